/*
 * SPDX-FileCopyrightText: Copyright (c) 2025 NVIDIA CORPORATION & AFFILIATES. All rights reserved.
 * SPDX-License-Identifier: BSD-3-Clause
 */

#include "group_norm_nhwc_bwd_one_pass_kernel.cuh"
#include "group_norm_nhwc_fwd_one_pass_kernel.cuh"
#include "macros.h"

GN_FWD_BWD_ONE_PASS_DEFINITION(/* CHANNELS_PER_GROUP */ 8, /* THREADS_PER_BLOCK */ 128)


// ===== COMPILED SASS (sm_100a) =====

	.target	sm_100a

	.elftype	@"ET_EXEC"


//--------------------- .note.nv.tkinfo           --------------------------
	.section	.note.nv.tkinfo,"",@"SHT_NOTE"
	.sectionflags	@"SHF_NOTE_NV_TKINFO"
	.tkinfo
        /*0018*/ 	.word	0x00000002
        /*0030*/ 	.string	""
        /*0030*/ 	.string	"ptxas"
        /*0030*/ 	.string	"Cuda compilation tools, release 13.0, V13.0.88"
        /*0030*/ 	.string	"Build cuda_13.0.r13.0/compiler.36424714_0"
        /*0030*/ 	.string	"-arch sm_100a -m 64 "



//--------------------- .note.nv.cuinfo           --------------------------
	.section	.note.nv.cuinfo,"",@"SHT_NOTE"
	.sectionflags	@"SHF_NOTE_NV_CUINFO"
        /*0018*/ 	.short	0x0002
        /*001a*/ 	.short	0x0064
        /*001c*/ 	.short	0x0082
	.zero		2


//--------------------- .nv.info                  --------------------------
	.section	.nv.info,"",@"SHT_CUDA_INFO"
	.align	4


	//----- nvinfo : EIATTR_REGCOUNT
	.align		4
        /*0000*/ 	.byte	0x04, 0x2f
        /*0002*/ 	.short	(.L_41 - .L_40)
	.align		4
.L_40:
        /*0004*/ 	.word	index@(_Z35group_norm_nhwc_fwd_one_pass_kernelI11Fp32IOFp16WLi512ELi8ELi128EEv26Group_norm_nhwc_fwd_params)
        /*0008*/ 	.word	0x00000040


	//----- nvinfo : EIATTR_FRAME_SIZE
	.align		4
.L_41:
        /*000c*/ 	.byte	0x04, 0x11
        /*000e*/ 	.short	(.L_43 - .L_42)
	.align		4
.L_42:
        /*0010*/ 	.word	index@(_Z35group_norm_nhwc_fwd_one_pass_kernelI11Fp32IOFp16WLi512ELi8ELi128EEv26Group_norm_nhwc_fwd_params)
        /*0014*/ 	.word	0x00000000


	//----- nvinfo : EIATTR_REGCOUNT
	.align		4
.L_43:
        /*0018*/ 	.byte	0x04, 0x2f
        /*001a*/ 	.short	(.L_45 - .L_44)
	.align		4
.L_44:
        /*001c*/ 	.word	index@(_Z35group_norm_nhwc_fwd_one_pass_kernelI11Fp32IOFp16WLi256ELi8ELi128EEv26Group_norm_nhwc_fwd_params)
        /*0020*/ 	.word	0x00000030


	//----- nvinfo : EIATTR_FRAME_SIZE
	.align		4
.L_45:
        /*0024*/ 	.byte	0x04, 0x11
        /*0026*/ 	.short	(.L_47 - .L_46)
	.align		4
.L_46:
        /*0028*/ 	.word	index@(_Z35group_norm_nhwc_fwd_one_pass_kernelI11Fp32IOFp16WLi256ELi8ELi128EEv26Group_norm_nhwc_fwd_params)
        /*002c*/ 	.word	0x00000000


	//----- nvinfo : EIATTR_REGCOUNT
	.align		4
.L_47:
        /*0030*/ 	.byte	0x04, 0x2f
        /*0032*/ 	.short	(.L_49 - .L_48)
	.align		4
.L_48:
        /*0034*/ 	.word	index@(_Z35group_norm_nhwc_fwd_one_pass_kernelI11Fp32IOFp16WLi128ELi8ELi128EEv26Group_norm_nhwc_fwd_params)
        /*0038*/ 	.word	0x00000020


	//----- nvinfo : EIATTR_FRAME_SIZE
	.align		4
.L_49:
        /*003c*/ 	.byte	0x04, 0x11
        /*003e*/ 	.short	(.L_51 - .L_50)
	.align		4
.L_50:
        /*0040*/ 	.word	index@(_Z35group_norm_nhwc_fwd_one_pass_kernelI11Fp32IOFp16WLi128ELi8ELi128EEv26Group_norm_nhwc_fwd_params)
        /*0044*/ 	.word	0x00000000


	//----- nvinfo : EIATTR_REGCOUNT
	.align		4
.L_51:
        /*0048*/ 	.byte	0x04, 0x2f
        /*004a*/ 	.short	(.L_53 - .L_52)
	.align		4
.L_52:
        /*004c*/ 	.word	index@(_Z35group_norm_nhwc_fwd_one_pass_kernelI11Fp32IOFp16WLi64ELi8ELi128EEv26Group_norm_nhwc_fwd_params)
        /*0050*/ 	.word	0x0000001f


	//----- nvinfo : EIATTR_FRAME_SIZE
	.align		4
.L_53:
        /*0054*/ 	.byte	0x04, 0x11
        /*0056*/ 	.short	(.L_55 - .L_54)
	.align		4
.L_54:
        /*0058*/ 	.word	index@(_Z35group_norm_nhwc_fwd_one_pass_kernelI11Fp32IOFp16WLi64ELi8ELi128EEv26Group_norm_nhwc_fwd_params)
        /*005c*/ 	.word	0x00000000


	//----- nvinfo : EIATTR_REGCOUNT
	.align		4
.L_55:
        /*0060*/ 	.byte	0x04, 0x2f
        /*0062*/ 	.short	(.L_57 - .L_56)
	.align		4
.L_56:
        /*0064*/ 	.word	index@(_Z35group_norm_nhwc_fwd_one_pass_kernelI11Fp32IOBf16WLi512ELi8ELi128EEv26Group_norm_nhwc_fwd_params)
        /*0068*/ 	.word	0x00000040


	//----- nvinfo : EIATTR_FRAME_SIZE
	.align		4
.L_57:
        /*006c*/ 	.byte	0x04, 0x11
        /*006e*/ 	.short	(.L_59 - .L_58)
	.align		4
.L_58:
        /*0070*/ 	.word	index@(_Z35group_norm_nhwc_fwd_one_pass_kernelI11Fp32IOBf16WLi512ELi8ELi128EEv26Group_norm_nhwc_fwd_params)
        /*0074*/ 	.word	0x00000000


	//----- nvinfo : EIATTR_REGCOUNT
	.align		4
.L_59:
        /*0078*/ 	.byte	0x04, 0x2f
        /*007a*/ 	.short	(.L_61 - .L_60)
	.align		4
.L_60:
        /*007c*/ 	.word	index@(_Z35group_norm_nhwc_fwd_one_pass_kernelI11Fp32IOBf16WLi256ELi8ELi128EEv26Group_norm_nhwc_fwd_params)
        /*0080*/ 	.word	0x00000030


	//----- nvinfo : EIATTR_FRAME_SIZE
	.align		4
.L_61:
        /*0084*/ 	.byte	0x04, 0x11
        /*0086*/ 	.short	(.L_63 - .L_62)
	.align		4
.L_62:
        /*0088*/ 	.word	index@(_Z35group_norm_nhwc_fwd_one_pass_kernelI11Fp32IOBf16WLi256ELi8ELi128EEv26Group_norm_nhwc_fwd_params)
        /*008c*/ 	.word	0x00000000


	//----- nvinfo : EIATTR_REGCOUNT
	.align		4
.L_63:
        /*0090*/ 	.byte	0x04, 0x2f
        /*0092*/ 	.short	(.L_65 - .L_64)
	.align		4
.L_64:
        /*0094*/ 	.word	index@(_Z35group_norm_nhwc_fwd_one_pass_kernelI11Fp32IOBf16WLi128ELi8ELi128EEv26Group_norm_nhwc_fwd_params)
        /*0098*/ 	.word	0x00000020


	//----- nvinfo : EIATTR_FRAME_SIZE
	.align		4
.L_65:
        /*009c*/ 	.byte	0x04, 0x11
        /*009e*/ 	.short	(.L_67 - .L_66)
	.align		4
.L_66:
        /*00a0*/ 	.word	index@(_Z35group_norm_nhwc_fwd_one_pass_kernelI11Fp32IOBf16WLi128ELi8ELi128EEv26Group_norm_nhwc_fwd_params)
        /*00a4*/ 	.word	0x00000000


	//----- nvinfo : EIATTR_REGCOUNT
	.align		4
.L_67:
        /*00a8*/ 	.byte	0x04, 0x2f
        /*00aa*/ 	.short	(.L_69 - .L_68)
	.align		4
.L_68:
        /*00ac*/ 	.word	index@(_Z35group_norm_nhwc_fwd_one_pass_kernelI11Fp32IOBf16WLi64ELi8ELi128EEv26Group_norm_nhwc_fwd_params)
        /*00b0*/ 	.word	0x0000001f


	//----- nvinfo : EIATTR_FRAME_SIZE
	.align		4
.L_69:
        /*00b4*/ 	.byte	0x04, 0x11
        /*00b6*/ 	.short	(.L_71 - .L_70)
	.align		4
.L_70:
        /*00b8*/ 	.word	index@(_Z35group_norm_nhwc_fwd_one_pass_kernelI11Fp32IOBf16WLi64ELi8ELi128EEv26Group_norm_nhwc_fwd_params)
        /*00bc*/ 	.word	0x00000000


	//----- nvinfo : EIATTR_REGCOUNT
	.align		4
.L_71:
        /*00c0*/ 	.byte	0x04, 0x2f
        /*00c2*/ 	.short	(.L_73 - .L_72)
	.align		4
.L_72:
        /*00c4*/ 	.word	index@(_Z35group_norm_nhwc_fwd_one_pass_kernelI11Fp32IOFp32WLi512ELi8ELi128EEv26Group_norm_nhwc_fwd_params)
        /*00c8*/ 	.word	0x00000040


	//----- nvinfo : EIATTR_FRAME_SIZE
	.align		4
.L_73:
        /*00cc*/ 	.byte	0x04, 0x11
        /*00ce*/ 	.short	(.L_75 - .L_74)
	.align		4
.L_74:
        /*00d0*/ 	.word	index@(_Z35group_norm_nhwc_fwd_one_pass_kernelI11Fp32IOFp32WLi512ELi8ELi128EEv26Group_norm_nhwc_fwd_params)
        /*00d4*/ 	.word	0x00000000


	//----- nvinfo : EIATTR_REGCOUNT
	.align		4
.L_75:
        /*00d8*/ 	.byte	0x04, 0x2f
        /*00da*/ 	.short	(.L_77 - .L_76)
	.align		4
.L_76:
        /*00dc*/ 	.word	index@(_Z35group_norm_nhwc_fwd_one_pass_kernelI11Fp32IOFp32WLi256ELi8ELi128EEv26Group_norm_nhwc_fwd_params)
        /*00e0*/ 	.word	0x00000030


	//----- nvinfo : EIATTR_FRAME_SIZE
	.align		4
.L_77:
        /*00e4*/ 	.byte	0x04, 0x11
        /*00e6*/ 	.short	(.L_79 - .L_78)
	.align		4
.L_78:
        /*00e8*/ 	.word	index@(_Z35group_norm_nhwc_fwd_one_pass_kernelI11Fp32IOFp32WLi256ELi8ELi128EEv26Group_norm_nhwc_fwd_params)
        /*00ec*/ 	.word	0x00000000


	//----- nvinfo : EIATTR_REGCOUNT
	.align		4
.L_79:
        /*00f0*/ 	.byte	0x04, 0x2f
        /*00f2*/ 	.short	(.L_81 - .L_80)
	.align		4
.L_80:
        /*00f4*/ 	.word	index@(_Z35group_norm_nhwc_fwd_one_pass_kernelI11Fp32IOFp32WLi128ELi8ELi128EEv26Group_norm_nhwc_fwd_params)
        /*00f8*/ 	.word	0x00000020


	//----- nvinfo : EIATTR_FRAME_SIZE
	.align		4
.L_81:
        /*00fc*/ 	.byte	0x04, 0x11
        /*00fe*/ 	.short	(.L_83 - .L_82)
	.align		4
.L_82:
        /*0100*/ 	.word	index@(_Z35group_norm_nhwc_fwd_one_pass_kernelI11Fp32IOFp32WLi128ELi8ELi128EEv26Group_norm_nhwc_fwd_params)
        /*0104*/ 	.word	0x00000000


	//----- nvinfo : EIATTR_REGCOUNT
	.align		4
.L_83:
        /*0108*/ 	.byte	0x04, 0x2f
        /*010a*/ 	.short	(.L_85 - .L_84)
	.align		4
.L_84:
        /*010c*/ 	.word	index@(_Z35group_norm_nhwc_fwd_one_pass_kernelI11Fp32IOFp32WLi64ELi8ELi128EEv26Group_norm_nhwc_fwd_params)
        /*0110*/ 	.word	0x0000001e


	//----- nvinfo : EIATTR_FRAME_SIZE
	.align		4
.L_85:
        /*0114*/ 	.byte	0x04, 0x11
        /*0116*/ 	.short	(.L_87 - .L_86)
	.align		4
.L_86:
        /*0118*/ 	.word	index@(_Z35group_norm_nhwc_fwd_one_pass_kernelI11Fp32IOFp32WLi64ELi8ELi128EEv26Group_norm_nhwc_fwd_params)
        /*011c*/ 	.word	0x00000000


	//----- nvinfo : EIATTR_REGCOUNT
	.align		4
.L_87:
        /*0120*/ 	.byte	0x04, 0x2f
        /*0122*/ 	.short	(.L_89 - .L_88)
	.align		4
.L_88:
        /*0124*/ 	.word	index@(_Z35group_norm_nhwc_fwd_one_pass_kernelI11Fp16IOFp16WLi512ELi8ELi128EEv26Group_norm_nhwc_fwd_params)
        /*0128*/ 	.word	0x00000040


	//----- nvinfo : EIATTR_FRAME_SIZE
	.align		4
.L_89:
        /*012c*/ 	.byte	0x04, 0x11
        /*012e*/ 	.short	(.L_91 - .L_90)
	.align		4
.L_90:
        /*0130*/ 	.word	index@(_Z35group_norm_nhwc_fwd_one_pass_kernelI11Fp16IOFp16WLi512ELi8ELi128EEv26Group_norm_nhwc_fwd_params)
        /*0134*/ 	.word	0x00000000


	//----- nvinfo : EIATTR_REGCOUNT
	.align		4
.L_91:
        /*0138*/ 	.byte	0x04, 0x2f
        /*013a*/ 	.short	(.L_93 - .L_92)
	.align		4
.L_92:
        /*013c*/ 	.word	index@(_Z35group_norm_nhwc_fwd_one_pass_kernelI11Fp16IOFp16WLi256ELi8ELi128EEv26Group_norm_nhwc_fwd_params)
        /*0140*/ 	.word	0x00000030


	//----- nvinfo : EIATTR_FRAME_SIZE
	.align		4
.L_93:
        /*0144*/ 	.byte	0x04, 0x11
        /*0146*/ 	.short	(.L_95 - .L_94)
	.align		4
.L_94:
        /*0148*/ 	.word	index@(_Z35group_norm_nhwc_fwd_one_pass_kernelI11Fp16IOFp16WLi256ELi8ELi128EEv26Group_norm_nhwc_fwd_params)
        /*014c*/ 	.word	0x00000000


	//----- nvinfo : EIATTR_REGCOUNT
	.align		4
.L_95:
        /*0150*/ 	.byte	0x04, 0x2f
        /*0152*/ 	.short	(.L_97 - .L_96)
	.align		4
.L_96:
        /*0154*/ 	.word	index@(_Z35group_norm_nhwc_fwd_one_pass_kernelI11Fp16IOFp16WLi128ELi8ELi128EEv26Group_norm_nhwc_fwd_params)
        /*0158*/ 	.word	0x00000020


	//----- nvinfo : EIATTR_FRAME_SIZE
	.align		4
.L_97:
        /*015c*/ 	.byte	0x04, 0x11
        /*015e*/ 	.short	(.L_99 - .L_98)
	.align		4
.L_98:
        /*0160*/ 	.word	index@(_Z35group_norm_nhwc_fwd_one_pass_kernelI11Fp16IOFp16WLi128ELi8ELi128EEv26Group_norm_nhwc_fwd_params)
        /*0164*/ 	.word	0x00000000


	//----- nvinfo : EIATTR_REGCOUNT
	.align		4
.L_99:
        /*0168*/ 	.byte	0x04, 0x2f
        /*016a*/ 	.short	(.L_101 - .L_100)
	.align		4
.L_100:
        /*016c*/ 	.word	index@(_Z35group_norm_nhwc_fwd_one_pass_kernelI11Fp16IOFp16WLi64ELi8ELi128EEv26Group_norm_nhwc_fwd_params)
        /*0170*/ 	.word	0x00000020


	//----- nvinfo : EIATTR_FRAME_SIZE
	.align		4
.L_101:
        /*0174*/ 	.byte	0x04, 0x11
        /*0176*/ 	.short	(.L_103 - .L_102)
	.align		4
.L_102:
        /*0178*/ 	.word	index@(_Z35group_norm_nhwc_fwd_one_pass_kernelI11Fp16IOFp16WLi64ELi8ELi128EEv26Group_norm_nhwc_fwd_params)
        /*017c*/ 	.word	0x00000000


	//----- nvinfo : EIATTR_REGCOUNT
	.align		4
.L_103:
        /*0180*/ 	.byte	0x04, 0x2f
        /*0182*/ 	.short	(.L_105 - .L_104)
	.align		4
.L_104:
        /*0184*/ 	.word	index@(_Z35group_norm_nhwc_fwd_one_pass_kernelI11Fp16IOBf16WLi512ELi8ELi128EEv26Group_norm_nhwc_fwd_params)
        /*0188*/ 	.word	0x00000040


	//----- nvinfo : EIATTR_FRAME_SIZE
	.align		4
.L_105:
        /*018c*/ 	.byte	0x04, 0x11
        /*018e*/ 	.short	(.L_107 - .L_106)
	.align		4
.L_106:
        /*0190*/ 	.word	index@(_Z35group_norm_nhwc_fwd_one_pass_kernelI11Fp16IOBf16WLi512ELi8ELi128EEv26Group_norm_nhwc_fwd_params)
        /*0194*/ 	.word	0x00000000


	//----- nvinfo : EIATTR_REGCOUNT
	.align		4
.L_107:
        /*0198*/ 	.byte	0x04, 0x2f
        /*019a*/ 	.short	(.L_109 - .L_108)
	.align		4
.L_108:
        /*019c*/ 	.word	index@(_Z35group_norm_nhwc_fwd_one_pass_kernelI11Fp16IOBf16WLi256ELi8ELi128EEv26Group_norm_nhwc_fwd_params)
        /*01a0*/ 	.word	0x00000030


	//----- nvinfo : EIATTR_FRAME_SIZE
	.align		4
.L_109:
        /*01a4*/ 	.byte	0x04, 0x11
        /*01a6*/ 	.short	(.L_111 - .L_110)
	.align		4
.L_110:
        /*01a8*/ 	.word	index@(_Z35group_norm_nhwc_fwd_one_pass_kernelI11Fp16IOBf16WLi256ELi8ELi128EEv26Group_norm_nhwc_fwd_params)
        /*01ac*/ 	.word	0x00000000


	//----- nvinfo : EIATTR_REGCOUNT
	.align		4
.L_111:
        /*01b0*/ 	.byte	0x04, 0x2f
        /*01b2*/ 	.short	(.L_113 - .L_112)
	.align		4
.L_112:
        /*01b4*/ 	.word	index@(_Z35group_norm_nhwc_fwd_one_pass_kernelI11Fp16IOBf16WLi128ELi8ELi128EEv26Group_norm_nhwc_fwd_params)
        /*01b8*/ 	.word	0x00000020


	//----- nvinfo : EIATTR_FRAME_SIZE
	.align		4
.L_113:
        /*01bc*/ 	.byte	0x04, 0x11
        /*01be*/ 	.short	(.L_115 - .L_114)
	.align		4
.L_114:
        /*01c0*/ 	.word	index@(_Z35group_norm_nhwc_fwd_one_pass_kernelI11Fp16IOBf16WLi128ELi8ELi128EEv26Group_norm_nhwc_fwd_params)
        /*01c4*/ 	.word	0x00000000


	//----- nvinfo : EIATTR_REGCOUNT
	.align		4
.L_115:
        /*01c8*/ 	.byte	0x04, 0x2f
        /*01ca*/ 	.short	(.L_117 - .L_116)
	.align		4
.L_116:
        /*01cc*/ 	.word	index@(_Z35group_norm_nhwc_fwd_one_pass_kernelI11Fp16IOBf16WLi64ELi8ELi128EEv26Group_norm_nhwc_fwd_params)
        /*01d0*/ 	.word	0x00000020


	//----- nvinfo : EIATTR_FRAME_SIZE
	.align		4
.L_117:
        /*01d4*/ 	.byte	0x04, 0x11
        /*01d6*/ 	.short	(.L_119 - .L_118)
	.align		4
.L_118:
        /*01d8*/ 	.word	index@(_Z35group_norm_nhwc_fwd_one_pass_kernelI11Fp16IOBf16WLi64ELi8ELi128EEv26Group_norm_nhwc_fwd_params)
        /*01dc*/ 	.word	0x00000000


	//----- nvinfo : EIATTR_REGCOUNT
	.align		4
.L_119:
        /*01e0*/ 	.byte	0x04, 0x2f
        /*01e2*/ 	.short	(.L_121 - .L_120)
	.align		4
.L_120:
        /*01e4*/ 	.word	index@(_Z35group_norm_nhwc_fwd_one_pass_kernelI11Fp16IOFp32WLi512ELi8ELi128EEv26Group_norm_nhwc_fwd_params)
        /*01e8*/ 	.word	0x00000040


	//----- nvinfo : EIATTR_FRAME_SIZE
	.align		4
.L_121:
        /*01ec*/ 	.byte	0x04, 0x11
        /*01ee*/ 	.short	(.L_123 - .L_122)
	.align		4
.L_122:
        /*01f0*/ 	.word	index@(_Z35group_norm_nhwc_fwd_one_pass_kernelI11Fp16IOFp32WLi512ELi8ELi128EEv26Group_norm_nhwc_fwd_params)
        /*01f4*/ 	.word	0x00000000


	//----- nvinfo : EIATTR_REGCOUNT
	.align		4
.L_123:
        /*01f8*/ 	.byte	0x04, 0x2f
        /*01fa*/ 	.short	(.L_125 - .L_124)
	.align		4
.L_124:
        /*01fc*/ 	.word	index@(_Z35group_norm_nhwc_fwd_one_pass_kernelI11Fp16IOFp32WLi256ELi8ELi128EEv26Group_norm_nhwc_fwd_params)
        /*0200*/ 	.word	0x00000030


	//----- nvinfo : EIATTR_FRAME_SIZE
	.align		4
.L_125:
        /*0204*/ 	.byte	0x04, 0x11
        /*0206*/ 	.short	(.L_127 - .L_126)
	.align		4
.L_126:
        /*0208*/ 	.word	index@(_Z35group_norm_nhwc_fwd_one_pass_kernelI11Fp16IOFp32WLi256ELi8ELi128EEv26Group_norm_nhwc_fwd_params)
        /*020c*/ 	.word	0x00000000


	//----- nvinfo : EIATTR_REGCOUNT
	.align		4
.L_127:
        /*0210*/ 	.byte	0x04, 0x2f
        /*0212*/ 	.short	(.L_129 - .L_128)
	.align		4
.L_128:
        /*0214*/ 	.word	index@(_Z35group_norm_nhwc_fwd_one_pass_kernelI11Fp16IOFp32WLi128ELi8ELi128EEv26Group_norm_nhwc_fwd_params)
        /*0218*/ 	.word	0x00000020


	//----- nvinfo : EIATTR_FRAME_SIZE
	.align		4
.L_129:
        /*021c*/ 	.byte	0x04, 0x11
        /*021e*/ 	.short	(.L_131 - .L_130)
	.align		4
.L_130:
        /*0220*/ 	.word	index@(_Z35group_norm_nhwc_fwd_one_pass_kernelI11Fp16IOFp32WLi128ELi8ELi128EEv26Group_norm_nhwc_fwd_params)
        /*0224*/ 	.word	0x00000000


	//----- nvinfo : EIATTR_REGCOUNT
	.align		4
.L_131:
        /*0228*/ 	.byte	0x04, 0x2f
        /*022a*/ 	.short	(.L_133 - .L_132)
	.align		4
.L_132:
        /*022c*/ 	.word	index@(_Z35group_norm_nhwc_fwd_one_pass_kernelI11Fp16IOFp32WLi64ELi8ELi128EEv26Group_norm_nhwc_fwd_params)
        /*0230*/ 	.word	0x0000001e


	//----- nvinfo : EIATTR_FRAME_SIZE
	.align		4
.L_133:
        /*0234*/ 	.byte	0x04, 0x11
        /*0236*/ 	.short	(.L_135 - .L_134)
	.align		4
.L_134:
        /*0238*/ 	.word	index@(_Z35group_norm_nhwc_fwd_one_pass_kernelI11Fp16IOFp32WLi64ELi8ELi128EEv26Group_norm_nhwc_fwd_params)
        /*023c*/ 	.word	0x00000000


	//----- nvinfo : EIATTR_REGCOUNT
	.align		4
.L_135:
        /*0240*/ 	.byte	0x04, 0x2f
        /*0242*/ 	.short	(.L_137 - .L_136)
	.align		4
.L_136:
        /*0244*/ 	.word	index@(_Z35group_norm_nhwc_fwd_one_pass_kernelI11Bf16IOFp16WLi512ELi8ELi128EEv26Group_norm_nhwc_fwd_params)
        /*0248*/ 	.word	0x00000040


	//----- nvinfo : EIATTR_FRAME_SIZE
	.align		4
.L_137:
        /*024c*/ 	.byte	0x04, 0x11
        /*024e*/ 	.short	(.L_139 - .L_138)
	.align		4
.L_138:
        /*0250*/ 	.word	index@(_Z35group_norm_nhwc_fwd_one_pass_kernelI11Bf16IOFp16WLi512ELi8ELi128EEv26Group_norm_nhwc_fwd_params)
        /*0254*/ 	.word	0x00000000


	//----- nvinfo : EIATTR_REGCOUNT
	.align		4
.L_139:
        /*0258*/ 	.byte	0x04, 0x2f
        /*025a*/ 	.short	(.L_141 - .L_140)
	.align		4
.L_140:
        /*025c*/ 	.word	index@(_Z35group_norm_nhwc_fwd_one_pass_kernelI11Bf16IOFp16WLi256ELi8ELi128EEv26Group_norm_nhwc_fwd_params)
        /*0260*/ 	.word	0x00000030


	//----- nvinfo : EIATTR_FRAME_SIZE
	.align		4
.L_141:
        /*0264*/ 	.byte	0x04, 0x11
        /*0266*/ 	.short	(.L_143 - .L_142)
	.align		4
.L_142:
        /*0268*/ 	.word	index@(_Z35group_norm_nhwc_fwd_one_pass_kernelI11Bf16IOFp16WLi256ELi8ELi128EEv26Group_norm_nhwc_fwd_params)
        /*026c*/ 	.word	0x00000000


	//----- nvinfo : EIATTR_REGCOUNT
	.align		4
.L_143:
        /*0270*/ 	.byte	0x04, 0x2f
        /*0272*/ 	.short	(.L_145 - .L_144)
	.align		4
.L_144:
        /*0274*/ 	.word	index@(_Z35group_norm_nhwc_fwd_one_pass_kernelI11Bf16IOFp16WLi128ELi8ELi128EEv26Group_norm_nhwc_fwd_params)
        /*0278*/ 	.word	0x00000020


	//----- nvinfo : EIATTR_FRAME_SIZE
	.align		4
.L_145:
        /*027c*/ 	.byte	0x04, 0x11
        /*027e*/ 	.short	(.L_147 - .L_146)
	.align		4
.L_146:
        /*0280*/ 	.word	index@(_Z35group_norm_nhwc_fwd_one_pass_kernelI11Bf16IOFp16WLi128ELi8ELi128EEv26Group_norm_nhwc_fwd_params)
        /*0284*/ 	.word	0x00000000


	//----- nvinfo : EIATTR_REGCOUNT
	.align		4
.L_147:
        /*0288*/ 	.byte	0x04, 0x2f
        /*028a*/ 	.short	(.L_149 - .L_148)
	.align		4
.L_148:
        /*028c*/ 	.word	index@(_Z35group_norm_nhwc_fwd_one_pass_kernelI11Bf16IOFp16WLi64ELi8ELi128EEv26Group_norm_nhwc_fwd_params)
        /*0290*/ 	.word	0x00000020


	//----- nvinfo : EIATTR_FRAME_SIZE
	.align		4
.L_149:
        /*0294*/ 	.byte	0x04, 0x11
        /*0296*/ 	.short	(.L_151 - .L_150)
	.align		4
.L_150:
        /*0298*/ 	.word	index@(_Z35group_norm_nhwc_fwd_one_pass_kernelI11Bf16IOFp16WLi64ELi8ELi128EEv26Group_norm_nhwc_fwd_params)
        /*029c*/ 	.word	0x00000000


	//----- nvinfo : EIATTR_REGCOUNT
	.align		4
.L_151:
        /*02a0*/ 	.byte	0x04, 0x2f
        /*02a2*/ 	.short	(.L_153 - .L_152)
	.align		4
.L_152:
        /*02a4*/ 	.word	index@(_Z35group_norm_nhwc_fwd_one_pass_kernelI11Bf16IOBf16WLi512ELi8ELi128EEv26Group_norm_nhwc_fwd_params)
        /*02a8*/ 	.word	0x00000040


	//----- nvinfo : EIATTR_FRAME_SIZE
	.align		4
.L_153:
        /*02ac*/ 	.byte	0x04, 0x11
        /*02ae*/ 	.short	(.L_155 - .L_154)
	.align		4
.L_154:
        /*02b0*/ 	.word	index@(_Z35group_norm_nhwc_fwd_one_pass_kernelI11Bf16IOBf16WLi512ELi8ELi128EEv26Group_norm_nhwc_fwd_params)
        /*02b4*/ 	.word	0x00000000


	//----- nvinfo : EIATTR_REGCOUNT
	.align		4
.L_155:
        /*02b8*/ 	.byte	0x04, 0x2f
        /*02ba*/ 	.short	(.L_157 - .L_156)
	.align		4
.L_156:
        /*02bc*/ 	.word	index@(_Z35group_norm_nhwc_fwd_one_pass_kernelI11Bf16IOBf16WLi256ELi8ELi128EEv26Group_norm_nhwc_fwd_params)
        /*02c0*/ 	.word	0x00000030


	//----- nvinfo : EIATTR_FRAME_SIZE
	.align		4
.L_157:
        /*02c4*/ 	.byte	0x04, 0x11
        /*02c6*/ 	.short	(.L_159 - .L_158)
	.align		4
.L_158:
        /*02c8*/ 	.word	index@(_Z35group_norm_nhwc_fwd_one_pass_kernelI11Bf16IOBf16WLi256ELi8ELi128EEv26Group_norm_nhwc_fwd_params)
        /*02cc*/ 	.word	0x00000000


	//----- nvinfo : EIATTR_REGCOUNT
	.align		4
.L_159:
        /*02d0*/ 	.byte	0x04, 0x2f
        /*02d2*/ 	.short	(.L_161 - .L_160)
	.align		4
.L_160:
        /*02d4*/ 	.word	index@(_Z35group_norm_nhwc_fwd_one_pass_kernelI11Bf16IOBf16WLi128ELi8ELi128EEv26Group_norm_nhwc_fwd_params)
        /*02d8*/ 	.word	0x00000020


	//----- nvinfo : EIATTR_FRAME_SIZE
	.align		4
.L_161:
        /*02dc*/ 	.byte	0x04, 0x11
        /*02de*/ 	.short	(.L_163 - .L_162)
	.align		4
.L_162:
        /*02e0*/ 	.word	index@(_Z35group_norm_nhwc_fwd_one_pass_kernelI11Bf16IOBf16WLi128ELi8ELi128EEv26Group_norm_nhwc_fwd_params)
        /*02e4*/ 	.word	0x00000000


	//----- nvinfo : EIATTR_REGCOUNT
	.align		4
.L_163:
        /*02e8*/ 	.byte	0x04, 0x2f
        /*02ea*/ 	.short	(.L_165 - .L_164)
	.align		4
.L_164:
        /*02ec*/ 	.word	index@(_Z35group_norm_nhwc_fwd_one_pass_kernelI11Bf16IOBf16WLi64ELi8ELi128EEv26Group_norm_nhwc_fwd_params)
        /*02f0*/ 	.word	0x00000020


	//----- nvinfo : EIATTR_FRAME_SIZE
	.align		4
.L_165:
        /*02f4*/ 	.byte	0x04, 0x11
        /*02f6*/ 	.short	(.L_167 - .L_166)
	.align		4
.L_166:
        /*02f8*/ 	.word	index@(_Z35group_norm_nhwc_fwd_one_pass_kernelI11Bf16IOBf16WLi64ELi8ELi128EEv26Group_norm_nhwc_fwd_params)
        /*02fc*/ 	.word	0x00000000


	//----- nvinfo : EIATTR_REGCOUNT
	.align		4
.L_167:
        /*0300*/ 	.byte	0x04, 0x2f
        /*0302*/ 	.short	(.L_169 - .L_168)
	.align		4
.L_168:
        /*0304*/ 	.word	index@(_Z35group_norm_nhwc_fwd_one_pass_kernelI11Bf16IOFp32WLi512ELi8ELi128EEv26Group_norm_nhwc_fwd_params)
        /*0308*/ 	.word	0x00000040


	//----- nvinfo : EIATTR_FRAME_SIZE
	.align		4
.L_169:
        /*030c*/ 	.byte	0x04, 0x11
        /*030e*/ 	.short	(.L_171 - .L_170)
	.align		4
.L_170:
        /*0310*/ 	.word	index@(_Z35group_norm_nhwc_fwd_one_pass_kernelI11Bf16IOFp32WLi512ELi8ELi128EEv26Group_norm_nhwc_fwd_params)
        /*0314*/ 	.word	0x00000000


	//----- nvinfo : EIATTR_REGCOUNT
	.align		4
.L_171:
        /*0318*/ 	.byte	0x04, 0x2f
        /*031a*/ 	.short	(.L_173 - .L_172)
	.align		4
.L_172:
        /*031c*/ 	.word	index@(_Z35group_norm_nhwc_fwd_one_pass_kernelI11Bf16IOFp32WLi256ELi8ELi128EEv26Group_norm_nhwc_fwd_params)
        /*0320*/ 	.word	0x00000030


	//----- nvinfo : EIATTR_FRAME_SIZE
	.align		4
.L_173:
        /*0324*/ 	.byte	0x04, 0x11
        /*0326*/ 	.short	(.L_175 - .L_174)
	.align		4
.L_174:
        /*0328*/ 	.word	index@(_Z35group_norm_nhwc_fwd_one_pass_kernelI11Bf16IOFp32WLi256ELi8ELi128EEv26Group_norm_nhwc_fwd_params)
        /*032c*/ 	.word	0x00000000


	//----- nvinfo : EIATTR_REGCOUNT
	.align		4
.L_175:
        /*0330*/ 	.byte	0x04, 0x2f
        /*0332*/ 	.short	(.L_177 - .L_176)
	.align		4
.L_176:
        /*0334*/ 	.word	index@(_Z35group_norm_nhwc_fwd_one_pass_kernelI11Bf16IOFp32WLi128ELi8ELi128EEv26Group_norm_nhwc_fwd_params)
        /*0338*/ 	.word	0x00000020


	//----- nvinfo : EIATTR_FRAME_SIZE
	.align		4
.L_177:
        /*033c*/ 	.byte	0x04, 0x11
        /*033e*/ 	.short	(.L_179 - .L_178)
	.align		4
.L_178:
        /*0340*/ 	.word	index@(_Z35group_norm_nhwc_fwd_one_pass_kernelI11Bf16IOFp32WLi128ELi8ELi128EEv26Group_norm_nhwc_fwd_params)
        /*0344*/ 	.word	0x00000000


	//----- nvinfo : EIATTR_REGCOUNT
	.align		4
.L_179:
        /*0348*/ 	.byte	0x04, 0x2f
        /*034a*/ 	.short	(.L_181 - .L_180)
	.align		4
.L_180:
        /*034c*/ 	.word	index@(_Z35group_norm_nhwc_fwd_one_pass_kernelI11Bf16IOFp32WLi64ELi8ELi128EEv26Group_norm_nhwc_fwd_params)
        /*0350*/ 	.word	0x0000001e


	//----- nvinfo : EIATTR_FRAME_SIZE
	.align		4
.L_181:
        /*0354*/ 	.byte	0x04, 0x11
        /*0356*/ 	.short	(.L_183 - .L_182)
	.align		4
.L_182:
        /*0358*/ 	.word	index@(_Z35group_norm_nhwc_fwd_one_pass_kernelI11Bf16IOFp32WLi64ELi8ELi128EEv26Group_norm_nhwc_fwd_params)
        /*035c*/ 	.word	0x00000000


	//----- nvinfo : EIATTR_REGCOUNT
	.align		4
.L_183:
        /*0360*/ 	.byte	0x04, 0x2f
        /*0362*/ 	.short	(.L_185 - .L_184)
	.align		4
.L_184:
        /*0364*/ 	.word	index@(_Z35group_norm_nhwc_bwd_one_pass_kernelI11Fp32IOFp16WLi512ELi8ELi128EEv26Group_norm_nhwc_bwd_params)
        /*0368*/ 	.word	0x00000080


	//----- nvinfo : EIATTR_FRAME_SIZE
	.align		4
.L_185:
        /*036c*/ 	.byte	0x04, 0x11
        /*036e*/ 	.short	(.L_187 - .L_186)
	.align		4
.L_186:
        /*0370*/ 	.word	index@(_Z35group_norm_nhwc_bwd_one_pass_kernelI11Fp32IOFp16WLi512ELi8ELi128EEv26Group_norm_nhwc_bwd_params)
        /*0374*/ 	.word	0x00000000


	//----- nvinfo : EIATTR_REGCOUNT
	.align		4
.L_187:
        /*0378*/ 	.byte	0x04, 0x2f
        /*037a*/ 	.short	(.L_189 - .L_188)
	.align		4
.L_188:
        /*037c*/ 	.word	index@(_Z35group_norm_nhwc_bwd_one_pass_kernelI11Fp32IOFp16WLi256ELi8ELi128EEv26Group_norm_nhwc_bwd_params)
        /*0380*/ 	.word	0x00000048


	//----- nvinfo : EIATTR_FRAME_SIZE
	.align		4
.L_189:
        /*0384*/ 	.byte	0x04, 0x11
        /*0386*/ 	.short	(.L_191 - .L_190)
	.align		4
.L_190:
        /*0388*/ 	.word	index@(_Z35group_norm_nhwc_bwd_one_pass_kernelI11Fp32IOFp16WLi256ELi8ELi128EEv26Group_norm_nhwc_bwd_params)
        /*038c*/ 	.word	0x00000000


	//----- nvinfo : EIATTR_REGCOUNT
	.align		4
.L_191:
        /*0390*/ 	.byte	0x04, 0x2f
        /*0392*/ 	.short	(.L_193 - .L_192)
	.align		4
.L_192:
        /*0394*/ 	.word	index@(_Z35group_norm_nhwc_bwd_one_pass_kernelI11Fp32IOFp16WLi128ELi8ELi128EEv26Group_norm_nhwc_bwd_params)
        /*0398*/ 	.word	0x00000038


	//----- nvinfo : EIATTR_FRAME_SIZE
	.align		4
.L_193:
        /*039c*/ 	.byte	0x04, 0x11
        /*039e*/ 	.short	(.L_195 - .L_194)
	.align		4
.L_194:
        /*03a0*/ 	.word	index@(_Z35group_norm_nhwc_bwd_one_pass_kernelI11Fp32IOFp16WLi128ELi8ELi128EEv26Group_norm_nhwc_bwd_params)
        /*03a4*/ 	.word	0x00000000


	//----- nvinfo : EIATTR_REGCOUNT
	.align		4
.L_195:
        /*03a8*/ 	.byte	0x04, 0x2f
        /*03aa*/ 	.short	(.L_197 - .L_196)
	.align		4
.L_196:
        /*03ac*/ 	.word	index@(_Z35group_norm_nhwc_bwd_one_pass_kernelI11Fp32IOFp16WLi64ELi8ELi128EEv26Group_norm_nhwc_bwd_params)
        /*03b0*/ 	.word	0x00000030


	//----- nvinfo : EIATTR_FRAME_SIZE
	.align		4
.L_197:
        /*03b4*/ 	.byte	0x04, 0x11
        /*03b6*/ 	.short	(.L_199 - .L_198)
	.align		4
.L_198:
        /*03b8*/ 	.word	index@(_Z35group_norm_nhwc_bwd_one_pass_kernelI11Fp32IOFp16WLi64ELi8ELi128EEv26Group_norm_nhwc_bwd_params)
        /*03bc*/ 	.word	0x00000000


	//----- nvinfo : EIATTR_REGCOUNT
	.align		4
.L_199:
        /*03c0*/ 	.byte	0x04, 0x2f
        /*03c2*/ 	.short	(.L_201 - .L_200)
	.align		4
.L_200:
        /*03c4*/ 	.word	index@(_Z35group_norm_nhwc_bwd_one_pass_kernelI11Fp32IOBf16WLi512ELi8ELi128EEv26Group_norm_nhwc_bwd_params)
        /*03c8*/ 	.word	0x00000080


	//----- nvinfo : EIATTR_FRAME_SIZE
	.align		4
.L_201:
        /*03cc*/ 	.byte	0x04, 0x11
        /*03ce*/ 	.short	(.L_203 - .L_202)
	.align		4
.L_202:
        /*03d0*/ 	.word	index@(_Z35group_norm_nhwc_bwd_one_pass_kernelI11Fp32IOBf16WLi512ELi8ELi128EEv26Group_norm_nhwc_bwd_params)
        /*03d4*/ 	.word	0x00000000


	//----- nvinfo : EIATTR_REGCOUNT
	.align		4
.L_203:
        /*03d8*/ 	.byte	0x04, 0x2f
        /*03da*/ 	.short	(.L_205 - .L_204)
	.align		4
.L_204:
        /*03dc*/ 	.word	index@(_Z35group_norm_nhwc_bwd_one_pass_kernelI11Fp32IOBf16WLi256ELi8ELi128EEv26Group_norm_nhwc_bwd_params)
        /*03e0*/ 	.word	0x00000048


	//----- nvinfo : EIATTR_FRAME_SIZE
	.align		4
.L_205:
        /*03e4*/ 	.byte	0x04, 0x11
        /*03e6*/ 	.short	(.L_207 - .L_206)
	.align		4
.L_206:
        /*03e8*/ 	.word	index@(_Z35group_norm_nhwc_bwd_one_pass_kernelI11Fp32IOBf16WLi256ELi8ELi128EEv26Group_norm_nhwc_bwd_params)
        /*03ec*/ 	.word	0x00000000


	//----- nvinfo : EIATTR_REGCOUNT
	.align		4
.L_207:
        /*03f0*/ 	.byte	0x04, 0x2f
        /*03f2*/ 	.short	(.L_209 - .L_208)
	.align		4
.L_208:
        /*03f4*/ 	.word	index@(_Z35group_norm_nhwc_bwd_one_pass_kernelI11Fp32IOBf16WLi128ELi8ELi128EEv26Group_norm_nhwc_bwd_params)
        /*03f8*/ 	.word	0x00000038


	//----- nvinfo : EIATTR_FRAME_SIZE
	.align		4
.L_209:
        /*03fc*/ 	.byte	0x04, 0x11
        /*03fe*/ 	.short	(.L_211 - .L_210)
	.align		4
.L_210:
        /*0400*/ 	.word	index@(_Z35group_norm_nhwc_bwd_one_pass_kernelI11Fp32IOBf16WLi128ELi8ELi128EEv26Group_norm_nhwc_bwd_params)
        /*0404*/ 	.word	0x00000000


	//----- nvinfo : EIATTR_REGCOUNT
	.align		4
.L_211:
        /*0408*/ 	.byte	0x04, 0x2f
        /*040a*/ 	.short	(.L_213 - .L_212)
	.align		4
.L_212:
        /*040c*/ 	.word	index@(_Z35group_norm_nhwc_bwd_one_pass_kernelI11Fp32IOBf16WLi64ELi8ELi128EEv26Group_norm_nhwc_bwd_params)
        /*0410*/ 	.word	0x00000030


	//----- nvinfo : EIATTR_FRAME_SIZE
	.align		4
.L_213:
        /*0414*/ 	.byte	0x04, 0x11
        /*0416*/ 	.short	(.L_215 - .L_214)
	.align		4
.L_214:
        /*0418*/ 	.word	index@(_Z35group_norm_nhwc_bwd_one_pass_kernelI11Fp32IOBf16WLi64ELi8ELi128EEv26Group_norm_nhwc_bwd_params)
        /*041c*/ 	.word	0x00000000


	//----- nvinfo : EIATTR_REGCOUNT
	.align		4
.L_215:
        /*0420*/ 	.byte	0x04, 0x2f
        /*0422*/ 	.short	(.L_217 - .L_216)
	.align		4
.L_216:
        /*0424*/ 	.word	index@(_Z35group_norm_nhwc_bwd_one_pass_kernelI11Fp32IOFp32WLi512ELi8ELi128EEv26Group_norm_nhwc_bwd_params)
        /*0428*/ 	.word	0x00000080


	//----- nvinfo : EIATTR_FRAME_SIZE
	.align		4
.L_217:
        /*042c*/ 	.byte	0x04, 0x11
        /*042e*/ 	.short	(.L_219 - .L_218)
	.align		4
.L_218:
        /*0430*/ 	.word	index@(_Z35group_norm_nhwc_bwd_one_pass_kernelI11Fp32IOFp32WLi512ELi8ELi128EEv26Group_norm_nhwc_bwd_params)
        /*0434*/ 	.word	0x00000000


	//----- nvinfo : EIATTR_REGCOUNT
	.align		4
.L_219:
        /*0438*/ 	.byte	0x04, 0x2f
        /*043a*/ 	.short	(.L_221 - .L_220)
	.align		4
.L_220:
        /*043c*/ 	.word	index@(_Z35group_norm_nhwc_bwd_one_pass_kernelI11Fp32IOFp32WLi256ELi8ELi128EEv26Group_norm_nhwc_bwd_params)
        /*0440*/ 	.word	0x00000048


	//----- nvinfo : EIATTR_FRAME_SIZE
	.align		4
.L_221:
        /*0444*/ 	.byte	0x04, 0x11
        /*0446*/ 	.short	(.L_223 - .L_222)
	.align		4
.L_222:
        /*0448*/ 	.word	index@(_Z35group_norm_nhwc_bwd_one_pass_kernelI11Fp32IOFp32WLi256ELi8ELi128EEv26Group_norm_nhwc_bwd_params)
        /*044c*/ 	.word	0x00000000


	//----- nvinfo : EIATTR_REGCOUNT
	.align		4
.L_223:
        /*0450*/ 	.byte	0x04, 0x2f
        /*0452*/ 	.short	(.L_225 - .L_224)
	.align		4
.L_224:
        /*0454*/ 	.word	index@(_Z35group_norm_nhwc_bwd_one_pass_kernelI11Fp32IOFp32WLi128ELi8ELi128EEv26Group_norm_nhwc_bwd_params)
        /*0458*/ 	.word	0x00000038


	//----- nvinfo : EIATTR_FRAME_SIZE
	.align		4
.L_225:
        /*045c*/ 	.byte	0x04, 0x11
        /*045e*/ 	.short	(.L_227 - .L_226)
	.align		4
.L_226:
        /*0460*/ 	.word	index@(_Z35group_norm_nhwc_bwd_one_pass_kernelI11Fp32IOFp32WLi128ELi8ELi128EEv26Group_norm_nhwc_bwd_params)
        /*0464*/ 	.word	0x00000000


	//----- nvinfo : EIATTR_REGCOUNT
	.align		4
.L_227:
        /*0468*/ 	.byte	0x04, 0x2f
        /*046a*/ 	.short	(.L_229 - .L_228)
	.align		4
.L_228:
        /*046c*/ 	.word	index@(_Z35group_norm_nhwc_bwd_one_pass_kernelI11Fp32IOFp32WLi64ELi8ELi128EEv26Group_norm_nhwc_bwd_params)
        /*0470*/ 	.word	0x00000028


	//----- nvinfo : EIATTR_FRAME_SIZE
	.align		4
.L_229:
        /*0474*/ 	.byte	0x04, 0x11
        /*0476*/ 	.short	(.L_231 - .L_230)
	.align		4
.L_230:
        /*0478*/ 	.word	index@(_Z35group_norm_nhwc_bwd_one_pass_kernelI11Fp32IOFp32WLi64ELi8ELi128EEv26Group_norm_nhwc_bwd_params)
        /*047c*/ 	.word	0x00000000


	//----- nvinfo : EIATTR_REGCOUNT
	.align		4
.L_231:
        /*0480*/ 	.byte	0x04, 0x2f
        /*0482*/ 	.short	(.L_233 - .L_232)
	.align		4
.L_232:
        /*0484*/ 	.word	index@(_Z35group_norm_nhwc_bwd_one_pass_kernelI11Fp16IOFp16WLi512ELi8ELi128EEv26Group_norm_nhwc_bwd_params)
        /*0488*/ 	.word	0x00000050


	//----- nvinfo : EIATTR_FRAME_SIZE
	.align		4
.L_233:
        /*048c*/ 	.byte	0x04, 0x11
        /*048e*/ 	.short	(.L_235 - .L_234)
	.align		4
.L_234:
        /*0490*/ 	.word	index@(_Z35group_norm_nhwc_bwd_one_pass_kernelI11Fp16IOFp16WLi512ELi8ELi128EEv26Group_norm_nhwc_bwd_params)
        /*0494*/ 	.word	0x00000000


	//----- nvinfo : EIATTR_REGCOUNT
	.align		4
.L_235:
        /*0498*/ 	.byte	0x04, 0x2f
        /*049a*/ 	.short	(.L_237 - .L_236)
	.align		4
.L_236:
        /*049c*/ 	.word	index@(_Z35group_norm_nhwc_bwd_one_pass_kernelI11Fp16IOFp16WLi256ELi8ELi128EEv26Group_norm_nhwc_bwd_params)
        /*04a0*/ 	.word	0x00000040


	//----- nvinfo : EIATTR_FRAME_SIZE
	.align		4
.L_237:
        /*04a4*/ 	.byte	0x04, 0x11
        /*04a6*/ 	.short	(.L_239 - .L_238)
	.align		4
.L_238:
        /*04a8*/ 	.word	index@(_Z35group_norm_nhwc_bwd_one_pass_kernelI11Fp16IOFp16WLi256ELi8ELi128EEv26Group_norm_nhwc_bwd_params)
        /*04ac*/ 	.word	0x00000000


	//----- nvinfo : EIATTR_REGCOUNT
	.align		4
.L_239:
        /*04b0*/ 	.byte	0x04, 0x2f
        /*04b2*/ 	.short	(.L_241 - .L_240)
	.align		4
.L_240:
        /*04b4*/ 	.word	index@(_Z35group_norm_nhwc_bwd_one_pass_kernelI11Fp16IOFp16WLi128ELi8ELi128EEv26Group_norm_nhwc_bwd_params)
        /*04b8*/ 	.word	0x00000038


	//----- nvinfo : EIATTR_FRAME_SIZE
	.align		4
.L_241:
        /*04bc*/ 	.byte	0x04, 0x11
        /*04be*/ 	.short	(.L_243 - .L_242)
	.align		4
.L_242:
        /*04c0*/ 	.word	index@(_Z35group_norm_nhwc_bwd_one_pass_kernelI11Fp16IOFp16WLi128ELi8ELi128EEv26Group_norm_nhwc_bwd_params)
        /*04c4*/ 	.word	0x00000000


	//----- nvinfo : EIATTR_REGCOUNT
	.align		4
.L_243:
        /*04c8*/ 	.byte	0x04, 0x2f
        /*04ca*/ 	.short	(.L_245 - .L_244)
	.align		4
.L_244:
        /*04cc*/ 	.word	index@(_Z35group_norm_nhwc_bwd_one_pass_kernelI11Fp16IOFp16WLi64ELi8ELi128EEv26Group_norm_nhwc_bwd_params)
        /*04d0*/ 	.word	0x00000028


	//----- nvinfo : EIATTR_FRAME_SIZE
	.align		4
.L_245:
        /*04d4*/ 	.byte	0x04, 0x11
        /*04d6*/ 	.short	(.L_247 - .L_246)
	.align		4
.L_246:
        /*04d8*/ 	.word	index@(_Z35group_norm_nhwc_bwd_one_pass_kernelI11Fp16IOFp16WLi64ELi8ELi128EEv26Group_norm_nhwc_bwd_params)
        /*04dc*/ 	.word	0x00000000


	//----- nvinfo : EIATTR_REGCOUNT
	.align		4
.L_247:
        /*04e0*/ 	.byte	0x04, 0x2f
        /*04e2*/ 	.short	(.L_249 - .L_248)
	.align		4
.L_248:
        /*04e4*/ 	.word	index@(_Z35group_norm_nhwc_bwd_one_pass_kernelI11Fp16IOBf16WLi512ELi8ELi128EEv26Group_norm_nhwc_bwd_params)
        /*04e8*/ 	.word	0x00000050


	//----- nvinfo : EIATTR_FRAME_SIZE
	.align		4
.L_249:
        /*04ec*/ 	.byte	0x04, 0x11
        /*04ee*/ 	.short	(.L_251 - .L_250)
	.align		4
.L_250:
        /*04f0*/ 	.word	index@(_Z35group_norm_nhwc_bwd_one_pass_kernelI11Fp16IOBf16WLi512ELi8ELi128EEv26Group_norm_nhwc_bwd_params)
        /*04f4*/ 	.word	0x00000000


	//----- nvinfo : EIATTR_REGCOUNT
	.align		4
.L_251:
        /*04f8*/ 	.byte	0x04, 0x2f
        /*04fa*/ 	.short	(.L_253 - .L_252)
	.align		4
.L_252:
        /*04fc*/ 	.word	index@(_Z35group_norm_nhwc_bwd_one_pass_kernelI11Fp16IOBf16WLi256ELi8ELi128EEv26Group_norm_nhwc_bwd_params)
        /*0500*/ 	.word	0x00000040


	//----- nvinfo : EIATTR_FRAME_SIZE
	.align		4
.L_253:
        /*0504*/ 	.byte	0x04, 0x11
        /*0506*/ 	.short	(.L_255 - .L_254)
	.align		4
.L_254:
        /*0508*/ 	.word	index@(_Z35group_norm_nhwc_bwd_one_pass_kernelI11Fp16IOBf16WLi256ELi8ELi128EEv26Group_norm_nhwc_bwd_params)
        /*050c*/ 	.word	0x00000000


	//----- nvinfo : EIATTR_REGCOUNT
	.align		4
.L_255:
        /*0510*/ 	.byte	0x04, 0x2f
        /*0512*/ 	.short	(.L_257 - .L_256)
	.align		4
.L_256:
        /*0514*/ 	.word	index@(_Z35group_norm_nhwc_bwd_one_pass_kernelI11Fp16IOBf16WLi128ELi8ELi128EEv26Group_norm_nhwc_bwd_params)
        /*0518*/ 	.word	0x00000038


	//----- nvinfo : EIATTR_FRAME_SIZE
	.align		4
.L_257:
        /*051c*/ 	.byte	0x04, 0x11
        /*051e*/ 	.short	(.L_259 - .L_258)
	.align		4
.L_258:
        /*0520*/ 	.word	index@(_Z35group_norm_nhwc_bwd_one_pass_kernelI11Fp16IOBf16WLi128ELi8ELi128EEv26Group_norm_nhwc_bwd_params)
        /*0524*/ 	.word	0x00000000


	//----- nvinfo : EIATTR_REGCOUNT
	.align		4
.L_259:
        /*0528*/ 	.byte	0x04, 0x2f
        /*052a*/ 	.short	(.L_261 - .L_260)
	.align		4
.L_260:
        /*052c*/ 	.word	index@(_Z35group_norm_nhwc_bwd_one_pass_kernelI11Fp16IOBf16WLi64ELi8ELi128EEv26Group_norm_nhwc_bwd_params)
        /*0530*/ 	.word	0x00000028


	//----- nvinfo : EIATTR_FRAME_SIZE
	.align		4
.L_261:
        /*0534*/ 	.byte	0x04, 0x11
        /*0536*/ 	.short	(.L_263 - .L_262)
	.align		4
.L_262:
        /*0538*/ 	.word	index@(_Z35group_norm_nhwc_bwd_one_pass_kernelI11Fp16IOBf16WLi64ELi8ELi128EEv26Group_norm_nhwc_bwd_params)
        /*053c*/ 	.word	0x00000000


	//----- nvinfo : EIATTR_REGCOUNT
	.align		4
.L_263:
        /*0540*/ 	.byte	0x04, 0x2f
        /*0542*/ 	.short	(.L_265 - .L_264)
	.align		4
.L_264:
        /*0544*/ 	.word	index@(_Z35group_norm_nhwc_bwd_one_pass_kernelI11Fp16IOFp32WLi512ELi8ELi128EEv26Group_norm_nhwc_bwd_params)
        /*0548*/ 	.word	0x00000060


	//----- nvinfo : EIATTR_FRAME_SIZE
	.align		4
.L_265:
        /*054c*/ 	.byte	0x04, 0x11
        /*054e*/ 	.short	(.L_267 - .L_266)
	.align		4
.L_266:
        /*0550*/ 	.word	index@(_Z35group_norm_nhwc_bwd_one_pass_kernelI11Fp16IOFp32WLi512ELi8ELi128EEv26Group_norm_nhwc_bwd_params)
        /*0554*/ 	.word	0x00000000


	//----- nvinfo : EIATTR_REGCOUNT
	.align		4
.L_267:
        /*0558*/ 	.byte	0x04, 0x2f
        /*055a*/ 	.short	(.L_269 - .L_268)
	.align		4
.L_268:
        /*055c*/ 	.word	index@(_Z35group_norm_nhwc_bwd_one_pass_kernelI11Fp16IOFp32WLi256ELi8ELi128EEv26Group_norm_nhwc_bwd_params)
        /*0560*/ 	.word	0x00000040


	//----- nvinfo : EIATTR_FRAME_SIZE
	.align		4
.L_269:
        /*0564*/ 	.byte	0x04, 0x11
        /*0566*/ 	.short	(.L_271 - .L_270)
	.align		4
.L_270:
        /*0568*/ 	.word	index@(_Z35group_norm_nhwc_bwd_one_pass_kernelI11Fp16IOFp32WLi256ELi8ELi128EEv26Group_norm_nhwc_bwd_params)
        /*056c*/ 	.word	0x00000000


	//----- nvinfo : EIATTR_REGCOUNT
	.align		4
.L_271:
        /*0570*/ 	.byte	0x04, 0x2f
        /*0572*/ 	.short	(.L_273 - .L_272)
	.align		4
.L_272:
        /*0574*/ 	.word	index@(_Z35group_norm_nhwc_bwd_one_pass_kernelI11Fp16IOFp32WLi128ELi8ELi128EEv26Group_norm_nhwc_bwd_params)
        /*0578*/ 	.word	0x00000038


	//----- nvinfo : EIATTR_FRAME_SIZE
	.align		4
.L_273:
        /*057c*/ 	.byte	0x04, 0x11
        /*057e*/ 	.short	(.L_275 - .L_274)
	.align		4
.L_274:
        /*0580*/ 	.word	index@(_Z35group_norm_nhwc_bwd_one_pass_kernelI11Fp16IOFp32WLi128ELi8ELi128EEv26Group_norm_nhwc_bwd_params)
        /*0584*/ 	.word	0x00000000


	//----- nvinfo : EIATTR_REGCOUNT
	.align		4
.L_275:
        /*0588*/ 	.byte	0x04, 0x2f
        /*058a*/ 	.short	(.L_277 - .L_276)
	.align		4
.L_276:
        /*058c*/ 	.word	index@(_Z35group_norm_nhwc_bwd_one_pass_kernelI11Fp16IOFp32WLi64ELi8ELi128EEv26Group_norm_nhwc_bwd_params)
        /*0590*/ 	.word	0x00000028


	//----- nvinfo : EIATTR_FRAME_SIZE
	.align		4
.L_277:
        /*0594*/ 	.byte	0x04, 0x11
        /*0596*/ 	.short	(.L_279 - .L_278)
	.align		4
.L_278:
        /*0598*/ 	.word	index@(_Z35group_norm_nhwc_bwd_one_pass_kernelI11Fp16IOFp32WLi64ELi8ELi128EEv26Group_norm_nhwc_bwd_params)
        /*059c*/ 	.word	0x00000000


	//----- nvinfo : EIATTR_REGCOUNT
	.align		4
.L_279:
        /*05a0*/ 	.byte	0x04, 0x2f
        /*05a2*/ 	.short	(.L_281 - .L_280)
	.align		4
.L_280:
        /*05a4*/ 	.word	index@(_Z35group_norm_nhwc_bwd_one_pass_kernelI11Bf16IOFp16WLi512ELi8ELi128EEv26Group_norm_nhwc_bwd_params)
        /*05a8*/ 	.word	0x00000080


	//----- nvinfo : EIATTR_FRAME_SIZE
	.align		4
.L_281:
        /*05ac*/ 	.byte	0x04, 0x11
        /*05ae*/ 	.short	(.L_283 - .L_282)
	.align		4
.L_282:
        /*05b0*/ 	.word	index@(_Z35group_norm_nhwc_bwd_one_pass_kernelI11Bf16IOFp16WLi512ELi8ELi128EEv26Group_norm_nhwc_bwd_params)
        /*05b4*/ 	.word	0x00000000


	//----- nvinfo : EIATTR_REGCOUNT
	.align		4
.L_283:
        /*05b8*/ 	.byte	0x04, 0x2f
        /*05ba*/ 	.short	(.L_285 - .L_284)
	.align		4
.L_284:
        /*05bc*/ 	.word	index@(_Z35group_norm_nhwc_bwd_one_pass_kernelI11Bf16IOFp16WLi256ELi8ELi128EEv26Group_norm_nhwc_bwd_params)
        /*05c0*/ 	.word	0x00000040


	//----- nvinfo : EIATTR_FRAME_SIZE
	.align		4
.L_285:
        /*05c4*/ 	.byte	0x04, 0x11
        /*05c6*/ 	.short	(.L_287 - .L_286)
	.align		4
.L_286:
        /*05c8*/ 	.word	index@(_Z35group_norm_nhwc_bwd_one_pass_kernelI11Bf16IOFp16WLi256ELi8ELi128EEv26Group_norm_nhwc_bwd_params)
        /*05cc*/ 	.word	0x00000000


	//----- nvinfo : EIATTR_REGCOUNT
	.align		4
.L_287:
        /*05d0*/ 	.byte	0x04, 0x2f
        /*05d2*/ 	.short	(.L_289 - .L_288)
	.align		4
.L_288:
        /*05d4*/ 	.word	index@(_Z35group_norm_nhwc_bwd_one_pass_kernelI11Bf16IOFp16WLi128ELi8ELi128EEv26Group_norm_nhwc_bwd_params)
        /*05d8*/ 	.word	0x00000030


	//----- nvinfo : EIATTR_FRAME_SIZE
	.align		4
.L_289:
        /*05dc*/ 	.byte	0x04, 0x11
        /*05de*/ 	.short	(.L_291 - .L_290)
	.align		4
.L_290:
        /*05e0*/ 	.word	index@(_Z35group_norm_nhwc_bwd_one_pass_kernelI11Bf16IOFp16WLi128ELi8ELi128EEv26Group_norm_nhwc_bwd_params)
        /*05e4*/ 	.word	0x00000000


	//----- nvinfo : EIATTR_REGCOUNT
	.align		4
.L_291:
        /*05e8*/ 	.byte	0x04, 0x2f
        /*05ea*/ 	.short	(.L_293 - .L_292)
	.align		4
.L_292:
        /*05ec*/ 	.word	index@(_Z35group_norm_nhwc_bwd_one_pass_kernelI11Bf16IOFp16WLi64ELi8ELi128EEv26Group_norm_nhwc_bwd_params)
        /*05f0*/ 	.word	0x00000028


	//----- nvinfo : EIATTR_FRAME_SIZE
	.align		4
.L_293:
        /*05f4*/ 	.byte	0x04, 0x11
        /*05f6*/ 	.short	(.L_295 - .L_294)
	.align		4
.L_294:
        /*05f8*/ 	.word	index@(_Z35group_norm_nhwc_bwd_one_pass_kernelI11Bf16IOFp16WLi64ELi8ELi128EEv26Group_norm_nhwc_bwd_params)
        /*05fc*/ 	.word	0x00000000


	//----- nvinfo : EIATTR_REGCOUNT
	.align		4
.L_295:
        /*0600*/ 	.byte	0x04, 0x2f
        /*0602*/ 	.short	(.L_297 - .L_296)
	.align		4
.L_296:
        /*0604*/ 	.word	index@(_Z35group_norm_nhwc_bwd_one_pass_kernelI11Bf16IOBf16WLi512ELi8ELi128EEv26Group_norm_nhwc_bwd_params)
        /*0608*/ 	.word	0x00000080


	//----- nvinfo : EIATTR_FRAME_SIZE
	.align		4
.L_297:
        /*060c*/ 	.byte	0x04, 0x11
        /*060e*/ 	.short	(.L_299 - .L_298)
	.align		4
.L_298:
        /*0610*/ 	.word	index@(_Z35group_norm_nhwc_bwd_one_pass_kernelI11Bf16IOBf16WLi512ELi8ELi128EEv26Group_norm_nhwc_bwd_params)
        /*0614*/ 	.word	0x00000000


	//----- nvinfo : EIATTR_REGCOUNT
	.align		4
.L_299:
        /*0618*/ 	.byte	0x04, 0x2f
        /*061a*/ 	.short	(.L_301 - .L_300)
	.align		4
.L_300:
        /*061c*/ 	.word	index@(_Z35group_norm_nhwc_bwd_one_pass_kernelI11Bf16IOBf16WLi256ELi8ELi128EEv26Group_norm_nhwc_bwd_params)
        /*0620*/ 	.word	0x00000040


	//----- nvinfo : EIATTR_FRAME_SIZE
	.align		4
.L_301:
        /*0624*/ 	.byte	0x04, 0x11
        /*0626*/ 	.short	(.L_303 - .L_302)
	.align		4
.L_302:
        /*0628*/ 	.word	index@(_Z35group_norm_nhwc_bwd_one_pass_kernelI11Bf16IOBf16WLi256ELi8ELi128EEv26Group_norm_nhwc_bwd_params)
        /*062c*/ 	.word	0x00000000


	//----- nvinfo : EIATTR_REGCOUNT
	.align		4
.L_303:
        /*0630*/ 	.byte	0x04, 0x2f
        /*0632*/ 	.short	(.L_305 - .L_304)
	.align		4
.L_304:
        /*0634*/ 	.word	index@(_Z35group_norm_nhwc_bwd_one_pass_kernelI11Bf16IOBf16WLi128ELi8ELi128EEv26Group_norm_nhwc_bwd_params)
        /*0638*/ 	.word	0x00000030


	//----- nvinfo : EIATTR_FRAME_SIZE
	.align		4
.L_305:
        /*063c*/ 	.byte	0x04, 0x11
        /*063e*/ 	.short	(.L_307 - .L_306)
	.align		4
.L_306:
        /*0640*/ 	.word	index@(_Z35group_norm_nhwc_bwd_one_pass_kernelI11Bf16IOBf16WLi128ELi8ELi128EEv26Group_norm_nhwc_bwd_params)
        /*0644*/ 	.word	0x00000000


	//----- nvinfo : EIATTR_REGCOUNT
	.align		4
.L_307:
        /*0648*/ 	.byte	0x04, 0x2f
        /*064a*/ 	.short	(.L_309 - .L_308)
	.align		4
.L_308:
        /*064c*/ 	.word	index@(_Z35group_norm_nhwc_bwd_one_pass_kernelI11Bf16IOBf16WLi64ELi8ELi128EEv26Group_norm_nhwc_bwd_params)
        /*0650*/ 	.word	0x00000028


	//----- nvinfo : EIATTR_FRAME_SIZE
	.align		4
.L_309:
        /*0654*/ 	.byte	0x04, 0x11
        /*0656*/ 	.short	(.L_311 - .L_310)
	.align		4
.L_310:
        /*0658*/ 	.word	index@(_Z35group_norm_nhwc_bwd_one_pass_kernelI11Bf16IOBf16WLi64ELi8ELi128EEv26Group_norm_nhwc_bwd_params)
        /*065c*/ 	.word	0x00000000


	//----- nvinfo : EIATTR_REGCOUNT
	.align		4
.L_311:
        /*0660*/ 	.byte	0x04, 0x2f
        /*0662*/ 	.short	(.L_313 - .L_312)
	.align		4
.L_312:
        /*0664*/ 	.word	index@(_Z35group_norm_nhwc_bwd_one_pass_kernelI11Bf16IOFp32WLi512ELi8ELi128EEv26Group_norm_nhwc_bwd_params)
        /*0668*/ 	.word	0x00000080


	//----- nvinfo : EIATTR_FRAME_SIZE
	.align		4
.L_313:
        /*066c*/ 	.byte	0x04, 0x11
        /*066e*/ 	.short	(.L_315 - .L_314)
	.align		4
.L_314:
        /*0670*/ 	.word	index@(_Z35group_norm_nhwc_bwd_one_pass_kernelI11Bf16IOFp32WLi512ELi8ELi128EEv26Group_norm_nhwc_bwd_params)
        /*0674*/ 	.word	0x00000000


	//----- nvinfo : EIATTR_REGCOUNT
	.align		4
.L_315:
        /*0678*/ 	.byte	0x04, 0x2f
        /*067a*/ 	.short	(.L_317 - .L_316)
	.align		4
.L_316:
        /*067c*/ 	.word	index@(_Z35group_norm_nhwc_bwd_one_pass_kernelI11Bf16IOFp32WLi256ELi8ELi128EEv26Group_norm_nhwc_bwd_params)
        /*0680*/ 	.word	0x00000040


	//----- nvinfo : EIATTR_FRAME_SIZE
	.align		4
.L_317:
        /*0684*/ 	.byte	0x04, 0x11
        /*0686*/ 	.short	(.L_319 - .L_318)
	.align		4
.L_318:
        /*0688*/ 	.word	index@(_Z35group_norm_nhwc_bwd_one_pass_kernelI11Bf16IOFp32WLi256ELi8ELi128EEv26Group_norm_nhwc_bwd_params)
        /*068c*/ 	.word	0x00000000


	//----- nvinfo : EIATTR_REGCOUNT
	.align		4
.L_319:
        /*0690*/ 	.byte	0x04, 0x2f
        /*0692*/ 	.short	(.L_321 - .L_320)
	.align		4
.L_320:
        /*0694*/ 	.word	index@(_Z35group_norm_nhwc_bwd_one_pass_kernelI11Bf16IOFp32WLi128ELi8ELi128EEv26Group_norm_nhwc_bwd_params)
        /*0698*/ 	.word	0x00000030


	//----- nvinfo : EIATTR_FRAME_SIZE
	.align		4
.L_321:
        /*069c*/ 	.byte	0x04, 0x11
        /*069e*/ 	.short	(.L_323 - .L_322)
	.align		4
.L_322:
        /*06a0*/ 	.word	index@(_Z35group_norm_nhwc_bwd_one_pass_kernelI11Bf16IOFp32WLi128ELi8ELi128EEv26Group_norm_nhwc_bwd_params)
        /*06a4*/ 	.word	0x00000000


	//----- nvinfo : EIATTR_REGCOUNT
	.align		4
.L_323:
        /*06a8*/ 	.byte	0x04, 0x2f
        /*06aa*/ 	.short	(.L_325 - .L_324)
	.align		4
.L_324:
        /*06ac*/ 	.word	index@(_Z35group_norm_nhwc_bwd_one_pass_kernelI11Bf16IOFp32WLi64ELi8ELi128EEv26Group_norm_nhwc_bwd_params)
        /*06b0*/ 	.word	0x00000028


	//----- nvinfo : EIATTR_FRAME_SIZE
	.align		4
.L_325:
        /*06b4*/ 	.byte	0x04, 0x11
        /*06b6*/ 	.short	(.L_327 - .L_326)
	.align		4
.L_326:
        /*06b8*/ 	.word	index@(_Z35group_norm_nhwc_bwd_one_pass_kernelI11Bf16IOFp32WLi64ELi8ELi128EEv26Group_norm_nhwc_bwd_params)
        /*06bc*/ 	.word	0x00000000


	//----- nvinfo : EIATTR_REGCOUNT
	.align		4
.L_327:
        /*06c0*/ 	.byte	0x04, 0x2f
        /*06c2*/ 	.short	(.L_329 - .L_328)
	.align		4
.L_328:
        /*06c4*/ 	.word	index@(_ZN3cub18CUB_300001_SM_10006detail11EmptyKernelIvEEvv)
        /*06c8*/ 	.word	0x00000004


	//----- nvinfo : EIATTR_FRAME_SIZE
	.align		4
.L_329:
        /*06cc*/ 	.byte	0x04, 0x11
        /*06ce*/ 	.short	(.L_331 - .L_330)
	.align		4
.L_330:
        /*06d0*/ 	.word	index@(_ZN3cub18CUB_300001_SM_10006detail11EmptyKernelIvEEvv)
        /*06d4*/ 	.word	0x00000000


	//----- nvinfo : EIATTR_MIN_STACK_SIZE
	.align		4
.L_331:
        /*06d8*/ 	.byte	0x04, 0x12
        /*06da*/ 	.short	(.L_333 - .L_332)
	.align		4
.L_332:
        /*06dc*/ 	.word	index@(_ZN3cub18CUB_300001_SM_10006detail11EmptyKernelIvEEvv)
        /*06e0*/ 	.word	0x00000000


	//----- nvinfo : EIATTR_MIN_STACK_SIZE
	.align		4
.L_333:
        /*06e4*/ 	.byte	0x04, 0x12
        /*06e6*/ 	.short	(.L_335 - .L_334)
	.align		4
.L_334:
        /*06e8*/ 	.word	index@(_Z35group_norm_nhwc_bwd_one_pass_kernelI11Bf16IOFp32WLi64ELi8ELi128EEv26Group_norm_nhwc_bwd_params)
        /*06ec*/ 	.word	0x00000000


	//----- nvinfo : EIATTR_MIN_STACK_SIZE
	.align		4
.L_335:
        /*06f0*/ 	.byte	0x04, 0x12
        /*06f2*/ 	.short	(.L_337 - .L_336)
	.align		4
.L_336:
        /*06f4*/ 	.word	index@(_Z35group_norm_nhwc_bwd_one_pass_kernelI11Bf16IOFp32WLi128ELi8ELi128EEv26Group_norm_nhwc_bwd_params)
        /*06f8*/ 	.word	0x00000000


	//----- nvinfo : EIATTR_MIN_STACK_SIZE
	.align		4
.L_337:
        /*06fc*/ 	.byte	0x04, 0x12
        /*06fe*/ 	.short	(.L_339 - .L_338)
	.align		4
.L_338:
        /*0700*/ 	.word	index@(_Z35group_norm_nhwc_bwd_one_pass_kernelI11Bf16IOFp32WLi256ELi8ELi128EEv26Group_norm_nhwc_bwd_params)
        /*0704*/ 	.word	0x00000000


	//----- nvinfo : EIATTR_MIN_STACK_SIZE
	.align		4
.L_339:
        /*0708*/ 	.byte	0x04, 0x12
        /*070a*/ 	.short	(.L_341 - .L_340)
	.align		4
.L_340:
        /*070c*/ 	.word	index@(_Z35group_norm_nhwc_bwd_one_pass_kernelI11Bf16IOFp32WLi512ELi8ELi128EEv26Group_norm_nhwc_bwd_params)
        /*0710*/ 	.word	0x00000000


	//----- nvinfo : EIATTR_MIN_STACK_SIZE
	.align		4
.L_341:
        /*0714*/ 	.byte	0x04, 0x12
        /*0716*/ 	.short	(.L_343 - .L_342)
	.align		4
.L_342:
        /*0718*/ 	.word	index@(_Z35group_norm_nhwc_bwd_one_pass_kernelI11Bf16IOBf16WLi64ELi8ELi128EEv26Group_norm_nhwc_bwd_params)
        /*071c*/ 	.word	0x00000000


	//----- nvinfo : EIATTR_MIN_STACK_SIZE
	.align		4
.L_343:
        /*0720*/ 	.byte	0x04, 0x12
        /*0722*/ 	.short	(.L_345 - .L_344)
	.align		4
.L_344:
        /*0724*/ 	.word	index@(_Z35group_norm_nhwc_bwd_one_pass_kernelI11Bf16IOBf16WLi128ELi8ELi128EEv26Group_norm_nhwc_bwd_params)
        /*0728*/ 	.word	0x00000000


	//----- nvinfo : EIATTR_MIN_STACK_SIZE
	.align		4
.L_345:
        /*072c*/ 	.byte	0x04, 0x12
        /*072e*/ 	.short	(.L_347 - .L_346)
	.align		4
.L_346:
        /*0730*/ 	.word	index@(_Z35group_norm_nhwc_bwd_one_pass_kernelI11Bf16IOBf16WLi256ELi8ELi128EEv26Group_norm_nhwc_bwd_params)
        /*0734*/ 	.word	0x00000000


	//----- nvinfo : EIATTR_MIN_STACK_SIZE
	.align		4
.L_347:
        /*0738*/ 	.byte	0x04, 0x12
        /*073a*/ 	.short	(.L_349 - .L_348)
	.align		4
.L_348:
        /*073c*/ 	.word	index@(_Z35group_norm_nhwc_bwd_one_pass_kernelI11Bf16IOBf16WLi512ELi8ELi128EEv26Group_norm_nhwc_bwd_params)
        /*0740*/ 	.word	0x00000000


	//----- nvinfo : EIATTR_MIN_STACK_SIZE
	.align		4
.L_349:
        /*0744*/ 	.byte	0x04, 0x12
        /*0746*/ 	.short	(.L_351 - .L_350)
	.align		4
.L_350:
        /*0748*/ 	.word	index@(_Z35group_norm_nhwc_bwd_one_pass_kernelI11Bf16IOFp16WLi64ELi8ELi128EEv26Group_norm_nhwc_bwd_params)
        /*074c*/ 	.word	0x00000000


	//----- nvinfo : EIATTR_MIN_STACK_SIZE
	.align		4
.L_351:
        /*0750*/ 	.byte	0x04, 0x12
        /*0752*/ 	.short	(.L_353 - .L_352)
	.align		4
.L_352:
        /*0754*/ 	.word	index@(_Z35group_norm_nhwc_bwd_one_pass_kernelI11Bf16IOFp16WLi128ELi8ELi128EEv26Group_norm_nhwc_bwd_params)
        /*0758*/ 	.word	0x00000000


	//----- nvinfo : EIATTR_MIN_STACK_SIZE
	.align		4
.L_353:
        /*075c*/ 	.byte	0x04, 0x12
        /*075e*/ 	.short	(.L_355 - .L_354)
	.align		4
.L_354:
        /*0760*/ 	.word	index@(_Z35group_norm_nhwc_bwd_one_pass_kernelI11Bf16IOFp16WLi256ELi8ELi128EEv26Group_norm_nhwc_bwd_params)
        /*0764*/ 	.word	0x00000000


	//----- nvinfo : EIATTR_MIN_STACK_SIZE
	.align		4
.L_355:
        /*0768*/ 	.byte	0x04, 0x12
        /*076a*/ 	.short	(.L_357 - .L_356)
	.align		4
.L_356:
        /*076c*/ 	.word	index@(_Z35group_norm_nhwc_bwd_one_pass_kernelI11Bf16IOFp16WLi512ELi8ELi128EEv26Group_norm_nhwc_bwd_params)
        /*0770*/ 	.word	0x00000000


	//----- nvinfo : EIATTR_MIN_STACK_SIZE
	.align		4
.L_357:
        /*0774*/ 	.byte	0x04, 0x12
        /*0776*/ 	.short	(.L_359 - .L_358)
	.align		4
.L_358:
        /*0778*/ 	.word	index@(_Z35group_norm_nhwc_bwd_one_pass_kernelI11Fp16IOFp32WLi64ELi8ELi128EEv26Group_norm_nhwc_bwd_params)
        /*077c*/ 	.word	0x00000000


	//----- nvinfo : EIATTR_MIN_STACK_SIZE
	.align		4
.L_359:
        /*0780*/ 	.byte	0x04, 0x12
        /*0782*/ 	.short	(.L_361 - .L_360)
	.align		4
.L_360:
        /*0784*/ 	.word	index@(_Z35group_norm_nhwc_bwd_one_pass_kernelI11Fp16IOFp32WLi128ELi8ELi128EEv26Group_norm_nhwc_bwd_params)
        /*0788*/ 	.word	0x00000000


	//----- nvinfo : EIATTR_MIN_STACK_SIZE
	.align		4
.L_361:
        /*078c*/ 	.byte	0x04, 0x12
        /*078e*/ 	.short	(.L_363 - .L_362)
	.align		4
.L_362:
        /*0790*/ 	.word	index@(_Z35group_norm_nhwc_bwd_one_pass_kernelI11Fp16IOFp32WLi256ELi8ELi128EEv26Group_norm_nhwc_bwd_params)
        /*0794*/ 	.word	0x00000000


	//----- nvinfo : EIATTR_MIN_STACK_SIZE
	.align		4
.L_363:
        /*0798*/ 	.byte	0x04, 0x12
        /*079a*/ 	.short	(.L_365 - .L_364)
	.align		4
.L_364:
        /*079c*/ 	.word	index@(_Z35group_norm_nhwc_bwd_one_pass_kernelI11Fp16IOFp32WLi512ELi8ELi128EEv26Group_norm_nhwc_bwd_params)
        /*07a0*/ 	.word	0x00000000


	//----- nvinfo : EIATTR_MIN_STACK_SIZE
	.align		4
.L_365:
        /*07a4*/ 	.byte	0x04, 0x12
        /*07a6*/ 	.short	(.L_367 - .L_366)
	.align		4
.L_366:
        /*07a8*/ 	.word	index@(_Z35group_norm_nhwc_bwd_one_pass_kernelI11Fp16IOBf16WLi64ELi8ELi128EEv26Group_norm_nhwc_bwd_params)
        /*07ac*/ 	.word	0x00000000


	//----- nvinfo : EIATTR_MIN_STACK_SIZE
	.align		4
.L_367:
        /*07b0*/ 	.byte	0x04, 0x12
        /*07b2*/ 	.short	(.L_369 - .L_368)
	.align		4
.L_368:
        /*07b4*/ 	.word	index@(_Z35group_norm_nhwc_bwd_one_pass_kernelI11Fp16IOBf16WLi128ELi8ELi128EEv26Group_norm_nhwc_bwd_params)
        /*07b8*/ 	.word	0x00000000


	//----- nvinfo : EIATTR_MIN_STACK_SIZE
	.align		4
.L_369:
        /*07bc*/ 	.byte	0x04, 0x12
        /*07be*/ 	.short	(.L_371 - .L_370)
	.align		4
.L_370:
        /*07c0*/ 	.word	index@(_Z35group_norm_nhwc_bwd_one_pass_kernelI11Fp16IOBf16WLi256ELi8ELi128EEv26Group_norm_nhwc_bwd_params)
        /*07c4*/ 	.word	0x00000000


	//----- nvinfo : EIATTR_MIN_STACK_SIZE
	.align		4
.L_371:
        /*07c8*/ 	.byte	0x04, 0x12
        /*07ca*/ 	.short	(.L_373 - .L_372)
	.align		4
.L_372:
        /*07cc*/ 	.word	index@(_Z35group_norm_nhwc_bwd_one_pass_kernelI11Fp16IOBf16WLi512ELi8ELi128EEv26Group_norm_nhwc_bwd_params)
        /*07d0*/ 	.word	0x00000000


	//----- nvinfo : EIATTR_MIN_STACK_SIZE
	.align		4
.L_373:
        /*07d4*/ 	.byte	0x04, 0x12
        /*07d6*/ 	.short	(.L_375 - .L_374)
	.align		4
.L_374:
        /*07d8*/ 	.word	index@(_Z35group_norm_nhwc_bwd_one_pass_kernelI11Fp16IOFp16WLi64ELi8ELi128EEv26Group_norm_nhwc_bwd_params)
        /*07dc*/ 	.word	0x00000000


	//----- nvinfo : EIATTR_MIN_STACK_SIZE
	.align		4
.L_375:
        /*07e0*/ 	.byte	0x04, 0x12
        /*07e2*/ 	.short	(.L_377 - .L_376)
	.align		4
.L_376:
        /*07e4*/ 	.word	index@(_Z35group_norm_nhwc_bwd_one_pass_kernelI11Fp16IOFp16WLi128ELi8ELi128EEv26Group_norm_nhwc_bwd_params)
        /*07e8*/ 	.word	0x00000000


	//----- nvinfo : EIATTR_MIN_STACK_SIZE
	.align		4
.L_377:
        /*07ec*/ 	.byte	0x04, 0x12
        /*07ee*/ 	.short	(.L_379 - .L_378)
	.align		4
.L_378:
        /*07f0*/ 	.word	index@(_Z35group_norm_nhwc_bwd_one_pass_kernelI11Fp16IOFp16WLi256ELi8ELi128EEv26Group_norm_nhwc_bwd_params)
        /*07f4*/ 	.word	0x00000000


	//----- nvinfo : EIATTR_MIN_STACK_SIZE
	.align		4
.L_379:
        /*07f8*/ 	.byte	0x04, 0x12
        /*07fa*/ 	.short	(.L_381 - .L_380)
	.align		4
.L_380:
        /*07fc*/ 	.word	index@(_Z35group_norm_nhwc_bwd_one_pass_kernelI11Fp16IOFp16WLi512ELi8ELi128EEv26Group_norm_nhwc_bwd_params)
        /*0800*/ 	.word	0x00000000


	//----- nvinfo : EIATTR_MIN_STACK_SIZE
	.align		4
.L_381:
        /*0804*/ 	.byte	0x04, 0x12
        /*0806*/ 	.short	(.L_383 - .L_382)
	.align		4
.L_382:
        /*0808*/ 	.word	index@(_Z35group_norm_nhwc_bwd_one_pass_kernelI11Fp32IOFp32WLi64ELi8ELi128EEv26Group_norm_nhwc_bwd_params)
        /*080c*/ 	.word	0x00000000


	//----- nvinfo : EIATTR_MIN_STACK_SIZE
	.align		4
.L_383:
        /*0810*/ 	.byte	0x04, 0x12
        /*0812*/ 	.short	(.L_385 - .L_384)
	.align		4
.L_384:
        /*0814*/ 	.word	index@(_Z35group_norm_nhwc_bwd_one_pass_kernelI11Fp32IOFp32WLi128ELi8ELi128EEv26Group_norm_nhwc_bwd_params)
        /*0818*/ 	.word	0x00000000


	//----- nvinfo : EIATTR_MIN_STACK_SIZE
	.align		4
.L_385:
        /*081c*/ 	.byte	0x04, 0x12
        /*081e*/ 	.short	(.L_387 - .L_386)
	.align		4
.L_386:
        /*0820*/ 	.word	index@(_Z35group_norm_nhwc_bwd_one_pass_kernelI11Fp32IOFp32WLi256ELi8ELi128EEv26Group_norm_nhwc_bwd_params)
        /*0824*/ 	.word	0x00000000


	//----- nvinfo : EIATTR_MIN_STACK_SIZE
	.align		4
.L_387:
        /*0828*/ 	.byte	0x04, 0x12
        /*082a*/ 	.short	(.L_389 - .L_388)
	.align		4
.L_388:
        /*082c*/ 	.word	index@(_Z35group_norm_nhwc_bwd_one_pass_kernelI11Fp32IOFp32WLi512ELi8ELi128EEv26Group_norm_nhwc_bwd_params)
        /*0830*/ 	.word	0x00000000


	//----- nvinfo : EIATTR_MIN_STACK_SIZE
	.align		4
.L_389:
        /*0834*/ 	.byte	0x04, 0x12
        /*0836*/ 	.short	(.L_391 - .L_390)
	.align		4
.L_390:
        /*0838*/ 	.word	index@(_Z35group_norm_nhwc_bwd_one_pass_kernelI11Fp32IOBf16WLi64ELi8ELi128EEv26Group_norm_nhwc_bwd_params)
        /*083c*/ 	.word	0x00000000


	//----- nvinfo : EIATTR_MIN_STACK_SIZE
	.align		4
.L_391:
        /*0840*/ 	.byte	0x04, 0x12
        /*0842*/ 	.short	(.L_393 - .L_392)
	.align		4
.L_392:
        /*0844*/ 	.word	index@(_Z35group_norm_nhwc_bwd_one_pass_kernelI11Fp32IOBf16WLi128ELi8ELi128EEv26Group_norm_nhwc_bwd_params)
        /*0848*/ 	.word	0x00000000


	//----- nvinfo : EIATTR_MIN_STACK_SIZE
	.align		4
.L_393:
        /*084c*/ 	.byte	0x04, 0x12
        /*084e*/ 	.short	(.L_395 - .L_394)
	.align		4
.L_394:
        /*0850*/ 	.word	index@(_Z35group_norm_nhwc_bwd_one_pass_kernelI11Fp32IOBf16WLi256ELi8ELi128EEv26Group_norm_nhwc_bwd_params)
        /*0854*/ 	.word	0x00000000


	//----- nvinfo : EIATTR_MIN_STACK_SIZE
	.align		4
.L_395:
        /*0858*/ 	.byte	0x04, 0x12
        /*085a*/ 	.short	(.L_397 - .L_396)
	.align		4
.L_396:
        /*085c*/ 	.word	index@(_Z35group_norm_nhwc_bwd_one_pass_kernelI11Fp32IOBf16WLi512ELi8ELi128EEv26Group_norm_nhwc_bwd_params)
        /*0860*/ 	.word	0x00000000


	//----- nvinfo : EIATTR_MIN_STACK_SIZE
	.align		4
.L_397:
        /*0864*/ 	.byte	0x04, 0x12
        /*0866*/ 	.short	(.L_399 - .L_398)
	.align		4
.L_398:
        /*0868*/ 	.word	index@(_Z35group_norm_nhwc_bwd_one_pass_kernelI11Fp32IOFp16WLi64ELi8ELi128EEv26Group_norm_nhwc_bwd_params)
        /*086c*/ 	.word	0x00000000


	//----- nvinfo : EIATTR_MIN_STACK_SIZE
	.align		4
.L_399:
        /*0870*/ 	.byte	0x04, 0x12
        /*0872*/ 	.short	(.L_401 - .L_400)
	.align		4
.L_400:
        /*0874*/ 	.word	index@(_Z35group_norm_nhwc_bwd_one_pass_kernelI11Fp32IOFp16WLi128ELi8ELi128EEv26Group_norm_nhwc_bwd_params)
        /*0878*/ 	.word	0x00000000


	//----- nvinfo : EIATTR_MIN_STACK_SIZE
	.align		4
.L_401:
        /*087c*/ 	.byte	0x04, 0x12
        /*087e*/ 	.short	(.L_403 - .L_402)
	.align		4
.L_402:
        /*0880*/ 	.word	index@(_Z35group_norm_nhwc_bwd_one_pass_kernelI11Fp32IOFp16WLi256ELi8ELi128EEv26Group_norm_nhwc_bwd_params)
        /*0884*/ 	.word	0x00000000


	//----- nvinfo : EIATTR_MIN_STACK_SIZE
	.align		4
.L_403:
        /*0888*/ 	.byte	0x04, 0x12
        /*088a*/ 	.short	(.L_405 - .L_404)
	.align		4
.L_404:
        /*088c*/ 	.word	index@(_Z35group_norm_nhwc_bwd_one_pass_kernelI11Fp32IOFp16WLi512ELi8ELi128EEv26Group_norm_nhwc_bwd_params)
        /*0890*/ 	.word	0x00000000


	//----- nvinfo : EIATTR_MIN_STACK_SIZE
	.align		4
.L_405:
        /*0894*/ 	.byte	0x04, 0x12
        /*0896*/ 	.short	(.L_407 - .L_406)
	.align		4
.L_406:
        /*0898*/ 	.word	index@(_Z35group_norm_nhwc_fwd_one_pass_kernelI11Bf16IOFp32WLi64ELi8ELi128EEv26Group_norm_nhwc_fwd_params)
        /*089c*/ 	.word	0x00000000


	//----- nvinfo : EIATTR_MIN_STACK_SIZE
	.align		4
.L_407:
        /*08a0*/ 	.byte	0x04, 0x12
        /*08a2*/ 	.short	(.L_409 - .L_408)
	.align		4
.L_408:
        /*08a4*/ 	.word	index@(_Z35group_norm_nhwc_fwd_one_pass_kernelI11Bf16IOFp32WLi128ELi8ELi128EEv26Group_norm_nhwc_fwd_params)
        /*08a8*/ 	.word	0x00000000


	//----- nvinfo : EIATTR_MIN_STACK_SIZE
	.align		4
.L_409:
        /*08ac*/ 	.byte	0x04, 0x12
        /*08ae*/ 	.short	(.L_411 - .L_410)
	.align		4
.L_410:
        /*08b0*/ 	.word	index@(_Z35group_norm_nhwc_fwd_one_pass_kernelI11Bf16IOFp32WLi256ELi8ELi128EEv26Group_norm_nhwc_fwd_params)
        /*08b4*/ 	.word	0x00000000


	//----- nvinfo : EIATTR_MIN_STACK_SIZE
	.align		4
.L_411:
        /*08b8*/ 	.byte	0x04, 0x12
        /*08ba*/ 	.short	(.L_413 - .L_412)
	.align		4
.L_412:
        /*08bc*/ 	.word	index@(_Z35group_norm_nhwc_fwd_one_pass_kernelI11Bf16IOFp32WLi512ELi8ELi128EEv26Group_norm_nhwc_fwd_params)
        /*08c0*/ 	.word	0x00000000


	//----- nvinfo : EIATTR_MIN_STACK_SIZE
	.align		4
.L_413:
        /*08c4*/ 	.byte	0x04, 0x12
        /*08c6*/ 	.short	(.L_415 - .L_414)
	.align		4
.L_414:
        /*08c8*/ 	.word	index@(_Z35group_norm_nhwc_fwd_one_pass_kernelI11Bf16IOBf16WLi64ELi8ELi128EEv26Group_norm_nhwc_fwd_params)
        /*08cc*/ 	.word	0x00000000


	//----- nvinfo : EIATTR_MIN_STACK_SIZE
	.align		4
.L_415:
        /*08d0*/ 	.byte	0x04, 0x12
        /*08d2*/ 	.short	(.L_417 - .L_416)
	.align		4
.L_416:
        /*08d4*/ 	.word	index@(_Z35group_norm_nhwc_fwd_one_pass_kernelI11Bf16IOBf16WLi128ELi8ELi128EEv26Group_norm_nhwc_fwd_params)
        /*08d8*/ 	.word	0x00000000


	//----- nvinfo : EIATTR_MIN_STACK_SIZE
	.align		4
.L_417:
        /*08dc*/ 	.byte	0x04, 0x12
        /*08de*/ 	.short	(.L_419 - .L_418)
	.align		4
.L_418:
        /*08e0*/ 	.word	index@(_Z35group_norm_nhwc_fwd_one_pass_kernelI11Bf16IOBf16WLi256ELi8ELi128EEv26Group_norm_nhwc_fwd_params)
        /*08e4*/ 	.word	0x00000000


	//----- nvinfo : EIATTR_MIN_STACK_SIZE
	.align		4
.L_419:
        /*08e8*/ 	.byte	0x04, 0x12
        /*08ea*/ 	.short	(.L_421 - .L_420)
	.align		4
.L_420:
        /*08ec*/ 	.word	index@(_Z35group_norm_nhwc_fwd_one_pass_kernelI11Bf16IOBf16WLi512ELi8ELi128EEv26Group_norm_nhwc_fwd_params)
        /*08f0*/ 	.word	0x00000000


	//----- nvinfo : EIATTR_MIN_STACK_SIZE
	.align		4
.L_421:
        /*08f4*/ 	.byte	0x04, 0x12
        /*08f6*/ 	.short	(.L_423 - .L_422)
	.align		4
.L_422:
        /*08f8*/ 	.word	index@(_Z35group_norm_nhwc_fwd_one_pass_kernelI11Bf16IOFp16WLi64ELi8ELi128EEv26Group_norm_nhwc_fwd_params)
        /*08fc*/ 	.word	0x00000000


	//----- nvinfo : EIATTR_MIN_STACK_SIZE
	.align		4
.L_423:
        /*0900*/ 	.byte	0x04, 0x12
        /*0902*/ 	.short	(.L_425 - .L_424)
	.align		4
.L_424:
        /*0904*/ 	.word	index@(_Z35group_norm_nhwc_fwd_one_pass_kernelI11Bf16IOFp16WLi128ELi8ELi128EEv26Group_norm_nhwc_fwd_params)
        /*0908*/ 	.word	0x00000000


	//----- nvinfo : EIATTR_MIN_STACK_SIZE
	.align		4
.L_425:
        /*090c*/ 	.byte	0x04, 0x12
        /*090e*/ 	.short	(.L_427 - .L_426)
	.align		4
.L_426:
        /*0910*/ 	.word	index@(_Z35group_norm_nhwc_fwd_one_pass_kernelI11Bf16IOFp16WLi256ELi8ELi128EEv26Group_norm_nhwc_fwd_params)
        /*0914*/ 	.word	0x00000000


	//----- nvinfo : EIATTR_MIN_STACK_SIZE
	.align		4
.L_427:
        /*0918*/ 	.byte	0x04, 0x12
        /*091a*/ 	.short	(.L_429 - .L_428)
	.align		4
.L_428:
        /*091c*/ 	.word	index@(_Z35group_norm_nhwc_fwd_one_pass_kernelI11Bf16IOFp16WLi512ELi8ELi128EEv26Group_norm_nhwc_fwd_params)
        /*0920*/ 	.word	0x00000000


	//----- nvinfo : EIATTR_MIN_STACK_SIZE
	.align		4
.L_429:
        /*0924*/ 	.byte	0x04, 0x12
        /*0926*/ 	.short	(.L_431 - .L_430)
	.align		4
.L_430:
        /*0928*/ 	.word	index@(_Z35group_norm_nhwc_fwd_one_pass_kernelI11Fp16IOFp32WLi64ELi8ELi128EEv26Group_norm_nhwc_fwd_params)
        /*092c*/ 	.word	0x00000000


	//----- nvinfo : EIATTR_MIN_STACK_SIZE
	.align		4
.L_431:
        /*0930*/ 	.byte	0x04, 0x12
        /*0932*/ 	.short	(.L_433 - .L_432)
	.align		4
.L_432:
        /*0934*/ 	.word	index@(_Z35group_norm_nhwc_fwd_one_pass_kernelI11Fp16IOFp32WLi128ELi8ELi128EEv26Group_norm_nhwc_fwd_params)
        /*0938*/ 	.word	0x00000000


	//----- nvinfo : EIATTR_MIN_STACK_SIZE
	.align		4
.L_433:
        /*093c*/ 	.byte	0x04, 0x12
        /*093e*/ 	.short	(.L_435 - .L_434)
	.align		4
.L_434:
        /*0940*/ 	.word	index@(_Z35group_norm_nhwc_fwd_one_pass_kernelI11Fp16IOFp32WLi256ELi8ELi128EEv26Group_norm_nhwc_fwd_params)
        /*0944*/ 	.word	0x00000000


	//----- nvinfo : EIATTR_MIN_STACK_SIZE
	.align		4
.L_435:
        /*0948*/ 	.byte	0x04, 0x12
        /*094a*/ 	.short	(.L_437 - .L_436)
	.align		4
.L_436:
        /*094c*/ 	.word	index@(_Z35group_norm_nhwc_fwd_one_pass_kernelI11Fp16IOFp32WLi512ELi8ELi128EEv26Group_norm_nhwc_fwd_params)
        /*0950*/ 	.word	0x00000000


	//----- nvinfo : EIATTR_MIN_STACK_SIZE
	.align		4
.L_437:
        /*0954*/ 	.byte	0x04, 0x12
        /*0956*/ 	.short	(.L_439 - .L_438)
	.align		4
.L_438:
        /*0958*/ 	.word	index@(_Z35group_norm_nhwc_fwd_one_pass_kernelI11Fp16IOBf16WLi64ELi8ELi128EEv26Group_norm_nhwc_fwd_params)
        /*095c*/ 	.word	0x00000000


	//----- nvinfo : EIATTR_MIN_STACK_SIZE
	.align		4
.L_439:
        /*0960*/ 	.byte	0x04, 0x12
        /*0962*/ 	.short	(.L_441 - .L_440)
	.align		4
.L_440:
        /*0964*/ 	.word	index@(_Z35group_norm_nhwc_fwd_one_pass_kernelI11Fp16IOBf16WLi128ELi8ELi128EEv26Group_norm_nhwc_fwd_params)
        /*0968*/ 	.word	0x00000000


	//----- nvinfo : EIATTR_MIN_STACK_SIZE
	.align		4
.L_441:
        /*096c*/ 	.byte	0x04, 0x12
        /*096e*/ 	.short	(.L_443 - .L_442)
	.align		4
.L_442:
        /*0970*/ 	.word	index@(_Z35group_norm_nhwc_fwd_one_pass_kernelI11Fp16IOBf16WLi256ELi8ELi128EEv26Group_norm_nhwc_fwd_params)
        /*0974*/ 	.word	0x00000000


	//----- nvinfo : EIATTR_MIN_STACK_SIZE
	.align		4
.L_443:
        /*0978*/ 	.byte	0x04, 0x12
        /*097a*/ 	.short	(.L_445 - .L_444)
	.align		4
.L_444:
        /*097c*/ 	.word	index@(_Z35group_norm_nhwc_fwd_one_pass_kernelI11Fp16IOBf16WLi512ELi8ELi128EEv26Group_norm_nhwc_fwd_params)
        /*0980*/ 	.word	0x00000000


	//----- nvinfo : EIATTR_MIN_STACK_SIZE
	.align		4
.L_445:
        /*0984*/ 	.byte	0x04, 0x12
        /*0986*/ 	.short	(.L_447 - .L_446)
	.align		4
.L_446:
        /*0988*/ 	.word	index@(_Z35group_norm_nhwc_fwd_one_pass_kernelI11Fp16IOFp16WLi64ELi8ELi128EEv26Group_norm_nhwc_fwd_params)
        /*098c*/ 	.word	0x00000000


	//----- nvinfo : EIATTR_MIN_STACK_SIZE
	.align		4
.L_447:
        /*0990*/ 	.byte	0x04, 0x12
        /*0992*/ 	.short	(.L_449 - .L_448)
	.align		4
.L_448:
        /*0994*/ 	.word	index@(_Z35group_norm_nhwc_fwd_one_pass_kernelI11Fp16IOFp16WLi128ELi8ELi128EEv26Group_norm_nhwc_fwd_params)
        /*0998*/ 	.word	0x00000000


	//----- nvinfo : EIATTR_MIN_STACK_SIZE
	.align		4
.L_449:
        /*099c*/ 	.byte	0x04, 0x12
        /*099e*/ 	.short	(.L_451 - .L_450)
	.align		4
.L_450:
        /*09a0*/ 	.word	index@(_Z35group_norm_nhwc_fwd_one_pass_kernelI11Fp16IOFp16WLi256ELi8ELi128EEv26Group_norm_nhwc_fwd_params)
        /*09a4*/ 	.word	0x00000000


	//----- nvinfo : EIATTR_MIN_STACK_SIZE
	.align		4
.L_451:
        /*09a8*/ 	.byte	0x04, 0x12
        /*09aa*/ 	.short	(.L_453 - .L_452)
	.align		4
.L_452:
        /*09ac*/ 	.word	index@(_Z35group_norm_nhwc_fwd_one_pass_kernelI11Fp16IOFp16WLi512ELi8ELi128EEv26Group_norm_nhwc_fwd_params)
        /*09b0*/ 	.word	0x00000000


	//----- nvinfo : EIATTR_MIN_STACK_SIZE
	.align		4
.L_453:
        /*09b4*/ 	.byte	0x04, 0x12
        /*09b6*/ 	.short	(.L_455 - .L_454)
	.align		4
.L_454:
        /*09b8*/ 	.word	index@(_Z35group_norm_nhwc_fwd_one_pass_kernelI11Fp32IOFp32WLi64ELi8ELi128EEv26Group_norm_nhwc_fwd_params)
        /*09bc*/ 	.word	0x00000000


	//----- nvinfo : EIATTR_MIN_STACK_SIZE
	.align		4
.L_455:
        /*09c0*/ 	.byte	0x04, 0x12
        /*09c2*/ 	.short	(.L_457 - .L_456)
	.align		4
.L_456:
        /*09c4*/ 	.word	index@(_Z35group_norm_nhwc_fwd_one_pass_kernelI11Fp32IOFp32WLi128ELi8ELi128EEv26Group_norm_nhwc_fwd_params)
        /*09c8*/ 	.word	0x00000000


	//----- nvinfo : EIATTR_MIN_STACK_SIZE
	.align		4
.L_457:
        /*09cc*/ 	.byte	0x04, 0x12
        /*09ce*/ 	.short	(.L_459 - .L_458)
	.align		4
.L_458:
        /*09d0*/ 	.word	index@(_Z35group_norm_nhwc_fwd_one_pass_kernelI11Fp32IOFp32WLi256ELi8ELi128EEv26Group_norm_nhwc_fwd_params)
        /*09d4*/ 	.word	0x00000000


	//----- nvinfo : EIATTR_MIN_STACK_SIZE
	.align		4
.L_459:
        /*09d8*/ 	.byte	0x04, 0x12
        /*09da*/ 	.short	(.L_461 - .L_460)
	.align		4
.L_460:
        /*09dc*/ 	.word	index@(_Z35group_norm_nhwc_fwd_one_pass_kernelI11Fp32IOFp32WLi512ELi8ELi128EEv26Group_norm_nhwc_fwd_params)
        /*09e0*/ 	.word	0x00000000


	//----- nvinfo : EIATTR_MIN_STACK_SIZE
	.align		4
.L_461:
        /*09e4*/ 	.byte	0x04, 0x12
        /*09e6*/ 	.short	(.L_463 - .L_462)
	.align		4
.L_462:
        /*09e8*/ 	.word	index@(_Z35group_norm_nhwc_fwd_one_pass_kernelI11Fp32IOBf16WLi64ELi8ELi128EEv26Group_norm_nhwc_fwd_params)
        /*09ec*/ 	.word	0x00000000


	//----- nvinfo : EIATTR_MIN_STACK_SIZE
	.align		4
.L_463:
        /*09f0*/ 	.byte	0x04, 0x12
        /*09f2*/ 	.short	(.L_465 - .L_464)
	.align		4
.L_464:
        /*09f4*/ 	.word	index@(_Z35group_norm_nhwc_fwd_one_pass_kernelI11Fp32IOBf16WLi128ELi8ELi128EEv26Group_norm_nhwc_fwd_params)
        /*09f8*/ 	.word	0x00000000


	//----- nvinfo : EIATTR_MIN_STACK_SIZE
	.align		4
.L_465:
        /*09fc*/ 	.byte	0x04, 0x12
        /*09fe*/ 	.short	(.L_467 - .L_466)
	.align		4
.L_466:
        /*0a00*/ 	.word	index@(_Z35group_norm_nhwc_fwd_one_pass_kernelI11Fp32IOBf16WLi256ELi8ELi128EEv26Group_norm_nhwc_fwd_params)
        /*0a04*/ 	.word	0x00000000


	//----- nvinfo : EIATTR_MIN_STACK_SIZE
	.align		4
.L_467:
        /*0a08*/ 	.byte	0x04, 0x12
        /*0a0a*/ 	.short	(.L_469 - .L_468)
	.align		4
.L_468:
        /*0a0c*/ 	.word	index@(_Z35group_norm_nhwc_fwd_one_pass_kernelI11Fp32IOBf16WLi512ELi8ELi128EEv26Group_norm_nhwc_fwd_params)
        /*0a10*/ 	.word	0x00000000


	//----- nvinfo : EIATTR_MIN_STACK_SIZE
	.align		4
.L_469:
        /*0a14*/ 	.byte	0x04, 0x12
        /*0a16*/ 	.short	(.L_471 - .L_470)
	.align		4
.L_470:
        /*0a18*/ 	.word	index@(_Z35group_norm_nhwc_fwd_one_pass_kernelI11Fp32IOFp16WLi64ELi8ELi128EEv26Group_norm_nhwc_fwd_params)
        /*0a1c*/ 	.word	0x00000000


	//----- nvinfo : EIATTR_MIN_STACK_SIZE
	.align		4
.L_471:
        /*0a20*/ 	.byte	0x04, 0x12
        /*0a22*/ 	.short	(.L_473 - .L_472)
	.align		4
.L_472:
        /*0a24*/ 	.word	index@(_Z35group_norm_nhwc_fwd_one_pass_kernelI11Fp32IOFp16WLi128ELi8ELi128EEv26Group_norm_nhwc_fwd_params)
        /*0a28*/ 	.word	0x00000000


	//----- nvinfo : EIATTR_MIN_STACK_SIZE
	.align		4
.L_473:
        /*0a2c*/ 	.byte	0x04, 0x12
        /*0a2e*/ 	.short	(.L_475 - .L_474)
	.align		4
.L_474:
        /*0a30*/ 	.word	index@(_Z35group_norm_nhwc_fwd_one_pass_kernelI11Fp32IOFp16WLi256ELi8ELi128EEv26Group_norm_nhwc_fwd_params)
        /*0a34*/ 	.word	0x00000000


	//----- nvinfo : EIATTR_MIN_STACK_SIZE
	.align		4
.L_475:
        /*0a38*/ 	.byte	0x04, 0x12
        /*0a3a*/ 	.short	(.L_477 - .L_476)
	.align		4
.L_476:
        /*0a3c*/ 	.word	index@(_Z35group_norm_nhwc_fwd_one_pass_kernelI11Fp32IOFp16WLi512ELi8ELi128EEv26Group_norm_nhwc_fwd_params)
        /*0a40*/ 	.word	0x00000000
.L_477:


//--------------------- .nv.compat                --------------------------
	.section	.nv.compat,"",@"SHT_CUDA_COMPAT_INFO"
	.align	4
        /*0000*/ 	.byte	0x02, 0x09, 0x01, 0x00, 0x02, 0x02, 0x01, 0x00, 0x02, 0x05, 0x05, 0x00, 0x03, 0x07, 0x01, 0x01
        /*0010*/ 	.byte	0x02, 0x03, 0x00, 0x00, 0x02, 0x06, 0x01, 0x00, 0x04, 0x0b, 0x08, 0x00, 0x09, 0x00, 0x00, 0x00
        /*0020*/ 	.byte	0x00, 0x00, 0x00, 0x00


//--------------------- .nv.info._ZN3cub18CUB_300001_SM_10006detail11EmptyKernelIvEEvv --------------------------
	.section	.nv.info._ZN3cub18CUB_300001_SM_10006detail11EmptyKernelIvEEvv,"",@"SHT_CUDA_INFO"
	.sectionflags	@""
	.align	4


	//----- nvinfo : EIATTR_CUDA_API_VERSION
	.align		4
        /*0000*/ 	.byte	0x04, 0x37
        /*0002*/ 	.short	(.L_479 - .L_478)
.L_478:
        /*0004*/ 	.word	0x00000082


	//----- nvinfo : EIATTR_SPARSE_MMA_MASK
	.align		4
.L_479:
        /*0008*/ 	.byte	0x03, 0x50
        /*000a*/ 	.short	0x0000


	//----- nvinfo : EIATTR_MAXREG_COUNT
	.align		4
        /*000c*/ 	.byte	0x03, 0x1b
        /*000e*/ 	.short	0x00ff


	//----- nvinfo : EIATTR_MERCURY_ISA_VERSION
	.align		4
        /*0010*/ 	.byte	0x03, 0x5f
        /*0012*/ 	.short	0x0101


	//----- nvinfo : EIATTR_VRC_CTA_INIT_COUNT
	.align		4
        /*0014*/ 	.byte	0x02, 0x4a
	.zero		1
	.zero		1


	//----- nvinfo : EIATTR_EXIT_INSTR_OFFSETS
	.align		4
        /*0018*/ 	.byte	0x04, 0x1c
        /*001a*/ 	.short	(.L_481 - .L_480)


	//   ....[0]....
.L_480:
        /*001c*/ 	.word	0x00000010


	//----- nvinfo : EIATTR_SW_WAR
	.align		4
.L_481:
        /*0020*/ 	.byte	0x04, 0x36
        /*0022*/ 	.short	(.L_483 - .L_482)
.L_482:
        /*0024*/ 	.word	0x00000008
.L_483:


//--------------------- .nv.info._Z35group_norm_nhwc_bwd_one_pass_kernelI11Bf16IOFp32WLi64ELi8ELi128EEv26Group_norm_nhwc_bwd_params --------------------------
	.section	.nv.info._Z35group_norm_nhwc_bwd_one_pass_kernelI11Bf16IOFp32WLi64ELi8ELi128EEv26Group_norm_nhwc_bwd_params,"",@"SHT_CUDA_INFO"
	.sectionflags	@""
	.align	4


	//----- nvinfo : EIATTR_CUDA_API_VERSION
	.align		4
        /*0000*/ 	.byte	0x04, 0x37
        /*0002*/ 	.short	(.L_485 - .L_484)
.L_484:
        /*0004*/ 	.word	0x00000082


	//----- nvinfo : EIATTR_KPARAM_INFO
	.align		4
.L_485:
        /*0008*/ 	.byte	0x04, 0x17
        /*000a*/ 	.short	(.L_487 - .L_486)
.L_486:
        /*000c*/ 	.word	0x00000000
        /*0010*/ 	.short	0x0000
        /*0012*/ 	.short	0x0000
        /*0014*/ 	.byte	0x00, 0xf0, 0xe1, 0x02


	//----- nvinfo : EIATTR_SPARSE_MMA_MASK
	.align		4
.L_487:
        /*0018*/ 	.byte	0x03, 0x50
        /*001a*/ 	.short	0x0000


	//----- nvinfo : EIATTR_MAXREG_COUNT
	.align		4
        /*001c*/ 	.byte	0x03, 0x1b
        /*001e*/ 	.short	0x00ff


	//----- nvinfo : EIATTR_NUM_BARRIERS
	.align		4
        /*0020*/ 	.byte	0x02, 0x4c
        /*0022*/ 	.byte	0x01
	.zero		1


	//----- nvinfo : EIATTR_MERCURY_ISA_VERSION
	.align		4
        /*0024*/ 	.byte	0x03, 0x5f
        /*0026*/ 	.short	0x0101


	//----- nvinfo : EIATTR_INT_WARP_WIDE_INSTR_OFFSETS
	.align		4
        /*0028*/ 	.byte	0x04, 0x31
        /*002a*/ 	.short	(.L_489 - .L_488)


	//   ....[0]....
.L_488:
        /*002c*/ 	.word	0x00002290


	//   ....[1]....
        /*0030*/ 	.word	0x000022b0


	//   ....[2]....
        /*0034*/ 	.word	0x000022e0


	//   ....[3]....
        /*0038*/ 	.word	0x00002330


	//   ....[4]....
        /*003c*/ 	.word	0x000024b0


	//   ....[5]....
        /*0040*/ 	.word	0x000024f0


	//   ....[6]....
        /*0044*/ 	.word	0x00002510


	//   ....[7]....
        /*0048*/ 	.word	0x00002560


	//----- nvinfo : EIATTR_COOP_GROUP_MASK_REGIDS
	.align		4
.L_489:
        /*004c*/ 	.byte	0x04, 0x29
        /*004e*/ 	.short	(.L_491 - .L_490)


	//   ....[0]....
.L_490:
        /*0050*/ 	.word	0xffffffff


	//   ....[1]....
        /*0054*/ 	.word	0xffffffff


	//   ....[2]....
        /*0058*/ 	.word	0xffffffff


	//   ....[3]....
        /*005c*/ 	.word	0xffffffff


	//   ....[4]....
        /*0060*/ 	.word	0xffffffff


	//   ....[5]....
        /*0064*/ 	.word	0xffffffff


	//   ....[6]....
        /*0068*/ 	.word	0xffffffff


	//   ....[7]....
        /*006c*/ 	.word	0xffffffff


	//   ....[8]....
        /*0070*/ 	.word	0xffffffff


	//   ....[9]....
        /*0074*/ 	.word	0xffffffff


	//----- nvinfo : EIATTR_COOP_GROUP_INSTR_OFFSETS
	.align		4
.L_491:
        /*0078*/ 	.byte	0x04, 0x28
        /*007a*/ 	.short	(.L_493 - .L_492)


	//   ....[0]....
.L_492:
        /*007c*/ 	.word	0x00001040


	//   ....[1]....
        /*0080*/ 	.word	0x00001080


	//   ....[2]....
        /*0084*/ 	.word	0x000010e0


	//   ....[3]....
        /*0088*/ 	.word	0x00001100


	//   ....[4]....
        /*008c*/ 	.word	0x00001130


	//   ....[5]....
        /*0090*/ 	.word	0x00001150


	//   ....[6]....
        /*0094*/ 	.word	0x00001180


	//   ....[7]....
        /*0098*/ 	.word	0x000011a0


	//   ....[8]....
        /*009c*/ 	.word	0x000011f0


	//   ....[9]....
        /*00a0*/ 	.word	0x00001200


	//----- nvinfo : EIATTR_VRC_CTA_INIT_COUNT
	.align		4
.L_493:
        /*00a4*/ 	.byte	0x02, 0x4a
	.zero		1
	.zero		1


	//----- nvinfo : EIATTR_EXIT_INSTR_OFFSETS
	.align		4
        /*00a8*/ 	.byte	0x04, 0x1c
        /*00aa*/ 	.short	(.L_495 - .L_494)


	//   ....[0]....
.L_494:
        /*00ac*/ 	.word	0x00003480


	//   ....[1]....
        /*00b0*/ 	.word	0x000035b0


	//   ....[2]....
        /*00b4*/ 	.word	0x00003aa0


	//   ....[3]....
        /*00b8*/ 	.word	0x00004050


	//----- nvinfo : EIATTR_MAX_THREADS
	.align		4
.L_495:
        /*00bc*/ 	.byte	0x04, 0x05
        /*00be*/ 	.short	(.L_497 - .L_496)
.L_496:
        /*00c0*/ 	.word	0x00000080
        /*00c4*/ 	.word	0x00000001
        /*00c8*/ 	.word	0x00000001


	//----- nvinfo : EIATTR_CRS_STACK_SIZE
	.align		4
.L_497:
        /*00cc*/ 	.byte	0x04, 0x1e
        /*00ce*/ 	.short	(.L_499 - .L_498)
.L_498:
        /*00d0*/ 	.word	0x00000000


	//----- nvinfo : EIATTR_CBANK_PARAM_SIZE
	.align		4
.L_499:
        /*00d4*/ 	.byte	0x03, 0x19
        /*00d6*/ 	.short	0x00b8


	//----- nvinfo : EIATTR_PARAM_CBANK
	.align		4
        /*00d8*/ 	.byte	0x04, 0x0a
        /*00da*/ 	.short	(.L_501 - .L_500)
	.align		4
.L_500:
        /*00dc*/ 	.word	index@(.nv.constant0._Z35group_norm_nhwc_bwd_one_pass_kernelI11Bf16IOFp32WLi64ELi8ELi128EEv26Group_norm_nhwc_bwd_params)
        /*00e0*/ 	.short	0x0380
        /*00e2*/ 	.short	0x00b8


	//----- nvinfo : EIATTR_SW_WAR
	.align		4
.L_501:
        /*00e4*/ 	.byte	0x04, 0x36
        /*00e6*/ 	.short	(.L_503 - .L_502)
.L_502:
        /*00e8*/ 	.word	0x00000008
.L_503:


//--------------------- .nv.info._Z35group_norm_nhwc_bwd_one_pass_kernelI11Bf16IOFp32WLi128ELi8ELi128EEv26Group_norm_nhwc_bwd_params --------------------------
	.section	.nv.info._Z35group_norm_nhwc_bwd_one_pass_kernelI11Bf16IOFp32WLi128ELi8ELi128EEv26Group_norm_nhwc_bwd_params,"",@"SHT_CUDA_INFO"
	.sectionflags	@""
	.align	4


	//----- nvinfo : EIATTR_CUDA_API_VERSION
	.align		4
        /*0000*/ 	.byte	0x04, 0x37
        /*0002*/ 	.short	(.L_505 - .L_504)
.L_504:
        /*0004*/ 	.word	0x00000082


	//----- nvinfo : EIATTR_KPARAM_INFO
	.align		4
.L_505:
        /*0008*/ 	.byte	0x04, 0x17
        /*000a*/ 	.short	(.L_507 - .L_506)
.L_506:
        /*000c*/ 	.word	0x00000000
        /*0010*/ 	.short	0x0000
        /*0012*/ 	.short	0x0000
        /*0014*/ 	.byte	0x00, 0xf0, 0xe1, 0x02


	//----- nvinfo : EIATTR_SPARSE_MMA_MASK
	.align		4
.L_507:
        /*0018*/ 	.byte	0x03, 0x50
        /*001a*/ 	.short	0x0000


	//----- nvinfo : EIATTR_MAXREG_COUNT
	.align		4
        /*001c*/ 	.byte	0x03, 0x1b
        /*001e*/ 	.short	0x00ff


	//----- nvinfo : EIATTR_NUM_BARRIERS
	.align		4
        /*0020*/ 	.byte	0x02, 0x4c
        /*0022*/ 	.byte	0x01
	.zero		1


	//----- nvinfo : EIATTR_MERCURY_ISA_VERSION
	.align		4
        /*0024*/ 	.byte	0x03, 0x5f
        /*0026*/ 	.short	0x0101


	//----- nvinfo : EIATTR_INT_WARP_WIDE_INSTR_OFFSETS
	.align		4
        /*0028*/ 	.byte	0x04, 0x31
        /*002a*/ 	.short	(.L_509 - .L_508)


	//   ....[0]....
.L_508:
        /*002c*/ 	.word	0x00002cf0


	//   ....[1]....
        /*0030*/ 	.word	0x00002d10


	//   ....[2]....
        /*0034*/ 	.word	0x00002d40


	//   ....[3]....
        /*0038*/ 	.word	0x00002d90


	//   ....[4]....
        /*003c*/ 	.word	0x00002f10


	//   ....[5]....
        /*0040*/ 	.word	0x00002f60


	//   ....[6]....
        /*0044*/ 	.word	0x00002f70


	//   ....[7]....
        /*0048*/ 	.word	0x00002fc0


	//----- nvinfo : EIATTR_COOP_GROUP_MASK_REGIDS
	.align		4
.L_509:
        /*004c*/ 	.byte	0x04, 0x29
        /*004e*/ 	.short	(.L_511 - .L_510)


	//   ....[0]....
.L_510:
        /*0050*/ 	.word	0xffffffff


	//   ....[1]....
        /*0054*/ 	.word	0xffffffff


	//   ....[2]....
        /*0058*/ 	.word	0xffffffff


	//   ....[3]....
        /*005c*/ 	.word	0xffffffff


	//   ....[4]....
        /*0060*/ 	.word	0xffffffff


	//   ....[5]....
        /*0064*/ 	.word	0xffffffff


	//   ....[6]....
        /*0068*/ 	.word	0xffffffff


	//   ....[7]....
        /*006c*/ 	.word	0xffffffff


	//   ....[8]....
        /*0070*/ 	.word	0xffffffff


	//   ....[9]....
        /*0074*/ 	.word	0xffffffff


	//----- nvinfo : EIATTR_COOP_GROUP_INSTR_OFFSETS
	.align		4
.L_511:
        /*0078*/ 	.byte	0x04, 0x28
        /*007a*/ 	.short	(.L_513 - .L_512)


	//   ....[0]....
.L_512:
        /*007c*/ 	.word	0x00001a80


	//   ....[1]....
        /*0080*/ 	.word	0x00001ac0


	//   ....[2]....
        /*0084*/ 	.word	0x00001b20


	//   ....[3]....
        /*0088*/ 	.word	0x00001b40


	//   ....[4]....
        /*008c*/ 	.word	0x00001b70


	//   ....[5]....
        /*0090*/ 	.word	0x00001b90


	//   ....[6]....
        /*0094*/ 	.word	0x00001bc0


	//   ....[7]....
        /*0098*/ 	.word	0x00001be0


	//   ....[8]....
        /*009c*/ 	.word	0x00001c30


	//   ....[9]....
        /*00a0*/ 	.word	0x00001c40


	//----- nvinfo : EIATTR_VRC_CTA_INIT_COUNT
	.align		4
.L_513:
        /*00a4*/ 	.byte	0x02, 0x4a
	.zero		1
	.zero		1


	//----- nvinfo : EIATTR_EXIT_INSTR_OFFSETS
	.align		4
        /*00a8*/ 	.byte	0x04, 0x1c
        /*00aa*/ 	.short	(.L_515 - .L_514)


	//   ....[0]....
.L_514:
        /*00ac*/ 	.word	0x000045e0


	//   ....[1]....
        /*00b0*/ 	.word	0x00004710


	//   ....[2]....
        /*00b4*/ 	.word	0x00004c00


	//   ....[3]....
        /*00b8*/ 	.word	0x000051b0


	//----- nvinfo : EIATTR_MAX_THREADS
	.align		4
.L_515:
        /*00bc*/ 	.byte	0x04, 0x05
        /*00be*/ 	.short	(.L_517 - .L_516)
.L_516:
        /*00c0*/ 	.word	0x00000080
        /*00c4*/ 	.word	0x00000001
        /*00c8*/ 	.word	0x00000001


	//----- nvinfo : EIATTR_CRS_STACK_SIZE
	.align		4
.L_517:
        /*00cc*/ 	.byte	0x04, 0x1e
        /*00ce*/ 	.short	(.L_519 - .L_518)
.L_518:
        /*00d0*/ 	.word	0x00000000


	//----- nvinfo : EIATTR_CBANK_PARAM_SIZE
	.align		4
.L_519:
        /*00d4*/ 	.byte	0x03, 0x19
        /*00d6*/ 	.short	0x00b8


	//----- nvinfo : EIATTR_PARAM_CBANK
	.align		4
        /*00d8*/ 	.byte	0x04, 0x0a
        /*00da*/ 	.short	(.L_521 - .L_520)
	.align		4
.L_520:
        /*00dc*/ 	.word	index@(.nv.constant0._Z35group_norm_nhwc_bwd_one_pass_kernelI11Bf16IOFp32WLi128ELi8ELi128EEv26Group_norm_nhwc_bwd_params)
        /*00e0*/ 	.short	0x0380
        /*00e2*/ 	.short	0x00b8


	//----- nvinfo : EIATTR_SW_WAR
	.align		4
.L_521:
        /*00e4*/ 	.byte	0x04, 0x36
        /*00e6*/ 	.short	(.L_523 - .L_522)
.L_522:
        /*00e8*/ 	.word	0x00000008
.L_523:


//--------------------- .nv.info._Z35group_norm_nhwc_bwd_one_pass_kernelI11Bf16IOFp32WLi256ELi8ELi128EEv26Group_norm_nhwc_bwd_params --------------------------
	.section	.nv.info._Z35group_norm_nhwc_bwd_one_pass_kernelI11Bf16IOFp32WLi256ELi8ELi128EEv26Group_norm_nhwc_bwd_params,"",@"SHT_CUDA_INFO"
	.sectionflags	@""
	.align	4


	//----- nvinfo : EIATTR_CUDA_API_VERSION
	.align		4
        /*0000*/ 	.byte	0x04, 0x37
        /*0002*/ 	.short	(.L_525 - .L_524)
.L_524:
        /*0004*/ 	.word	0x00000082


	//----- nvinfo : EIATTR_KPARAM_INFO
	.align		4
.L_525:
        /*0008*/ 	.byte	0x04, 0x17
        /*000a*/ 	.short	(.L_527 - .L_526)
.L_526:
        /*000c*/ 	.word	0x00000000
        /*0010*/ 	.short	0x0000
        /*0012*/ 	.short	0x0000
        /*0014*/ 	.byte	0x00, 0xf0, 0xe1, 0x02


	//----- nvinfo : EIATTR_SPARSE_MMA_MASK
	.align		4
.L_527:
        /*0018*/ 	.byte	0x03, 0x50
        /*001a*/ 	.short	0x0000


	//----- nvinfo : EIATTR_MAXREG_COUNT
	.align		4
        /*001c*/ 	.byte	0x03, 0x1b
        /*001e*/ 	.short	0x00ff


	//----- nvinfo : EIATTR_NUM_BARRIERS
	.align		4
        /*0020*/ 	.byte	0x02, 0x4c
        /*0022*/ 	.byte	0x01
	.zero		1


	//----- nvinfo : EIATTR_MERCURY_ISA_VERSION
	.align		4
        /*0024*/ 	.byte	0x03, 0x5f
        /*0026*/ 	.short	0x0101


	//----- nvinfo : EIATTR_INT_WARP_WIDE_INSTR_OFFSETS
	.align		4
        /*0028*/ 	.byte	0x04, 0x31
        /*002a*/ 	.short	(.L_529 - .L_528)


	//   ....[0]....
.L_528:
        /*002c*/ 	.word	0x00002fe0


	//----- nvinfo : EIATTR_COOP_GROUP_MASK_REGIDS
	.align		4
.L_529:
        /*0030*/ 	.byte	0x04, 0x29
        /*0032*/ 	.short	(.L_531 - .L_530)


	//   ....[0]....
.L_530:
        /*0034*/ 	.word	0xffffffff


	//   ....[1]....
        /*0038*/ 	.word	0xffffffff


	//   ....[2]....
        /*003c*/ 	.word	0xffffffff


	//   ....[3]....
        /*0040*/ 	.word	0xffffffff


	//   ....[4]....
        /*0044*/ 	.word	0xffffffff


	//   ....[5]....
        /*0048*/ 	.word	0xffffffff


	//   ....[6]....
        /*004c*/ 	.word	0xffffffff


	//   ....[7]....
        /*0050*/ 	.word	0xffffffff


	//   ....[8]....
        /*0054*/ 	.word	0xffffffff


	//   ....[9]....
        /*0058*/ 	.word	0xffffffff


	//----- nvinfo : EIATTR_COOP_GROUP_INSTR_OFFSETS
	.align		4
.L_531:
        /*005c*/ 	.byte	0x04, 0x28
        /*005e*/ 	.short	(.L_533 - .L_532)


	//   ....[0]....
.L_532:
        /*0060*/ 	.word	0x00002da0


	//   ....[1]....
        /*0064*/ 	.word	0x00002dd0


	//   ....[2]....
        /*0068*/ 	.word	0x00002e60


	//   ....[3]....
        /*006c*/ 	.word	0x00002e70


	//   ....[4]....
        /*0070*/ 	.word	0x00002ea0


	//   ....[5]....
        /*0074*/ 	.word	0x00002ec0


	//   ....[6]....
        /*0078*/ 	.word	0x00002ef0


	//   ....[7]....
        /*007c*/ 	.word	0x00002f10


	//   ....[8]....
        /*0080*/ 	.word	0x00002f80


	//   ....[9]....
        /*0084*/ 	.word	0x00002f90


	//----- nvinfo : EIATTR_VRC_CTA_INIT_COUNT
	.align		4
.L_533:
        /*0088*/ 	.byte	0x02, 0x4a
	.zero		1
	.zero		1


	//----- nvinfo : EIATTR_EXIT_INSTR_OFFSETS
	.align		4
        /*008c*/ 	.byte	0x04, 0x1c
        /*008e*/ 	.short	(.L_535 - .L_534)


	//   ....[0]....
.L_534:
        /*0090*/ 	.word	0x000063e0


	//   ....[1]....
        /*0094*/ 	.word	0x00006510


	//   ....[2]....
        /*0098*/ 	.word	0x00006a20


	//   ....[3]....
        /*009c*/ 	.word	0x00006fd0


	//----- nvinfo : EIATTR_MAX_THREADS
	.align		4
.L_535:
        /*00a0*/ 	.byte	0x04, 0x05
        /*00a2*/ 	.short	(.L_537 - .L_536)
.L_536:
        /*00a4*/ 	.word	0x00000080
        /*00a8*/ 	.word	0x00000001
        /*00ac*/ 	.word	0x00000001


	//----- nvinfo : EIATTR_CRS_STACK_SIZE
	.align		4
.L_537:
        /*00b0*/ 	.byte	0x04, 0x1e
        /*00b2*/ 	.short	(.L_539 - .L_538)
.L_538:
        /*00b4*/ 	.word	0x00000000


	//----- nvinfo : EIATTR_CBANK_PARAM_SIZE
	.align		4
.L_539:
        /*00b8*/ 	.byte	0x03, 0x19
        /*00ba*/ 	.short	0x00b8


	//----- nvinfo : EIATTR_PARAM_CBANK
	.align		4
        /*00bc*/ 	.byte	0x04, 0x0a
        /*00be*/ 	.short	(.L_541 - .L_540)
	.align		4
.L_540:
        /*00c0*/ 	.word	index@(.nv.constant0._Z35group_norm_nhwc_bwd_one_pass_kernelI11Bf16IOFp32WLi256ELi8ELi128EEv26Group_norm_nhwc_bwd_params)
        /*00c4*/ 	.short	0x0380
        /*00c6*/ 	.short	0x00b8


	//----- nvinfo : EIATTR_SW_WAR
	.align		4
.L_541:
        /*00c8*/ 	.byte	0x04, 0x36
        /*00ca*/ 	.short	(.L_543 - .L_542)
.L_542:
        /*00cc*/ 	.word	0x00000008
.L_543:


//--------------------- .nv.info._Z35group_norm_nhwc_bwd_one_pass_kernelI11Bf16IOFp32WLi512ELi8ELi128EEv26Group_norm_nhwc_bwd_params --------------------------
	.section	.nv.info._Z35group_norm_nhwc_bwd_one_pass_kernelI11Bf16IOFp32WLi512ELi8ELi128EEv26Group_norm_nhwc_bwd_params,"",@"SHT_CUDA_INFO"
	.sectionflags	@""
	.align	4


	//----- nvinfo : EIATTR_CUDA_API_VERSION
	.align		4
        /*0000*/ 	.byte	0x04, 0x37
        /*0002*/ 	.short	(.L_545 - .L_544)
.L_544:
        /*0004*/ 	.word	0x00000082


	//----- nvinfo : EIATTR_KPARAM_INFO
	.align		4
.L_545:
        /*0008*/ 	.byte	0x04, 0x17
        /*000a*/ 	.short	(.L_547 - .L_546)
.L_546:
        /*000c*/ 	.word	0x00000000
        /*0010*/ 	.short	0x0000
        /*0012*/ 	.short	0x0000
        /*0014*/ 	.byte	0x00, 0xf0, 0xe1, 0x02


	//----- nvinfo : EIATTR_SPARSE_MMA_MASK
	.align		4
.L_547:
        /*0018*/ 	.byte	0x03, 0x50
        /*001a*/ 	.short	0x0000


	//----- nvinfo : EIATTR_MAXREG_COUNT
	.align		4
        /*001c*/ 	.byte	0x03, 0x1b
        /*001e*/ 	.short	0x00ff


	//----- nvinfo : EIATTR_NUM_BARRIERS
	.align		4
        /*0020*/ 	.byte	0x02, 0x4c
        /*0022*/ 	.byte	0x01
	.zero		1


	//----- nvinfo : EIATTR_MERCURY_ISA_VERSION
	.align		4
        /*0024*/ 	.byte	0x03, 0x5f
        /*0026*/ 	.short	0x0101


	//----- nvinfo : EIATTR_COOP_GROUP_MASK_REGIDS
	.align		4
        /*0028*/ 	.byte	0x04, 0x29
        /*002a*/ 	.short	(.L_549 - .L_548)


	//   ....[0]....
.L_548:
        /*002c*/ 	.word	0xffffffff


	//   ....[1]....
        /*0030*/ 	.word	0xffffffff


	//   ....[2]....
        /*0034*/ 	.word	0xffffffff


	//   ....[3]....
        /*0038*/ 	.word	0xffffffff


	//   ....[4]....
        /*003c*/ 	.word	0xffffffff


	//   ....[5]....
        /*0040*/ 	.word	0xffffffff


	//   ....[6]....
        /*0044*/ 	.word	0xffffffff


	//   ....[7]....
        /*0048*/ 	.word	0xffffffff


	//   ....[8]....
        /*004c*/ 	.word	0xffffffff


	//   ....[9]....
        /*0050*/ 	.word	0xffffffff


	//----- nvinfo : EIATTR_COOP_GROUP_INSTR_OFFSETS
	.align		4
.L_549:
        /*0054*/ 	.byte	0x04, 0x28
        /*0056*/ 	.short	(.L_551 - .L_550)


	//   ....[0]....
.L_550:
        /*0058*/ 	.word	0x00005400


	//   ....[1]....
        /*005c*/ 	.word	0x00005440


	//   ....[2]....
        /*0060*/ 	.word	0x000054b0


	//   ....[3]....
        /*0064*/ 	.word	0x000054d0


	//   ....[4]....
        /*0068*/ 	.word	0x00005500


	//   ....[5]....
        /*006c*/ 	.word	0x00005520


	//   ....[6]....
        /*0070*/ 	.word	0x00005550


	//   ....[7]....
        /*0074*/ 	.word	0x00005570


	//   ....[8]....
        /*0078*/ 	.word	0x000055c0


	//   ....[9]....
        /*007c*/ 	.word	0x000055d0


	//----- nvinfo : EIATTR_VRC_CTA_INIT_COUNT
	.align		4
.L_551:
        /*0080*/ 	.byte	0x02, 0x4a
	.zero		1
	.zero		1


	//----- nvinfo : EIATTR_EXIT_INSTR_OFFSETS
	.align		4
        /*0084*/ 	.byte	0x04, 0x1c
        /*0086*/ 	.short	(.L_553 - .L_552)


	//   ....[0]....
.L_552:
        /*0088*/ 	.word	0x0000a230


	//   ....[1]....
        /*008c*/ 	.word	0x0000a360


	//   ....[2]....
        /*0090*/ 	.word	0x0000a870


	//   ....[3]....
        /*0094*/ 	.word	0x0000ae20


	//----- nvinfo : EIATTR_MAX_THREADS
	.align		4
.L_553:
        /*0098*/ 	.byte	0x04, 0x05
        /*009a*/ 	.short	(.L_555 - .L_554)
.L_554:
        /*009c*/ 	.word	0x00000080
        /*00a0*/ 	.word	0x00000001
        /*00a4*/ 	.word	0x00000001


	//----- nvinfo : EIATTR_CRS_STACK_SIZE
	.align		4
.L_555:
        /*00a8*/ 	.byte	0x04, 0x1e
        /*00aa*/ 	.short	(.L_557 - .L_556)
.L_556:
        /*00ac*/ 	.word	0x00000000


	//----- nvinfo : EIATTR_CBANK_PARAM_SIZE
	.align		4
.L_557:
        /*00b0*/ 	.byte	0x03, 0x19
        /*00b2*/ 	.short	0x00b8


	//----- nvinfo : EIATTR_PARAM_CBANK
	.align		4
        /*00b4*/ 	.byte	0x04, 0x0a
        /*00b6*/ 	.short	(.L_559 - .L_558)
	.align		4
.L_558:
        /*00b8*/ 	.word	index@(.nv.constant0._Z35group_norm_nhwc_bwd_one_pass_kernelI11Bf16IOFp32WLi512ELi8ELi128EEv26Group_norm_nhwc_bwd_params)
        /*00bc*/ 	.short	0x0380
        /*00be*/ 	.short	0x00b8


	//----- nvinfo : EIATTR_SW_WAR
	.align		4
.L_559:
        /*00c0*/ 	.byte	0x04, 0x36
        /*00c2*/ 	.short	(.L_561 - .L_560)
.L_560:
        /*00c4*/ 	.word	0x00000008
.L_561:


//--------------------- .nv.info._Z35group_norm_nhwc_bwd_one_pass_kernelI11Bf16IOBf16WLi64ELi8ELi128EEv26Group_norm_nhwc_bwd_params --------------------------
	.section	.nv.info._Z35group_norm_nhwc_bwd_one_pass_kernelI11Bf16IOBf16WLi64ELi8ELi128EEv26Group_norm_nhwc_bwd_params,"",@"SHT_CUDA_INFO"
	.sectionflags	@""
	.align	4


	//----- nvinfo : EIATTR_CUDA_API_VERSION
	.align		4
        /*0000*/ 	.byte	0x04, 0x37
        /*0002*/ 	.short	(.L_563 - .L_562)
.L_562:
        /*0004*/ 	.word	0x00000082


	//----- nvinfo : EIATTR_KPARAM_INFO
	.align		4
.L_563:
        /*0008*/ 	.byte	0x04, 0x17
        /*000a*/ 	.short	(.L_565 - .L_564)
.L_564:
        /*000c*/ 	.word	0x00000000
        /*0010*/ 	.short	0x0000
        /*0012*/ 	.short	0x0000
        /*0014*/ 	.byte	0x00, 0xf0, 0xe1, 0x02


	//----- nvinfo : EIATTR_SPARSE_MMA_MASK
	.align		4
.L_565:
        /*0018*/ 	.byte	0x03, 0x50
        /*001a*/ 	.short	0x0000


	//----- nvinfo : EIATTR_MAXREG_COUNT
	.align		4
        /*001c*/ 	.byte	0x03, 0x1b
        /*001e*/ 	.short	0x00ff


	//----- nvinfo : EIATTR_NUM_BARRIERS
	.align		4
        /*0020*/ 	.byte	0x02, 0x4c
        /*0022*/ 	.byte	0x01
	.zero		1


	//----- nvinfo : EIATTR_MERCURY_ISA_VERSION
	.align		4
        /*0024*/ 	.byte	0x03, 0x5f
        /*0026*/ 	.short	0x0101


	//----- nvinfo : EIATTR_INT_WARP_WIDE_INSTR_OFFSETS
	.align		4
        /*0028*/ 	.byte	0x04, 0x31
        /*002a*/ 	.short	(.L_567 - .L_566)


	//   ....[0]....
.L_566:
        /*002c*/ 	.word	0x00002310


	//   ....[1]....
        /*0030*/ 	.word	0x00002330


	//   ....[2]....
        /*0034*/ 	.word	0x00002360


	//   ....[3]....
        /*0038*/ 	.word	0x000023b0


	//   ....[4]....
        /*003c*/ 	.word	0x00002530


	//   ....[5]....
        /*0040*/ 	.word	0x00002570


	//   ....[6]....
        /*0044*/ 	.word	0x00002590


	//   ....[7]....
        /*0048*/ 	.word	0x000025e0


	//----- nvinfo : EIATTR_COOP_GROUP_MASK_REGIDS
	.align		4
.L_567:
        /*004c*/ 	.byte	0x04, 0x29
        /*004e*/ 	.short	(.L_569 - .L_568)


	//   ....[0]....
.L_568:
        /*0050*/ 	.word	0xffffffff


	//   ....[1]....
        /*0054*/ 	.word	0xffffffff


	//   ....[2]....
        /*0058*/ 	.word	0xffffffff


	//   ....[3]....
        /*005c*/ 	.word	0xffffffff


	//   ....[4]....
        /*0060*/ 	.word	0xffffffff


	//   ....[5]....
        /*0064*/ 	.word	0xffffffff


	//   ....[6]....
        /*0068*/ 	.word	0xffffffff


	//   ....[7]....
        /*006c*/ 	.word	0xffffffff


	//   ....[8]....
        /*0070*/ 	.word	0xffffffff


	//   ....[9]....
        /*0074*/ 	.word	0xffffffff


	//----- nvinfo : EIATTR_COOP_GROUP_INSTR_OFFSETS
	.align		4
.L_569:
        /*0078*/ 	.byte	0x04, 0x28
        /*007a*/ 	.short	(.L_571 - .L_570)


	//   ....[0]....
.L_570:
        /*007c*/ 	.word	0x000010c0


	//   ....[1]....
        /*0080*/ 	.word	0x00001100


	//   ....[2]....
        /*0084*/ 	.word	0x00001160


	//   ....[3]....
        /*0088*/ 	.word	0x00001180


	//   ....[4]....
        /*008c*/ 	.word	0x000011b0


	//   ....[5]....
        /*0090*/ 	.word	0x000011d0


	//   ....[6]....
        /*0094*/ 	.word	0x00001200


	//   ....[7]....
        /*0098*/ 	.word	0x00001220


	//   ....[8]....
        /*009c*/ 	.word	0x00001270


	//   ....[9]....
        /*00a0*/ 	.word	0x00001280


	//----- nvinfo : EIATTR_VRC_CTA_INIT_COUNT
	.align		4
.L_571:
        /*00a4*/ 	.byte	0x02, 0x4a
	.zero		1
	.zero		1


	//----- nvinfo : EIATTR_EXIT_INSTR_OFFSETS
	.align		4
        /*00a8*/ 	.byte	0x04, 0x1c
        /*00aa*/ 	.short	(.L_573 - .L_572)


	//   ....[0]....
.L_572:
        /*00ac*/ 	.word	0x00003500


	//   ....[1]....
        /*00b0*/ 	.word	0x00003630


	//   ....[2]....
        /*00b4*/ 	.word	0x00003b40


	//   ....[3]....
        /*00b8*/ 	.word	0x00004140


	//----- nvinfo : EIATTR_MAX_THREADS
	.align		4
.L_573:
        /*00bc*/ 	.byte	0x04, 0x05
        /*00be*/ 	.short	(.L_575 - .L_574)
.L_574:
        /*00c0*/ 	.word	0x00000080
        /*00c4*/ 	.word	0x00000001
        /*00c8*/ 	.word	0x00000001


	//----- nvinfo : EIATTR_CRS_STACK_SIZE
	.align		4
.L_575:
        /*00cc*/ 	.byte	0x04, 0x1e
        /*00ce*/ 	.short	(.L_577 - .L_576)
.L_576:
        /*00d0*/ 	.word	0x00000000


	//----- nvinfo : EIATTR_CBANK_PARAM_SIZE
	.align		4
.L_577:
        /*00d4*/ 	.byte	0x03, 0x19
        /*00d6*/ 	.short	0x00b8


	//----- nvinfo : EIATTR_PARAM_CBANK
	.align		4
        /*00d8*/ 	.byte	0x04, 0x0a
        /*00da*/ 	.short	(.L_579 - .L_578)
	.align		4
.L_578:
        /*00dc*/ 	.word	index@(.nv.constant0._Z35group_norm_nhwc_bwd_one_pass_kernelI11Bf16IOBf16WLi64ELi8ELi128EEv26Group_norm_nhwc_bwd_params)
        /*00e0*/ 	.short	0x0380
        /*00e2*/ 	.short	0x00b8


	//----- nvinfo : EIATTR_SW_WAR
	.align		4
.L_579:
        /*00e4*/ 	.byte	0x04, 0x36
        /*00e6*/ 	.short	(.L_581 - .L_580)
.L_580:
        /*00e8*/ 	.word	0x00000008
.L_581:


//--------------------- .nv.info._Z35group_norm_nhwc_bwd_one_pass_kernelI11Bf16IOBf16WLi128ELi8ELi128EEv26Group_norm_nhwc_bwd_params --------------------------
	.section	.nv.info._Z35group_norm_nhwc_bwd_one_pass_kernelI11Bf16IOBf16WLi128ELi8ELi128EEv26Group_norm_nhwc_bwd_params,"",@"SHT_CUDA_INFO"
	.sectionflags	@""
	.align	4


	//----- nvinfo : EIATTR_CUDA_API_VERSION
	.align		4
        /*0000*/ 	.byte	0x04, 0x37
        /*0002*/ 	.short	(.L_583 - .L_582)
.L_582:
        /*0004*/ 	.word	0x00000082


	//----- nvinfo : EIATTR_KPARAM_INFO
	.align		4
.L_583:
        /*0008*/ 	.byte	0x04, 0x17
        /*000a*/ 	.short	(.L_585 - .L_584)
.L_584:
        /*000c*/ 	.word	0x00000000
        /*0010*/ 	.short	0x0000
        /*0012*/ 	.short	0x0000
        /*0014*/ 	.byte	0x00, 0xf0, 0xe1, 0x02


	//----- nvinfo : EIATTR_SPARSE_MMA_MASK
	.align		4
.L_585:
        /*0018*/ 	.byte	0x03, 0x50
        /*001a*/ 	.short	0x0000


	//----- nvinfo : EIATTR_MAXREG_COUNT
	.align		4
        /*001c*/ 	.byte	0x03, 0x1b
        /*001e*/ 	.short	0x00ff


	//----- nvinfo : EIATTR_NUM_BARRIERS
	.align		4
        /*0020*/ 	.byte	0x02, 0x4c
        /*0022*/ 	.byte	0x01
	.zero		1


	//----- nvinfo : EIATTR_MERCURY_ISA_VERSION
	.align		4
        /*0024*/ 	.byte	0x03, 0x5f
        /*0026*/ 	.short	0x0101


	//----- nvinfo : EIATTR_INT_WARP_WIDE_INSTR_OFFSETS
	.align		4
        /*0028*/ 	.byte	0x04, 0x31
        /*002a*/ 	.short	(.L_587 - .L_586)


	//   ....[0]....
.L_586:
        /*002c*/ 	.word	0x00002d70


	//   ....[1]....
        /*0030*/ 	.word	0x00002d90


	//   ....[2]....
        /*0034*/ 	.word	0x00002dc0


	//   ....[3]....
        /*0038*/ 	.word	0x00002e10


	//   ....[4]....
        /*003c*/ 	.word	0x00002f90


	//   ....[5]....
        /*0040*/ 	.word	0x00002fe0


	//   ....[6]....
        /*0044*/ 	.word	0x00002ff0


	//   ....[7]....
        /*0048*/ 	.word	0x00003040


	//----- nvinfo : EIATTR_COOP_GROUP_MASK_REGIDS
	.align		4
.L_587:
        /*004c*/ 	.byte	0x04, 0x29
        /*004e*/ 	.short	(.L_589 - .L_588)


	//   ....[0]....
.L_588:
        /*0050*/ 	.word	0xffffffff


	//   ....[1]....
        /*0054*/ 	.word	0xffffffff


	//   ....[2]....
        /*0058*/ 	.word	0xffffffff


	//   ....[3]....
        /*005c*/ 	.word	0xffffffff


	//   ....[4]....
        /*0060*/ 	.word	0xffffffff


	//   ....[5]....
        /*0064*/ 	.word	0xffffffff


	//   ....[6]....
        /*0068*/ 	.word	0xffffffff


	//   ....[7]....
        /*006c*/ 	.word	0xffffffff


	//   ....[8]....
        /*0070*/ 	.word	0xffffffff


	//   ....[9]....
        /*0074*/ 	.word	0xffffffff


	//----- nvinfo : EIATTR_COOP_GROUP_INSTR_OFFSETS
	.align		4
.L_589:
        /*0078*/ 	.byte	0x04, 0x28
        /*007a*/ 	.short	(.L_591 - .L_590)


	//   ....[0]....
.L_590:
        /*007c*/ 	.word	0x00001b30


	//   ....[1]....
        /*0080*/ 	.word	0x00001b60


	//   ....[2]....
        /*0084*/ 	.word	0x00001ba0


	//   ....[3]....
        /*0088*/ 	.word	0x00001bc0


	//   ....[4]....
        /*008c*/ 	.word	0x00001bf0


	//   ....[5]....
        /*0090*/ 	.word	0x00001c10


	//   ....[6]....
        /*0094*/ 	.word	0x00001c40


	//   ....[7]....
        /*0098*/ 	.word	0x00001c60


	//   ....[8]....
        /*009c*/ 	.word	0x00001cb0


	//   ....[9]....
        /*00a0*/ 	.word	0x00001cc0


	//----- nvinfo : EIATTR_VRC_CTA_INIT_COUNT
	.align		4
.L_591:
        /*00a4*/ 	.byte	0x02, 0x4a
	.zero		1
	.zero		1


	//----- nvinfo : EIATTR_EXIT_INSTR_OFFSETS
	.align		4
        /*00a8*/ 	.byte	0x04, 0x1c
        /*00aa*/ 	.short	(.L_593 - .L_592)


	//   ....[0]....
.L_592:
        /*00ac*/ 	.word	0x00004660


	//   ....[1]....
        /*00b0*/ 	.word	0x00004790


	//   ....[2]....
        /*00b4*/ 	.word	0x00004ca0


	//   ....[3]....
        /*00b8*/ 	.word	0x000052a0


	//----- nvinfo : EIATTR_MAX_THREADS
	.align		4
.L_593:
        /*00bc*/ 	.byte	0x04, 0x05
        /*00be*/ 	.short	(.L_595 - .L_594)
.L_594:
        /*00c0*/ 	.word	0x00000080
        /*00c4*/ 	.word	0x00000001
        /*00c8*/ 	.word	0x00000001


	//----- nvinfo : EIATTR_CRS_STACK_SIZE
	.align		4
.L_595:
        /*00cc*/ 	.byte	0x04, 0x1e
        /*00ce*/ 	.short	(.L_597 - .L_596)
.L_596:
        /*00d0*/ 	.word	0x00000000


	//----- nvinfo : EIATTR_CBANK_PARAM_SIZE
	.align		4
.L_597:
        /*00d4*/ 	.byte	0x03, 0x19
        /*00d6*/ 	.short	0x00b8


	//----- nvinfo : EIATTR_PARAM_CBANK
	.align		4
        /*00d8*/ 	.byte	0x04, 0x0a
        /*00da*/ 	.short	(.L_599 - .L_598)
	.align		4
.L_598:
        /*00dc*/ 	.word	index@(.nv.constant0._Z35group_norm_nhwc_bwd_one_pass_kernelI11Bf16IOBf16WLi128ELi8ELi128EEv26Group_norm_nhwc_bwd_params)
        /*00e0*/ 	.short	0x0380
        /*00e2*/ 	.short	0x00b8


	//----- nvinfo : EIATTR_SW_WAR
	.align		4
.L_599:
        /*00e4*/ 	.byte	0x04, 0x36
        /*00e6*/ 	.short	(.L_601 - .L_600)
.L_600:
        /*00e8*/ 	.word	0x00000008
.L_601:


//--------------------- .nv.info._Z35group_norm_nhwc_bwd_one_pass_kernelI11Bf16IOBf16WLi256ELi8ELi128EEv26Group_norm_nhwc_bwd_params --------------------------
	.section	.nv.info._Z35group_norm_nhwc_bwd_one_pass_kernelI11Bf16IOBf16WLi256ELi8ELi128EEv26Group_norm_nhwc_bwd_params,"",@"SHT_CUDA_INFO"
	.sectionflags	@""
	.align	4


	//----- nvinfo : EIATTR_CUDA_API_VERSION
	.align		4
        /*0000*/ 	.byte	0x04, 0x37
        /*0002*/ 	.short	(.L_603 - .L_602)
.L_602:
        /*0004*/ 	.word	0x00000082


	//----- nvinfo : EIATTR_KPARAM_INFO
	.align		4
.L_603:
        /*0008*/ 	.byte	0x04, 0x17
        /*000a*/ 	.short	(.L_605 - .L_604)
.L_604:
        /*000c*/ 	.word	0x00000000
        /*0010*/ 	.short	0x0000
        /*0012*/ 	.short	0x0000
        /*0014*/ 	.byte	0x00, 0xf0, 0xe1, 0x02


	//----- nvinfo : EIATTR_SPARSE_MMA_MASK
	.align		4
.L_605:
        /*0018*/ 	.byte	0x03, 0x50
        /*001a*/ 	.short	0x0000


	//----- nvinfo : EIATTR_MAXREG_COUNT
	.align		4
        /*001c*/ 	.byte	0x03, 0x1b
        /*001e*/ 	.short	0x00ff


	//----- nvinfo : EIATTR_NUM_BARRIERS
	.align		4
        /*0020*/ 	.byte	0x02, 0x4c
        /*0022*/ 	.byte	0x01
	.zero		1


	//----- nvinfo : EIATTR_MERCURY_ISA_VERSION
	.align		4
        /*0024*/ 	.byte	0x03, 0x5f
        /*0026*/ 	.short	0x0101


	//----- nvinfo : EIATTR_INT_WARP_WIDE_INSTR_OFFSETS
	.align		4
        /*0028*/ 	.byte	0x04, 0x31
        /*002a*/ 	.short	(.L_607 - .L_606)


	//   ....[0]....
.L_606:
        /*002c*/ 	.word	0x00003070


	//----- nvinfo : EIATTR_COOP_GROUP_MASK_REGIDS
	.align		4
.L_607:
        /*0030*/ 	.byte	0x04, 0x29
        /*0032*/ 	.short	(.L_609 - .L_608)


	//   ....[0]....
.L_608:
        /*0034*/ 	.word	0xffffffff


	//   ....[1]....
        /*0038*/ 	.word	0xffffffff


	//   ....[2]....
        /*003c*/ 	.word	0xffffffff


	//   ....[3]....
        /*0040*/ 	.word	0xffffffff


	//   ....[4]....
        /*0044*/ 	.word	0xffffffff


	//   ....[5]....
        /*0048*/ 	.word	0xffffffff


	//   ....[6]....
        /*004c*/ 	.word	0xffffffff


	//   ....[7]....
        /*0050*/ 	.word	0xffffffff


	//   ....[8]....
        /*0054*/ 	.word	0xffffffff


	//   ....[9]....
        /*0058*/ 	.word	0xffffffff


	//----- nvinfo : EIATTR_COOP_GROUP_INSTR_OFFSETS
	.align		4
.L_609:
        /*005c*/ 	.byte	0x04, 0x28
        /*005e*/ 	.short	(.L_611 - .L_610)


	//   ....[0]....
.L_610:
        /*0060*/ 	.word	0x00002e30


	//   ....[1]....
        /*0064*/ 	.word	0x00002e60


	//   ....[2]....
        /*0068*/ 	.word	0x00002ef0


	//   ....[3]....
        /*006c*/ 	.word	0x00002f00


	//   ....[4]....
        /*0070*/ 	.word	0x00002f30


	//   ....[5]....
        /*0074*/ 	.word	0x00002f50


	//   ....[6]....
        /*0078*/ 	.word	0x00002f80


	//   ....[7]....
        /*007c*/ 	.word	0x00002fa0


	//   ....[8]....
        /*0080*/ 	.word	0x00003010


	//   ....[9]....
        /*0084*/ 	.word	0x00003020


	//----- nvinfo : EIATTR_VRC_CTA_INIT_COUNT
	.align		4
.L_611:
        /*0088*/ 	.byte	0x02, 0x4a
	.zero		1
	.zero		1


	//----- nvinfo : EIATTR_EXIT_INSTR_OFFSETS
	.align		4
        /*008c*/ 	.byte	0x04, 0x1c
        /*008e*/ 	.short	(.L_613 - .L_612)


	//   ....[0]....
.L_612:
        /*0090*/ 	.word	0x00006470


	//   ....[1]....
        /*0094*/ 	.word	0x000065a0


	//   ....[2]....
        /*0098*/ 	.word	0x00006ad0


	//   ....[3]....
        /*009c*/ 	.word	0x000070d0


	//----- nvinfo : EIATTR_MAX_THREADS
	.align		4
.L_613:
        /*00a0*/ 	.byte	0x04, 0x05
        /*00a2*/ 	.short	(.L_615 - .L_614)
.L_614:
        /*00a4*/ 	.word	0x00000080
        /*00a8*/ 	.word	0x00000001
        /*00ac*/ 	.word	0x00000001


	//----- nvinfo : EIATTR_CRS_STACK_SIZE
	.align		4
.L_615:
        /*00b0*/ 	.byte	0x04, 0x1e
        /*00b2*/ 	.short	(.L_617 - .L_616)
.L_616:
        /*00b4*/ 	.word	0x00000000


	//----- nvinfo : EIATTR_CBANK_PARAM_SIZE
	.align		4
.L_617:
        /*00b8*/ 	.byte	0x03, 0x19
        /*00ba*/ 	.short	0x00b8


	//----- nvinfo : EIATTR_PARAM_CBANK
	.align		4
        /*00bc*/ 	.byte	0x04, 0x0a
        /*00be*/ 	.short	(.L_619 - .L_618)
	.align		4
.L_618:
        /*00c0*/ 	.word	index@(.nv.constant0._Z35group_norm_nhwc_bwd_one_pass_kernelI11Bf16IOBf16WLi256ELi8ELi128EEv26Group_norm_nhwc_bwd_params)
        /*00c4*/ 	.short	0x0380
        /*00c6*/ 	.short	0x00b8


	//----- nvinfo : EIATTR_SW_WAR
	.align		4
.L_619:
        /*00c8*/ 	.byte	0x04, 0x36
        /*00ca*/ 	.short	(.L_621 - .L_620)
.L_620:
        /*00cc*/ 	.word	0x00000008
.L_621:


//--------------------- .nv.info._Z35group_norm_nhwc_bwd_one_pass_kernelI11Bf16IOBf16WLi512ELi8ELi128EEv26Group_norm_nhwc_bwd_params --------------------------
	.section	.nv.info._Z35group_norm_nhwc_bwd_one_pass_kernelI11Bf16IOBf16WLi512ELi8ELi128EEv26Group_norm_nhwc_bwd_params,"",@"SHT_CUDA_INFO"
	.sectionflags	@""
	.align	4


	//----- nvinfo : EIATTR_CUDA_API_VERSION
	.align		4
        /*0000*/ 	.byte	0x04, 0x37
        /*0002*/ 	.short	(.L_623 - .L_622)
.L_622:
        /*0004*/ 	.word	0x00000082


	//----- nvinfo : EIATTR_KPARAM_INFO
	.align		4
.L_623:
        /*0008*/ 	.byte	0x04, 0x17
        /*000a*/ 	.short	(.L_625 - .L_624)
.L_624:
        /*000c*/ 	.word	0x00000000
        /*0010*/ 	.short	0x0000
        /*0012*/ 	.short	0x0000
        /*0014*/ 	.byte	0x00, 0xf0, 0xe1, 0x02


	//----- nvinfo : EIATTR_SPARSE_MMA_MASK
	.align		4
.L_625:
        /*0018*/ 	.byte	0x03, 0x50
        /*001a*/ 	.short	0x0000


	//----- nvinfo : EIATTR_MAXREG_COUNT
	.align		4
        /*001c*/ 	.byte	0x03, 0x1b
        /*001e*/ 	.short	0x00ff


	//----- nvinfo : EIATTR_NUM_BARRIERS
	.align		4
        /*0020*/ 	.byte	0x02, 0x4c
        /*0022*/ 	.byte	0x01
	.zero		1


	//----- nvinfo : EIATTR_MERCURY_ISA_VERSION
	.align		4
        /*0024*/ 	.byte	0x03, 0x5f
        /*0026*/ 	.short	0x0101


	//----- nvinfo : EIATTR_COOP_GROUP_MASK_REGIDS
	.align		4
        /*0028*/ 	.byte	0x04, 0x29
        /*002a*/ 	.short	(.L_627 - .L_626)


	//   ....[0]....
.L_626:
        /*002c*/ 	.word	0xffffffff


	//   ....[1]....
        /*0030*/ 	.word	0xffffffff


	//   ....[2]....
        /*0034*/ 	.word	0xffffffff


	//   ....[3]....
        /*0038*/ 	.word	0xffffffff


	//   ....[4]....
        /*003c*/ 	.word	0xffffffff


	//   ....[5]....
        /*0040*/ 	.word	0xffffffff


	//   ....[6]....
        /*0044*/ 	.word	0xffffffff


	//   ....[7]....
        /*0048*/ 	.word	0xffffffff


	//   ....[8]....
        /*004c*/ 	.word	0xffffffff


	//   ....[9]....
        /*0050*/ 	.word	0xffffffff


	//----- nvinfo : EIATTR_COOP_GROUP_INSTR_OFFSETS
	.align		4
.L_627:
        /*0054*/ 	.byte	0x04, 0x28
        /*0056*/ 	.short	(.L_629 - .L_628)


	//   ....[0]....
.L_628:
        /*0058*/ 	.word	0x00005470


	//   ....[1]....
        /*005c*/ 	.word	0x000054b0


	//   ....[2]....
        /*0060*/ 	.word	0x00005520


	//   ....[3]....
        /*0064*/ 	.word	0x00005540


	//   ....[4]....
        /*0068*/ 	.word	0x00005570


	//   ....[5]....
        /*006c*/ 	.word	0x00005590


	//   ....[6]....
        /*0070*/ 	.word	0x000055c0


	//   ....[7]....
        /*0074*/ 	.word	0x000055e0


	//   ....[8]....
        /*0078*/ 	.word	0x00005630


	//   ....[9]....
        /*007c*/ 	.word	0x00005640


	//----- nvinfo : EIATTR_VRC_CTA_INIT_COUNT
	.align		4
.L_629:
        /*0080*/ 	.byte	0x02, 0x4a
	.zero		1
	.zero		1


	//----- nvinfo : EIATTR_EXIT_INSTR_OFFSETS
	.align		4
        /*0084*/ 	.byte	0x04, 0x1c
        /*0086*/ 	.short	(.L_631 - .L_630)


	//   ....[0]....
.L_630:
        /*0088*/ 	.word	0x0000a2b0


	//   ....[1]....
        /*008c*/ 	.word	0x0000a3e0


	//   ....[2]....
        /*0090*/ 	.word	0x0000a910


	//   ....[3]....
        /*0094*/ 	.word	0x0000af10


	//----- nvinfo : EIATTR_MAX_THREADS
	.align		4
.L_631:
        /*0098*/ 	.byte	0x04, 0x05
        /*009a*/ 	.short	(.L_633 - .L_632)
.L_632:
        /*009c*/ 	.word	0x00000080
        /*00a0*/ 	.word	0x00000001
        /*00a4*/ 	.word	0x00000001


	//----- nvinfo : EIATTR_CRS_STACK_SIZE
	.align		4
.L_633:
        /*00a8*/ 	.byte	0x04, 0x1e
        /*00aa*/ 	.short	(.L_635 - .L_634)
.L_634:
        /*00ac*/ 	.word	0x00000000


	//----- nvinfo : EIATTR_CBANK_PARAM_SIZE
	.align		4
.L_635:
        /*00b0*/ 	.byte	0x03, 0x19
        /*00b2*/ 	.short	0x00b8


	//----- nvinfo : EIATTR_PARAM_CBANK
	.align		4
        /*00b4*/ 	.byte	0x04, 0x0a
        /*00b6*/ 	.short	(.L_637 - .L_636)
	.align		4
.L_636:
        /*00b8*/ 	.word	index@(.nv.constant0._Z35group_norm_nhwc_bwd_one_pass_kernelI11Bf16IOBf16WLi512ELi8ELi128EEv26Group_norm_nhwc_bwd_params)
        /*00bc*/ 	.short	0x0380
        /*00be*/ 	.short	0x00b8


	//----- nvinfo : EIATTR_SW_WAR
	.align		4
.L_637:
        /*00c0*/ 	.byte	0x04, 0x36
        /*00c2*/ 	.short	(.L_639 - .L_638)
.L_638:
        /*00c4*/ 	.word	0x00000008
.L_639:


//--------------------- .nv.info._Z35group_norm_nhwc_bwd_one_pass_kernelI11Bf16IOFp16WLi64ELi8ELi128EEv26Group_norm_nhwc_bwd_params --------------------------
	.section	.nv.info._Z35group_norm_nhwc_bwd_one_pass_kernelI11Bf16IOFp16WLi64ELi8ELi128EEv26Group_norm_nhwc_bwd_params,"",@"SHT_CUDA_INFO"
	.sectionflags	@""
	.align	4


	//----- nvinfo : EIATTR_CUDA_API_VERSION
	.align		4
        /*0000*/ 	.byte	0x04, 0x37
        /*0002*/ 	.short	(.L_641 - .L_640)
.L_640:
        /*0004*/ 	.word	0x00000082


	//----- nvinfo : EIATTR_KPARAM_INFO
	.align		4
.L_641:
        /*0008*/ 	.byte	0x04, 0x17
        /*000a*/ 	.short	(.L_643 - .L_642)
.L_642:
        /*000c*/ 	.word	0x00000000
        /*0010*/ 	.short	0x0000
        /*0012*/ 	.short	0x0000
        /*0014*/ 	.byte	0x00, 0xf0, 0xe1, 0x02


	//----- nvinfo : EIATTR_SPARSE_MMA_MASK
	.align		4
.L_643:
        /*0018*/ 	.byte	0x03, 0x50
        /*001a*/ 	.short	0x0000


	//----- nvinfo : EIATTR_MAXREG_COUNT
	.align		4
        /*001c*/ 	.byte	0x03, 0x1b
        /*001e*/ 	.short	0x00ff


	//----- nvinfo : EIATTR_NUM_BARRIERS
	.align		4
        /*0020*/ 	.byte	0x02, 0x4c
        /*0022*/ 	.byte	0x01
	.zero		1


	//----- nvinfo : EIATTR_MERCURY_ISA_VERSION
	.align		4
        /*0024*/ 	.byte	0x03, 0x5f
        /*0026*/ 	.short	0x0101


	//----- nvinfo : EIATTR_INT_WARP_WIDE_INSTR_OFFSETS
	.align		4
        /*0028*/ 	.byte	0x04, 0x31
        /*002a*/ 	.short	(.L_645 - .L_644)


	//   ....[0]....
.L_644:
        /*002c*/ 	.word	0x00002310


	//   ....[1]....
        /*0030*/ 	.word	0x00002330


	//   ....[2]....
        /*0034*/ 	.word	0x00002360


	//   ....[3]....
        /*0038*/ 	.word	0x000023b0


	//   ....[4]....
        /*003c*/ 	.word	0x00002530


	//   ....[5]....
        /*0040*/ 	.word	0x00002570


	//   ....[6]....
        /*0044*/ 	.word	0x00002590


	//   ....[7]....
        /*0048*/ 	.word	0x000025e0


	//----- nvinfo : EIATTR_COOP_GROUP_MASK_REGIDS
	.align		4
.L_645:
        /*004c*/ 	.byte	0x04, 0x29
        /*004e*/ 	.short	(.L_647 - .L_646)


	//   ....[0]....
.L_646:
        /*0050*/ 	.word	0xffffffff


	//   ....[1]....
        /*0054*/ 	.word	0xffffffff


	//   ....[2]....
        /*0058*/ 	.word	0xffffffff


	//   ....[3]....
        /*005c*/ 	.word	0xffffffff


	//   ....[4]....
        /*0060*/ 	.word	0xffffffff


	//   ....[5]....
        /*0064*/ 	.word	0xffffffff


	//   ....[6]....
        /*0068*/ 	.word	0xffffffff


	//   ....[7]....
        /*006c*/ 	.word	0xffffffff


	//   ....[8]....
        /*0070*/ 	.word	0xffffffff


	//   ....[9]....
        /*0074*/ 	.word	0xffffffff


	//----- nvinfo : EIATTR_COOP_GROUP_INSTR_OFFSETS
	.align		4
.L_647:
        /*0078*/ 	.byte	0x04, 0x28
        /*007a*/ 	.short	(.L_649 - .L_648)


	//   ....[0]....
.L_648:
        /*007c*/ 	.word	0x000010c0


	//   ....[1]....
        /*0080*/ 	.word	0x00001100


	//   ....[2]....
        /*0084*/ 	.word	0x00001160


	//   ....[3]....
        /*0088*/ 	.word	0x00001180


	//   ....[4]....
        /*008c*/ 	.word	0x000011b0


	//   ....[5]....
        /*0090*/ 	.word	0x000011d0


	//   ....[6]....
        /*0094*/ 	.word	0x00001200


	//   ....[7]....
        /*0098*/ 	.word	0x00001220


	//   ....[8]....
        /*009c*/ 	.word	0x00001270


	//   ....[9]....
        /*00a0*/ 	.word	0x00001280


	//----- nvinfo : EIATTR_VRC_CTA_INIT_COUNT
	.align		4
.L_649:
        /*00a4*/ 	.byte	0x02, 0x4a
	.zero		1
	.zero		1


	//----- nvinfo : EIATTR_EXIT_INSTR_OFFSETS
	.align		4
        /*00a8*/ 	.byte	0x04, 0x1c
        /*00aa*/ 	.short	(.L_651 - .L_650)


	//   ....[0]....
.L_650:
        /*00ac*/ 	.word	0x00003500


	//   ....[1]....
        /*00b0*/ 	.word	0x00003630


	//   ....[2]....
        /*00b4*/ 	.word	0x00003b40


	//   ....[3]....
        /*00b8*/ 	.word	0x00004140


	//----- nvinfo : EIATTR_MAX_THREADS
	.align		4
.L_651:
        /*00bc*/ 	.byte	0x04, 0x05
        /*00be*/ 	.short	(.L_653 - .L_652)
.L_652:
        /*00c0*/ 	.word	0x00000080
        /*00c4*/ 	.word	0x00000001
        /*00c8*/ 	.word	0x00000001


	//----- nvinfo : EIATTR_CRS_STACK_SIZE
	.align		4
.L_653:
        /*00cc*/ 	.byte	0x04, 0x1e
        /*00ce*/ 	.short	(.L_655 - .L_654)
.L_654:
        /*00d0*/ 	.word	0x00000000


	//----- nvinfo : EIATTR_CBANK_PARAM_SIZE
	.align		4
.L_655:
        /*00d4*/ 	.byte	0x03, 0x19
        /*00d6*/ 	.short	0x00b8


	//----- nvinfo : EIATTR_PARAM_CBANK
	.align		4
        /*00d8*/ 	.byte	0x04, 0x0a
        /*00da*/ 	.short	(.L_657 - .L_656)
	.align		4
.L_656:
        /*00dc*/ 	.word	index@(.nv.constant0._Z35group_norm_nhwc_bwd_one_pass_kernelI11Bf16IOFp16WLi64ELi8ELi128EEv26Group_norm_nhwc_bwd_params)
        /*00e0*/ 	.short	0x0380
        /*00e2*/ 	.short	0x00b8


	//----- nvinfo : EIATTR_SW_WAR
	.align		4
.L_657:
        /*00e4*/ 	.byte	0x04, 0x36
        /*00e6*/ 	.short	(.L_659 - .L_658)
.L_658:
        /*00e8*/ 	.word	0x00000008
.L_659:


//--------------------- .nv.info._Z35group_norm_nhwc_bwd_one_pass_kernelI11Bf16IOFp16WLi128ELi8ELi128EEv26Group_norm_nhwc_bwd_params --------------------------
	.section	.nv.info._Z35group_norm_nhwc_bwd_one_pass_kernelI11Bf16IOFp16WLi128ELi8ELi128EEv26Group_norm_nhwc_bwd_params,"",@"SHT_CUDA_INFO"
	.sectionflags	@""
	.align	4


	//----- nvinfo : EIATTR_CUDA_API_VERSION
	.align		4
        /*0000*/ 	.byte	0x04, 0x37
        /*0002*/ 	.short	(.L_661 - .L_660)
.L_660:
        /*0004*/ 	.word	0x00000082


	//----- nvinfo : EIATTR_KPARAM_INFO
	.align		4
.L_661:
        /*0008*/ 	.byte	0x04, 0x17
        /*000a*/ 	.short	(.L_663 - .L_662)
.L_662:
        /*000c*/ 	.word	0x00000000
        /*0010*/ 	.short	0x0000
        /*0012*/ 	.short	0x0000
        /*0014*/ 	.byte	0x00, 0xf0, 0xe1, 0x02


	//----- nvinfo : EIATTR_SPARSE_MMA_MASK
	.align		4
.L_663:
        /*0018*/ 	.byte	0x03, 0x50
        /*001a*/ 	.short	0x0000


	//----- nvinfo : EIATTR_MAXREG_COUNT
	.align		4
        /*001c*/ 	.byte	0x03, 0x1b
        /*001e*/ 	.short	0x00ff


	//----- nvinfo : EIATTR_NUM_BARRIERS
	.align		4
        /*0020*/ 	.byte	0x02, 0x4c
        /*0022*/ 	.byte	0x01
	.zero		1


	//----- nvinfo : EIATTR_MERCURY_ISA_VERSION
	.align		4
        /*0024*/ 	.byte	0x03, 0x5f
        /*0026*/ 	.short	0x0101


	//----- nvinfo : EIATTR_INT_WARP_WIDE_INSTR_OFFSETS
	.align		4
        /*0028*/ 	.byte	0x04, 0x31
        /*002a*/ 	.short	(.L_665 - .L_664)


	//   ....[0]....
.L_664:
        /*002c*/ 	.word	0x00002d70


	//   ....[1]....
        /*0030*/ 	.word	0x00002d90


	//   ....[2]....
        /*0034*/ 	.word	0x00002dc0


	//   ....[3]....
        /*0038*/ 	.word	0x00002e10


	//   ....[4]....
        /*003c*/ 	.word	0x00002f90


	//   ....[5]....
        /*0040*/ 	.word	0x00002fe0


	//   ....[6]....
        /*0044*/ 	.word	0x00002ff0


	//   ....[7]....
        /*0048*/ 	.word	0x00003040


	//----- nvinfo : EIATTR_COOP_GROUP_MASK_REGIDS
	.align		4
.L_665:
        /*004c*/ 	.byte	0x04, 0x29
        /*004e*/ 	.short	(.L_667 - .L_666)


	//   ....[0]....
.L_666:
        /*0050*/ 	.word	0xffffffff


	//   ....[1]....
        /*0054*/ 	.word	0xffffffff


	//   ....[2]....
        /*0058*/ 	.word	0xffffffff


	//   ....[3]....
        /*005c*/ 	.word	0xffffffff


	//   ....[4]....
        /*0060*/ 	.word	0xffffffff


	//   ....[5]....
        /*0064*/ 	.word	0xffffffff


	//   ....[6]....
        /*0068*/ 	.word	0xffffffff


	//   ....[7]....
        /*006c*/ 	.word	0xffffffff


	//   ....[8]....
        /*0070*/ 	.word	0xffffffff


	//   ....[9]....
        /*0074*/ 	.word	0xffffffff


	//----- nvinfo : EIATTR_COOP_GROUP_INSTR_OFFSETS
	.align		4
.L_667:
        /*0078*/ 	.byte	0x04, 0x28
        /*007a*/ 	.short	(.L_669 - .L_668)


	//   ....[0]....
.L_668:
        /*007c*/ 	.word	0x00001b30


	//   ....[1]....
        /*0080*/ 	.word	0x00001b60


	//   ....[2]....
        /*0084*/ 	.word	0x00001ba0


	//   ....[3]....
        /*0088*/ 	.word	0x00001bc0


	//   ....[4]....
        /*008c*/ 	.word	0x00001bf0


	//   ....[5]....
        /*0090*/ 	.word	0x00001c10


	//   ....[6]....
        /*0094*/ 	.word	0x00001c40


	//   ....[7]....
        /*0098*/ 	.word	0x00001c60


	//   ....[8]....
        /*009c*/ 	.word	0x00001cb0


	//   ....[9]....
        /*00a0*/ 	.word	0x00001cc0


	//----- nvinfo : EIATTR_VRC_CTA_INIT_COUNT
	.align		4
.L_669:
        /*00a4*/ 	.byte	0x02, 0x4a
	.zero		1
	.zero		1


	//----- nvinfo : EIATTR_EXIT_INSTR_OFFSETS
	.align		4
        /*00a8*/ 	.byte	0x04, 0x1c
        /*00aa*/ 	.short	(.L_671 - .L_670)


	//   ....[0]....
.L_670:
        /*00ac*/ 	.word	0x00004660


	//   ....[1]....
        /*00b0*/ 	.word	0x00004790


	//   ....[2]....
        /*00b4*/ 	.word	0x00004ca0


	//   ....[3]....
        /*00b8*/ 	.word	0x000052a0


	//----- nvinfo : EIATTR_MAX_THREADS
	.align		4
.L_671:
        /*00bc*/ 	.byte	0x04, 0x05
        /*00be*/ 	.short	(.L_673 - .L_672)
.L_672:
        /*00c0*/ 	.word	0x00000080
        /*00c4*/ 	.word	0x00000001
        /*00c8*/ 	.word	0x00000001


	//----- nvinfo : EIATTR_CRS_STACK_SIZE
	.align		4
.L_673:
        /*00cc*/ 	.byte	0x04, 0x1e
        /*00ce*/ 	.short	(.L_675 - .L_674)
.L_674:
        /*00d0*/ 	.word	0x00000000


	//----- nvinfo : EIATTR_CBANK_PARAM_SIZE
	.align		4
.L_675:
        /*00d4*/ 	.byte	0x03, 0x19
        /*00d6*/ 	.short	0x00b8


	//----- nvinfo : EIATTR_PARAM_CBANK
	.align		4
        /*00d8*/ 	.byte	0x04, 0x0a
        /*00da*/ 	.short	(.L_677 - .L_676)
	.align		4
.L_676:
        /*00dc*/ 	.word	index@(.nv.constant0._Z35group_norm_nhwc_bwd_one_pass_kernelI11Bf16IOFp16WLi128ELi8ELi128EEv26Group_norm_nhwc_bwd_params)
        /*00e0*/ 	.short	0x0380
        /*00e2*/ 	.short	0x00b8


	//----- nvinfo : EIATTR_SW_WAR
	.align		4
.L_677:
        /*00e4*/ 	.byte	0x04, 0x36
        /*00e6*/ 	.short	(.L_679 - .L_678)
.L_678:
        /*00e8*/ 	.word	0x00000008
.L_679:


//--------------------- .nv.info._Z35group_norm_nhwc_bwd_one_pass_kernelI11Bf16IOFp16WLi256ELi8ELi128EEv26Group_norm_nhwc_bwd_params --------------------------
	.section	.nv.info._Z35group_norm_nhwc_bwd_one_pass_kernelI11Bf16IOFp16WLi256ELi8ELi128EEv26Group_norm_nhwc_bwd_params,"",@"SHT_CUDA_INFO"
	.sectionflags	@""
	.align	4


	//----- nvinfo : EIATTR_CUDA_API_VERSION
	.align		4
        /*0000*/ 	.byte	0x04, 0x37
        /*0002*/ 	.short	(.L_681 - .L_680)
.L_680:
        /*0004*/ 	.word	0x00000082


	//----- nvinfo : EIATTR_KPARAM_INFO
	.align		4
.L_681:
        /*0008*/ 	.byte	0x04, 0x17
        /*000a*/ 	.short	(.L_683 - .L_682)
.L_682:
        /*000c*/ 	.word	0x00000000
        /*0010*/ 	.short	0x0000
        /*0012*/ 	.short	0x0000
        /*0014*/ 	.byte	0x00, 0xf0, 0xe1, 0x02


	//----- nvinfo : EIATTR_SPARSE_MMA_MASK
	.align		4
.L_683:
        /*0018*/ 	.byte	0x03, 0x50
        /*001a*/ 	.short	0x0000


	//----- nvinfo : EIATTR_MAXREG_COUNT
	.align		4
        /*001c*/ 	.byte	0x03, 0x1b
        /*001e*/ 	.short	0x00ff


	//----- nvinfo : EIATTR_NUM_BARRIERS
	.align		4
        /*0020*/ 	.byte	0x02, 0x4c
        /*0022*/ 	.byte	0x01
	.zero		1


	//----- nvinfo : EIATTR_MERCURY_ISA_VERSION
	.align		4
        /*0024*/ 	.byte	0x03, 0x5f
        /*0026*/ 	.short	0x0101


	//----- nvinfo : EIATTR_INT_WARP_WIDE_INSTR_OFFSETS
	.align		4
        /*0028*/ 	.byte	0x04, 0x31
        /*002a*/ 	.short	(.L_685 - .L_684)


	//   ....[0]....
.L_684:
        /*002c*/ 	.word	0x00003070


	//----- nvinfo : EIATTR_COOP_GROUP_MASK_REGIDS
	.align		4
.L_685:
        /*0030*/ 	.byte	0x04, 0x29
        /*0032*/ 	.short	(.L_687 - .L_686)


	//   ....[0]....
.L_686:
        /*0034*/ 	.word	0xffffffff


	//   ....[1]....
        /*0038*/ 	.word	0xffffffff


	//   ....[2]....
        /*003c*/ 	.word	0xffffffff


	//   ....[3]....
        /*0040*/ 	.word	0xffffffff


	//   ....[4]....
        /*0044*/ 	.word	0xffffffff


	//   ....[5]....
        /*0048*/ 	.word	0xffffffff


	//   ....[6]....
        /*004c*/ 	.word	0xffffffff


	//   ....[7]....
        /*0050*/ 	.word	0xffffffff


	//   ....[8]....
        /*0054*/ 	.word	0xffffffff


	//   ....[9]....
        /*0058*/ 	.word	0xffffffff


	//----- nvinfo : EIATTR_COOP_GROUP_INSTR_OFFSETS
	.align		4
.L_687:
        /*005c*/ 	.byte	0x04, 0x28
        /*005e*/ 	.short	(.L_689 - .L_688)


	//   ....[0]....
.L_688:
        /*0060*/ 	.word	0x00002e30


	//   ....[1]....
        /*0064*/ 	.word	0x00002e60


	//   ....[2]....
        /*0068*/ 	.word	0x00002ef0


	//   ....[3]....
        /*006c*/ 	.word	0x00002f00


	//   ....[4]....
        /*0070*/ 	.word	0x00002f30


	//   ....[5]....
        /*0074*/ 	.word	0x00002f50


	//   ....[6]....
        /*0078*/ 	.word	0x00002f80


	//   ....[7]....
        /*007c*/ 	.word	0x00002fa0


	//   ....[8]....
        /*0080*/ 	.word	0x00003010


	//   ....[9]....
        /*0084*/ 	.word	0x00003020


	//----- nvinfo : EIATTR_VRC_CTA_INIT_COUNT
	.align		4
.L_689:
        /*0088*/ 	.byte	0x02, 0x4a
	.zero		1
	.zero		1


	//----- nvinfo : EIATTR_EXIT_INSTR_OFFSETS
	.align		4
        /*008c*/ 	.byte	0x04, 0x1c
        /*008e*/ 	.short	(.L_691 - .L_690)


	//   ....[0]....
.L_690:
        /*0090*/ 	.word	0x00006470


	//   ....[1]....
        /*0094*/ 	.word	0x000065a0


	//   ....[2]....
        /*0098*/ 	.word	0x00006ad0


	//   ....[3]....
        /*009c*/ 	.word	0x000070d0


	//----- nvinfo : EIATTR_MAX_THREADS
	.align		4
.L_691:
        /*00a0*/ 	.byte	0x04, 0x05
        /*00a2*/ 	.short	(.L_693 - .L_692)
.L_692:
        /*00a4*/ 	.word	0x00000080
        /*00a8*/ 	.word	0x00000001
        /*00ac*/ 	.word	0x00000001


	//----- nvinfo : EIATTR_CRS_STACK_SIZE
	.align		4
.L_693:
        /*00b0*/ 	.byte	0x04, 0x1e
        /*00b2*/ 	.short	(.L_695 - .L_694)
.L_694:
        /*00b4*/ 	.word	0x00000000


	//----- nvinfo : EIATTR_CBANK_PARAM_SIZE
	.align		4
.L_695:
        /*00b8*/ 	.byte	0x03, 0x19
        /*00ba*/ 	.short	0x00b8


	//----- nvinfo : EIATTR_PARAM_CBANK
	.align		4
        /*00bc*/ 	.byte	0x04, 0x0a
        /*00be*/ 	.short	(.L_697 - .L_696)
	.align		4
.L_696:
        /*00c0*/ 	.word	index@(.nv.constant0._Z35group_norm_nhwc_bwd_one_pass_kernelI11Bf16IOFp16WLi256ELi8ELi128EEv26Group_norm_nhwc_bwd_params)
        /*00c4*/ 	.short	0x0380
        /*00c6*/ 	.short	0x00b8


	//----- nvinfo : EIATTR_SW_WAR
	.align		4
.L_697:
        /*00c8*/ 	.byte	0x04, 0x36
        /*00ca*/ 	.short	(.L_699 - .L_698)
.L_698:
        /*00cc*/ 	.word	0x00000008
.L_699:


//--------------------- .nv.info._Z35group_norm_nhwc_bwd_one_pass_kernelI11Bf16IOFp16WLi512ELi8ELi128EEv26Group_norm_nhwc_bwd_params --------------------------
	.section	.nv.info._Z35group_norm_nhwc_bwd_one_pass_kernelI11Bf16IOFp16WLi512ELi8ELi128EEv26Group_norm_nhwc_bwd_params,"",@"SHT_CUDA_INFO"
	.sectionflags	@""
	.align	4


	//----- nvinfo : EIATTR_CUDA_API_VERSION
	.align		4
        /*0000*/ 	.byte	0x04, 0x37
        /*0002*/ 	.short	(.L_701 - .L_700)
.L_700:
        /*0004*/ 	.word	0x00000082


	//----- nvinfo : EIATTR_KPARAM_INFO
	.align		4
.L_701:
        /*0008*/ 	.byte	0x04, 0x17
        /*000a*/ 	.short	(.L_703 - .L_702)
.L_702:
        /*000c*/ 	.word	0x00000000
        /*0010*/ 	.short	0x0000
        /*0012*/ 	.short	0x0000
        /*0014*/ 	.byte	0x00, 0xf0, 0xe1, 0x02


	//----- nvinfo : EIATTR_SPARSE_MMA_MASK
	.align		4
.L_703:
        /*0018*/ 	.byte	0x03, 0x50
        /*001a*/ 	.short	0x0000


	//----- nvinfo : EIATTR_MAXREG_COUNT
	.align		4
        /*001c*/ 	.byte	0x03, 0x1b
        /*001e*/ 	.short	0x00ff


	//----- nvinfo : EIATTR_NUM_BARRIERS
	.align		4
        /*0020*/ 	.byte	0x02, 0x4c
        /*0022*/ 	.byte	0x01
	.zero		1


	//----- nvinfo : EIATTR_MERCURY_ISA_VERSION
	.align		4
        /*0024*/ 	.byte	0x03, 0x5f
        /*0026*/ 	.short	0x0101


	//----- nvinfo : EIATTR_COOP_GROUP_MASK_REGIDS
	.align		4
        /*0028*/ 	.byte	0x04, 0x29
        /*002a*/ 	.short	(.L_705 - .L_704)


	//   ....[0]....
.L_704:
        /*002c*/ 	.word	0xffffffff


	//   ....[1]....
        /*0030*/ 	.word	0xffffffff


	//   ....[2]....
        /*0034*/ 	.word	0xffffffff


	//   ....[3]....
        /*0038*/ 	.word	0xffffffff


	//   ....[4]....
        /*003c*/ 	.word	0xffffffff


	//   ....[5]....
        /*0040*/ 	.word	0xffffffff


	//   ....[6]....
        /*0044*/ 	.word	0xffffffff


	//   ....[7]....
        /*0048*/ 	.word	0xffffffff


	//   ....[8]....
        /*004c*/ 	.word	0xffffffff


	//   ....[9]....
        /*0050*/ 	.word	0xffffffff


	//----- nvinfo : EIATTR_COOP_GROUP_INSTR_OFFSETS
	.align		4
.L_705:
        /*0054*/ 	.byte	0x04, 0x28
        /*0056*/ 	.short	(.L_707 - .L_706)


	//   ....[0]....
.L_706:
        /*0058*/ 	.word	0x00005490


	//   ....[1]....
        /*005c*/ 	.word	0x000054d0


	//   ....[2]....
        /*0060*/ 	.word	0x00005540


	//   ....[3]....
        /*0064*/ 	.word	0x00005560


	//   ....[4]....
        /*0068*/ 	.word	0x00005590


	//   ....[5]....
        /*006c*/ 	.word	0x000055b0


	//   ....[6]....
        /*0070*/ 	.word	0x000055e0


	//   ....[7]....
        /*0074*/ 	.word	0x00005600


	//   ....[8]....
        /*0078*/ 	.word	0x00005650


	//   ....[9]....
        /*007c*/ 	.word	0x00005660


	//----- nvinfo : EIATTR_VRC_CTA_INIT_COUNT
	.align		4
.L_707:
        /*0080*/ 	.byte	0x02, 0x4a
	.zero		1
	.zero		1


	//----- nvinfo : EIATTR_EXIT_INSTR_OFFSETS
	.align		4
        /*0084*/ 	.byte	0x04, 0x1c
        /*0086*/ 	.short	(.L_709 - .L_708)


	//   ....[0]....
.L_708:
        /*0088*/ 	.word	0x0000a2d0


	//   ....[1]....
        /*008c*/ 	.word	0x0000a400


	//   ....[2]....
        /*0090*/ 	.word	0x0000a930


	//   ....[3]....
        /*0094*/ 	.word	0x0000af30


	//----- nvinfo : EIATTR_MAX_THREADS
	.align		4
.L_709:
        /*0098*/ 	.byte	0x04, 0x05
        /*009a*/ 	.short	(.L_711 - .L_710)
.L_710:
        /*009c*/ 	.word	0x00000080
        /*00a0*/ 	.word	0x00000001
        /*00a4*/ 	.word	0x00000001


	//----- nvinfo : EIATTR_CRS_STACK_SIZE
	.align		4
.L_711:
        /*00a8*/ 	.byte	0x04, 0x1e
        /*00aa*/ 	.short	(.L_713 - .L_712)
.L_712:
        /*00ac*/ 	.word	0x00000000


	//----- nvinfo : EIATTR_CBANK_PARAM_SIZE
	.align		4
.L_713:
        /*00b0*/ 	.byte	0x03, 0x19
        /*00b2*/ 	.short	0x00b8


	//----- nvinfo : EIATTR_PARAM_CBANK
	.align		4
        /*00b4*/ 	.byte	0x04, 0x0a
        /*00b6*/ 	.short	(.L_715 - .L_714)
	.align		4
.L_714:
        /*00b8*/ 	.word	index@(.nv.constant0._Z35group_norm_nhwc_bwd_one_pass_kernelI11Bf16IOFp16WLi512ELi8ELi128EEv26Group_norm_nhwc_bwd_params)
        /*00bc*/ 	.short	0x0380
        /*00be*/ 	.short	0x00b8


	//----- nvinfo : EIATTR_SW_WAR
	.align		4
.L_715:
        /*00c0*/ 	.byte	0x04, 0x36
        /*00c2*/ 	.short	(.L_717 - .L_716)
.L_716:
        /*00c4*/ 	.word	0x00000008
.L_717:


//--------------------- .nv.info._Z35group_norm_nhwc_bwd_one_pass_kernelI11Fp16IOFp32WLi64ELi8ELi128EEv26Group_norm_nhwc_bwd_params --------------------------
	.section	.nv.info._Z35group_norm_nhwc_bwd_one_pass_kernelI11Fp16IOFp32WLi64ELi8ELi128EEv26Group_norm_nhwc_bwd_params,"",@"SHT_CUDA_INFO"
	.sectionflags	@""
	.align	4


	//----- nvinfo : EIATTR_CUDA_API_VERSION
	.align		4
        /*0000*/ 	.byte	0x04, 0x37
        /*0002*/ 	.short	(.L_719 - .L_718)
.L_718:
        /*0004*/ 	.word	0x00000082


	//----- nvinfo : EIATTR_KPARAM_INFO
	.align		4
.L_719:
        /*0008*/ 	.byte	0x04, 0x17
        /*000a*/ 	.short	(.L_721 - .L_720)
.L_720:
        /*000c*/ 	.word	0x00000000
        /*0010*/ 	.short	0x0000
        /*0012*/ 	.short	0x0000
        /*0014*/ 	.byte	0x00, 0xf0, 0xe1, 0x02


	//----- nvinfo : EIATTR_SPARSE_MMA_MASK
	.align		4
.L_721:
        /*0018*/ 	.byte	0x03, 0x50
        /*001a*/ 	.short	0x0000


	//----- nvinfo : EIATTR_MAXREG_COUNT
	.align		4
        /*001c*/ 	.byte	0x03, 0x1b
        /*001e*/ 	.short	0x00ff


	//----- nvinfo : EIATTR_NUM_BARRIERS
	.align		4
        /*0020*/ 	.byte	0x02, 0x4c
        /*0022*/ 	.byte	0x01
	.zero		1


	//----- nvinfo : EIATTR_MERCURY_ISA_VERSION
	.align		4
        /*0024*/ 	.byte	0x03, 0x5f
        /*0026*/ 	.short	0x0101


	//----- nvinfo : EIATTR_INT_WARP_WIDE_INSTR_OFFSETS
	.align		4
        /*0028*/ 	.byte	0x04, 0x31
        /*002a*/ 	.short	(.L_723 - .L_722)


	//   ....[0]....
.L_722:
        /*002c*/ 	.word	0x00002250


	//   ....[1]....
        /*0030*/ 	.word	0x00002280


	//   ....[2]....
        /*0034*/ 	.word	0x00002290


	//   ....[3]....
        /*0038*/ 	.word	0x000022e0


	//   ....[4]....
        /*003c*/ 	.word	0x00002470


	//   ....[5]....
        /*0040*/ 	.word	0x000024c0


	//   ....[6]....
        /*0044*/ 	.word	0x000024d0


	//   ....[7]....
        /*0048*/ 	.word	0x00002520


	//----- nvinfo : EIATTR_COOP_GROUP_MASK_REGIDS
	.align		4
.L_723:
        /*004c*/ 	.byte	0x04, 0x29
        /*004e*/ 	.short	(.L_725 - .L_724)


	//   ....[0]....
.L_724:
        /*0050*/ 	.word	0xffffffff


	//   ....[1]....
        /*0054*/ 	.word	0xffffffff


	//   ....[2]....
        /*0058*/ 	.word	0xffffffff


	//   ....[3]....
        /*005c*/ 	.word	0xffffffff


	//   ....[4]....
        /*0060*/ 	.word	0xffffffff


	//   ....[5]....
        /*0064*/ 	.word	0xffffffff


	//   ....[6]....
        /*0068*/ 	.word	0xffffffff


	//   ....[7]....
        /*006c*/ 	.word	0xffffffff


	//   ....[8]....
        /*0070*/ 	.word	0xffffffff


	//   ....[9]....
        /*0074*/ 	.word	0xffffffff


	//----- nvinfo : EIATTR_COOP_GROUP_INSTR_OFFSETS
	.align		4
.L_725:
        /*0078*/ 	.byte	0x04, 0x28
        /*007a*/ 	.short	(.L_727 - .L_726)


	//   ....[0]....
.L_726:
        /*007c*/ 	.word	0x00000ff0


	//   ....[1]....
        /*0080*/ 	.word	0x00001030


	//   ....[2]....
        /*0084*/ 	.word	0x00001090


	//   ....[3]....
        /*0088*/ 	.word	0x000010b0


	//   ....[4]....
        /*008c*/ 	.word	0x000010e0


	//   ....[5]....
        /*0090*/ 	.word	0x00001100


	//   ....[6]....
        /*0094*/ 	.word	0x00001130


	//   ....[7]....
        /*0098*/ 	.word	0x00001150


	//   ....[8]....
        /*009c*/ 	.word	0x000011a0


	//   ....[9]....
        /*00a0*/ 	.word	0x000011b0


	//----- nvinfo : EIATTR_VRC_CTA_INIT_COUNT
	.align		4
.L_727:
        /*00a4*/ 	.byte	0x02, 0x4a
	.zero		1
	.zero		1


	//----- nvinfo : EIATTR_EXIT_INSTR_OFFSETS
	.align		4
        /*00a8*/ 	.byte	0x04, 0x1c
        /*00aa*/ 	.short	(.L_729 - .L_728)


	//   ....[0]....
.L_728:
        /*00ac*/ 	.word	0x00003420


	//   ....[1]....
        /*00b0*/ 	.word	0x00003550


	//   ....[2]....
        /*00b4*/ 	.word	0x00003a50


	//   ....[3]....
        /*00b8*/ 	.word	0x00004000


	//----- nvinfo : EIATTR_MAX_THREADS
	.align		4
.L_729:
        /*00bc*/ 	.byte	0x04, 0x05
        /*00be*/ 	.short	(.L_731 - .L_730)
.L_730:
        /*00c0*/ 	.word	0x00000080
        /*00c4*/ 	.word	0x00000001
        /*00c8*/ 	.word	0x00000001


	//----- nvinfo : EIATTR_CRS_STACK_SIZE
	.align		4
.L_731:
        /*00cc*/ 	.byte	0x04, 0x1e
        /*00ce*/ 	.short	(.L_733 - .L_732)
.L_732:
        /*00d0*/ 	.word	0x00000000


	//----- nvinfo : EIATTR_CBANK_PARAM_SIZE
	.align		4
.L_733:
        /*00d4*/ 	.byte	0x03, 0x19
        /*00d6*/ 	.short	0x00b8


	//----- nvinfo : EIATTR_PARAM_CBANK
	.align		4
        /*00d8*/ 	.byte	0x04, 0x0a
        /*00da*/ 	.short	(.L_735 - .L_734)
	.align		4
.L_734:
        /*00dc*/ 	.word	index@(.nv.constant0._Z35group_norm_nhwc_bwd_one_pass_kernelI11Fp16IOFp32WLi64ELi8ELi128EEv26Group_norm_nhwc_bwd_params)
        /*00e0*/ 	.short	0x0380
        /*00e2*/ 	.short	0x00b8


	//----- nvinfo : EIATTR_SW_WAR
	.align		4
.L_735:
        /*00e4*/ 	.byte	0x04, 0x36
        /*00e6*/ 	.short	(.L_737 - .L_736)
.L_736:
        /*00e8*/ 	.word	0x00000008
.L_737:


//--------------------- .nv.info._Z35group_norm_nhwc_bwd_one_pass_kernelI11Fp16IOFp32WLi128ELi8ELi128EEv26Group_norm_nhwc_bwd_params --------------------------
	.section	.nv.info._Z35group_norm_nhwc_bwd_one_pass_kernelI11Fp16IOFp32WLi128ELi8ELi128EEv26Group_norm_nhwc_bwd_params,"",@"SHT_CUDA_INFO"
	.sectionflags	@""
	.align	4


	//----- nvinfo : EIATTR_CUDA_API_VERSION
	.align		4
        /*0000*/ 	.byte	0x04, 0x37
        /*0002*/ 	.short	(.L_739 - .L_738)
.L_738:
        /*0004*/ 	.word	0x00000082


	//----- nvinfo : EIATTR_KPARAM_INFO
	.align		4
.L_739:
        /*0008*/ 	.byte	0x04, 0x17
        /*000a*/ 	.short	(.L_741 - .L_740)
.L_740:
        /*000c*/ 	.word	0x00000000
        /*0010*/ 	.short	0x0000
        /*0012*/ 	.short	0x0000
        /*0014*/ 	.byte	0x00, 0xf0, 0xe1, 0x02


	//----- nvinfo : EIATTR_SPARSE_MMA_MASK
	.align		4
.L_741:
        /*0018*/ 	.byte	0x03, 0x50
        /*001a*/ 	.short	0x0000


	//----- nvinfo : EIATTR_MAXREG_COUNT
	.align		4
        /*001c*/ 	.byte	0x03, 0x1b
        /*001e*/ 	.short	0x00ff


	//----- nvinfo : EIATTR_NUM_BARRIERS
	.align		4
        /*0020*/ 	.byte	0x02, 0x4c
        /*0022*/ 	.byte	0x01
	.zero		1


	//----- nvinfo : EIATTR_MERCURY_ISA_VERSION
	.align		4
        /*0024*/ 	.byte	0x03, 0x5f
        /*0026*/ 	.short	0x0101


	//----- nvinfo : EIATTR_INT_WARP_WIDE_INSTR_OFFSETS
	.align		4
        /*0028*/ 	.byte	0x04, 0x31
        /*002a*/ 	.short	(.L_743 - .L_742)


	//   ....[0]....
.L_742:
        /*002c*/ 	.word	0x00002b90


	//   ....[1]....
        /*0030*/ 	.word	0x00002bb0


	//   ....[2]....
        /*0034*/ 	.word	0x00002be0


	//   ....[3]....
        /*0038*/ 	.word	0x00002c30


	//   ....[4]....
        /*003c*/ 	.word	0x00002db0


	//   ....[5]....
        /*0040*/ 	.word	0x00002e00


	//   ....[6]....
        /*0044*/ 	.word	0x00002e10


	//   ....[7]....
        /*0048*/ 	.word	0x00002e60


	//----- nvinfo : EIATTR_COOP_GROUP_MASK_REGIDS
	.align		4
.L_743:
        /*004c*/ 	.byte	0x04, 0x29
        /*004e*/ 	.short	(.L_745 - .L_744)


	//   ....[0]....
.L_744:
        /*0050*/ 	.word	0xffffffff


	//   ....[1]....
        /*0054*/ 	.word	0xffffffff


	//   ....[2]....
        /*0058*/ 	.word	0xffffffff


	//   ....[3]....
        /*005c*/ 	.word	0xffffffff


	//   ....[4]....
        /*0060*/ 	.word	0xffffffff


	//   ....[5]....
        /*0064*/ 	.word	0xffffffff


	//   ....[6]....
        /*0068*/ 	.word	0xffffffff


	//   ....[7]....
        /*006c*/ 	.word	0xffffffff


	//   ....[8]....
        /*0070*/ 	.word	0xffffffff


	//   ....[9]....
        /*0074*/ 	.word	0xffffffff


	//----- nvinfo : EIATTR_COOP_GROUP_INSTR_OFFSETS
	.align		4
.L_745:
        /*0078*/ 	.byte	0x04, 0x28
        /*007a*/ 	.short	(.L_747 - .L_746)


	//   ....[0]....
.L_746:
        /*007c*/ 	.word	0x00001930


	//   ....[1]....
        /*0080*/ 	.word	0x00001970


	//   ....[2]....
        /*0084*/ 	.word	0x000019d0


	//   ....[3]....
        /*0088*/ 	.word	0x000019f0


	//   ....[4]....
        /*008c*/ 	.word	0x00001a20


	//   ....[5]....
        /*0090*/ 	.word	0x00001a40


	//   ....[6]....
        /*0094*/ 	.word	0x00001a70


	//   ....[7]....
        /*0098*/ 	.word	0x00001a90


	//   ....[8]....
        /*009c*/ 	.word	0x00001ae0


	//   ....[9]....
        /*00a0*/ 	.word	0x00001af0


	//----- nvinfo : EIATTR_VRC_CTA_INIT_COUNT
	.align		4
.L_747:
        /*00a4*/ 	.byte	0x02, 0x4a
	.zero		1
	.zero		1


	//----- nvinfo : EIATTR_EXIT_INSTR_OFFSETS
	.align		4
        /*00a8*/ 	.byte	0x04, 0x1c
        /*00aa*/ 	.short	(.L_749 - .L_748)


	//   ....[0]....
.L_748:
        /*00ac*/ 	.word	0x000043d0


	//   ....[1]....
        /*00b0*/ 	.word	0x00004500


	//   ....[2]....
        /*00b4*/ 	.word	0x00004a10


	//   ....[3]....
        /*00b8*/ 	.word	0x00004fc0


	//----- nvinfo : EIATTR_MAX_THREADS
	.align		4
.L_749:
        /*00bc*/ 	.byte	0x04, 0x05
        /*00be*/ 	.short	(.L_751 - .L_750)
.L_750:
        /*00c0*/ 	.word	0x00000080
        /*00c4*/ 	.word	0x00000001
        /*00c8*/ 	.word	0x00000001


	//----- nvinfo : EIATTR_CRS_STACK_SIZE
	.align		4
.L_751:
        /*00cc*/ 	.byte	0x04, 0x1e
        /*00ce*/ 	.short	(.L_753 - .L_752)
.L_752:
        /*00d0*/ 	.word	0x00000000


	//----- nvinfo : EIATTR_CBANK_PARAM_SIZE
	.align		4
.L_753:
        /*00d4*/ 	.byte	0x03, 0x19
        /*00d6*/ 	.short	0x00b8


	//----- nvinfo : EIATTR_PARAM_CBANK
	.align		4
        /*00d8*/ 	.byte	0x04, 0x0a
        /*00da*/ 	.short	(.L_755 - .L_754)
	.align		4
.L_754:
        /*00dc*/ 	.word	index@(.nv.constant0._Z35group_norm_nhwc_bwd_one_pass_kernelI11Fp16IOFp32WLi128ELi8ELi128EEv26Group_norm_nhwc_bwd_params)
        /*00e0*/ 	.short	0x0380
        /*00e2*/ 	.short	0x00b8


	//----- nvinfo : EIATTR_SW_WAR
	.align		4
.L_755:
        /*00e4*/ 	.byte	0x04, 0x36
        /*00e6*/ 	.short	(.L_757 - .L_756)
.L_756:
        /*00e8*/ 	.word	0x00000008
.L_757:


//--------------------- .nv.info._Z35group_norm_nhwc_bwd_one_pass_kernelI11Fp16IOFp32WLi256ELi8ELi128EEv26Group_norm_nhwc_bwd_params --------------------------
	.section	.nv.info._Z35group_norm_nhwc_bwd_one_pass_kernelI11Fp16IOFp32WLi256ELi8ELi128EEv26Group_norm_nhwc_bwd_params,"",@"SHT_CUDA_INFO"
	.sectionflags	@""
	.align	4


	//----- nvinfo : EIATTR_CUDA_API_VERSION
	.align		4
        /*0000*/ 	.byte	0x04, 0x37
        /*0002*/ 	.short	(.L_759 - .L_758)
.L_758:
        /*0004*/ 	.word	0x00000082


	//----- nvinfo : EIATTR_KPARAM_INFO
	.align		4
.L_759:
        /*0008*/ 	.byte	0x04, 0x17
        /*000a*/ 	.short	(.L_761 - .L_760)
.L_760:
        /*000c*/ 	.word	0x00000000
        /*0010*/ 	.short	0x0000
        /*0012*/ 	.short	0x0000
        /*0014*/ 	.byte	0x00, 0xf0, 0xe1, 0x02


	//----- nvinfo : EIATTR_SPARSE_MMA_MASK
	.align		4
.L_761:
        /*0018*/ 	.byte	0x03, 0x50
        /*001a*/ 	.short	0x0000


	//----- nvinfo : EIATTR_MAXREG_COUNT
	.align		4
        /*001c*/ 	.byte	0x03, 0x1b
        /*001e*/ 	.short	0x00ff


	//----- nvinfo : EIATTR_NUM_BARRIERS
	.align		4
        /*0020*/ 	.byte	0x02, 0x4c
        /*0022*/ 	.byte	0x01
	.zero		1


	//----- nvinfo : EIATTR_MERCURY_ISA_VERSION
	.align		4
        /*0024*/ 	.byte	0x03, 0x5f
        /*0026*/ 	.short	0x0101


	//----- nvinfo : EIATTR_INT_WARP_WIDE_INSTR_OFFSETS
	.align		4
        /*0028*/ 	.byte	0x04, 0x31
        /*002a*/ 	.short	(.L_763 - .L_762)


	//   ....[0]....
.L_762:
        /*002c*/ 	.word	0x00002e10


	//----- nvinfo : EIATTR_COOP_GROUP_MASK_REGIDS
	.align		4
.L_763:
        /*0030*/ 	.byte	0x04, 0x29
        /*0032*/ 	.short	(.L_765 - .L_764)


	//   ....[0]....
.L_764:
        /*0034*/ 	.word	0xffffffff


	//   ....[1]....
        /*0038*/ 	.word	0xffffffff


	//   ....[2]....
        /*003c*/ 	.word	0xffffffff


	//   ....[3]....
        /*0040*/ 	.word	0xffffffff


	//   ....[4]....
        /*0044*/ 	.word	0xffffffff


	//   ....[5]....
        /*0048*/ 	.word	0xffffffff


	//   ....[6]....
        /*004c*/ 	.word	0xffffffff


	//   ....[7]....
        /*0050*/ 	.word	0xffffffff


	//   ....[8]....
        /*0054*/ 	.word	0xffffffff


	//   ....[9]....
        /*0058*/ 	.word	0xffffffff


	//----- nvinfo : EIATTR_COOP_GROUP_INSTR_OFFSETS
	.align		4
.L_765:
        /*005c*/ 	.byte	0x04, 0x28
        /*005e*/ 	.short	(.L_767 - .L_766)


	//   ....[0]....
.L_766:
        /*0060*/ 	.word	0x00002ba0


	//   ....[1]....
        /*0064*/ 	.word	0x00002be0


	//   ....[2]....
        /*0068*/ 	.word	0x00002c80


	//   ....[3]....
        /*006c*/ 	.word	0x00002cb0


	//   ....[4]....
        /*0070*/ 	.word	0x00002cf0


	//   ....[5]....
        /*0074*/ 	.word	0x00002d10


	//   ....[6]....
        /*0078*/ 	.word	0x00002d40


	//   ....[7]....
        /*007c*/ 	.word	0x00002d60


	//   ....[8]....
        /*0080*/ 	.word	0x00002db0


	//   ....[9]....
        /*0084*/ 	.word	0x00002dc0


	//----- nvinfo : EIATTR_VRC_CTA_INIT_COUNT
	.align		4
.L_767:
        /*0088*/ 	.byte	0x02, 0x4a
	.zero		1
	.zero		1


	//----- nvinfo : EIATTR_EXIT_INSTR_OFFSETS
	.align		4
        /*008c*/ 	.byte	0x04, 0x1c
        /*008e*/ 	.short	(.L_769 - .L_768)


	//   ....[0]....
.L_768:
        /*0090*/ 	.word	0x00006110


	//   ....[1]....
        /*0094*/ 	.word	0x00006240


	//   ....[2]....
        /*0098*/ 	.word	0x00006750


	//   ....[3]....
        /*009c*/ 	.word	0x00006d00


	//----- nvinfo : EIATTR_MAX_THREADS
	.align		4
.L_769:
        /*00a0*/ 	.byte	0x04, 0x05
        /*00a2*/ 	.short	(.L_771 - .L_770)
.L_770:
        /*00a4*/ 	.word	0x00000080
        /*00a8*/ 	.word	0x00000001
        /*00ac*/ 	.word	0x00000001


	//----- nvinfo : EIATTR_CRS_STACK_SIZE
	.align		4
.L_771:
        /*00b0*/ 	.byte	0x04, 0x1e
        /*00b2*/ 	.short	(.L_773 - .L_772)
.L_772:
        /*00b4*/ 	.word	0x00000000


	//----- nvinfo : EIATTR_CBANK_PARAM_SIZE
	.align		4
.L_773:
        /*00b8*/ 	.byte	0x03, 0x19
        /*00ba*/ 	.short	0x00b8


	//----- nvinfo : EIATTR_PARAM_CBANK
	.align		4
        /*00bc*/ 	.byte	0x04, 0x0a
        /*00be*/ 	.short	(.L_775 - .L_774)
	.align		4
.L_774:
        /*00c0*/ 	.word	index@(.nv.constant0._Z35group_norm_nhwc_bwd_one_pass_kernelI11Fp16IOFp32WLi256ELi8ELi128EEv26Group_norm_nhwc_bwd_params)
        /*00c4*/ 	.short	0x0380
        /*00c6*/ 	.short	0x00b8


	//----- nvinfo : EIATTR_SW_WAR
	.align		4
.L_775:
        /*00c8*/ 	.byte	0x04, 0x36
        /*00ca*/ 	.short	(.L_777 - .L_776)
.L_776:
        /*00cc*/ 	.word	0x00000008
.L_777:


//--------------------- .nv.info._Z35group_norm_nhwc_bwd_one_pass_kernelI11Fp16IOFp32WLi512ELi8ELi128EEv26Group_norm_nhwc_bwd_params --------------------------
	.section	.nv.info._Z35group_norm_nhwc_bwd_one_pass_kernelI11Fp16IOFp32WLi512ELi8ELi128EEv26Group_norm_nhwc_bwd_params,"",@"SHT_CUDA_INFO"
	.sectionflags	@""
	.align	4


	//----- nvinfo : EIATTR_CUDA_API_VERSION
	.align		4
        /*0000*/ 	.byte	0x04, 0x37
        /*0002*/ 	.short	(.L_779 - .L_778)
.L_778:
        /*0004*/ 	.word	0x00000082


	//----- nvinfo : EIATTR_KPARAM_INFO
	.align		4
.L_779:
        /*0008*/ 	.byte	0x04, 0x17
        /*000a*/ 	.short	(.L_781 - .L_780)
.L_780:
        /*000c*/ 	.word	0x00000000
        /*0010*/ 	.short	0x0000
        /*0012*/ 	.short	0x0000
        /*0014*/ 	.byte	0x00, 0xf0, 0xe1, 0x02


	//----- nvinfo : EIATTR_SPARSE_MMA_MASK
	.align		4
.L_781:
        /*0018*/ 	.byte	0x03, 0x50
        /*001a*/ 	.short	0x0000


	//----- nvinfo : EIATTR_MAXREG_COUNT
	.align		4
        /*001c*/ 	.byte	0x03, 0x1b
        /*001e*/ 	.short	0x00ff


	//----- nvinfo : EIATTR_NUM_BARRIERS
	.align		4
        /*0020*/ 	.byte	0x02, 0x4c
        /*0022*/ 	.byte	0x01
	.zero		1


	//----- nvinfo : EIATTR_MERCURY_ISA_VERSION
	.align		4
        /*0024*/ 	.byte	0x03, 0x5f
        /*0026*/ 	.short	0x0101


	//----- nvinfo : EIATTR_COOP_GROUP_MASK_REGIDS
	.align		4
        /*0028*/ 	.byte	0x04, 0x29
        /*002a*/ 	.short	(.L_783 - .L_782)


	//   ....[0]....
.L_782:
        /*002c*/ 	.word	0xffffffff


	//   ....[1]....
        /*0030*/ 	.word	0xffffffff


	//   ....[2]....
        /*0034*/ 	.word	0xffffffff


	//   ....[3]....
        /*0038*/ 	.word	0xffffffff


	//   ....[4]....
        /*003c*/ 	.word	0xffffffff


	//   ....[5]....
        /*0040*/ 	.word	0xffffffff


	//   ....[6]....
        /*0044*/ 	.word	0xffffffff


	//   ....[7]....
        /*0048*/ 	.word	0xffffffff


	//   ....[8]....
        /*004c*/ 	.word	0xffffffff


	//   ....[9]....
        /*0050*/ 	.word	0xffffffff


	//----- nvinfo : EIATTR_COOP_GROUP_INSTR_OFFSETS
	.align		4
.L_783:
        /*0054*/ 	.byte	0x04, 0x28
        /*0056*/ 	.short	(.L_785 - .L_784)


	//   ....[0]....
.L_784:
        /*0058*/ 	.word	0x000052b0


	//   ....[1]....
        /*005c*/ 	.word	0x000052f0


	//   ....[2]....
        /*0060*/ 	.word	0x00005360


	//   ....[3]....
        /*0064*/ 	.word	0x00005380


	//   ....[4]....
        /*0068*/ 	.word	0x000053b0


	//   ....[5]....
        /*006c*/ 	.word	0x000053d0


	//   ....[6]....
        /*0070*/ 	.word	0x00005400


	//   ....[7]....
        /*0074*/ 	.word	0x00005420


	//   ....[8]....
        /*0078*/ 	.word	0x00005470


	//   ....[9]....
        /*007c*/ 	.word	0x00005480


	//----- nvinfo : EIATTR_VRC_CTA_INIT_COUNT
	.align		4
.L_785:
        /*0080*/ 	.byte	0x02, 0x4a
	.zero		1
	.zero		1


	//----- nvinfo : EIATTR_EXIT_INSTR_OFFSETS
	.align		4
        /*0084*/ 	.byte	0x04, 0x1c
        /*0086*/ 	.short	(.L_787 - .L_786)


	//   ....[0]....
.L_786:
        /*0088*/ 	.word	0x0000a170


	//   ....[1]....
        /*008c*/ 	.word	0x0000a2a0


	//   ....[2]....
        /*0090*/ 	.word	0x0000a7b0


	//   ....[3]....
        /*0094*/ 	.word	0x0000ad60


	//----- nvinfo : EIATTR_MAX_THREADS
	.align		4
.L_787:
        /*0098*/ 	.byte	0x04, 0x05
        /*009a*/ 	.short	(.L_789 - .L_788)
.L_788:
        /*009c*/ 	.word	0x00000080
        /*00a0*/ 	.word	0x00000001
        /*00a4*/ 	.word	0x00000001


	//----- nvinfo : EIATTR_CRS_STACK_SIZE
	.align		4
.L_789:
        /*00a8*/ 	.byte	0x04, 0x1e
        /*00aa*/ 	.short	(.L_791 - .L_790)
.L_790:
        /*00ac*/ 	.word	0x00000000


	//----- nvinfo : EIATTR_CBANK_PARAM_SIZE
	.align		4
.L_791:
        /*00b0*/ 	.byte	0x03, 0x19
        /*00b2*/ 	.short	0x00b8


	//----- nvinfo : EIATTR_PARAM_CBANK
	.align		4
        /*00b4*/ 	.byte	0x04, 0x0a
        /*00b6*/ 	.short	(.L_793 - .L_792)
	.align		4
.L_792:
        /*00b8*/ 	.word	index@(.nv.constant0._Z35group_norm_nhwc_bwd_one_pass_kernelI11Fp16IOFp32WLi512ELi8ELi128EEv26Group_norm_nhwc_bwd_params)
        /*00bc*/ 	.short	0x0380
        /*00be*/ 	.short	0x00b8


	//----- nvinfo : EIATTR_SW_WAR
	.align		4
.L_793:
        /*00c0*/ 	.byte	0x04, 0x36
        /*00c2*/ 	.short	(.L_795 - .L_794)
.L_794:
        /*00c4*/ 	.word	0x00000008
.L_795:


//--------------------- .nv.info._Z35group_norm_nhwc_bwd_one_pass_kernelI11Fp16IOBf16WLi64ELi8ELi128EEv26Group_norm_nhwc_bwd_params --------------------------
	.section	.nv.info._Z35group_norm_nhwc_bwd_one_pass_kernelI11Fp16IOBf16WLi64ELi8ELi128EEv26Group_norm_nhwc_bwd_params,"",@"SHT_CUDA_INFO"
	.sectionflags	@""
	.align	4


	//----- nvinfo : EIATTR_CUDA_API_VERSION
	.align		4
        /*0000*/ 	.byte	0x04, 0x37
        /*0002*/ 	.short	(.L_797 - .L_796)
.L_796:
        /*0004*/ 	.word	0x00000082


	//----- nvinfo : EIATTR_KPARAM_INFO
	.align		4
.L_797:
        /*0008*/ 	.byte	0x04, 0x17
        /*000a*/ 	.short	(.L_799 - .L_798)
.L_798:
        /*000c*/ 	.word	0x00000000
        /*0010*/ 	.short	0x0000
        /*0012*/ 	.short	0x0000
        /*0014*/ 	.byte	0x00, 0xf0, 0xe1, 0x02


	//----- nvinfo : EIATTR_SPARSE_MMA_MASK
	.align		4
.L_799:
        /*0018*/ 	.byte	0x03, 0x50
        /*001a*/ 	.short	0x0000


	//----- nvinfo : EIATTR_MAXREG_COUNT
	.align		4
        /*001c*/ 	.byte	0x03, 0x1b
        /*001e*/ 	.short	0x00ff


	//----- nvinfo : EIATTR_NUM_BARRIERS
	.align		4
        /*0020*/ 	.byte	0x02, 0x4c
        /*0022*/ 	.byte	0x01
	.zero		1


	//----- nvinfo : EIATTR_MERCURY_ISA_VERSION
	.align		4
        /*0024*/ 	.byte	0x03, 0x5f
        /*0026*/ 	.short	0x0101


	//----- nvinfo : EIATTR_INT_WARP_WIDE_INSTR_OFFSETS
	.align		4
        /*0028*/ 	.byte	0x04, 0x31
        /*002a*/ 	.short	(.L_801 - .L_800)


	//   ....[0]....
.L_800:
        /*002c*/ 	.word	0x000022b0


	//   ....[1]....
        /*0030*/ 	.word	0x000022e0


	//   ....[2]....
        /*0034*/ 	.word	0x000022f0


	//   ....[3]....
        /*0038*/ 	.word	0x00002340


	//   ....[4]....
        /*003c*/ 	.word	0x000024d0


	//   ....[5]....
        /*0040*/ 	.word	0x00002520


	//   ....[6]....
        /*0044*/ 	.word	0x00002530


	//   ....[7]....
        /*0048*/ 	.word	0x00002580


	//----- nvinfo : EIATTR_COOP_GROUP_MASK_REGIDS
	.align		4
.L_801:
        /*004c*/ 	.byte	0x04, 0x29
        /*004e*/ 	.short	(.L_803 - .L_802)


	//   ....[0]....
.L_802:
        /*0050*/ 	.word	0xffffffff


	//   ....[1]....
        /*0054*/ 	.word	0xffffffff


	//   ....[2]....
        /*0058*/ 	.word	0xffffffff


	//   ....[3]....
        /*005c*/ 	.word	0xffffffff


	//   ....[4]....
        /*0060*/ 	.word	0xffffffff


	//   ....[5]....
        /*0064*/ 	.word	0xffffffff


	//   ....[6]....
        /*0068*/ 	.word	0xffffffff


	//   ....[7]....
        /*006c*/ 	.word	0xffffffff


	//   ....[8]....
        /*0070*/ 	.word	0xffffffff


	//   ....[9]....
        /*0074*/ 	.word	0xffffffff


	//----- nvinfo : EIATTR_COOP_GROUP_INSTR_OFFSETS
	.align		4
.L_803:
        /*0078*/ 	.byte	0x04, 0x28
        /*007a*/ 	.short	(.L_805 - .L_804)


	//   ....[0]....
.L_804:
        /*007c*/ 	.word	0x00001050


	//   ....[1]....
        /*0080*/ 	.word	0x00001090


	//   ....[2]....
        /*0084*/ 	.word	0x000010f0


	//   ....[3]....
        /*0088*/ 	.word	0x00001110


	//   ....[4]....
        /*008c*/ 	.word	0x00001140


	//   ....[5]....
        /*0090*/ 	.word	0x00001160


	//   ....[6]....
        /*0094*/ 	.word	0x00001190


	//   ....[7]....
        /*0098*/ 	.word	0x000011b0


	//   ....[8]....
        /*009c*/ 	.word	0x00001200


	//   ....[9]....
        /*00a0*/ 	.word	0x00001210


	//----- nvinfo : EIATTR_VRC_CTA_INIT_COUNT
	.align		4
.L_805:
        /*00a4*/ 	.byte	0x02, 0x4a
	.zero		1
	.zero		1


	//----- nvinfo : EIATTR_EXIT_INSTR_OFFSETS
	.align		4
        /*00a8*/ 	.byte	0x04, 0x1c
        /*00aa*/ 	.short	(.L_807 - .L_806)


	//   ....[0]....
.L_806:
        /*00ac*/ 	.word	0x00003480


	//   ....[1]....
        /*00b0*/ 	.word	0x000035b0


	//   ....[2]....
        /*00b4*/ 	.word	0x00003ac0


	//   ....[3]....
        /*00b8*/ 	.word	0x000040c0


	//----- nvinfo : EIATTR_MAX_THREADS
	.align		4
.L_807:
        /*00bc*/ 	.byte	0x04, 0x05
        /*00be*/ 	.short	(.L_809 - .L_808)
.L_808:
        /*00c0*/ 	.word	0x00000080
        /*00c4*/ 	.word	0x00000001
        /*00c8*/ 	.word	0x00000001


	//----- nvinfo : EIATTR_CRS_STACK_SIZE
	.align		4
.L_809:
        /*00cc*/ 	.byte	0x04, 0x1e
        /*00ce*/ 	.short	(.L_811 - .L_810)
.L_810:
        /*00d0*/ 	.word	0x00000000


	//----- nvinfo : EIATTR_CBANK_PARAM_SIZE
	.align		4
.L_811:
        /*00d4*/ 	.byte	0x03, 0x19
        /*00d6*/ 	.short	0x00b8


	//----- nvinfo : EIATTR_PARAM_CBANK
	.align		4
        /*00d8*/ 	.byte	0x04, 0x0a
        /*00da*/ 	.short	(.L_813 - .L_812)
	.align		4
.L_812:
        /*00dc*/ 	.word	index@(.nv.constant0._Z35group_norm_nhwc_bwd_one_pass_kernelI11Fp16IOBf16WLi64ELi8ELi128EEv26Group_norm_nhwc_bwd_params)
        /*00e0*/ 	.short	0x0380
        /*00e2*/ 	.short	0x00b8


	//----- nvinfo : EIATTR_SW_WAR
	.align		4
.L_813:
        /*00e4*/ 	.byte	0x04, 0x36
        /*00e6*/ 	.short	(.L_815 - .L_814)
.L_814:
        /*00e8*/ 	.word	0x00000008
.L_815:


//--------------------- .nv.info._Z35group_norm_nhwc_bwd_one_pass_kernelI11Fp16IOBf16WLi128ELi8ELi128EEv26Group_norm_nhwc_bwd_params --------------------------
	.section	.nv.info._Z35group_norm_nhwc_bwd_one_pass_kernelI11Fp16IOBf16WLi128ELi8ELi128EEv26Group_norm_nhwc_bwd_params,"",@"SHT_CUDA_INFO"
	.sectionflags	@""
	.align	4


	//----- nvinfo : EIATTR_CUDA_API_VERSION
	.align		4
        /*0000*/ 	.byte	0x04, 0x37
        /*0002*/ 	.short	(.L_817 - .L_816)
.L_816:
        /*0004*/ 	.word	0x00000082


	//----- nvinfo : EIATTR_KPARAM_INFO
	.align		4
.L_817:
        /*0008*/ 	.byte	0x04, 0x17
        /*000a*/ 	.short	(.L_819 - .L_818)
.L_818:
        /*000c*/ 	.word	0x00000000
        /*0010*/ 	.short	0x0000
        /*0012*/ 	.short	0x0000
        /*0014*/ 	.byte	0x00, 0xf0, 0xe1, 0x02


	//----- nvinfo : EIATTR_SPARSE_MMA_MASK
	.align		4
.L_819:
        /*0018*/ 	.byte	0x03, 0x50
        /*001a*/ 	.short	0x0000


	//----- nvinfo : EIATTR_MAXREG_COUNT
	.align		4
        /*001c*/ 	.byte	0x03, 0x1b
        /*001e*/ 	.short	0x00ff


	//----- nvinfo : EIATTR_NUM_BARRIERS
	.align		4
        /*0020*/ 	.byte	0x02, 0x4c
        /*0022*/ 	.byte	0x01
	.zero		1


	//----- nvinfo : EIATTR_MERCURY_ISA_VERSION
	.align		4
        /*0024*/ 	.byte	0x03, 0x5f
        /*0026*/ 	.short	0x0101


	//----- nvinfo : EIATTR_INT_WARP_WIDE_INSTR_OFFSETS
	.align		4
        /*0028*/ 	.byte	0x04, 0x31
        /*002a*/ 	.short	(.L_821 - .L_820)


	//   ....[0]....
.L_820:
        /*002c*/ 	.word	0x00002c00


	//   ....[1]....
        /*0030*/ 	.word	0x00002c20


	//   ....[2]....
        /*0034*/ 	.word	0x00002c50


	//   ....[3]....
        /*0038*/ 	.word	0x00002ca0


	//   ....[4]....
        /*003c*/ 	.word	0x00002e20


	//   ....[5]....
        /*0040*/ 	.word	0x00002e70


	//   ....[6]....
        /*0044*/ 	.word	0x00002e80


	//   ....[7]....
        /*0048*/ 	.word	0x00002ed0


	//----- nvinfo : EIATTR_COOP_GROUP_MASK_REGIDS
	.align		4
.L_821:
        /*004c*/ 	.byte	0x04, 0x29
        /*004e*/ 	.short	(.L_823 - .L_822)


	//   ....[0]....
.L_822:
        /*0050*/ 	.word	0xffffffff


	//   ....[1]....
        /*0054*/ 	.word	0xffffffff


	//   ....[2]....
        /*0058*/ 	.word	0xffffffff


	//   ....[3]....
        /*005c*/ 	.word	0xffffffff


	//   ....[4]....
        /*0060*/ 	.word	0xffffffff


	//   ....[5]....
        /*0064*/ 	.word	0xffffffff


	//   ....[6]....
        /*0068*/ 	.word	0xffffffff


	//   ....[7]....
        /*006c*/ 	.word	0xffffffff


	//   ....[8]....
        /*0070*/ 	.word	0xffffffff


	//   ....[9]....
        /*0074*/ 	.word	0xffffffff


	//----- nvinfo : EIATTR_COOP_GROUP_INSTR_OFFSETS
	.align		4
.L_823:
        /*0078*/ 	.byte	0x04, 0x28
        /*007a*/ 	.short	(.L_825 - .L_824)


	//   ....[0]....
.L_824:
        /*007c*/ 	.word	0x000019e0


	//   ....[1]....
        /*0080*/ 	.word	0x00001a10


	//   ....[2]....
        /*0084*/ 	.word	0x00001a40


	//   ....[3]....
        /*0088*/ 	.word	0x00001a60


	//   ....[4]....
        /*008c*/ 	.word	0x00001a90


	//   ....[5]....
        /*0090*/ 	.word	0x00001ab0


	//   ....[6]....
        /*0094*/ 	.word	0x00001ae0


	//   ....[7]....
        /*0098*/ 	.word	0x00001b00


	//   ....[8]....
        /*009c*/ 	.word	0x00001b50


	//   ....[9]....
        /*00a0*/ 	.word	0x00001b60


	//----- nvinfo : EIATTR_VRC_CTA_INIT_COUNT
	.align		4
.L_825:
        /*00a4*/ 	.byte	0x02, 0x4a
	.zero		1
	.zero		1


	//----- nvinfo : EIATTR_EXIT_INSTR_OFFSETS
	.align		4
        /*00a8*/ 	.byte	0x04, 0x1c
        /*00aa*/ 	.short	(.L_827 - .L_826)


	//   ....[0]....
.L_826:
        /*00ac*/ 	.word	0x00004440


	//   ....[1]....
        /*00b0*/ 	.word	0x00004570


	//   ....[2]....
        /*00b4*/ 	.word	0x00004aa0


	//   ....[3]....
        /*00b8*/ 	.word	0x000050a0


	//----- nvinfo : EIATTR_MAX_THREADS
	.align		4
.L_827:
        /*00bc*/ 	.byte	0x04, 0x05
        /*00be*/ 	.short	(.L_829 - .L_828)
.L_828:
        /*00c0*/ 	.word	0x00000080
        /*00c4*/ 	.word	0x00000001
        /*00c8*/ 	.word	0x00000001


	//----- nvinfo : EIATTR_CRS_STACK_SIZE
	.align		4
.L_829:
        /*00cc*/ 	.byte	0x04, 0x1e
        /*00ce*/ 	.short	(.L_831 - .L_830)
.L_830:
        /*00d0*/ 	.word	0x00000000


	//----- nvinfo : EIATTR_CBANK_PARAM_SIZE
	.align		4
.L_831:
        /*00d4*/ 	.byte	0x03, 0x19
        /*00d6*/ 	.short	0x00b8


	//----- nvinfo : EIATTR_PARAM_CBANK
	.align		4
        /*00d8*/ 	.byte	0x04, 0x0a
        /*00da*/ 	.short	(.L_833 - .L_832)
	.align		4
.L_832:
        /*00dc*/ 	.word	index@(.nv.constant0._Z35group_norm_nhwc_bwd_one_pass_kernelI11Fp16IOBf16WLi128ELi8ELi128EEv26Group_norm_nhwc_bwd_params)
        /*00e0*/ 	.short	0x0380
        /*00e2*/ 	.short	0x00b8


	//----- nvinfo : EIATTR_SW_WAR
	.align		4
.L_833:
        /*00e4*/ 	.byte	0x04, 0x36
        /*00e6*/ 	.short	(.L_835 - .L_834)
.L_834:
        /*00e8*/ 	.word	0x00000008
.L_835:


//--------------------- .nv.info._Z35group_norm_nhwc_bwd_one_pass_kernelI11Fp16IOBf16WLi256ELi8ELi128EEv26Group_norm_nhwc_bwd_params --------------------------
	.section	.nv.info._Z35group_norm_nhwc_bwd_one_pass_kernelI11Fp16IOBf16WLi256ELi8ELi128EEv26Group_norm_nhwc_bwd_params,"",@"SHT_CUDA_INFO"
	.sectionflags	@""
	.align	4


	//----- nvinfo : EIATTR_CUDA_API_VERSION
	.align		4
        /*0000*/ 	.byte	0x04, 0x37
        /*0002*/ 	.short	(.L_837 - .L_836)
.L_836:
        /*0004*/ 	.word	0x00000082


	//----- nvinfo : EIATTR_KPARAM_INFO
	.align		4
.L_837:
        /*0008*/ 	.byte	0x04, 0x17
        /*000a*/ 	.short	(.L_839 - .L_838)
.L_838:
        /*000c*/ 	.word	0x00000000
        /*0010*/ 	.short	0x0000
        /*0012*/ 	.short	0x0000
        /*0014*/ 	.byte	0x00, 0xf0, 0xe1, 0x02


	//----- nvinfo : EIATTR_SPARSE_MMA_MASK
	.align		4
.L_839:
        /*0018*/ 	.byte	0x03, 0x50
        /*001a*/ 	.short	0x0000


	//----- nvinfo : EIATTR_MAXREG_COUNT
	.align		4
        /*001c*/ 	.byte	0x03, 0x1b
        /*001e*/ 	.short	0x00ff


	//----- nvinfo : EIATTR_NUM_BARRIERS
	.align		4
        /*0020*/ 	.byte	0x02, 0x4c
        /*0022*/ 	.byte	0x01
	.zero		1


	//----- nvinfo : EIATTR_MERCURY_ISA_VERSION
	.align		4
        /*0024*/ 	.byte	0x03, 0x5f
        /*0026*/ 	.short	0x0101


	//----- nvinfo : EIATTR_INT_WARP_WIDE_INSTR_OFFSETS
	.align		4
        /*0028*/ 	.byte	0x04, 0x31
        /*002a*/ 	.short	(.L_841 - .L_840)


	//   ....[0]....
.L_840:
        /*002c*/ 	.word	0x00002eb0


	//----- nvinfo : EIATTR_COOP_GROUP_MASK_REGIDS
	.align		4
.L_841:
        /*0030*/ 	.byte	0x04, 0x29
        /*0032*/ 	.short	(.L_843 - .L_842)


	//   ....[0]....
.L_842:
        /*0034*/ 	.word	0xffffffff


	//   ....[1]....
        /*0038*/ 	.word	0xffffffff


	//   ....[2]....
        /*003c*/ 	.word	0xffffffff


	//   ....[3]....
        /*0040*/ 	.word	0xffffffff


	//   ....[4]....
        /*0044*/ 	.word	0xffffffff


	//   ....[5]....
        /*0048*/ 	.word	0xffffffff


	//   ....[6]....
        /*004c*/ 	.word	0xffffffff


	//   ....[7]....
        /*0050*/ 	.word	0xffffffff


	//   ....[8]....
        /*0054*/ 	.word	0xffffffff


	//   ....[9]....
        /*0058*/ 	.word	0xffffffff


	//----- nvinfo : EIATTR_COOP_GROUP_INSTR_OFFSETS
	.align		4
.L_843:
        /*005c*/ 	.byte	0x04, 0x28
        /*005e*/ 	.short	(.L_845 - .L_844)


	//   ....[0]....
.L_844:
        /*0060*/ 	.word	0x00002c40


	//   ....[1]....
        /*0064*/ 	.word	0x00002c80


	//   ....[2]....
        /*0068*/ 	.word	0x00002d20


	//   ....[3]....
        /*006c*/ 	.word	0x00002d50


	//   ....[4]....
        /*0070*/ 	.word	0x00002d90


	//   ....[5]....
        /*0074*/ 	.word	0x00002db0


	//   ....[6]....
        /*0078*/ 	.word	0x00002de0


	//   ....[7]....
        /*007c*/ 	.word	0x00002e00


	//   ....[8]....
        /*0080*/ 	.word	0x00002e50


	//   ....[9]....
        /*0084*/ 	.word	0x00002e60


	//----- nvinfo : EIATTR_VRC_CTA_INIT_COUNT
	.align		4
.L_845:
        /*0088*/ 	.byte	0x02, 0x4a
	.zero		1
	.zero		1


	//----- nvinfo : EIATTR_EXIT_INSTR_OFFSETS
	.align		4
        /*008c*/ 	.byte	0x04, 0x1c
        /*008e*/ 	.short	(.L_847 - .L_846)


	//   ....[0]....
.L_846:
        /*0090*/ 	.word	0x000061b0


	//   ....[1]....
        /*0094*/ 	.word	0x000062e0


	//   ....[2]....
        /*0098*/ 	.word	0x00006810


	//   ....[3]....
        /*009c*/ 	.word	0x00006e10


	//----- nvinfo : EIATTR_MAX_THREADS
	.align		4
.L_847:
        /*00a0*/ 	.byte	0x04, 0x05
        /*00a2*/ 	.short	(.L_849 - .L_848)
.L_848:
        /*00a4*/ 	.word	0x00000080
        /*00a8*/ 	.word	0x00000001
        /*00ac*/ 	.word	0x00000001


	//----- nvinfo : EIATTR_CRS_STACK_SIZE
	.align		4
.L_849:
        /*00b0*/ 	.byte	0x04, 0x1e
        /*00b2*/ 	.short	(.L_851 - .L_850)
.L_850:
        /*00b4*/ 	.word	0x00000000


	//----- nvinfo : EIATTR_CBANK_PARAM_SIZE
	.align		4
.L_851:
        /*00b8*/ 	.byte	0x03, 0x19
        /*00ba*/ 	.short	0x00b8


	//----- nvinfo : EIATTR_PARAM_CBANK
	.align		4
        /*00bc*/ 	.byte	0x04, 0x0a
        /*00be*/ 	.short	(.L_853 - .L_852)
	.align		4
.L_852:
        /*00c0*/ 	.word	index@(.nv.constant0._Z35group_norm_nhwc_bwd_one_pass_kernelI11Fp16IOBf16WLi256ELi8ELi128EEv26Group_norm_nhwc_bwd_params)
        /*00c4*/ 	.short	0x0380
        /*00c6*/ 	.short	0x00b8


	//----- nvinfo : EIATTR_SW_WAR
	.align		4
.L_853:
        /*00c8*/ 	.byte	0x04, 0x36
        /*00ca*/ 	.short	(.L_855 - .L_854)
.L_854:
        /*00cc*/ 	.word	0x00000008
.L_855:


//--------------------- .nv.info._Z35group_norm_nhwc_bwd_one_pass_kernelI11Fp16IOBf16WLi512ELi8ELi128EEv26Group_norm_nhwc_bwd_params --------------------------
	.section	.nv.info._Z35group_norm_nhwc_bwd_one_pass_kernelI11Fp16IOBf16WLi512ELi8ELi128EEv26Group_norm_nhwc_bwd_params,"",@"SHT_CUDA_INFO"
	.sectionflags	@""
	.align	4


	//----- nvinfo : EIATTR_CUDA_API_VERSION
	.align		4
        /*0000*/ 	.byte	0x04, 0x37
        /*0002*/ 	.short	(.L_857 - .L_856)
.L_856:
        /*0004*/ 	.word	0x00000082


	//----- nvinfo : EIATTR_KPARAM_INFO
	.align		4
.L_857:
        /*0008*/ 	.byte	0x04, 0x17
        /*000a*/ 	.short	(.L_859 - .L_858)
.L_858:
        /*000c*/ 	.word	0x00000000
        /*0010*/ 	.short	0x0000
        /*0012*/ 	.short	0x0000
        /*0014*/ 	.byte	0x00, 0xf0, 0xe1, 0x02


	//----- nvinfo : EIATTR_SPARSE_MMA_MASK
	.align		4
.L_859:
        /*0018*/ 	.byte	0x03, 0x50
        /*001a*/ 	.short	0x0000


	//----- nvinfo : EIATTR_MAXREG_COUNT
	.align		4
        /*001c*/ 	.byte	0x03, 0x1b
        /*001e*/ 	.short	0x00ff


	//----- nvinfo : EIATTR_NUM_BARRIERS
	.align		4
        /*0020*/ 	.byte	0x02, 0x4c
        /*0022*/ 	.byte	0x01
	.zero		1


	//----- nvinfo : EIATTR_MERCURY_ISA_VERSION
	.align		4
        /*0024*/ 	.byte	0x03, 0x5f
        /*0026*/ 	.short	0x0101


	//----- nvinfo : EIATTR_INT_WARP_WIDE_INSTR_OFFSETS
	.align		4
        /*0028*/ 	.byte	0x04, 0x31
        /*002a*/ 	.short	(.L_861 - .L_860)


	//   ....[0]....
.L_860:
        /*002c*/ 	.word	0x000065a0


	//   ....[1]....
        /*0030*/ 	.word	0x000065d0


	//   ....[2]....
        /*0034*/ 	.word	0x000065e0


	//   ....[3]....
        /*0038*/ 	.word	0x00006630


	//   ....[4]....
        /*003c*/ 	.word	0x000067c0


	//   ....[5]....
        /*0040*/ 	.word	0x00006810


	//   ....[6]....
        /*0044*/ 	.word	0x00006820


	//   ....[7]....
        /*0048*/ 	.word	0x00006870


	//----- nvinfo : EIATTR_COOP_GROUP_MASK_REGIDS
	.align		4
.L_861:
        /*004c*/ 	.byte	0x04, 0x29
        /*004e*/ 	.short	(.L_863 - .L_862)


	//   ....[0]....
.L_862:
        /*0050*/ 	.word	0xffffffff


	//   ....[1]....
        /*0054*/ 	.word	0xffffffff


	//   ....[2]....
        /*0058*/ 	.word	0xffffffff


	//   ....[3]....
        /*005c*/ 	.word	0xffffffff


	//   ....[4]....
        /*0060*/ 	.word	0xffffffff


	//   ....[5]....
        /*0064*/ 	.word	0xffffffff


	//   ....[6]....
        /*0068*/ 	.word	0xffffffff


	//   ....[7]....
        /*006c*/ 	.word	0xffffffff


	//   ....[8]....
        /*0070*/ 	.word	0xffffffff


	//   ....[9]....
        /*0074*/ 	.word	0xffffffff


	//----- nvinfo : EIATTR_COOP_GROUP_INSTR_OFFSETS
	.align		4
.L_863:
        /*0078*/ 	.byte	0x04, 0x28
        /*007a*/ 	.short	(.L_865 - .L_864)


	//   ....[0]....
.L_864:
        /*007c*/ 	.word	0x00005370


	//   ....[1]....
        /*0080*/ 	.word	0x000053a0


	//   ....[2]....
        /*0084*/ 	.word	0x000053f0


	//   ....[3]....
        /*0088*/ 	.word	0x00005410


	//   ....[4]....
        /*008c*/ 	.word	0x00005440


	//   ....[5]....
        /*0090*/ 	.word	0x00005460


	//   ....[6]....
        /*0094*/ 	.word	0x00005490


	//   ....[7]....
        /*0098*/ 	.word	0x000054b0


	//   ....[8]....
        /*009c*/ 	.word	0x00005500


	//   ....[9]....
        /*00a0*/ 	.word	0x00005510


	//----- nvinfo : EIATTR_VRC_CTA_INIT_COUNT
	.align		4
.L_865:
        /*00a4*/ 	.byte	0x02, 0x4a
	.zero		1
	.zero		1


	//----- nvinfo : EIATTR_EXIT_INSTR_OFFSETS
	.align		4
        /*00a8*/ 	.byte	0x04, 0x1c
        /*00aa*/ 	.short	(.L_867 - .L_866)


	//   ....[0]....
.L_866:
        /*00ac*/ 	.word	0x0000a490


	//   ....[1]....
        /*00b0*/ 	.word	0x0000a5c0


	//   ....[2]....
        /*00b4*/ 	.word	0x0000aaf0


	//   ....[3]....
        /*00b8*/ 	.word	0x0000b0f0


	//----- nvinfo : EIATTR_MAX_THREADS
	.align		4
.L_867:
        /*00bc*/ 	.byte	0x04, 0x05
        /*00be*/ 	.short	(.L_869 - .L_868)
.L_868:
        /*00c0*/ 	.word	0x00000080
        /*00c4*/ 	.word	0x00000001
        /*00c8*/ 	.word	0x00000001


	//----- nvinfo : EIATTR_CRS_STACK_SIZE
	.align		4
.L_869:
        /*00cc*/ 	.byte	0x04, 0x1e
        /*00ce*/ 	.short	(.L_871 - .L_870)
.L_870:
        /*00d0*/ 	.word	0x00000000


	//----- nvinfo : EIATTR_CBANK_PARAM_SIZE
	.align		4
.L_871:
        /*00d4*/ 	.byte	0x03, 0x19
        /*00d6*/ 	.short	0x00b8


	//----- nvinfo : EIATTR_PARAM_CBANK
	.align		4
        /*00d8*/ 	.byte	0x04, 0x0a
        /*00da*/ 	.short	(.L_873 - .L_872)
	.align		4
.L_872:
        /*00dc*/ 	.word	index@(.nv.constant0._Z35group_norm_nhwc_bwd_one_pass_kernelI11Fp16IOBf16WLi512ELi8ELi128EEv26Group_norm_nhwc_bwd_params)
        /*00e0*/ 	.short	0x0380
        /*00e2*/ 	.short	0x00b8


	//----- nvinfo : EIATTR_SW_WAR
	.align		4
.L_873:
        /*00e4*/ 	.byte	0x04, 0x36
        /*00e6*/ 	.short	(.L_875 - .L_874)
.L_874:
        /*00e8*/ 	.word	0x00000008
.L_875:


//--------------------- .nv.info._Z35group_norm_nhwc_bwd_one_pass_kernelI11Fp16IOFp16WLi64ELi8ELi128EEv26Group_norm_nhwc_bwd_params --------------------------
	.section	.nv.info._Z35group_norm_nhwc_bwd_one_pass_kernelI11Fp16IOFp16WLi64ELi8ELi128EEv26Group_norm_nhwc_bwd_params,"",@"SHT_CUDA_INFO"
	.sectionflags	@""
	.align	4


	//----- nvinfo : EIATTR_CUDA_API_VERSION
	.align		4
        /*0000*/ 	.byte	0x04, 0x37
        /*0002*/ 	.short	(.L_877 - .L_876)
.L_876:
        /*0004*/ 	.word	0x00000082


	//----- nvinfo : EIATTR_KPARAM_INFO
	.align		4
.L_877:
        /*0008*/ 	.byte	0x04, 0x17
        /*000a*/ 	.short	(.L_879 - .L_878)
.L_878:
        /*000c*/ 	.word	0x00000000
        /*0010*/ 	.short	0x0000
        /*0012*/ 	.short	0x0000
        /*0014*/ 	.byte	0x00, 0xf0, 0xe1, 0x02


	//----- nvinfo : EIATTR_SPARSE_MMA_MASK
	.align		4
.L_879:
        /*0018*/ 	.byte	0x03, 0x50
        /*001a*/ 	.short	0x0000


	//----- nvinfo : EIATTR_MAXREG_COUNT
	.align		4
        /*001c*/ 	.byte	0x03, 0x1b
        /*001e*/ 	.short	0x00ff


	//----- nvinfo : EIATTR_NUM_BARRIERS
	.align		4
        /*0020*/ 	.byte	0x02, 0x4c
        /*0022*/ 	.byte	0x01
	.zero		1


	//----- nvinfo : EIATTR_MERCURY_ISA_VERSION
	.align		4
        /*0024*/ 	.byte	0x03, 0x5f
        /*0026*/ 	.short	0x0101


	//----- nvinfo : EIATTR_INT_WARP_WIDE_INSTR_OFFSETS
	.align		4
        /*0028*/ 	.byte	0x04, 0x31
        /*002a*/ 	.short	(.L_881 - .L_880)


	//   ....[0]....
.L_880:
        /*002c*/ 	.word	0x000022b0


	//   ....[1]....
        /*0030*/ 	.word	0x000022e0


	//   ....[2]....
        /*0034*/ 	.word	0x000022f0


	//   ....[3]....
        /*0038*/ 	.word	0x00002340


	//   ....[4]....
        /*003c*/ 	.word	0x000024d0


	//   ....[5]....
        /*0040*/ 	.word	0x00002520


	//   ....[6]....
        /*0044*/ 	.word	0x00002530


	//   ....[7]....
        /*0048*/ 	.word	0x00002580


	//----- nvinfo : EIATTR_COOP_GROUP_MASK_REGIDS
	.align		4
.L_881:
        /*004c*/ 	.byte	0x04, 0x29
        /*004e*/ 	.short	(.L_883 - .L_882)


	//   ....[0]....
.L_882:
        /*0050*/ 	.word	0xffffffff


	//   ....[1]....
        /*0054*/ 	.word	0xffffffff


	//   ....[2]....
        /*0058*/ 	.word	0xffffffff


	//   ....[3]....
        /*005c*/ 	.word	0xffffffff


	//   ....[4]....
        /*0060*/ 	.word	0xffffffff


	//   ....[5]....
        /*0064*/ 	.word	0xffffffff


	//   ....[6]....
        /*0068*/ 	.word	0xffffffff


	//   ....[7]....
        /*006c*/ 	.word	0xffffffff


	//   ....[8]....
        /*0070*/ 	.word	0xffffffff


	//   ....[9]....
        /*0074*/ 	.word	0xffffffff


	//----- nvinfo : EIATTR_COOP_GROUP_INSTR_OFFSETS
	.align		4
.L_883:
        /*0078*/ 	.byte	0x04, 0x28
        /*007a*/ 	.short	(.L_885 - .L_884)


	//   ....[0]....
.L_884:
        /*007c*/ 	.word	0x00001050


	//   ....[1]....
        /*0080*/ 	.word	0x00001090


	//   ....[2]....
        /*0084*/ 	.word	0x000010f0


	//   ....[3]....
        /*0088*/ 	.word	0x00001110


	//   ....[4]....
        /*008c*/ 	.word	0x00001140


	//   ....[5]....
        /*0090*/ 	.word	0x00001160


	//   ....[6]....
        /*0094*/ 	.word	0x00001190


	//   ....[7]....
        /*0098*/ 	.word	0x000011b0


	//   ....[8]....
        /*009c*/ 	.word	0x00001200


	//   ....[9]....
        /*00a0*/ 	.word	0x00001210


	//----- nvinfo : EIATTR_VRC_CTA_INIT_COUNT
	.align		4
.L_885:
        /*00a4*/ 	.byte	0x02, 0x4a
	.zero		1
	.zero		1


	//----- nvinfo : EIATTR_EXIT_INSTR_OFFSETS
	.align		4
        /*00a8*/ 	.byte	0x04, 0x1c
        /*00aa*/ 	.short	(.L_887 - .L_886)


	//   ....[0]....
.L_886:
        /*00ac*/ 	.word	0x00003480


	//   ....[1]....
        /*00b0*/ 	.word	0x000035b0


	//   ....[2]....
        /*00b4*/ 	.word	0x00003ac0


	//   ....[3]....
        /*00b8*/ 	.word	0x000040c0


	//----- nvinfo : EIATTR_MAX_THREADS
	.align		4
.L_887:
        /*00bc*/ 	.byte	0x04, 0x05
        /*00be*/ 	.short	(.L_889 - .L_888)
.L_888:
        /*00c0*/ 	.word	0x00000080
        /*00c4*/ 	.word	0x00000001
        /*00c8*/ 	.word	0x00000001


	//----- nvinfo : EIATTR_CRS_STACK_SIZE
	.align		4
.L_889:
        /*00cc*/ 	.byte	0x04, 0x1e
        /*00ce*/ 	.short	(.L_891 - .L_890)
.L_890:
        /*00d0*/ 	.word	0x00000000


	//----- nvinfo : EIATTR_CBANK_PARAM_SIZE
	.align		4
.L_891:
        /*00d4*/ 	.byte	0x03, 0x19
        /*00d6*/ 	.short	0x00b8


	//----- nvinfo : EIATTR_PARAM_CBANK
	.align		4
        /*00d8*/ 	.byte	0x04, 0x0a
        /*00da*/ 	.short	(.L_893 - .L_892)
	.align		4
.L_892:
        /*00dc*/ 	.word	index@(.nv.constant0._Z35group_norm_nhwc_bwd_one_pass_kernelI11Fp16IOFp16WLi64ELi8ELi128EEv26Group_norm_nhwc_bwd_params)
        /*00e0*/ 	.short	0x0380
        /*00e2*/ 	.short	0x00b8


	//----- nvinfo : EIATTR_SW_WAR
	.align		4
.L_893:
        /*00e4*/ 	.byte	0x04, 0x36
        /*00e6*/ 	.short	(.L_895 - .L_894)
.L_894:
        /*00e8*/ 	.word	0x00000008
.L_895:


//--------------------- .nv.info._Z35group_norm_nhwc_bwd_one_pass_kernelI11Fp16IOFp16WLi128ELi8ELi128EEv26Group_norm_nhwc_bwd_params --------------------------
	.section	.nv.info._Z35group_norm_nhwc_bwd_one_pass_kernelI11Fp16IOFp16WLi128ELi8ELi128EEv26Group_norm_nhwc_bwd_params,"",@"SHT_CUDA_INFO"
	.sectionflags	@""
	.align	4


	//----- nvinfo : EIATTR_CUDA_API_VERSION
	.align		4
        /*0000*/ 	.byte	0x04, 0x37
        /*0002*/ 	.short	(.L_897 - .L_896)
.L_896:
        /*0004*/ 	.word	0x00000082


	//----- nvinfo : EIATTR_KPARAM_INFO
	.align		4
.L_897:
        /*0008*/ 	.byte	0x04, 0x17
        /*000a*/ 	.short	(.L_899 - .L_898)
.L_898:
        /*000c*/ 	.word	0x00000000
        /*0010*/ 	.short	0x0000
        /*0012*/ 	.short	0x0000
        /*0014*/ 	.byte	0x00, 0xf0, 0xe1, 0x02


	//----- nvinfo : EIATTR_SPARSE_MMA_MASK
	.align		4
.L_899:
        /*0018*/ 	.byte	0x03, 0x50
        /*001a*/ 	.short	0x0000


	//----- nvinfo : EIATTR_MAXREG_COUNT
	.align		4
        /*001c*/ 	.byte	0x03, 0x1b
        /*001e*/ 	.short	0x00ff


	//----- nvinfo : EIATTR_NUM_BARRIERS
	.align		4
        /*0020*/ 	.byte	0x02, 0x4c
        /*0022*/ 	.byte	0x01
	.zero		1


	//----- nvinfo : EIATTR_MERCURY_ISA_VERSION
	.align		4
        /*0024*/ 	.byte	0x03, 0x5f
        /*0026*/ 	.short	0x0101


	//----- nvinfo : EIATTR_INT_WARP_WIDE_INSTR_OFFSETS
	.align		4
        /*0028*/ 	.byte	0x04, 0x31
        /*002a*/ 	.short	(.L_901 - .L_900)


	//   ....[0]....
.L_900:
        /*002c*/ 	.word	0x00002c00


	//   ....[1]....
        /*0030*/ 	.word	0x00002c20


	//   ....[2]....
        /*0034*/ 	.word	0x00002c50


	//   ....[3]....
        /*0038*/ 	.word	0x00002ca0


	//   ....[4]....
        /*003c*/ 	.word	0x00002e20


	//   ....[5]....
        /*0040*/ 	.word	0x00002e70


	//   ....[6]....
        /*0044*/ 	.word	0x00002e80


	//   ....[7]....
        /*0048*/ 	.word	0x00002ed0


	//----- nvinfo : EIATTR_COOP_GROUP_MASK_REGIDS
	.align		4
.L_901:
        /*004c*/ 	.byte	0x04, 0x29
        /*004e*/ 	.short	(.L_903 - .L_902)


	//   ....[0]....
.L_902:
        /*0050*/ 	.word	0xffffffff


	//   ....[1]....
        /*0054*/ 	.word	0xffffffff


	//   ....[2]....
        /*0058*/ 	.word	0xffffffff


	//   ....[3]....
        /*005c*/ 	.word	0xffffffff


	//   ....[4]....
        /*0060*/ 	.word	0xffffffff


	//   ....[5]....
        /*0064*/ 	.word	0xffffffff


	//   ....[6]....
        /*0068*/ 	.word	0xffffffff


	//   ....[7]....
        /*006c*/ 	.word	0xffffffff


	//   ....[8]....
        /*0070*/ 	.word	0xffffffff


	//   ....[9]....
        /*0074*/ 	.word	0xffffffff


	//----- nvinfo : EIATTR_COOP_GROUP_INSTR_OFFSETS
	.align		4
.L_903:
        /*0078*/ 	.byte	0x04, 0x28
        /*007a*/ 	.short	(.L_905 - .L_904)


	//   ....[0]....
.L_904:
        /*007c*/ 	.word	0x000019e0


	//   ....[1]....
        /*0080*/ 	.word	0x00001a10


	//   ....[2]....
        /*0084*/ 	.word	0x00001a40


	//   ....[3]....
        /*0088*/ 	.word	0x00001a60


	//   ....[4]....
        /*008c*/ 	.word	0x00001a90


	//   ....[5]....
        /*0090*/ 	.word	0x00001ab0


	//   ....[6]....
        /*0094*/ 	.word	0x00001ae0


	//   ....[7]....
        /*0098*/ 	.word	0x00001b00


	//   ....[8]....
        /*009c*/ 	.word	0x00001b50


	//   ....[9]....
        /*00a0*/ 	.word	0x00001b60


	//----- nvinfo : EIATTR_VRC_CTA_INIT_COUNT
	.align		4
.L_905:
        /*00a4*/ 	.byte	0x02, 0x4a
	.zero		1
	.zero		1


	//----- nvinfo : EIATTR_EXIT_INSTR_OFFSETS
	.align		4
        /*00a8*/ 	.byte	0x04, 0x1c
        /*00aa*/ 	.short	(.L_907 - .L_906)


	//   ....[0]....
.L_906:
        /*00ac*/ 	.word	0x00004440


	//   ....[1]....
        /*00b0*/ 	.word	0x00004570


	//   ....[2]....
        /*00b4*/ 	.word	0x00004aa0


	//   ....[3]....
        /*00b8*/ 	.word	0x000050a0


	//----- nvinfo : EIATTR_MAX_THREADS
	.align		4
.L_907:
        /*00bc*/ 	.byte	0x04, 0x05
        /*00be*/ 	.short	(.L_909 - .L_908)
.L_908:
        /*00c0*/ 	.word	0x00000080
        /*00c4*/ 	.word	0x00000001
        /*00c8*/ 	.word	0x00000001


	//----- nvinfo : EIATTR_CRS_STACK_SIZE
	.align		4
.L_909:
        /*00cc*/ 	.byte	0x04, 0x1e
        /*00ce*/ 	.short	(.L_911 - .L_910)
.L_910:
        /*00d0*/ 	.word	0x00000000


	//----- nvinfo : EIATTR_CBANK_PARAM_SIZE
	.align		4
.L_911:
        /*00d4*/ 	.byte	0x03, 0x19
        /*00d6*/ 	.short	0x00b8


	//----- nvinfo : EIATTR_PARAM_CBANK
	.align		4
        /*00d8*/ 	.byte	0x04, 0x0a
        /*00da*/ 	.short	(.L_913 - .L_912)
	.align		4
.L_912:
        /*00dc*/ 	.word	index@(.nv.constant0._Z35group_norm_nhwc_bwd_one_pass_kernelI11Fp16IOFp16WLi128ELi8ELi128EEv26Group_norm_nhwc_bwd_params)
        /*00e0*/ 	.short	0x0380
        /*00e2*/ 	.short	0x00b8


	//----- nvinfo : EIATTR_SW_WAR
	.align		4
.L_913:
        /*00e4*/ 	.byte	0x04, 0x36
        /*00e6*/ 	.short	(.L_915 - .L_914)
.L_914:
        /*00e8*/ 	.word	0x00000008
.L_915:


//--------------------- .nv.info._Z35group_norm_nhwc_bwd_one_pass_kernelI11Fp16IOFp16WLi256ELi8ELi128EEv26Group_norm_nhwc_bwd_params --------------------------
	.section	.nv.info._Z35group_norm_nhwc_bwd_one_pass_kernelI11Fp16IOFp16WLi256ELi8ELi128EEv26Group_norm_nhwc_bwd_params,"",@"SHT_CUDA_INFO"
	.sectionflags	@""
	.align	4


	//----- nvinfo : EIATTR_CUDA_API_VERSION
	.align		4
        /*0000*/ 	.byte	0x04, 0x37
        /*0002*/ 	.short	(.L_917 - .L_916)
.L_916:
        /*0004*/ 	.word	0x00000082


	//----- nvinfo : EIATTR_KPARAM_INFO
	.align		4
.L_917:
        /*0008*/ 	.byte	0x04, 0x17
        /*000a*/ 	.short	(.L_919 - .L_918)
.L_918:
        /*000c*/ 	.word	0x00000000
        /*0010*/ 	.short	0x0000
        /*0012*/ 	.short	0x0000
        /*0014*/ 	.byte	0x00, 0xf0, 0xe1, 0x02


	//----- nvinfo : EIATTR_SPARSE_MMA_MASK
	.align		4
.L_919:
        /*0018*/ 	.byte	0x03, 0x50
        /*001a*/ 	.short	0x0000


	//----- nvinfo : EIATTR_MAXREG_COUNT
	.align		4
        /*001c*/ 	.byte	0x03, 0x1b
        /*001e*/ 	.short	0x00ff


	//----- nvinfo : EIATTR_NUM_BARRIERS
	.align		4
        /*0020*/ 	.byte	0x02, 0x4c
        /*0022*/ 	.byte	0x01
	.zero		1


	//----- nvinfo : EIATTR_MERCURY_ISA_VERSION
	.align		4
        /*0024*/ 	.byte	0x03, 0x5f
        /*0026*/ 	.short	0x0101


	//----- nvinfo : EIATTR_INT_WARP_WIDE_INSTR_OFFSETS
	.align		4
        /*0028*/ 	.byte	0x04, 0x31
        /*002a*/ 	.short	(.L_921 - .L_920)


	//   ....[0]....
.L_920:
        /*002c*/ 	.word	0x00002eb0


	//----- nvinfo : EIATTR_COOP_GROUP_MASK_REGIDS
	.align		4
.L_921:
        /*0030*/ 	.byte	0x04, 0x29
        /*0032*/ 	.short	(.L_923 - .L_922)


	//   ....[0]....
.L_922:
        /*0034*/ 	.word	0xffffffff


	//   ....[1]....
        /*0038*/ 	.word	0xffffffff


	//   ....[2]....
        /*003c*/ 	.word	0xffffffff


	//   ....[3]....
        /*0040*/ 	.word	0xffffffff


	//   ....[4]....
        /*0044*/ 	.word	0xffffffff


	//   ....[5]....
        /*0048*/ 	.word	0xffffffff


	//   ....[6]....
        /*004c*/ 	.word	0xffffffff


	//   ....[7]....
        /*0050*/ 	.word	0xffffffff


	//   ....[8]....
        /*0054*/ 	.word	0xffffffff


	//   ....[9]....
        /*0058*/ 	.word	0xffffffff


	//----- nvinfo : EIATTR_COOP_GROUP_INSTR_OFFSETS
	.align		4
.L_923:
        /*005c*/ 	.byte	0x04, 0x28
        /*005e*/ 	.short	(.L_925 - .L_924)


	//   ....[0]....
.L_924:
        /*0060*/ 	.word	0x00002c40


	//   ....[1]....
        /*0064*/ 	.word	0x00002c80


	//   ....[2]....
        /*0068*/ 	.word	0x00002d20


	//   ....[3]....
        /*006c*/ 	.word	0x00002d50


	//   ....[4]....
        /*0070*/ 	.word	0x00002d90


	//   ....[5]....
        /*0074*/ 	.word	0x00002db0


	//   ....[6]....
        /*0078*/ 	.word	0x00002de0


	//   ....[7]....
        /*007c*/ 	.word	0x00002e00


	//   ....[8]....
        /*0080*/ 	.word	0x00002e50


	//   ....[9]....
        /*0084*/ 	.word	0x00002e60


	//----- nvinfo : EIATTR_VRC_CTA_INIT_COUNT
	.align		4
.L_925:
        /*0088*/ 	.byte	0x02, 0x4a
	.zero		1
	.zero		1


	//----- nvinfo : EIATTR_EXIT_INSTR_OFFSETS
	.align		4
        /*008c*/ 	.byte	0x04, 0x1c
        /*008e*/ 	.short	(.L_927 - .L_926)


	//   ....[0]....
.L_926:
        /*0090*/ 	.word	0x000061b0


	//   ....[1]....
        /*0094*/ 	.word	0x000062e0


	//   ....[2]....
        /*0098*/ 	.word	0x00006810


	//   ....[3]....
        /*009c*/ 	.word	0x00006e10


	//----- nvinfo : EIATTR_MAX_THREADS
	.align		4
.L_927:
        /*00a0*/ 	.byte	0x04, 0x05
        /*00a2*/ 	.short	(.L_929 - .L_928)
.L_928:
        /*00a4*/ 	.word	0x00000080
        /*00a8*/ 	.word	0x00000001
        /*00ac*/ 	.word	0x00000001


	//----- nvinfo : EIATTR_CRS_STACK_SIZE
	.align		4
.L_929:
        /*00b0*/ 	.byte	0x04, 0x1e
        /*00b2*/ 	.short	(.L_931 - .L_930)
.L_930:
        /*00b4*/ 	.word	0x00000000


	//----- nvinfo : EIATTR_CBANK_PARAM_SIZE
	.align		4
.L_931:
        /*00b8*/ 	.byte	0x03, 0x19
        /*00ba*/ 	.short	0x00b8


	//----- nvinfo : EIATTR_PARAM_CBANK
	.align		4
        /*00bc*/ 	.byte	0x04, 0x0a
        /*00be*/ 	.short	(.L_933 - .L_932)
	.align		4
.L_932:
        /*00c0*/ 	.word	index@(.nv.constant0._Z35group_norm_nhwc_bwd_one_pass_kernelI11Fp16IOFp16WLi256ELi8ELi128EEv26Group_norm_nhwc_bwd_params)
        /*00c4*/ 	.short	0x0380
        /*00c6*/ 	.short	0x00b8


	//----- nvinfo : EIATTR_SW_WAR
	.align		4
.L_933:
        /*00c8*/ 	.byte	0x04, 0x36
        /*00ca*/ 	.short	(.L_935 - .L_934)
.L_934:
        /*00cc*/ 	.word	0x00000008
.L_935:


//--------------------- .nv.info._Z35group_norm_nhwc_bwd_one_pass_kernelI11Fp16IOFp16WLi512ELi8ELi128EEv26Group_norm_nhwc_bwd_params --------------------------
	.section	.nv.info._Z35group_norm_nhwc_bwd_one_pass_kernelI11Fp16IOFp16WLi512ELi8ELi128EEv26Group_norm_nhwc_bwd_params,"",@"SHT_CUDA_INFO"
	.sectionflags	@""
	.align	4


	//----- nvinfo : EIATTR_CUDA_API_VERSION
	.align		4
        /*0000*/ 	.byte	0x04, 0x37
        /*0002*/ 	.short	(.L_937 - .L_936)
.L_936:
        /*0004*/ 	.word	0x00000082


	//----- nvinfo : EIATTR_KPARAM_INFO
	.align		4
.L_937:
        /*0008*/ 	.byte	0x04, 0x17
        /*000a*/ 	.short	(.L_939 - .L_938)
.L_938:
        /*000c*/ 	.word	0x00000000
        /*0010*/ 	.short	0x0000
        /*0012*/ 	.short	0x0000
        /*0014*/ 	.byte	0x00, 0xf0, 0xe1, 0x02


	//----- nvinfo : EIATTR_SPARSE_MMA_MASK
	.align		4
.L_939:
        /*0018*/ 	.byte	0x03, 0x50
        /*001a*/ 	.short	0x0000


	//----- nvinfo : EIATTR_MAXREG_COUNT
	.align		4
        /*001c*/ 	.byte	0x03, 0x1b
        /*001e*/ 	.short	0x00ff


	//----- nvinfo : EIATTR_NUM_BARRIERS
	.align		4
        /*0020*/ 	.byte	0x02, 0x4c
        /*0022*/ 	.byte	0x01
	.zero		1


	//----- nvinfo : EIATTR_MERCURY_ISA_VERSION
	.align		4
        /*0024*/ 	.byte	0x03, 0x5f
        /*0026*/ 	.short	0x0101


	//----- nvinfo : EIATTR_INT_WARP_WIDE_INSTR_OFFSETS
	.align		4
        /*0028*/ 	.byte	0x04, 0x31
        /*002a*/ 	.short	(.L_941 - .L_940)


	//   ....[0]....
.L_940:
        /*002c*/ 	.word	0x000065c0


	//   ....[1]....
        /*0030*/ 	.word	0x000065f0


	//   ....[2]....
        /*0034*/ 	.word	0x00006600


	//   ....[3]....
        /*0038*/ 	.word	0x00006650


	//   ....[4]....
        /*003c*/ 	.word	0x000067e0


	//   ....[5]....
        /*0040*/ 	.word	0x00006830


	//   ....[6]....
        /*0044*/ 	.word	0x00006840


	//   ....[7]....
        /*0048*/ 	.word	0x00006890


	//----- nvinfo : EIATTR_COOP_GROUP_MASK_REGIDS
	.align		4
.L_941:
        /*004c*/ 	.byte	0x04, 0x29
        /*004e*/ 	.short	(.L_943 - .L_942)


	//   ....[0]....
.L_942:
        /*0050*/ 	.word	0xffffffff


	//   ....[1]....
        /*0054*/ 	.word	0xffffffff


	//   ....[2]....
        /*0058*/ 	.word	0xffffffff


	//   ....[3]....
        /*005c*/ 	.word	0xffffffff


	//   ....[4]....
        /*0060*/ 	.word	0xffffffff


	//   ....[5]....
        /*0064*/ 	.word	0xffffffff


	//   ....[6]....
        /*0068*/ 	.word	0xffffffff


	//   ....[7]....
        /*006c*/ 	.word	0xffffffff


	//   ....[8]....
        /*0070*/ 	.word	0xffffffff


	//   ....[9]....
        /*0074*/ 	.word	0xffffffff


	//----- nvinfo : EIATTR_COOP_GROUP_INSTR_OFFSETS
	.align		4
.L_943:
        /*0078*/ 	.byte	0x04, 0x28
        /*007a*/ 	.short	(.L_945 - .L_944)


	//   ....[0]....
.L_944:
        /*007c*/ 	.word	0x00005390


	//   ....[1]....
        /*0080*/ 	.word	0x000053c0


	//   ....[2]....
        /*0084*/ 	.word	0x00005410


	//   ....[3]....
        /*0088*/ 	.word	0x00005430


	//   ....[4]....
        /*008c*/ 	.word	0x00005460


	//   ....[5]....
        /*0090*/ 	.word	0x00005480


	//   ....[6]....
        /*0094*/ 	.word	0x000054b0


	//   ....[7]....
        /*0098*/ 	.word	0x000054d0


	//   ....[8]....
        /*009c*/ 	.word	0x00005520


	//   ....[9]....
        /*00a0*/ 	.word	0x00005530


	//----- nvinfo : EIATTR_VRC_CTA_INIT_COUNT
	.align		4
.L_945:
        /*00a4*/ 	.byte	0x02, 0x4a
	.zero		1
	.zero		1


	//----- nvinfo : EIATTR_EXIT_INSTR_OFFSETS
	.align		4
        /*00a8*/ 	.byte	0x04, 0x1c
        /*00aa*/ 	.short	(.L_947 - .L_946)


	//   ....[0]....
.L_946:
        /*00ac*/ 	.word	0x0000a4b0


	//   ....[1]....
        /*00b0*/ 	.word	0x0000a5e0


	//   ....[2]....
        /*00b4*/ 	.word	0x0000ab10


	//   ....[3]....
        /*00b8*/ 	.word	0x0000b110


	//----- nvinfo : EIATTR_MAX_THREADS
	.align		4
.L_947:
        /*00bc*/ 	.byte	0x04, 0x05
        /*00be*/ 	.short	(.L_949 - .L_948)
.L_948:
        /*00c0*/ 	.word	0x00000080
        /*00c4*/ 	.word	0x00000001
        /*00c8*/ 	.word	0x00000001


	//----- nvinfo : EIATTR_CRS_STACK_SIZE
	.align		4
.L_949:
        /*00cc*/ 	.byte	0x04, 0x1e
        /*00ce*/ 	.short	(.L_951 - .L_950)
.L_950:
        /*00d0*/ 	.word	0x00000000


	//----- nvinfo : EIATTR_CBANK_PARAM_SIZE
	.align		4
.L_951:
        /*00d4*/ 	.byte	0x03, 0x19
        /*00d6*/ 	.short	0x00b8


	//----- nvinfo : EIATTR_PARAM_CBANK
	.align		4
        /*00d8*/ 	.byte	0x04, 0x0a
        /*00da*/ 	.short	(.L_953 - .L_952)
	.align		4
.L_952:
        /*00dc*/ 	.word	index@(.nv.constant0._Z35group_norm_nhwc_bwd_one_pass_kernelI11Fp16IOFp16WLi512ELi8ELi128EEv26Group_norm_nhwc_bwd_params)
        /*00e0*/ 	.short	0x0380
        /*00e2*/ 	.short	0x00b8


	//----- nvinfo : EIATTR_SW_WAR
	.align		4
.L_953:
        /*00e4*/ 	.byte	0x04, 0x36
        /*00e6*/ 	.short	(.L_955 - .L_954)
.L_954:
        /*00e8*/ 	.word	0x00000008
.L_955:


//--------------------- .nv.info._Z35group_norm_nhwc_bwd_one_pass_kernelI11Fp32IOFp32WLi64ELi8ELi128EEv26Group_norm_nhwc_bwd_params --------------------------
	.section	.nv.info._Z35group_norm_nhwc_bwd_one_pass_kernelI11Fp32IOFp32WLi64ELi8ELi128EEv26Group_norm_nhwc_bwd_params,"",@"SHT_CUDA_INFO"
	.sectionflags	@""
	.align	4


	//----- nvinfo : EIATTR_CUDA_API_VERSION
	.align		4
        /*0000*/ 	.byte	0x04, 0x37
        /*0002*/ 	.short	(.L_957 - .L_956)
.L_956:
        /*0004*/ 	.word	0x00000082


	//----- nvinfo : EIATTR_KPARAM_INFO
	.align		4
.L_957:
        /*0008*/ 	.byte	0x04, 0x17
        /*000a*/ 	.short	(.L_959 - .L_958)
.L_958:
        /*000c*/ 	.word	0x00000000
        /*0010*/ 	.short	0x0000
        /*0012*/ 	.short	0x0000
        /*0014*/ 	.byte	0x00, 0xf0, 0xe1, 0x02


	//----- nvinfo : EIATTR_SPARSE_MMA_MASK
	.align		4
.L_959:
        /*0018*/ 	.byte	0x03, 0x50
        /*001a*/ 	.short	0x0000


	//----- nvinfo : EIATTR_MAXREG_COUNT
	.align		4
        /*001c*/ 	.byte	0x03, 0x1b
        /*001e*/ 	.short	0x00ff


	//----- nvinfo : EIATTR_NUM_BARRIERS
	.align		4
        /*0020*/ 	.byte	0x02, 0x4c
        /*0022*/ 	.byte	0x01
	.zero		1


	//----- nvinfo : EIATTR_MERCURY_ISA_VERSION
	.align		4
        /*0024*/ 	.byte	0x03, 0x5f
        /*0026*/ 	.short	0x0101


	//----- nvinfo : EIATTR_INT_WARP_WIDE_INSTR_OFFSETS
	.align		4
        /*0028*/ 	.byte	0x04, 0x31
        /*002a*/ 	.short	(.L_961 - .L_960)


	//   ....[0]....
.L_960:
        /*002c*/ 	.word	0x00002110


	//   ....[1]....
        /*0030*/ 	.word	0x00002140


	//   ....[2]....
        /*0034*/ 	.word	0x00002150


	//   ....[3]....
        /*0038*/ 	.word	0x000021a0


	//   ....[4]....
        /*003c*/ 	.word	0x00002330


	//   ....[5]....
        /*0040*/ 	.word	0x00002380


	//   ....[6]....
        /*0044*/ 	.word	0x00002390


	//   ....[7]....
        /*0048*/ 	.word	0x000023e0


	//----- nvinfo : EIATTR_COOP_GROUP_MASK_REGIDS
	.align		4
.L_961:
        /*004c*/ 	.byte	0x04, 0x29
        /*004e*/ 	.short	(.L_963 - .L_962)


	//   ....[0]....
.L_962:
        /*0050*/ 	.word	0xffffffff


	//   ....[1]....
        /*0054*/ 	.word	0xffffffff


	//   ....[2]....
        /*0058*/ 	.word	0xffffffff


	//   ....[3]....
        /*005c*/ 	.word	0xffffffff


	//   ....[4]....
        /*0060*/ 	.word	0xffffffff


	//   ....[5]....
        /*0064*/ 	.word	0xffffffff


	//   ....[6]....
        /*0068*/ 	.word	0xffffffff


	//   ....[7]....
        /*006c*/ 	.word	0xffffffff


	//   ....[8]....
        /*0070*/ 	.word	0xffffffff


	//   ....[9]....
        /*0074*/ 	.word	0xffffffff


	//----- nvinfo : EIATTR_COOP_GROUP_INSTR_OFFSETS
	.align		4
.L_963:
        /*0078*/ 	.byte	0x04, 0x28
        /*007a*/ 	.short	(.L_965 - .L_964)


	//   ....[0]....
.L_964:
        /*007c*/ 	.word	0x00000eb0


	//   ....[1]....
        /*0080*/ 	.word	0x00000ef0


	//   ....[2]....
        /*0084*/ 	.word	0x00000f50


	//   ....[3]....
        /*0088*/ 	.word	0x00000f70


	//   ....[4]....
        /*008c*/ 	.word	0x00000fa0


	//   ....[5]....
        /*0090*/ 	.word	0x00000fc0


	//   ....[6]....
        /*0094*/ 	.word	0x00000ff0


	//   ....[7]....
        /*0098*/ 	.word	0x00001010


	//   ....[8]....
        /*009c*/ 	.word	0x00001060


	//   ....[9]....
        /*00a0*/ 	.word	0x00001070


	//----- nvinfo : EIATTR_VRC_CTA_INIT_COUNT
	.align		4
.L_965:
        /*00a4*/ 	.byte	0x02, 0x4a
	.zero		1
	.zero		1


	//----- nvinfo : EIATTR_EXIT_INSTR_OFFSETS
	.align		4
        /*00a8*/ 	.byte	0x04, 0x1c
        /*00aa*/ 	.short	(.L_967 - .L_966)


	//   ....[0]....
.L_966:
        /*00ac*/ 	.word	0x00003280


	//   ....[1]....
        /*00b0*/ 	.word	0x000033b0


	//   ....[2]....
        /*00b4*/ 	.word	0x000038b0


	//   ....[3]....
        /*00b8*/ 	.word	0x00003e60


	//----- nvinfo : EIATTR_MAX_THREADS
	.align		4
.L_967:
        /*00bc*/ 	.byte	0x04, 0x05
        /*00be*/ 	.short	(.L_969 - .L_968)
.L_968:
        /*00c0*/ 	.word	0x00000080
        /*00c4*/ 	.word	0x00000001
        /*00c8*/ 	.word	0x00000001


	//----- nvinfo : EIATTR_CRS_STACK_SIZE
	.align		4
.L_969:
        /*00cc*/ 	.byte	0x04, 0x1e
        /*00ce*/ 	.short	(.L_971 - .L_970)
.L_970:
        /*00d0*/ 	.word	0x00000000


	//----- nvinfo : EIATTR_CBANK_PARAM_SIZE
	.align		4
.L_971:
        /*00d4*/ 	.byte	0x03, 0x19
        /*00d6*/ 	.short	0x00b8


	//----- nvinfo : EIATTR_PARAM_CBANK
	.align		4
        /*00d8*/ 	.byte	0x04, 0x0a
        /*00da*/ 	.short	(.L_973 - .L_972)
	.align		4
.L_972:
        /*00dc*/ 	.word	index@(.nv.constant0._Z35group_norm_nhwc_bwd_one_pass_kernelI11Fp32IOFp32WLi64ELi8ELi128EEv26Group_norm_nhwc_bwd_params)
        /*00e0*/ 	.short	0x0380
        /*00e2*/ 	.short	0x00b8


	//----- nvinfo : EIATTR_SW_WAR
	.align		4
.L_973:
        /*00e4*/ 	.byte	0x04, 0x36
        /*00e6*/ 	.short	(.L_975 - .L_974)
.L_974:
        /*00e8*/ 	.word	0x00000008
.L_975:


//--------------------- .nv.info._Z35group_norm_nhwc_bwd_one_pass_kernelI11Fp32IOFp32WLi128ELi8ELi128EEv26Group_norm_nhwc_bwd_params --------------------------
	.section	.nv.info._Z35group_norm_nhwc_bwd_one_pass_kernelI11Fp32IOFp32WLi128ELi8ELi128EEv26Group_norm_nhwc_bwd_params,"",@"SHT_CUDA_INFO"
	.sectionflags	@""
	.align	4


	//----- nvinfo : EIATTR_CUDA_API_VERSION
	.align		4
        /*0000*/ 	.byte	0x04, 0x37
        /*0002*/ 	.short	(.L_977 - .L_976)
.L_976:
        /*0004*/ 	.word	0x00000082


	//----- nvinfo : EIATTR_KPARAM_INFO
	.align		4
.L_977:
        /*0008*/ 	.byte	0x04, 0x17
        /*000a*/ 	.short	(.L_979 - .L_978)
.L_978:
        /*000c*/ 	.word	0x00000000
        /*0010*/ 	.short	0x0000
        /*0012*/ 	.short	0x0000
        /*0014*/ 	.byte	0x00, 0xf0, 0xe1, 0x02


	//----- nvinfo : EIATTR_SPARSE_MMA_MASK
	.align		4
.L_979:
        /*0018*/ 	.byte	0x03, 0x50
        /*001a*/ 	.short	0x0000


	//----- nvinfo : EIATTR_MAXREG_COUNT
	.align		4
        /*001c*/ 	.byte	0x03, 0x1b
        /*001e*/ 	.short	0x00ff


	//----- nvinfo : EIATTR_NUM_BARRIERS
	.align		4
        /*0020*/ 	.byte	0x02, 0x4c
        /*0022*/ 	.byte	0x01
	.zero		1


	//----- nvinfo : EIATTR_MERCURY_ISA_VERSION
	.align		4
        /*0024*/ 	.byte	0x03, 0x5f
        /*0026*/ 	.short	0x0101


	//----- nvinfo : EIATTR_INT_WARP_WIDE_INSTR_OFFSETS
	.align		4
        /*0028*/ 	.byte	0x04, 0x31
        /*002a*/ 	.short	(.L_981 - .L_980)


	//   ....[0]....
.L_980:
        /*002c*/ 	.word	0x00002a30


	//   ....[1]....
        /*0030*/ 	.word	0x00002a50


	//   ....[2]....
        /*0034*/ 	.word	0x00002a60


	//   ....[3]....
        /*0038*/ 	.word	0x00002b70


	//   ....[4]....
        /*003c*/ 	.word	0x00002b80


	//   ....[5]....
        /*0040*/ 	.word	0x00002c60


	//   ....[6]....
        /*0044*/ 	.word	0x00002c90


	//   ....[7]....
        /*0048*/ 	.word	0x00002cf0


	//----- nvinfo : EIATTR_COOP_GROUP_MASK_REGIDS
	.align		4
.L_981:
        /*004c*/ 	.byte	0x04, 0x29
        /*004e*/ 	.short	(.L_983 - .L_982)


	//   ....[0]....
.L_982:
        /*0050*/ 	.word	0xffffffff


	//   ....[1]....
        /*0054*/ 	.word	0xffffffff


	//   ....[2]....
        /*0058*/ 	.word	0xffffffff


	//   ....[3]....
        /*005c*/ 	.word	0xffffffff


	//   ....[4]....
        /*0060*/ 	.word	0xffffffff


	//   ....[5]....
        /*0064*/ 	.word	0xffffffff


	//   ....[6]....
        /*0068*/ 	.word	0xffffffff


	//   ....[7]....
        /*006c*/ 	.word	0xffffffff


	//   ....[8]....
        /*0070*/ 	.word	0xffffffff


	//   ....[9]....
        /*0074*/ 	.word	0xffffffff


	//----- nvinfo : EIATTR_COOP_GROUP_INSTR_OFFSETS
	.align		4
.L_983:
        /*0078*/ 	.byte	0x04, 0x28
        /*007a*/ 	.short	(.L_985 - .L_984)


	//   ....[0]....
.L_984:
        /*007c*/ 	.word	0x00001820


	//   ....[1]....
        /*0080*/ 	.word	0x00001850


	//   ....[2]....
        /*0084*/ 	.word	0x00001890


	//   ....[3]....
        /*0088*/ 	.word	0x000018b0


	//   ....[4]....
        /*008c*/ 	.word	0x000018e0


	//   ....[5]....
        /*0090*/ 	.word	0x00001900


	//   ....[6]....
        /*0094*/ 	.word	0x00001930


	//   ....[7]....
        /*0098*/ 	.word	0x00001950


	//   ....[8]....
        /*009c*/ 	.word	0x000019a0


	//   ....[9]....
        /*00a0*/ 	.word	0x000019b0


	//----- nvinfo : EIATTR_VRC_CTA_INIT_COUNT
	.align		4
.L_985:
        /*00a4*/ 	.byte	0x02, 0x4a
	.zero		1
	.zero		1


	//----- nvinfo : EIATTR_EXIT_INSTR_OFFSETS
	.align		4
        /*00a8*/ 	.byte	0x04, 0x1c
        /*00aa*/ 	.short	(.L_987 - .L_986)


	//   ....[0]....
.L_986:
        /*00ac*/ 	.word	0x00004120


	//   ....[1]....
        /*00b0*/ 	.word	0x00004250


	//   ....[2]....
        /*00b4*/ 	.word	0x00004760


	//   ....[3]....
        /*00b8*/ 	.word	0x00004d10


	//----- nvinfo : EIATTR_MAX_THREADS
	.align		4
.L_987:
        /*00bc*/ 	.byte	0x04, 0x05
        /*00be*/ 	.short	(.L_989 - .L_988)
.L_988:
        /*00c0*/ 	.word	0x00000080
        /*00c4*/ 	.word	0x00000001
        /*00c8*/ 	.word	0x00000001


	//----- nvinfo : EIATTR_CRS_STACK_SIZE
	.align		4
.L_989:
        /*00cc*/ 	.byte	0x04, 0x1e
        /*00ce*/ 	.short	(.L_991 - .L_990)
.L_990:
        /*00d0*/ 	.word	0x00000000


	//----- nvinfo : EIATTR_CBANK_PARAM_SIZE
	.align		4
.L_991:
        /*00d4*/ 	.byte	0x03, 0x19
        /*00d6*/ 	.short	0x00b8


	//----- nvinfo : EIATTR_PARAM_CBANK
	.align		4
        /*00d8*/ 	.byte	0x04, 0x0a
        /*00da*/ 	.short	(.L_993 - .L_992)
	.align		4
.L_992:
        /*00dc*/ 	.word	index@(.nv.constant0._Z35group_norm_nhwc_bwd_one_pass_kernelI11Fp32IOFp32WLi128ELi8ELi128EEv26Group_norm_nhwc_bwd_params)
        /*00e0*/ 	.short	0x0380
        /*00e2*/ 	.short	0x00b8


	//----- nvinfo : EIATTR_SW_WAR
	.align		4
.L_993:
        /*00e4*/ 	.byte	0x04, 0x36
        /*00e6*/ 	.short	(.L_995 - .L_994)
.L_994:
        /*00e8*/ 	.word	0x00000008
.L_995:


//--------------------- .nv.info._Z35group_norm_nhwc_bwd_one_pass_kernelI11Fp32IOFp32WLi256ELi8ELi128EEv26Group_norm_nhwc_bwd_params --------------------------
	.section	.nv.info._Z35group_norm_nhwc_bwd_one_pass_kernelI11Fp32IOFp32WLi256ELi8ELi128EEv26Group_norm_nhwc_bwd_params,"",@"SHT_CUDA_INFO"
	.sectionflags	@""
	.align	4


	//----- nvinfo : EIATTR_CUDA_API_VERSION
	.align		4
        /*0000*/ 	.byte	0x04, 0x37
        /*0002*/ 	.short	(.L_997 - .L_996)
.L_996:
        /*0004*/ 	.word	0x00000082


	//----- nvinfo : EIATTR_KPARAM_INFO
	.align		4
.L_997:
        /*0008*/ 	.byte	0x04, 0x17
        /*000a*/ 	.short	(.L_999 - .L_998)
.L_998:
        /*000c*/ 	.word	0x00000000
        /*0010*/ 	.short	0x0000
        /*0012*/ 	.short	0x0000
        /*0014*/ 	.byte	0x00, 0xf0, 0xe1, 0x02


	//----- nvinfo : EIATTR_SPARSE_MMA_MASK
	.align		4
.L_999:
        /*0018*/ 	.byte	0x03, 0x50
        /*001a*/ 	.short	0x0000


	//----- nvinfo : EIATTR_MAXREG_COUNT
	.align		4
        /*001c*/ 	.byte	0x03, 0x1b
        /*001e*/ 	.short	0x00ff


	//----- nvinfo : EIATTR_NUM_BARRIERS
	.align		4
        /*0020*/ 	.byte	0x02, 0x4c
        /*0022*/ 	.byte	0x01
	.zero		1


	//----- nvinfo : EIATTR_MERCURY_ISA_VERSION
	.align		4
        /*0024*/ 	.byte	0x03, 0x5f
        /*0026*/ 	.short	0x0101


	//----- nvinfo : EIATTR_INT_WARP_WIDE_INSTR_OFFSETS
	.align		4
        /*0028*/ 	.byte	0x04, 0x31
        /*002a*/ 	.short	(.L_1001 - .L_1000)


	//   ....[0]....
.L_1000:
        /*002c*/ 	.word	0x00003b50


	//   ....[1]....
        /*0030*/ 	.word	0x00003b70


	//   ....[2]....
        /*0034*/ 	.word	0x00003ba0


	//   ....[3]....
        /*0038*/ 	.word	0x00003bf0


	//   ....[4]....
        /*003c*/ 	.word	0x00003d70


	//   ....[5]....
        /*0040*/ 	.word	0x00003dc0


	//   ....[6]....
        /*0044*/ 	.word	0x00003dd0


	//   ....[7]....
        /*0048*/ 	.word	0x00003e20


	//----- nvinfo : EIATTR_COOP_GROUP_MASK_REGIDS
	.align		4
.L_1001:
        /*004c*/ 	.byte	0x04, 0x29
        /*004e*/ 	.short	(.L_1003 - .L_1002)


	//   ....[0]....
.L_1002:
        /*0050*/ 	.word	0xffffffff


	//   ....[1]....
        /*0054*/ 	.word	0xffffffff


	//   ....[2]....
        /*0058*/ 	.word	0xffffffff


	//   ....[3]....
        /*005c*/ 	.word	0xffffffff


	//   ....[4]....
        /*0060*/ 	.word	0xffffffff


	//   ....[5]....
        /*0064*/ 	.word	0xffffffff


	//   ....[6]....
        /*0068*/ 	.word	0xffffffff


	//   ....[7]....
        /*006c*/ 	.word	0xffffffff


	//   ....[8]....
        /*0070*/ 	.word	0xffffffff


	//   ....[9]....
        /*0074*/ 	.word	0xffffffff


	//----- nvinfo : EIATTR_COOP_GROUP_INSTR_OFFSETS
	.align		4
.L_1003:
        /*0078*/ 	.byte	0x04, 0x28
        /*007a*/ 	.short	(.L_1005 - .L_1004)


	//   ....[0]....
.L_1004:
        /*007c*/ 	.word	0x00002900


	//   ....[1]....
        /*0080*/ 	.word	0x00002940


	//   ....[2]....
        /*0084*/ 	.word	0x000029a0


	//   ....[3]....
        /*0088*/ 	.word	0x000029c0


	//   ....[4]....
        /*008c*/ 	.word	0x000029f0


	//   ....[5]....
        /*0090*/ 	.word	0x00002a10


	//   ....[6]....
        /*0094*/ 	.word	0x00002a40


	//   ....[7]....
        /*0098*/ 	.word	0x00002a60


	//   ....[8]....
        /*009c*/ 	.word	0x00002ab0


	//   ....[9]....
        /*00a0*/ 	.word	0x00002ac0


	//----- nvinfo : EIATTR_VRC_CTA_INIT_COUNT
	.align		4
.L_1005:
        /*00a4*/ 	.byte	0x02, 0x4a
	.zero		1
	.zero		1


	//----- nvinfo : EIATTR_EXIT_INSTR_OFFSETS
	.align		4
        /*00a8*/ 	.byte	0x04, 0x1c
        /*00aa*/ 	.short	(.L_1007 - .L_1006)


	//   ....[0]....
.L_1006:
        /*00ac*/ 	.word	0x00005e60


	//   ....[1]....
        /*00b0*/ 	.word	0x00005f90


	//   ....[2]....
        /*00b4*/ 	.word	0x000064a0


	//   ....[3]....
        /*00b8*/ 	.word	0x00006a50


	//----- nvinfo : EIATTR_MAX_THREADS
	.align		4
.L_1007:
        /*00bc*/ 	.byte	0x04, 0x05
        /*00be*/ 	.short	(.L_1009 - .L_1008)
.L_1008:
        /*00c0*/ 	.word	0x00000080
        /*00c4*/ 	.word	0x00000001
        /*00c8*/ 	.word	0x00000001


	//----- nvinfo : EIATTR_CRS_STACK_SIZE
	.align		4
.L_1009:
        /*00cc*/ 	.byte	0x04, 0x1e
        /*00ce*/ 	.short	(.L_1011 - .L_1010)
.L_1010:
        /*00d0*/ 	.word	0x00000000


	//----- nvinfo : EIATTR_CBANK_PARAM_SIZE
	.align		4
.L_1011:
        /*00d4*/ 	.byte	0x03, 0x19
        /*00d6*/ 	.short	0x00b8


	//----- nvinfo : EIATTR_PARAM_CBANK
	.align		4
        /*00d8*/ 	.byte	0x04, 0x0a
        /*00da*/ 	.short	(.L_1013 - .L_1012)
	.align		4
.L_1012:
        /*00dc*/ 	.word	index@(.nv.constant0._Z35group_norm_nhwc_bwd_one_pass_kernelI11Fp32IOFp32WLi256ELi8ELi128EEv26Group_norm_nhwc_bwd_params)
        /*00e0*/ 	.short	0x0380
        /*00e2*/ 	.short	0x00b8


	//----- nvinfo : EIATTR_SW_WAR
	.align		4
.L_1013:
        /*00e4*/ 	.byte	0x04, 0x36
        /*00e6*/ 	.short	(.L_1015 - .L_1014)
.L_1014:
        /*00e8*/ 	.word	0x00000008
.L_1015:


//--------------------- .nv.info._Z35group_norm_nhwc_bwd_one_pass_kernelI11Fp32IOFp32WLi512ELi8ELi128EEv26Group_norm_nhwc_bwd_params --------------------------
	.section	.nv.info._Z35group_norm_nhwc_bwd_one_pass_kernelI11Fp32IOFp32WLi512ELi8ELi128EEv26Group_norm_nhwc_bwd_params,"",@"SHT_CUDA_INFO"
	.sectionflags	@""
	.align	4


	//----- nvinfo : EIATTR_CUDA_API_VERSION
	.align		4
        /*0000*/ 	.byte	0x04, 0x37
        /*0002*/ 	.short	(.L_1017 - .L_1016)
.L_1016:
        /*0004*/ 	.word	0x00000082


	//----- nvinfo : EIATTR_KPARAM_INFO
	.align		4
.L_1017:
        /*0008*/ 	.byte	0x04, 0x17
        /*000a*/ 	.short	(.L_1019 - .L_1018)
.L_1018:
        /*000c*/ 	.word	0x00000000
        /*0010*/ 	.short	0x0000
        /*0012*/ 	.short	0x0000
        /*0014*/ 	.byte	0x00, 0xf0, 0xe1, 0x02


	//----- nvinfo : EIATTR_SPARSE_MMA_MASK
	.align		4
.L_1019:
        /*0018*/ 	.byte	0x03, 0x50
        /*001a*/ 	.short	0x0000


	//----- nvinfo : EIATTR_MAXREG_COUNT
	.align		4
        /*001c*/ 	.byte	0x03, 0x1b
        /*001e*/ 	.short	0x00ff


	//----- nvinfo : EIATTR_NUM_BARRIERS
	.align		4
        /*0020*/ 	.byte	0x02, 0x4c
        /*0022*/ 	.byte	0x01
	.zero		1


	//----- nvinfo : EIATTR_MERCURY_ISA_VERSION
	.align		4
        /*0024*/ 	.byte	0x03, 0x5f
        /*0026*/ 	.short	0x0101


	//----- nvinfo : EIATTR_INT_WARP_WIDE_INSTR_OFFSETS
	.align		4
        /*0028*/ 	.byte	0x04, 0x31
        /*002a*/ 	.short	(.L_1021 - .L_1020)


	//   ....[0]....
.L_1020:
        /*002c*/ 	.word	0x00004c90


	//----- nvinfo : EIATTR_COOP_GROUP_MASK_REGIDS
	.align		4
.L_1021:
        /*0030*/ 	.byte	0x04, 0x29
        /*0032*/ 	.short	(.L_1023 - .L_1022)


	//   ....[0]....
.L_1022:
        /*0034*/ 	.word	0xffffffff


	//   ....[1]....
        /*0038*/ 	.word	0xffffffff


	//   ....[2]....
        /*003c*/ 	.word	0xffffffff


	//   ....[3]....
        /*0040*/ 	.word	0xffffffff


	//   ....[4]....
        /*0044*/ 	.word	0xffffffff


	//   ....[5]....
        /*0048*/ 	.word	0xffffffff


	//   ....[6]....
        /*004c*/ 	.word	0xffffffff


	//   ....[7]....
        /*0050*/ 	.word	0xffffffff


	//   ....[8]....
        /*0054*/ 	.word	0xffffffff


	//   ....[9]....
        /*0058*/ 	.word	0xffffffff


	//----- nvinfo : EIATTR_COOP_GROUP_INSTR_OFFSETS
	.align		4
.L_1023:
        /*005c*/ 	.byte	0x04, 0x28
        /*005e*/ 	.short	(.L_1025 - .L_1024)


	//   ....[0]....
.L_1024:
        /*0060*/ 	.word	0x00004a30


	//   ....[1]....
        /*0064*/ 	.word	0x00004a70


	//   ....[2]....
        /*0068*/ 	.word	0x00004b00


	//   ....[3]....
        /*006c*/ 	.word	0x00004b30


	//   ....[4]....
        /*0070*/ 	.word	0x00004b70


	//   ....[5]....
        /*0074*/ 	.word	0x00004b90


	//   ....[6]....
        /*0078*/ 	.word	0x00004bc0


	//   ....[7]....
        /*007c*/ 	.word	0x00004be0


	//   ....[8]....
        /*0080*/ 	.word	0x00004c30


	//   ....[9]....
        /*0084*/ 	.word	0x00004c40


	//----- nvinfo : EIATTR_VRC_CTA_INIT_COUNT
	.align		4
.L_1025:
        /*0088*/ 	.byte	0x02, 0x4a
	.zero		1
	.zero		1


	//----- nvinfo : EIATTR_EXIT_INSTR_OFFSETS
	.align		4
        /*008c*/ 	.byte	0x04, 0x1c
        /*008e*/ 	.short	(.L_1027 - .L_1026)


	//   ....[0]....
.L_1026:
        /*0090*/ 	.word	0x00009500


	//   ....[1]....
        /*0094*/ 	.word	0x00009630


	//   ....[2]....
        /*0098*/ 	.word	0x00009b40


	//   ....[3]....
        /*009c*/ 	.word	0x0000a0f0


	//----- nvinfo : EIATTR_MAX_THREADS
	.align		4
.L_1027:
        /*00a0*/ 	.byte	0x04, 0x05
        /*00a2*/ 	.short	(.L_1029 - .L_1028)
.L_1028:
        /*00a4*/ 	.word	0x00000080
        /*00a8*/ 	.word	0x00000001
        /*00ac*/ 	.word	0x00000001


	//----- nvinfo : EIATTR_CRS_STACK_SIZE
	.align		4
.L_1029:
        /*00b0*/ 	.byte	0x04, 0x1e
        /*00b2*/ 	.short	(.L_1031 - .L_1030)
.L_1030:
        /*00b4*/ 	.word	0x00000000


	//----- nvinfo : EIATTR_CBANK_PARAM_SIZE
	.align		4
.L_1031:
        /*00b8*/ 	.byte	0x03, 0x19
        /*00ba*/ 	.short	0x00b8


	//----- nvinfo : EIATTR_PARAM_CBANK
	.align		4
        /*00bc*/ 	.byte	0x04, 0x0a
        /*00be*/ 	.short	(.L_1033 - .L_1032)
	.align		4
.L_1032:
        /*00c0*/ 	.word	index@(.nv.constant0._Z35group_norm_nhwc_bwd_one_pass_kernelI11Fp32IOFp32WLi512ELi8ELi128EEv26Group_norm_nhwc_bwd_params)
        /*00c4*/ 	.short	0x0380
        /*00c6*/ 	.short	0x00b8


	//----- nvinfo : EIATTR_SW_WAR
	.align		4
.L_1033:
        /*00c8*/ 	.byte	0x04, 0x36
        /*00ca*/ 	.short	(.L_1035 - .L_1034)
.L_1034:
        /*00cc*/ 	.word	0x00000008
.L_1035:


//--------------------- .nv.info._Z35group_norm_nhwc_bwd_one_pass_kernelI11Fp32IOBf16WLi64ELi8ELi128EEv26Group_norm_nhwc_bwd_params --------------------------
	.section	.nv.info._Z35group_norm_nhwc_bwd_one_pass_kernelI11Fp32IOBf16WLi64ELi8ELi128EEv26Group_norm_nhwc_bwd_params,"",@"SHT_CUDA_INFO"
	.sectionflags	@""
	.align	4


	//----- nvinfo : EIATTR_CUDA_API_VERSION
	.align		4
        /*0000*/ 	.byte	0x04, 0x37
        /*0002*/ 	.short	(.L_1037 - .L_1036)
.L_1036:
        /*0004*/ 	.word	0x00000082


	//----- nvinfo : EIATTR_KPARAM_INFO
	.align		4
.L_1037:
        /*0008*/ 	.byte	0x04, 0x17
        /*000a*/ 	.short	(.L_1039 - .L_1038)
.L_1038:
        /*000c*/ 	.word	0x00000000
        /*0010*/ 	.short	0x0000
        /*0012*/ 	.short	0x0000
        /*0014*/ 	.byte	0x00, 0xf0, 0xe1, 0x02


	//----- nvinfo : EIATTR_SPARSE_MMA_MASK
	.align		4
.L_1039:
        /*0018*/ 	.byte	0x03, 0x50
        /*001a*/ 	.short	0x0000


	//----- nvinfo : EIATTR_MAXREG_COUNT
	.align		4
        /*001c*/ 	.byte	0x03, 0x1b
        /*001e*/ 	.short	0x00ff


	//----- nvinfo : EIATTR_NUM_BARRIERS
	.align		4
        /*0020*/ 	.byte	0x02, 0x4c
        /*0022*/ 	.byte	0x01
	.zero		1


	//----- nvinfo : EIATTR_MERCURY_ISA_VERSION
	.align		4
        /*0024*/ 	.byte	0x03, 0x5f
        /*0026*/ 	.short	0x0101


	//----- nvinfo : EIATTR_INT_WARP_WIDE_INSTR_OFFSETS
	.align		4
        /*0028*/ 	.byte	0x04, 0x31
        /*002a*/ 	.short	(.L_1041 - .L_1040)


	//   ....[0]....
.L_1040:
        /*002c*/ 	.word	0x00002180


	//   ....[1]....
        /*0030*/ 	.word	0x000021a0


	//   ....[2]....
        /*0034*/ 	.word	0x000021d0


	//   ....[3]....
        /*0038*/ 	.word	0x00002220


	//   ....[4]....
        /*003c*/ 	.word	0x000023a0


	//   ....[5]....
        /*0040*/ 	.word	0x000023f0


	//   ....[6]....
        /*0044*/ 	.word	0x00002400


	//   ....[7]....
        /*0048*/ 	.word	0x00002450


	//----- nvinfo : EIATTR_COOP_GROUP_MASK_REGIDS
	.align		4
.L_1041:
        /*004c*/ 	.byte	0x04, 0x29
        /*004e*/ 	.short	(.L_1043 - .L_1042)


	//   ....[0]....
.L_1042:
        /*0050*/ 	.word	0xffffffff


	//   ....[1]....
        /*0054*/ 	.word	0xffffffff


	//   ....[2]....
        /*0058*/ 	.word	0xffffffff


	//   ....[3]....
        /*005c*/ 	.word	0xffffffff


	//   ....[4]....
        /*0060*/ 	.word	0xffffffff


	//   ....[5]....
        /*0064*/ 	.word	0xffffffff


	//   ....[6]....
        /*0068*/ 	.word	0xffffffff


	//   ....[7]....
        /*006c*/ 	.word	0xffffffff


	//   ....[8]....
        /*0070*/ 	.word	0xffffffff


	//   ....[9]....
        /*0074*/ 	.word	0xffffffff


	//----- nvinfo : EIATTR_COOP_GROUP_INSTR_OFFSETS
	.align		4
.L_1043:
        /*0078*/ 	.byte	0x04, 0x28
        /*007a*/ 	.short	(.L_1045 - .L_1044)


	//   ....[0]....
.L_1044:
        /*007c*/ 	.word	0x00000f20


	//   ....[1]....
        /*0080*/ 	.word	0x00000f60


	//   ....[2]....
        /*0084*/ 	.word	0x00000fc0


	//   ....[3]....
        /*0088*/ 	.word	0x00000fe0


	//   ....[4]....
        /*008c*/ 	.word	0x00001010


	//   ....[5]....
        /*0090*/ 	.word	0x00001030


	//   ....[6]....
        /*0094*/ 	.word	0x00001060


	//   ....[7]....
        /*0098*/ 	.word	0x00001080


	//   ....[8]....
        /*009c*/ 	.word	0x000010d0


	//   ....[9]....
        /*00a0*/ 	.word	0x000010e0


	//----- nvinfo : EIATTR_VRC_CTA_INIT_COUNT
	.align		4
.L_1045:
        /*00a4*/ 	.byte	0x02, 0x4a
	.zero		1
	.zero		1


	//----- nvinfo : EIATTR_EXIT_INSTR_OFFSETS
	.align		4
        /*00a8*/ 	.byte	0x04, 0x1c
        /*00aa*/ 	.short	(.L_1047 - .L_1046)


	//   ....[0]....
.L_1046:
        /*00ac*/ 	.word	0x000032d0


	//   ....[1]....
        /*00b0*/ 	.word	0x00003400


	//   ....[2]....
        /*00b4*/ 	.word	0x00003910


	//   ....[3]....
        /*00b8*/ 	.word	0x00003f10


	//----- nvinfo : EIATTR_MAX_THREADS
	.align		4
.L_1047:
        /*00bc*/ 	.byte	0x04, 0x05
        /*00be*/ 	.short	(.L_1049 - .L_1048)
.L_1048:
        /*00c0*/ 	.word	0x00000080
        /*00c4*/ 	.word	0x00000001
        /*00c8*/ 	.word	0x00000001


	//----- nvinfo : EIATTR_CRS_STACK_SIZE
	.align		4
.L_1049:
        /*00cc*/ 	.byte	0x04, 0x1e
        /*00ce*/ 	.short	(.L_1051 - .L_1050)
.L_1050:
        /*00d0*/ 	.word	0x00000000


	//----- nvinfo : EIATTR_CBANK_PARAM_SIZE
	.align		4
.L_1051:
        /*00d4*/ 	.byte	0x03, 0x19
        /*00d6*/ 	.short	0x00b8


	//----- nvinfo : EIATTR_PARAM_CBANK
	.align		4
        /*00d8*/ 	.byte	0x04, 0x0a
        /*00da*/ 	.short	(.L_1053 - .L_1052)
	.align		4
.L_1052:
        /*00dc*/ 	.word	index@(.nv.constant0._Z35group_norm_nhwc_bwd_one_pass_kernelI11Fp32IOBf16WLi64ELi8ELi128EEv26Group_norm_nhwc_bwd_params)
        /*00e0*/ 	.short	0x0380
        /*00e2*/ 	.short	0x00b8


	//----- nvinfo : EIATTR_SW_WAR
	.align		4
.L_1053:
        /*00e4*/ 	.byte	0x04, 0x36
        /*00e6*/ 	.short	(.L_1055 - .L_1054)
.L_1054:
        /*00e8*/ 	.word	0x00000008
.L_1055:


//--------------------- .nv.info._Z35group_norm_nhwc_bwd_one_pass_kernelI11Fp32IOBf16WLi128ELi8ELi128EEv26Group_norm_nhwc_bwd_params --------------------------
	.section	.nv.info._Z35group_norm_nhwc_bwd_one_pass_kernelI11Fp32IOBf16WLi128ELi8ELi128EEv26Group_norm_nhwc_bwd_params,"",@"SHT_CUDA_INFO"
	.sectionflags	@""
	.align	4


	//----- nvinfo : EIATTR_CUDA_API_VERSION
	.align		4
        /*0000*/ 	.byte	0x04, 0x37
        /*0002*/ 	.short	(.L_1057 - .L_1056)
.L_1056:
        /*0004*/ 	.word	0x00000082


	//----- nvinfo : EIATTR_KPARAM_INFO
	.align		4
.L_1057:
        /*0008*/ 	.byte	0x04, 0x17
        /*000a*/ 	.short	(.L_1059 - .L_1058)
.L_1058:
        /*000c*/ 	.word	0x00000000
        /*0010*/ 	.short	0x0000
        /*0012*/ 	.short	0x0000
        /*0014*/ 	.byte	0x00, 0xf0, 0xe1, 0x02


	//----- nvinfo : EIATTR_SPARSE_MMA_MASK
	.align		4
.L_1059:
        /*0018*/ 	.byte	0x03, 0x50
        /*001a*/ 	.short	0x0000


	//----- nvinfo : EIATTR_MAXREG_COUNT
	.align		4
        /*001c*/ 	.byte	0x03, 0x1b
        /*001e*/ 	.short	0x00ff


	//----- nvinfo : EIATTR_NUM_BARRIERS
	.align		4
        /*0020*/ 	.byte	0x02, 0x4c
        /*0022*/ 	.byte	0x01
	.zero		1


	//----- nvinfo : EIATTR_MERCURY_ISA_VERSION
	.align		4
        /*0024*/ 	.byte	0x03, 0x5f
        /*0026*/ 	.short	0x0101


	//----- nvinfo : EIATTR_INT_WARP_WIDE_INSTR_OFFSETS
	.align		4
        /*0028*/ 	.byte	0x04, 0x31
        /*002a*/ 	.short	(.L_1061 - .L_1060)


	//   ....[0]....
.L_1060:
        /*002c*/ 	.word	0x00002a50


	//   ....[1]....
        /*0030*/ 	.word	0x00002a70


	//   ....[2]....
        /*0034*/ 	.word	0x00002aa0


	//   ....[3]....
        /*0038*/ 	.word	0x00002af0


	//   ....[4]....
        /*003c*/ 	.word	0x00002c70


	//   ....[5]....
        /*0040*/ 	.word	0x00002cc0


	//   ....[6]....
        /*0044*/ 	.word	0x00002cd0


	//   ....[7]....
        /*0048*/ 	.word	0x00002d20


	//----- nvinfo : EIATTR_COOP_GROUP_MASK_REGIDS
	.align		4
.L_1061:
        /*004c*/ 	.byte	0x04, 0x29
        /*004e*/ 	.short	(.L_1063 - .L_1062)


	//   ....[0]....
.L_1062:
        /*0050*/ 	.word	0xffffffff


	//   ....[1]....
        /*0054*/ 	.word	0xffffffff


	//   ....[2]....
        /*0058*/ 	.word	0xffffffff


	//   ....[3]....
        /*005c*/ 	.word	0xffffffff


	//   ....[4]....
        /*0060*/ 	.word	0xffffffff


	//   ....[5]....
        /*0064*/ 	.word	0xffffffff


	//   ....[6]....
        /*0068*/ 	.word	0xffffffff


	//   ....[7]....
        /*006c*/ 	.word	0xffffffff


	//   ....[8]....
        /*0070*/ 	.word	0xffffffff


	//   ....[9]....
        /*0074*/ 	.word	0xffffffff


	//----- nvinfo : EIATTR_COOP_GROUP_INSTR_OFFSETS
	.align		4
.L_1063:
        /*0078*/ 	.byte	0x04, 0x28
        /*007a*/ 	.short	(.L_1065 - .L_1064)


	//   ....[0]....
.L_1064:
        /*007c*/ 	.word	0x00001800


	//   ....[1]....
        /*0080*/ 	.word	0x00001840


	//   ....[2]....
        /*0084*/ 	.word	0x000018a0


	//   ....[3]....
        /*0088*/ 	.word	0x000018c0


	//   ....[4]....
        /*008c*/ 	.word	0x000018f0


	//   ....[5]....
        /*0090*/ 	.word	0x00001910


	//   ....[6]....
        /*0094*/ 	.word	0x00001940


	//   ....[7]....
        /*0098*/ 	.word	0x00001960


	//   ....[8]....
        /*009c*/ 	.word	0x000019b0


	//   ....[9]....
        /*00a0*/ 	.word	0x000019c0


	//----- nvinfo : EIATTR_VRC_CTA_INIT_COUNT
	.align		4
.L_1065:
        /*00a4*/ 	.byte	0x02, 0x4a
	.zero		1
	.zero		1


	//----- nvinfo : EIATTR_EXIT_INSTR_OFFSETS
	.align		4
        /*00a8*/ 	.byte	0x04, 0x1c
        /*00aa*/ 	.short	(.L_1067 - .L_1066)


	//   ....[0]....
.L_1066:
        /*00ac*/ 	.word	0x00004140


	//   ....[1]....
        /*00b0*/ 	.word	0x00004270


	//   ....[2]....
        /*00b4*/ 	.word	0x000047a0


	//   ....[3]....
        /*00b8*/ 	.word	0x00004da0


	//----- nvinfo : EIATTR_MAX_THREADS
	.align		4
.L_1067:
        /*00bc*/ 	.byte	0x04, 0x05
        /*00be*/ 	.short	(.L_1069 - .L_1068)
.L_1068:
        /*00c0*/ 	.word	0x00000080
        /*00c4*/ 	.word	0x00000001
        /*00c8*/ 	.word	0x00000001


	//----- nvinfo : EIATTR_CRS_STACK_SIZE
	.align		4
.L_1069:
        /*00cc*/ 	.byte	0x04, 0x1e
        /*00ce*/ 	.short	(.L_1071 - .L_1070)
.L_1070:
        /*00d0*/ 	.word	0x00000000


	//----- nvinfo : EIATTR_CBANK_PARAM_SIZE
	.align		4
.L_1071:
        /*00d4*/ 	.byte	0x03, 0x19
        /*00d6*/ 	.short	0x00b8


	//----- nvinfo : EIATTR_PARAM_CBANK
	.align		4
        /*00d8*/ 	.byte	0x04, 0x0a
        /*00da*/ 	.short	(.L_1073 - .L_1072)
	.align		4
.L_1072:
        /*00dc*/ 	.word	index@(.nv.constant0._Z35group_norm_nhwc_bwd_one_pass_kernelI11Fp32IOBf16WLi128ELi8ELi128EEv26Group_norm_nhwc_bwd_params)
        /*00e0*/ 	.short	0x0380
        /*00e2*/ 	.short	0x00b8


	//----- nvinfo : EIATTR_SW_WAR
	.align		4
.L_1073:
        /*00e4*/ 	.byte	0x04, 0x36
        /*00e6*/ 	.short	(.L_1075 - .L_1074)
.L_1074:
        /*00e8*/ 	.word	0x00000008
.L_1075:


//--------------------- .nv.info._Z35group_norm_nhwc_bwd_one_pass_kernelI11Fp32IOBf16WLi256ELi8ELi128EEv26Group_norm_nhwc_bwd_params --------------------------
	.section	.nv.info._Z35group_norm_nhwc_bwd_one_pass_kernelI11Fp32IOBf16WLi256ELi8ELi128EEv26Group_norm_nhwc_bwd_params,"",@"SHT_CUDA_INFO"
	.sectionflags	@""
	.align	4


	//----- nvinfo : EIATTR_CUDA_API_VERSION
	.align		4
        /*0000*/ 	.byte	0x04, 0x37
        /*0002*/ 	.short	(.L_1077 - .L_1076)
.L_1076:
        /*0004*/ 	.word	0x00000082


	//----- nvinfo : EIATTR_KPARAM_INFO
	.align		4
.L_1077:
        /*0008*/ 	.byte	0x04, 0x17
        /*000a*/ 	.short	(.L_1079 - .L_1078)
.L_1078:
        /*000c*/ 	.word	0x00000000
        /*0010*/ 	.short	0x0000
        /*0012*/ 	.short	0x0000
        /*0014*/ 	.byte	0x00, 0xf0, 0xe1, 0x02


	//----- nvinfo : EIATTR_SPARSE_MMA_MASK
	.align		4
.L_1079:
        /*0018*/ 	.byte	0x03, 0x50
        /*001a*/ 	.short	0x0000


	//----- nvinfo : EIATTR_MAXREG_COUNT
	.align		4
        /*001c*/ 	.byte	0x03, 0x1b
        /*001e*/ 	.short	0x00ff


	//----- nvinfo : EIATTR_NUM_BARRIERS
	.align		4
        /*0020*/ 	.byte	0x02, 0x4c
        /*0022*/ 	.byte	0x01
	.zero		1


	//----- nvinfo : EIATTR_MERCURY_ISA_VERSION
	.align		4
        /*0024*/ 	.byte	0x03, 0x5f
        /*0026*/ 	.short	0x0101


	//----- nvinfo : EIATTR_INT_WARP_WIDE_INSTR_OFFSETS
	.align		4
        /*0028*/ 	.byte	0x04, 0x31
        /*002a*/ 	.short	(.L_1081 - .L_1080)


	//   ....[0]....
.L_1080:
        /*002c*/ 	.word	0x00003bd0


	//   ....[1]....
        /*0030*/ 	.word	0x00003bf0


	//   ....[2]....
        /*0034*/ 	.word	0x00003c20


	//   ....[3]....
        /*0038*/ 	.word	0x00003c70


	//   ....[4]....
        /*003c*/ 	.word	0x00003df0


	//   ....[5]....
        /*0040*/ 	.word	0x00003e40


	//   ....[6]....
        /*0044*/ 	.word	0x00003e50


	//   ....[7]....
        /*0048*/ 	.word	0x00003ea0


	//----- nvinfo : EIATTR_COOP_GROUP_MASK_REGIDS
	.align		4
.L_1081:
        /*004c*/ 	.byte	0x04, 0x29
        /*004e*/ 	.short	(.L_1083 - .L_1082)


	//   ....[0]....
.L_1082:
        /*0050*/ 	.word	0xffffffff


	//   ....[1]....
        /*0054*/ 	.word	0xffffffff


	//   ....[2]....
        /*0058*/ 	.word	0xffffffff


	//   ....[3]....
        /*005c*/ 	.word	0xffffffff


	//   ....[4]....
        /*0060*/ 	.word	0xffffffff


	//   ....[5]....
        /*0064*/ 	.word	0xffffffff


	//   ....[6]....
        /*0068*/ 	.word	0xffffffff


	//   ....[7]....
        /*006c*/ 	.word	0xffffffff


	//   ....[8]....
        /*0070*/ 	.word	0xffffffff


	//   ....[9]....
        /*0074*/ 	.word	0xffffffff


	//----- nvinfo : EIATTR_COOP_GROUP_INSTR_OFFSETS
	.align		4
.L_1083:
        /*0078*/ 	.byte	0x04, 0x28
        /*007a*/ 	.short	(.L_1085 - .L_1084)


	//   ....[0]....
.L_1084:
        /*007c*/ 	.word	0x00002980


	//   ....[1]....
        /*0080*/ 	.word	0x000029c0


	//   ....[2]....
        /*0084*/ 	.word	0x00002a20


	//   ....[3]....
        /*0088*/ 	.word	0x00002a40


	//   ....[4]....
        /*008c*/ 	.word	0x00002a70


	//   ....[5]....
        /*0090*/ 	.word	0x00002a90


	//   ....[6]....
        /*0094*/ 	.word	0x00002ac0


	//   ....[7]....
        /*0098*/ 	.word	0x00002ae0


	//   ....[8]....
        /*009c*/ 	.word	0x00002b30


	//   ....[9]....
        /*00a0*/ 	.word	0x00002b40


	//----- nvinfo : EIATTR_VRC_CTA_INIT_COUNT
	.align		4
.L_1085:
        /*00a4*/ 	.byte	0x02, 0x4a
	.zero		1
	.zero		1


	//----- nvinfo : EIATTR_EXIT_INSTR_OFFSETS
	.align		4
        /*00a8*/ 	.byte	0x04, 0x1c
        /*00aa*/ 	.short	(.L_1087 - .L_1086)


	//   ....[0]....
.L_1086:
        /*00ac*/ 	.word	0x00005ed0


	//   ....[1]....
        /*00b0*/ 	.word	0x00006000


	//   ....[2]....
        /*00b4*/ 	.word	0x00006530


	//   ....[3]....
        /*00b8*/ 	.word	0x00006b30


	//----- nvinfo : EIATTR_MAX_THREADS
	.align		4
.L_1087:
        /*00bc*/ 	.byte	0x04, 0x05
        /*00be*/ 	.short	(.L_1089 - .L_1088)
.L_1088:
        /*00c0*/ 	.word	0x00000080
        /*00c4*/ 	.word	0x00000001
        /*00c8*/ 	.word	0x00000001


	//----- nvinfo : EIATTR_CRS_STACK_SIZE
	.align		4
.L_1089:
        /*00cc*/ 	.byte	0x04, 0x1e
        /*00ce*/ 	.short	(.L_1091 - .L_1090)
.L_1090:
        /*00d0*/ 	.word	0x00000000


	//----- nvinfo : EIATTR_CBANK_PARAM_SIZE
	.align		4
.L_1091:
        /*00d4*/ 	.byte	0x03, 0x19
        /*00d6*/ 	.short	0x00b8


	//----- nvinfo : EIATTR_PARAM_CBANK
	.align		4
        /*00d8*/ 	.byte	0x04, 0x0a
        /*00da*/ 	.short	(.L_1093 - .L_1092)
	.align		4
.L_1092:
        /*00dc*/ 	.word	index@(.nv.constant0._Z35group_norm_nhwc_bwd_one_pass_kernelI11Fp32IOBf16WLi256ELi8ELi128EEv26Group_norm_nhwc_bwd_params)
        /*00e0*/ 	.short	0x0380
        /*00e2*/ 	.short	0x00b8


	//----- nvinfo : EIATTR_SW_WAR
	.align		4
.L_1093:
        /*00e4*/ 	.byte	0x04, 0x36
        /*00e6*/ 	.short	(.L_1095 - .L_1094)
.L_1094:
        /*00e8*/ 	.word	0x00000008
.L_1095:


//--------------------- .nv.info._Z35group_norm_nhwc_bwd_one_pass_kernelI11Fp32IOBf16WLi512ELi8ELi128EEv26Group_norm_nhwc_bwd_params --------------------------
	.section	.nv.info._Z35group_norm_nhwc_bwd_one_pass_kernelI11Fp32IOBf16WLi512ELi8ELi128EEv26Group_norm_nhwc_bwd_params,"",@"SHT_CUDA_INFO"
	.sectionflags	@""
	.align	4


	//----- nvinfo : EIATTR_CUDA_API_VERSION
	.align		4
        /*0000*/ 	.byte	0x04, 0x37
        /*0002*/ 	.short	(.L_1097 - .L_1096)
.L_1096:
        /*0004*/ 	.word	0x00000082


	//----- nvinfo : EIATTR_KPARAM_INFO
	.align		4
.L_1097:
        /*0008*/ 	.byte	0x04, 0x17
        /*000a*/ 	.short	(.L_1099 - .L_1098)
.L_1098:
        /*000c*/ 	.word	0x00000000
        /*0010*/ 	.short	0x0000
        /*0012*/ 	.short	0x0000
        /*0014*/ 	.byte	0x00, 0xf0, 0xe1, 0x02


	//----- nvinfo : EIATTR_SPARSE_MMA_MASK
	.align		4
.L_1099:
        /*0018*/ 	.byte	0x03, 0x50
        /*001a*/ 	.short	0x0000


	//----- nvinfo : EIATTR_MAXREG_COUNT
	.align		4
        /*001c*/ 	.byte	0x03, 0x1b
        /*001e*/ 	.short	0x00ff


	//----- nvinfo : EIATTR_NUM_BARRIERS
	.align		4
        /*0020*/ 	.byte	0x02, 0x4c
        /*0022*/ 	.byte	0x01
	.zero		1


	//----- nvinfo : EIATTR_MERCURY_ISA_VERSION
	.align		4
        /*0024*/ 	.byte	0x03, 0x5f
        /*0026*/ 	.short	0x0101


	//----- nvinfo : EIATTR_INT_WARP_WIDE_INSTR_OFFSETS
	.align		4
        /*0028*/ 	.byte	0x04, 0x31
        /*002a*/ 	.short	(.L_1101 - .L_1100)


	//   ....[0]....
.L_1100:
        /*002c*/ 	.word	0x00004d00


	//----- nvinfo : EIATTR_COOP_GROUP_MASK_REGIDS
	.align		4
.L_1101:
        /*0030*/ 	.byte	0x04, 0x29
        /*0032*/ 	.short	(.L_1103 - .L_1102)


	//   ....[0]....
.L_1102:
        /*0034*/ 	.word	0xffffffff


	//   ....[1]....
        /*0038*/ 	.word	0xffffffff


	//   ....[2]....
        /*003c*/ 	.word	0xffffffff


	//   ....[3]....
        /*0040*/ 	.word	0xffffffff


	//   ....[4]....
        /*0044*/ 	.word	0xffffffff


	//   ....[5]....
        /*0048*/ 	.word	0xffffffff


	//   ....[6]....
        /*004c*/ 	.word	0xffffffff


	//   ....[7]....
        /*0050*/ 	.word	0xffffffff


	//   ....[8]....
        /*0054*/ 	.word	0xffffffff


	//   ....[9]....
        /*0058*/ 	.word	0xffffffff


	//----- nvinfo : EIATTR_COOP_GROUP_INSTR_OFFSETS
	.align		4
.L_1103:
        /*005c*/ 	.byte	0x04, 0x28
        /*005e*/ 	.short	(.L_1105 - .L_1104)


	//   ....[0]....
.L_1104:
        /*0060*/ 	.word	0x00004aa0


	//   ....[1]....
        /*0064*/ 	.word	0x00004ae0


	//   ....[2]....
        /*0068*/ 	.word	0x00004b70


	//   ....[3]....
        /*006c*/ 	.word	0x00004ba0


	//   ....[4]....
        /*0070*/ 	.word	0x00004be0


	//   ....[5]....
        /*0074*/ 	.word	0x00004c00


	//   ....[6]....
        /*0078*/ 	.word	0x00004c30


	//   ....[7]....
        /*007c*/ 	.word	0x00004c50


	//   ....[8]....
        /*0080*/ 	.word	0x00004ca0


	//   ....[9]....
        /*0084*/ 	.word	0x00004cb0


	//----- nvinfo : EIATTR_VRC_CTA_INIT_COUNT
	.align		4
.L_1105:
        /*0088*/ 	.byte	0x02, 0x4a
	.zero		1
	.zero		1


	//----- nvinfo : EIATTR_EXIT_INSTR_OFFSETS
	.align		4
        /*008c*/ 	.byte	0x04, 0x1c
        /*008e*/ 	.short	(.L_1107 - .L_1106)


	//   ....[0]....
.L_1106:
        /*0090*/ 	.word	0x00009560


	//   ....[1]....
        /*0094*/ 	.word	0x00009690


	//   ....[2]....
        /*0098*/ 	.word	0x00009bc0


	//   ....[3]....
        /*009c*/ 	.word	0x0000a1c0


	//----- nvinfo : EIATTR_MAX_THREADS
	.align		4
.L_1107:
        /*00a0*/ 	.byte	0x04, 0x05
        /*00a2*/ 	.short	(.L_1109 - .L_1108)
.L_1108:
        /*00a4*/ 	.word	0x00000080
        /*00a8*/ 	.word	0x00000001
        /*00ac*/ 	.word	0x00000001


	//----- nvinfo : EIATTR_CRS_STACK_SIZE
	.align		4
.L_1109:
        /*00b0*/ 	.byte	0x04, 0x1e
        /*00b2*/ 	.short	(.L_1111 - .L_1110)
.L_1110:
        /*00b4*/ 	.word	0x00000000


	//----- nvinfo : EIATTR_CBANK_PARAM_SIZE
	.align		4
.L_1111:
        /*00b8*/ 	.byte	0x03, 0x19
        /*00ba*/ 	.short	0x00b8


	//----- nvinfo : EIATTR_PARAM_CBANK
	.align		4
        /*00bc*/ 	.byte	0x04, 0x0a
        /*00be*/ 	.short	(.L_1113 - .L_1112)
	.align		4
.L_1112:
        /*00c0*/ 	.word	index@(.nv.constant0._Z35group_norm_nhwc_bwd_one_pass_kernelI11Fp32IOBf16WLi512ELi8ELi128EEv26Group_norm_nhwc_bwd_params)
        /*00c4*/ 	.short	0x0380
        /*00c6*/ 	.short	0x00b8


	//----- nvinfo : EIATTR_SW_WAR
	.align		4
.L_1113:
        /*00c8*/ 	.byte	0x04, 0x36
        /*00ca*/ 	.short	(.L_1115 - .L_1114)
.L_1114:
        /*00cc*/ 	.word	0x00000008
.L_1115:


//--------------------- .nv.info._Z35group_norm_nhwc_bwd_one_pass_kernelI11Fp32IOFp16WLi64ELi8ELi128EEv26Group_norm_nhwc_bwd_params --------------------------
	.section	.nv.info._Z35group_norm_nhwc_bwd_one_pass_kernelI11Fp32IOFp16WLi64ELi8ELi128EEv26Group_norm_nhwc_bwd_params,"",@"SHT_CUDA_INFO"
	.sectionflags	@""
	.align	4


	//----- nvinfo : EIATTR_CUDA_API_VERSION
	.align		4
        /*0000*/ 	.byte	0x04, 0x37
        /*0002*/ 	.short	(.L_1117 - .L_1116)
.L_1116:
        /*0004*/ 	.word	0x00000082


	//----- nvinfo : EIATTR_KPARAM_INFO
	.align		4
.L_1117:
        /*0008*/ 	.byte	0x04, 0x17
        /*000a*/ 	.short	(.L_1119 - .L_1118)
.L_1118:
        /*000c*/ 	.word	0x00000000
        /*0010*/ 	.short	0x0000
        /*0012*/ 	.short	0x0000
        /*0014*/ 	.byte	0x00, 0xf0, 0xe1, 0x02


	//----- nvinfo : EIATTR_SPARSE_MMA_MASK
	.align		4
.L_1119:
        /*0018*/ 	.byte	0x03, 0x50
        /*001a*/ 	.short	0x0000


	//----- nvinfo : EIATTR_MAXREG_COUNT
	.align		4
        /*001c*/ 	.byte	0x03, 0x1b
        /*001e*/ 	.short	0x00ff


	//----- nvinfo : EIATTR_NUM_BARRIERS
	.align		4
        /*0020*/ 	.byte	0x02, 0x4c
        /*0022*/ 	.byte	0x01
	.zero		1


	//----- nvinfo : EIATTR_MERCURY_ISA_VERSION
	.align		4
        /*0024*/ 	.byte	0x03, 0x5f
        /*0026*/ 	.short	0x0101


	//----- nvinfo : EIATTR_INT_WARP_WIDE_INSTR_OFFSETS
	.align		4
        /*0028*/ 	.byte	0x04, 0x31
        /*002a*/ 	.short	(.L_1121 - .L_1120)


	//   ....[0]....
.L_1120:
        /*002c*/ 	.word	0x00002180


	//   ....[1]....
        /*0030*/ 	.word	0x000021a0


	//   ....[2]....
        /*0034*/ 	.word	0x000021d0


	//   ....[3]....
        /*0038*/ 	.word	0x00002220


	//   ....[4]....
        /*003c*/ 	.word	0x000023a0


	//   ....[5]....
        /*0040*/ 	.word	0x000023f0


	//   ....[6]....
        /*0044*/ 	.word	0x00002400


	//   ....[7]....
        /*0048*/ 	.word	0x00002450


	//----- nvinfo : EIATTR_COOP_GROUP_MASK_REGIDS
	.align		4
.L_1121:
        /*004c*/ 	.byte	0x04, 0x29
        /*004e*/ 	.short	(.L_1123 - .L_1122)


	//   ....[0]....
.L_1122:
        /*0050*/ 	.word	0xffffffff


	//   ....[1]....
        /*0054*/ 	.word	0xffffffff


	//   ....[2]....
        /*0058*/ 	.word	0xffffffff


	//   ....[3]....
        /*005c*/ 	.word	0xffffffff


	//   ....[4]....
        /*0060*/ 	.word	0xffffffff


	//   ....[5]....
        /*0064*/ 	.word	0xffffffff


	//   ....[6]....
        /*0068*/ 	.word	0xffffffff


	//   ....[7]....
        /*006c*/ 	.word	0xffffffff


	//   ....[8]....
        /*0070*/ 	.word	0xffffffff


	//   ....[9]....
        /*0074*/ 	.word	0xffffffff


	//----- nvinfo : EIATTR_COOP_GROUP_INSTR_OFFSETS
	.align		4
.L_1123:
        /*0078*/ 	.byte	0x04, 0x28
        /*007a*/ 	.short	(.L_1125 - .L_1124)


	//   ....[0]....
.L_1124:
        /*007c*/ 	.word	0x00000f20


	//   ....[1]....
        /*0080*/ 	.word	0x00000f60


	//   ....[2]....
        /*0084*/ 	.word	0x00000fc0


	//   ....[3]....
        /*0088*/ 	.word	0x00000fe0


	//   ....[4]....
        /*008c*/ 	.word	0x00001010


	//   ....[5]....
        /*0090*/ 	.word	0x00001030


	//   ....[6]....
        /*0094*/ 	.word	0x00001060


	//   ....[7]....
        /*0098*/ 	.word	0x00001080


	//   ....[8]....
        /*009c*/ 	.word	0x000010d0


	//   ....[9]....
        /*00a0*/ 	.word	0x000010e0


	//----- nvinfo : EIATTR_VRC_CTA_INIT_COUNT
	.align		4
.L_1125:
        /*00a4*/ 	.byte	0x02, 0x4a
	.zero		1
	.zero		1


	//----- nvinfo : EIATTR_EXIT_INSTR_OFFSETS
	.align		4
        /*00a8*/ 	.byte	0x04, 0x1c
        /*00aa*/ 	.short	(.L_1127 - .L_1126)


	//   ....[0]....
.L_1126:
        /*00ac*/ 	.word	0x000032d0


	//   ....[1]....
        /*00b0*/ 	.word	0x00003400


	//   ....[2]....
        /*00b4*/ 	.word	0x00003910


	//   ....[3]....
        /*00b8*/ 	.word	0x00003f10


	//----- nvinfo : EIATTR_MAX_THREADS
	.align		4
.L_1127:
        /*00bc*/ 	.byte	0x04, 0x05
        /*00be*/ 	.short	(.L_1129 - .L_1128)
.L_1128:
        /*00c0*/ 	.word	0x00000080
        /*00c4*/ 	.word	0x00000001
        /*00c8*/ 	.word	0x00000001


	//----- nvinfo : EIATTR_CRS_STACK_SIZE
	.align		4
.L_1129:
        /*00cc*/ 	.byte	0x04, 0x1e
        /*00ce*/ 	.short	(.L_1131 - .L_1130)
.L_1130:
        /*00d0*/ 	.word	0x00000000


	//----- nvinfo : EIATTR_CBANK_PARAM_SIZE
	.align		4
.L_1131:
        /*00d4*/ 	.byte	0x03, 0x19
        /*00d6*/ 	.short	0x00b8


	//----- nvinfo : EIATTR_PARAM_CBANK
	.align		4
        /*00d8*/ 	.byte	0x04, 0x0a
        /*00da*/ 	.short	(.L_1133 - .L_1132)
	.align		4
.L_1132:
        /*00dc*/ 	.word	index@(.nv.constant0._Z35group_norm_nhwc_bwd_one_pass_kernelI11Fp32IOFp16WLi64ELi8ELi128EEv26Group_norm_nhwc_bwd_params)
        /*00e0*/ 	.short	0x0380
        /*00e2*/ 	.short	0x00b8


	//----- nvinfo : EIATTR_SW_WAR
	.align		4
.L_1133:
        /*00e4*/ 	.byte	0x04, 0x36
        /*00e6*/ 	.short	(.L_1135 - .L_1134)
.L_1134:
        /*00e8*/ 	.word	0x00000008
.L_1135:


//--------------------- .nv.info._Z35group_norm_nhwc_bwd_one_pass_kernelI11Fp32IOFp16WLi128ELi8ELi128EEv26Group_norm_nhwc_bwd_params --------------------------
	.section	.nv.info._Z35group_norm_nhwc_bwd_one_pass_kernelI11Fp32IOFp16WLi128ELi8ELi128EEv26Group_norm_nhwc_bwd_params,"",@"SHT_CUDA_INFO"
	.sectionflags	@""
	.align	4


	//----- nvinfo : EIATTR_CUDA_API_VERSION
	.align		4
        /*0000*/ 	.byte	0x04, 0x37
        /*0002*/ 	.short	(.L_1137 - .L_1136)
.L_1136:
        /*0004*/ 	.word	0x00000082


	//----- nvinfo : EIATTR_KPARAM_INFO
	.align		4
.L_1137:
        /*0008*/ 	.byte	0x04, 0x17
        /*000a*/ 	.short	(.L_1139 - .L_1138)
.L_1138:
        /*000c*/ 	.word	0x00000000
        /*0010*/ 	.short	0x0000
        /*0012*/ 	.short	0x0000
        /*0014*/ 	.byte	0x00, 0xf0, 0xe1, 0x02


	//----- nvinfo : EIATTR_SPARSE_MMA_MASK
	.align		4
.L_1139:
        /*0018*/ 	.byte	0x03, 0x50
        /*001a*/ 	.short	0x0000


	//----- nvinfo : EIATTR_MAXREG_COUNT
	.align		4
        /*001c*/ 	.byte	0x03, 0x1b
        /*001e*/ 	.short	0x00ff


	//----- nvinfo : EIATTR_NUM_BARRIERS
	.align		4
        /*0020*/ 	.byte	0x02, 0x4c
        /*0022*/ 	.byte	0x01
	.zero		1


	//----- nvinfo : EIATTR_MERCURY_ISA_VERSION
	.align		4
        /*0024*/ 	.byte	0x03, 0x5f
        /*0026*/ 	.short	0x0101


	//----- nvinfo : EIATTR_INT_WARP_WIDE_INSTR_OFFSETS
	.align		4
        /*0028*/ 	.byte	0x04, 0x31
        /*002a*/ 	.short	(.L_1141 - .L_1140)


	//   ....[0]....
.L_1140:
        /*002c*/ 	.word	0x00002a50


	//   ....[1]....
        /*0030*/ 	.word	0x00002a70


	//   ....[2]....
        /*0034*/ 	.word	0x00002aa0


	//   ....[3]....
        /*0038*/ 	.word	0x00002af0


	//   ....[4]....
        /*003c*/ 	.word	0x00002c70


	//   ....[5]....
        /*0040*/ 	.word	0x00002cc0


	//   ....[6]....
        /*0044*/ 	.word	0x00002cd0


	//   ....[7]....
        /*0048*/ 	.word	0x00002d20


	//----- nvinfo : EIATTR_COOP_GROUP_MASK_REGIDS
	.align		4
.L_1141:
        /*004c*/ 	.byte	0x04, 0x29
        /*004e*/ 	.short	(.L_1143 - .L_1142)


	//   ....[0]....
.L_1142:
        /*0050*/ 	.word	0xffffffff


	//   ....[1]....
        /*0054*/ 	.word	0xffffffff


	//   ....[2]....
        /*0058*/ 	.word	0xffffffff


	//   ....[3]....
        /*005c*/ 	.word	0xffffffff


	//   ....[4]....
        /*0060*/ 	.word	0xffffffff


	//   ....[5]....
        /*0064*/ 	.word	0xffffffff


	//   ....[6]....
        /*0068*/ 	.word	0xffffffff


	//   ....[7]....
        /*006c*/ 	.word	0xffffffff


	//   ....[8]....
        /*0070*/ 	.word	0xffffffff


	//   ....[9]....
        /*0074*/ 	.word	0xffffffff


	//----- nvinfo : EIATTR_COOP_GROUP_INSTR_OFFSETS
	.align		4
.L_1143:
        /*0078*/ 	.byte	0x04, 0x28
        /*007a*/ 	.short	(.L_1145 - .L_1144)


	//   ....[0]....
.L_1144:
        /*007c*/ 	.word	0x00001800


	//   ....[1]....
        /*0080*/ 	.word	0x00001840


	//   ....[2]....
        /*0084*/ 	.word	0x000018a0


	//   ....[3]....
        /*0088*/ 	.word	0x000018c0


	//   ....[4]....
        /*008c*/ 	.word	0x000018f0


	//   ....[5]....
        /*0090*/ 	.word	0x00001910


	//   ....[6]....
        /*0094*/ 	.word	0x00001940


	//   ....[7]....
        /*0098*/ 	.word	0x00001960


	//   ....[8]....
        /*009c*/ 	.word	0x000019b0


	//   ....[9]....
        /*00a0*/ 	.word	0x000019c0


	//----- nvinfo : EIATTR_VRC_CTA_INIT_COUNT
	.align		4
.L_1145:
        /*00a4*/ 	.byte	0x02, 0x4a
	.zero		1
	.zero		1


	//----- nvinfo : EIATTR_EXIT_INSTR_OFFSETS
	.align		4
        /*00a8*/ 	.byte	0x04, 0x1c
        /*00aa*/ 	.short	(.L_1147 - .L_1146)


	//   ....[0]....
.L_1146:
        /*00ac*/ 	.word	0x00004140


	//   ....[1]....
        /*00b0*/ 	.word	0x00004270


	//   ....[2]....
        /*00b4*/ 	.word	0x000047a0


	//   ....[3]....
        /*00b8*/ 	.word	0x00004da0


	//----- nvinfo : EIATTR_MAX_THREADS
	.align		4
.L_1147:
        /*00bc*/ 	.byte	0x04, 0x05
        /*00be*/ 	.short	(.L_1149 - .L_1148)
.L_1148:
        /*00c0*/ 	.word	0x00000080
        /*00c4*/ 	.word	0x00000001
        /*00c8*/ 	.word	0x00000001


	//----- nvinfo : EIATTR_CRS_STACK_SIZE
	.align		4
.L_1149:
        /*00cc*/ 	.byte	0x04, 0x1e
        /*00ce*/ 	.short	(.L_1151 - .L_1150)
.L_1150:
        /*00d0*/ 	.word	0x00000000


	//----- nvinfo : EIATTR_CBANK_PARAM_SIZE
	.align		4
.L_1151:
        /*00d4*/ 	.byte	0x03, 0x19
        /*00d6*/ 	.short	0x00b8


	//----- nvinfo : EIATTR_PARAM_CBANK
	.align		4
        /*00d8*/ 	.byte	0x04, 0x0a
        /*00da*/ 	.short	(.L_1153 - .L_1152)
	.align		4
.L_1152:
        /*00dc*/ 	.word	index@(.nv.constant0._Z35group_norm_nhwc_bwd_one_pass_kernelI11Fp32IOFp16WLi128ELi8ELi128EEv26Group_norm_nhwc_bwd_params)
        /*00e0*/ 	.short	0x0380
        /*00e2*/ 	.short	0x00b8


	//----- nvinfo : EIATTR_SW_WAR
	.align		4
.L_1153:
        /*00e4*/ 	.byte	0x04, 0x36
        /*00e6*/ 	.short	(.L_1155 - .L_1154)
.L_1154:
        /*00e8*/ 	.word	0x00000008
.L_1155:


//--------------------- .nv.info._Z35group_norm_nhwc_bwd_one_pass_kernelI11Fp32IOFp16WLi256ELi8ELi128EEv26Group_norm_nhwc_bwd_params --------------------------
	.section	.nv.info._Z35group_norm_nhwc_bwd_one_pass_kernelI11Fp32IOFp16WLi256ELi8ELi128EEv26Group_norm_nhwc_bwd_params,"",@"SHT_CUDA_INFO"
	.sectionflags	@""
	.align	4


	//----- nvinfo : EIATTR_CUDA_API_VERSION
	.align		4
        /*0000*/ 	.byte	0x04, 0x37
        /*0002*/ 	.short	(.L_1157 - .L_1156)
.L_1156:
        /*0004*/ 	.word	0x00000082


	//----- nvinfo : EIATTR_KPARAM_INFO
	.align		4
.L_1157:
        /*0008*/ 	.byte	0x04, 0x17
        /*000a*/ 	.short	(.L_1159 - .L_1158)
.L_1158:
        /*000c*/ 	.word	0x00000000
        /*0010*/ 	.short	0x0000
        /*0012*/ 	.short	0x0000
        /*0014*/ 	.byte	0x00, 0xf0, 0xe1, 0x02


	//----- nvinfo : EIATTR_SPARSE_MMA_MASK
	.align		4
.L_1159:
        /*0018*/ 	.byte	0x03, 0x50
        /*001a*/ 	.short	0x0000


	//----- nvinfo : EIATTR_MAXREG_COUNT
	.align		4
        /*001c*/ 	.byte	0x03, 0x1b
        /*001e*/ 	.short	0x00ff


	//----- nvinfo : EIATTR_NUM_BARRIERS
	.align		4
        /*0020*/ 	.byte	0x02, 0x4c
        /*0022*/ 	.byte	0x01
	.zero		1


	//----- nvinfo : EIATTR_MERCURY_ISA_VERSION
	.align		4
        /*0024*/ 	.byte	0x03, 0x5f
        /*0026*/ 	.short	0x0101


	//----- nvinfo : EIATTR_INT_WARP_WIDE_INSTR_OFFSETS
	.align		4
        /*0028*/ 	.byte	0x04, 0x31
        /*002a*/ 	.short	(.L_1161 - .L_1160)


	//   ....[0]....
.L_1160:
        /*002c*/ 	.word	0x00003bd0


	//   ....[1]....
        /*0030*/ 	.word	0x00003bf0


	//   ....[2]....
        /*0034*/ 	.word	0x00003c20


	//   ....[3]....
        /*0038*/ 	.word	0x00003c70


	//   ....[4]....
        /*003c*/ 	.word	0x00003df0


	//   ....[5]....
        /*0040*/ 	.word	0x00003e40


	//   ....[6]....
        /*0044*/ 	.word	0x00003e50


	//   ....[7]....
        /*0048*/ 	.word	0x00003ea0


	//----- nvinfo : EIATTR_COOP_GROUP_MASK_REGIDS
	.align		4
.L_1161:
        /*004c*/ 	.byte	0x04, 0x29
        /*004e*/ 	.short	(.L_1163 - .L_1162)


	//   ....[0]....
.L_1162:
        /*0050*/ 	.word	0xffffffff


	//   ....[1]....
        /*0054*/ 	.word	0xffffffff


	//   ....[2]....
        /*0058*/ 	.word	0xffffffff


	//   ....[3]....
        /*005c*/ 	.word	0xffffffff


	//   ....[4]....
        /*0060*/ 	.word	0xffffffff


	//   ....[5]....
        /*0064*/ 	.word	0xffffffff


	//   ....[6]....
        /*0068*/ 	.word	0xffffffff


	//   ....[7]....
        /*006c*/ 	.word	0xffffffff


	//   ....[8]....
        /*0070*/ 	.word	0xffffffff


	//   ....[9]....
        /*0074*/ 	.word	0xffffffff


	//----- nvinfo : EIATTR_COOP_GROUP_INSTR_OFFSETS
	.align		4
.L_1163:
        /*0078*/ 	.byte	0x04, 0x28
        /*007a*/ 	.short	(.L_1165 - .L_1164)


	//   ....[0]....
.L_1164:
        /*007c*/ 	.word	0x00002980


	//   ....[1]....
        /*0080*/ 	.word	0x000029c0


	//   ....[2]....
        /*0084*/ 	.word	0x00002a20


	//   ....[3]....
        /*0088*/ 	.word	0x00002a40


	//   ....[4]....
        /*008c*/ 	.word	0x00002a70


	//   ....[5]....
        /*0090*/ 	.word	0x00002a90


	//   ....[6]....
        /*0094*/ 	.word	0x00002ac0


	//   ....[7]....
        /*0098*/ 	.word	0x00002ae0


	//   ....[8]....
        /*009c*/ 	.word	0x00002b30


	//   ....[9]....
        /*00a0*/ 	.word	0x00002b40


	//----- nvinfo : EIATTR_VRC_CTA_INIT_COUNT
	.align		4
.L_1165:
        /*00a4*/ 	.byte	0x02, 0x4a
	.zero		1
	.zero		1


	//----- nvinfo : EIATTR_EXIT_INSTR_OFFSETS
	.align		4
        /*00a8*/ 	.byte	0x04, 0x1c
        /*00aa*/ 	.short	(.L_1167 - .L_1166)


	//   ....[0]....
.L_1166:
        /*00ac*/ 	.word	0x00005ed0


	//   ....[1]....
        /*00b0*/ 	.word	0x00006000


	//   ....[2]....
        /*00b4*/ 	.word	0x00006530


	//   ....[3]....
        /*00b8*/ 	.word	0x00006b30


	//----- nvinfo : EIATTR_MAX_THREADS
	.align		4
.L_1167:
        /*00bc*/ 	.byte	0x04, 0x05
        /*00be*/ 	.short	(.L_1169 - .L_1168)
.L_1168:
        /*00c0*/ 	.word	0x00000080
        /*00c4*/ 	.word	0x00000001
        /*00c8*/ 	.word	0x00000001


	//----- nvinfo : EIATTR_CRS_STACK_SIZE
	.align		4
.L_1169:
        /*00cc*/ 	.byte	0x04, 0x1e
        /*00ce*/ 	.short	(.L_1171 - .L_1170)
.L_1170:
        /*00d0*/ 	.word	0x00000000


	//----- nvinfo : EIATTR_CBANK_PARAM_SIZE
	.align		4
.L_1171:
        /*00d4*/ 	.byte	0x03, 0x19
        /*00d6*/ 	.short	0x00b8


	//----- nvinfo : EIATTR_PARAM_CBANK
	.align		4
        /*00d8*/ 	.byte	0x04, 0x0a
        /*00da*/ 	.short	(.L_1173 - .L_1172)
	.align		4
.L_1172:
        /*00dc*/ 	.word	index@(.nv.constant0._Z35group_norm_nhwc_bwd_one_pass_kernelI11Fp32IOFp16WLi256ELi8ELi128EEv26Group_norm_nhwc_bwd_params)
        /*00e0*/ 	.short	0x0380
        /*00e2*/ 	.short	0x00b8


	//----- nvinfo : EIATTR_SW_WAR
	.align		4
.L_1173:
        /*00e4*/ 	.byte	0x04, 0x36
        /*00e6*/ 	.short	(.L_1175 - .L_1174)
.L_1174:
        /*00e8*/ 	.word	0x00000008
.L_1175:


//--------------------- .nv.info._Z35group_norm_nhwc_bwd_one_pass_kernelI11Fp32IOFp16WLi512ELi8ELi128EEv26Group_norm_nhwc_bwd_params --------------------------
	.section	.nv.info._Z35group_norm_nhwc_bwd_one_pass_kernelI11Fp32IOFp16WLi512ELi8ELi128EEv26Group_norm_nhwc_bwd_params,"",@"SHT_CUDA_INFO"
	.sectionflags	@""
	.align	4


	//----- nvinfo : EIATTR_CUDA_API_VERSION
	.align		4
        /*0000*/ 	.byte	0x04, 0x37
        /*0002*/ 	.short	(.L_1177 - .L_1176)
.L_1176:
        /*0004*/ 	.word	0x00000082


	//----- nvinfo : EIATTR_KPARAM_INFO
	.align		4
.L_1177:
        /*0008*/ 	.byte	0x04, 0x17
        /*000a*/ 	.short	(.L_1179 - .L_1178)
.L_1178:
        /*000c*/ 	.word	0x00000000
        /*0010*/ 	.short	0x0000
        /*0012*/ 	.short	0x0000
        /*0014*/ 	.byte	0x00, 0xf0, 0xe1, 0x02


	//----- nvinfo : EIATTR_SPARSE_MMA_MASK
	.align		4
.L_1179:
        /*0018*/ 	.byte	0x03, 0x50
        /*001a*/ 	.short	0x0000


	//----- nvinfo : EIATTR_MAXREG_COUNT
	.align		4
        /*001c*/ 	.byte	0x03, 0x1b
        /*001e*/ 	.short	0x00ff


	//----- nvinfo : EIATTR_NUM_BARRIERS
	.align		4
        /*0020*/ 	.byte	0x02, 0x4c
        /*0022*/ 	.byte	0x01
	.zero		1


	//----- nvinfo : EIATTR_MERCURY_ISA_VERSION
	.align		4
        /*0024*/ 	.byte	0x03, 0x5f
        /*0026*/ 	.short	0x0101


	//----- nvinfo : EIATTR_INT_WARP_WIDE_INSTR_OFFSETS
	.align		4
        /*0028*/ 	.byte	0x04, 0x31
        /*002a*/ 	.short	(.L_1181 - .L_1180)


	//   ....[0]....
.L_1180:
        /*002c*/ 	.word	0x00004d00


	//----- nvinfo : EIATTR_COOP_GROUP_MASK_REGIDS
	.align		4
.L_1181:
        /*0030*/ 	.byte	0x04, 0x29
        /*0032*/ 	.short	(.L_1183 - .L_1182)


	//   ....[0]....
.L_1182:
        /*0034*/ 	.word	0xffffffff


	//   ....[1]....
        /*0038*/ 	.word	0xffffffff


	//   ....[2]....
        /*003c*/ 	.word	0xffffffff


	//   ....[3]....
        /*0040*/ 	.word	0xffffffff


	//   ....[4]....
        /*0044*/ 	.word	0xffffffff


	//   ....[5]....
        /*0048*/ 	.word	0xffffffff


	//   ....[6]....
        /*004c*/ 	.word	0xffffffff


	//   ....[7]....
        /*0050*/ 	.word	0xffffffff


	//   ....[8]....
        /*0054*/ 	.word	0xffffffff


	//   ....[9]....
        /*0058*/ 	.word	0xffffffff


	//----- nvinfo : EIATTR_COOP_GROUP_INSTR_OFFSETS
	.align		4
.L_1183:
        /*005c*/ 	.byte	0x04, 0x28
        /*005e*/ 	.short	(.L_1185 - .L_1184)


	//   ....[0]....
.L_1184:
        /*0060*/ 	.word	0x00004aa0


	//   ....[1]....
        /*0064*/ 	.word	0x00004ae0


	//   ....[2]....
        /*0068*/ 	.word	0x00004b70


	//   ....[3]....
        /*006c*/ 	.word	0x00004ba0


	//   ....[4]....
        /*0070*/ 	.word	0x00004be0


	//   ....[5]....
        /*0074*/ 	.word	0x00004c00


	//   ....[6]....
        /*0078*/ 	.word	0x00004c30


	//   ....[7]....
        /*007c*/ 	.word	0x00004c50


	//   ....[8]....
        /*0080*/ 	.word	0x00004ca0


	//   ....[9]....
        /*0084*/ 	.word	0x00004cb0


	//----- nvinfo : EIATTR_VRC_CTA_INIT_COUNT
	.align		4
.L_1185:
        /*0088*/ 	.byte	0x02, 0x4a
	.zero		1
	.zero		1


	//----- nvinfo : EIATTR_EXIT_INSTR_OFFSETS
	.align		4
        /*008c*/ 	.byte	0x04, 0x1c
        /*008e*/ 	.short	(.L_1187 - .L_1186)


	//   ....[0]....
.L_1186:
        /*0090*/ 	.word	0x00009560


	//   ....[1]....
        /*0094*/ 	.word	0x00009690


	//   ....[2]....
        /*0098*/ 	.word	0x00009bc0


	//   ....[3]....
        /*009c*/ 	.word	0x0000a1c0


	//----- nvinfo : EIATTR_MAX_THREADS
	.align		4
.L_1187:
        /*00a0*/ 	.byte	0x04, 0x05
        /*00a2*/ 	.short	(.L_1189 - .L_1188)
.L_1188:
        /*00a4*/ 	.word	0x00000080
        /*00a8*/ 	.word	0x00000001
        /*00ac*/ 	.word	0x00000001


	//----- nvinfo : EIATTR_CRS_STACK_SIZE
	.align		4
.L_1189:
        /*00b0*/ 	.byte	0x04, 0x1e
        /*00b2*/ 	.short	(.L_1191 - .L_1190)
.L_1190:
        /*00b4*/ 	.word	0x00000000


	//----- nvinfo : EIATTR_CBANK_PARAM_SIZE
	.align		4
.L_1191:
        /*00b8*/ 	.byte	0x03, 0x19
        /*00ba*/ 	.short	0x00b8


	//----- nvinfo : EIATTR_PARAM_CBANK
	.align		4
        /*00bc*/ 	.byte	0x04, 0x0a
        /*00be*/ 	.short	(.L_1193 - .L_1192)
	.align		4
.L_1192:
        /*00c0*/ 	.word	index@(.nv.constant0._Z35group_norm_nhwc_bwd_one_pass_kernelI11Fp32IOFp16WLi512ELi8ELi128EEv26Group_norm_nhwc_bwd_params)
        /*00c4*/ 	.short	0x0380
        /*00c6*/ 	.short	0x00b8


	//----- nvinfo : EIATTR_SW_WAR
	.align		4
.L_1193:
        /*00c8*/ 	.byte	0x04, 0x36
        /*00ca*/ 	.short	(.L_1195 - .L_1194)
.L_1194:
        /*00cc*/ 	.word	0x00000008
.L_1195:


//--------------------- .nv.info._Z35group_norm_nhwc_fwd_one_pass_kernelI11Bf16IOFp32WLi64ELi8ELi128EEv26Group_norm_nhwc_fwd_params --------------------------
	.section	.nv.info._Z35group_norm_nhwc_fwd_one_pass_kernelI11Bf16IOFp32WLi64ELi8ELi128EEv26Group_norm_nhwc_fwd_params,"",@"SHT_CUDA_INFO"
	.sectionflags	@""
	.align	4


	//----- nvinfo : EIATTR_CUDA_API_VERSION
	.align		4
        /*0000*/ 	.byte	0x04, 0x37
        /*0002*/ 	.short	(.L_1197 - .L_1196)
.L_1196:
        /*0004*/ 	.word	0x00000082


	//----- nvinfo : EIATTR_KPARAM_INFO
	.align		4
.L_1197:
        /*0008*/ 	.byte	0x04, 0x17
        /*000a*/ 	.short	(.L_1199 - .L_1198)
.L_1198:
        /*000c*/ 	.word	0x00000000
        /*0010*/ 	.short	0x0000
        /*0012*/ 	.short	0x0000
        /*0014*/ 	.byte	0x00, 0xf0, 0x81, 0x02


	//----- nvinfo : EIATTR_SPARSE_MMA_MASK
	.align		4
.L_1199:
        /*0018*/ 	.byte	0x03, 0x50
        /*001a*/ 	.short	0x0000


	//----- nvinfo : EIATTR_MAXREG_COUNT
	.align		4
        /*001c*/ 	.byte	0x03, 0x1b
        /*001e*/ 	.short	0x00ff


	//----- nvinfo : EIATTR_NUM_BARRIERS
	.align		4
        /*0020*/ 	.byte	0x02, 0x4c
        /*0022*/ 	.byte	0x01
	.zero		1


	//----- nvinfo : EIATTR_MERCURY_ISA_VERSION
	.align		4
        /*0024*/ 	.byte	0x03, 0x5f
        /*0026*/ 	.short	0x0101


	//----- nvinfo : EIATTR_INT_WARP_WIDE_INSTR_OFFSETS
	.align		4
        /*0028*/ 	.byte	0x04, 0x31
        /*002a*/ 	.short	(.L_1201 - .L_1200)


	//   ....[0]....
.L_1200:
        /*002c*/ 	.word	0x00000e40


	//   ....[1]....
        /*0030*/ 	.word	0x00000e70


	//   ....[2]....
        /*0034*/ 	.word	0x00000e90


	//   ....[3]....
        /*0038*/ 	.word	0x00000ec0


	//   ....[4]....
        /*003c*/ 	.word	0x00001090


	//   ....[5]....
        /*0040*/ 	.word	0x000010f0


	//   ....[6]....
        /*0044*/ 	.word	0x00001120


	//   ....[7]....
        /*0048*/ 	.word	0x00001140


	//   ....[8]....
        /*004c*/ 	.word	0x000013f0


	//   ....[9]....
        /*0050*/ 	.word	0x000014d0


	//   ....[10]....
        /*0054*/ 	.word	0x000014e0


	//   ....[11]....
        /*0058*/ 	.word	0x000015c0


	//   ....[12]....
        /*005c*/ 	.word	0x00001730


	//   ....[13]....
        /*0060*/ 	.word	0x00001750


	//----- nvinfo : EIATTR_COOP_GROUP_MASK_REGIDS
	.align		4
.L_1201:
        /*0064*/ 	.byte	0x04, 0x29
        /*0066*/ 	.short	(.L_1203 - .L_1202)


	//   ....[0]....
.L_1202:
        /*0068*/ 	.word	0xffffffff


	//   ....[1]....
        /*006c*/ 	.word	0xffffffff


	//   ....[2]....
        /*0070*/ 	.word	0xffffffff


	//   ....[3]....
        /*0074*/ 	.word	0xffffffff


	//   ....[4]....
        /*0078*/ 	.word	0xffffffff


	//   ....[5]....
        /*007c*/ 	.word	0xffffffff


	//   ....[6]....
        /*0080*/ 	.word	0xffffffff


	//   ....[7]....
        /*0084*/ 	.word	0xffffffff


	//   ....[8]....
        /*0088*/ 	.word	0xffffffff


	//   ....[9]....
        /*008c*/ 	.word	0xffffffff


	//----- nvinfo : EIATTR_COOP_GROUP_INSTR_OFFSETS
	.align		4
.L_1203:
        /*0090*/ 	.byte	0x04, 0x28
        /*0092*/ 	.short	(.L_1205 - .L_1204)


	//   ....[0]....
.L_1204:
        /*0094*/ 	.word	0x00000740


	//   ....[1]....
        /*0098*/ 	.word	0x00000750


	//   ....[2]....
        /*009c*/ 	.word	0x00000780


	//   ....[3]....
        /*00a0*/ 	.word	0x000007a0


	//   ....[4]....
        /*00a4*/ 	.word	0x000007d0


	//   ....[5]....
        /*00a8*/ 	.word	0x000007f0


	//   ....[6]....
        /*00ac*/ 	.word	0x00000820


	//   ....[7]....
        /*00b0*/ 	.word	0x00000840


	//   ....[8]....
        /*00b4*/ 	.word	0x00000890


	//   ....[9]....
        /*00b8*/ 	.word	0x000008a0


	//----- nvinfo : EIATTR_VRC_CTA_INIT_COUNT
	.align		4
.L_1205:
        /*00bc*/ 	.byte	0x02, 0x4a
	.zero		1
	.zero		1


	//----- nvinfo : EIATTR_EXIT_INSTR_OFFSETS
	.align		4
        /*00c0*/ 	.byte	0x04, 0x1c
        /*00c2*/ 	.short	(.L_1207 - .L_1206)


	//   ....[0]....
.L_1206:
        /*00c4*/ 	.word	0x00000070


	//   ....[1]....
        /*00c8*/ 	.word	0x000022b0


	//----- nvinfo : EIATTR_MAX_THREADS
	.align		4
.L_1207:
        /*00cc*/ 	.byte	0x04, 0x05
        /*00ce*/ 	.short	(.L_1209 - .L_1208)
.L_1208:
        /*00d0*/ 	.word	0x00000080
        /*00d4*/ 	.word	0x00000001
        /*00d8*/ 	.word	0x00000001


	//----- nvinfo : EIATTR_CRS_STACK_SIZE
	.align		4
.L_1209:
        /*00dc*/ 	.byte	0x04, 0x1e
        /*00de*/ 	.short	(.L_1211 - .L_1210)
.L_1210:
        /*00e0*/ 	.word	0x00000000


	//----- nvinfo : EIATTR_CBANK_PARAM_SIZE
	.align		4
.L_1211:
        /*00e4*/ 	.byte	0x03, 0x19
        /*00e6*/ 	.short	0x00a0


	//----- nvinfo : EIATTR_PARAM_CBANK
	.align		4
        /*00e8*/ 	.byte	0x04, 0x0a
        /*00ea*/ 	.short	(.L_1213 - .L_1212)
	.align		4
.L_1212:
        /*00ec*/ 	.word	index@(.nv.constant0._Z35group_norm_nhwc_fwd_one_pass_kernelI11Bf16IOFp32WLi64ELi8ELi128EEv26Group_norm_nhwc_fwd_params)
        /*00f0*/ 	.short	0x0380
        /*00f2*/ 	.short	0x00a0


	//----- nvinfo : EIATTR_SW_WAR
	.align		4
.L_1213:
        /*00f4*/ 	.byte	0x04, 0x36
        /*00f6*/ 	.short	(.L_1215 - .L_1214)
.L_1214:
        /*00f8*/ 	.word	0x00000008
.L_1215:


//--------------------- .nv.info._Z35group_norm_nhwc_fwd_one_pass_kernelI11Bf16IOFp32WLi128ELi8ELi128EEv26Group_norm_nhwc_fwd_params --------------------------
	.section	.nv.info._Z35group_norm_nhwc_fwd_one_pass_kernelI11Bf16IOFp32WLi128ELi8ELi128EEv26Group_norm_nhwc_fwd_params,"",@"SHT_CUDA_INFO"
	.sectionflags	@""
	.align	4


	//----- nvinfo : EIATTR_CUDA_API_VERSION
	.align		4
        /*0000*/ 	.byte	0x04, 0x37
        /*0002*/ 	.short	(.L_1217 - .L_1216)
.L_1216:
        /*0004*/ 	.word	0x00000082


	//----- nvinfo : EIATTR_KPARAM_INFO
	.align		4
.L_1217:
        /*0008*/ 	.byte	0x04, 0x17
        /*000a*/ 	.short	(.L_1219 - .L_1218)
.L_1218:
        /*000c*/ 	.word	0x00000000
        /*0010*/ 	.short	0x0000
        /*0012*/ 	.short	0x0000
        /*0014*/ 	.byte	0x00, 0xf0, 0x81, 0x02


	//----- nvinfo : EIATTR_SPARSE_MMA_MASK
	.align		4
.L_1219:
        /*0018*/ 	.byte	0x03, 0x50
        /*001a*/ 	.short	0x0000


	//----- nvinfo : EIATTR_MAXREG_COUNT
	.align		4
        /*001c*/ 	.byte	0x03, 0x1b
        /*001e*/ 	.short	0x00ff


	//----- nvinfo : EIATTR_NUM_BARRIERS
	.align		4
        /*0020*/ 	.byte	0x02, 0x4c
        /*0022*/ 	.byte	0x01
	.zero		1


	//----- nvinfo : EIATTR_MERCURY_ISA_VERSION
	.align		4
        /*0024*/ 	.byte	0x03, 0x5f
        /*0026*/ 	.short	0x0101


	//----- nvinfo : EIATTR_INT_WARP_WIDE_INSTR_OFFSETS
	.align		4
        /*0028*/ 	.byte	0x04, 0x31
        /*002a*/ 	.short	(.L_1221 - .L_1220)


	//   ....[0]....
.L_1220:
        /*002c*/ 	.word	0x00001150


	//   ....[1]....
        /*0030*/ 	.word	0x00001170


	//   ....[2]....
        /*0034*/ 	.word	0x00001250


	//   ....[3]....
        /*0038*/ 	.word	0x000012a0


	//   ....[4]....
        /*003c*/ 	.word	0x00001380


	//   ....[5]....
        /*0040*/ 	.word	0x00001400


	//   ....[6]....
        /*0044*/ 	.word	0x000014d0


	//   ....[7]....
        /*0048*/ 	.word	0x000014f0


	//   ....[8]....
        /*004c*/ 	.word	0x00001740


	//   ....[9]....
        /*0050*/ 	.word	0x00001830


	//   ....[10]....
        /*0054*/ 	.word	0x00001850


	//   ....[11]....
        /*0058*/ 	.word	0x00001880


	//   ....[12]....
        /*005c*/ 	.word	0x00001a90


	//   ....[13]....
        /*0060*/ 	.word	0x00001ab0


	//----- nvinfo : EIATTR_COOP_GROUP_MASK_REGIDS
	.align		4
.L_1221:
        /*0064*/ 	.byte	0x04, 0x29
        /*0066*/ 	.short	(.L_1223 - .L_1222)


	//   ....[0]....
.L_1222:
        /*0068*/ 	.word	0xffffffff


	//   ....[1]....
        /*006c*/ 	.word	0xffffffff


	//   ....[2]....
        /*0070*/ 	.word	0xffffffff


	//   ....[3]....
        /*0074*/ 	.word	0xffffffff


	//   ....[4]....
        /*0078*/ 	.word	0xffffffff


	//   ....[5]....
        /*007c*/ 	.word	0xffffffff


	//   ....[6]....
        /*0080*/ 	.word	0xffffffff


	//   ....[7]....
        /*0084*/ 	.word	0xffffffff


	//   ....[8]....
        /*0088*/ 	.word	0xffffffff


	//   ....[9]....
        /*008c*/ 	.word	0xffffffff


	//----- nvinfo : EIATTR_COOP_GROUP_INSTR_OFFSETS
	.align		4
.L_1223:
        /*0090*/ 	.byte	0x04, 0x28
        /*0092*/ 	.short	(.L_1225 - .L_1224)


	//   ....[0]....
.L_1224:
        /*0094*/ 	.word	0x00000ae0


	//   ....[1]....
        /*0098*/ 	.word	0x00000af0


	//   ....[2]....
        /*009c*/ 	.word	0x00000b20


	//   ....[3]....
        /*00a0*/ 	.word	0x00000b40


	//   ....[4]....
        /*00a4*/ 	.word	0x00000b70


	//   ....[5]....
        /*00a8*/ 	.word	0x00000b90


	//   ....[6]....
        /*00ac*/ 	.word	0x00000bc0


	//   ....[7]....
        /*00b0*/ 	.word	0x00000be0


	//   ....[8]....
        /*00b4*/ 	.word	0x00000c30


	//   ....[9]....
        /*00b8*/ 	.word	0x00000c40


	//----- nvinfo : EIATTR_VRC_CTA_INIT_COUNT
	.align		4
.L_1225:
        /*00bc*/ 	.byte	0x02, 0x4a
	.zero		1
	.zero		1


	//----- nvinfo : EIATTR_EXIT_INSTR_OFFSETS
	.align		4
        /*00c0*/ 	.byte	0x04, 0x1c
        /*00c2*/ 	.short	(.L_1227 - .L_1226)


	//   ....[0]....
.L_1226:
        /*00c4*/ 	.word	0x00000070


	//   ....[1]....
        /*00c8*/ 	.word	0x00002d80


	//----- nvinfo : EIATTR_MAX_THREADS
	.align		4
.L_1227:
        /*00cc*/ 	.byte	0x04, 0x05
        /*00ce*/ 	.short	(.L_1229 - .L_1228)
.L_1228:
        /*00d0*/ 	.word	0x00000080
        /*00d4*/ 	.word	0x00000001
        /*00d8*/ 	.word	0x00000001


	//----- nvinfo : EIATTR_CRS_STACK_SIZE
	.align		4
.L_1229:
        /*00dc*/ 	.byte	0x04, 0x1e
        /*00de*/ 	.short	(.L_1231 - .L_1230)
.L_1230:
        /*00e0*/ 	.word	0x00000000


	//----- nvinfo : EIATTR_CBANK_PARAM_SIZE
	.align		4
.L_1231:
        /*00e4*/ 	.byte	0x03, 0x19
        /*00e6*/ 	.short	0x00a0


	//----- nvinfo : EIATTR_PARAM_CBANK
	.align		4
        /*00e8*/ 	.byte	0x04, 0x0a
        /*00ea*/ 	.short	(.L_1233 - .L_1232)
	.align		4
.L_1232:
        /*00ec*/ 	.word	index@(.nv.constant0._Z35group_norm_nhwc_fwd_one_pass_kernelI11Bf16IOFp32WLi128ELi8ELi128EEv26Group_norm_nhwc_fwd_params)
        /*00f0*/ 	.short	0x0380
        /*00f2*/ 	.short	0x00a0


	//----- nvinfo : EIATTR_SW_WAR
	.align		4
.L_1233:
        /*00f4*/ 	.byte	0x04, 0x36
        /*00f6*/ 	.short	(.L_1235 - .L_1234)
.L_1234:
        /*00f8*/ 	.word	0x00000008
.L_1235:


//--------------------- .nv.info._Z35group_norm_nhwc_fwd_one_pass_kernelI11Bf16IOFp32WLi256ELi8ELi128EEv26Group_norm_nhwc_fwd_params --------------------------
	.section	.nv.info._Z35group_norm_nhwc_fwd_one_pass_kernelI11Bf16IOFp32WLi256ELi8ELi128EEv26Group_norm_nhwc_fwd_params,"",@"SHT_CUDA_INFO"
	.sectionflags	@""
	.align	4


	//----- nvinfo : EIATTR_CUDA_API_VERSION
	.align		4
        /*0000*/ 	.byte	0x04, 0x37
        /*0002*/ 	.short	(.L_1237 - .L_1236)
.L_1236:
        /*0004*/ 	.word	0x00000082


	//----- nvinfo : EIATTR_KPARAM_INFO
	.align		4
.L_1237:
        /*0008*/ 	.byte	0x04, 0x17
        /*000a*/ 	.short	(.L_1239 - .L_1238)
.L_1238:
        /*000c*/ 	.word	0x00000000
        /*0010*/ 	.short	0x0000
        /*0012*/ 	.short	0x0000
        /*0014*/ 	.byte	0x00, 0xf0, 0x81, 0x02


	//----- nvinfo : EIATTR_SPARSE_MMA_MASK
	.align		4
.L_1239:
        /*0018*/ 	.byte	0x03, 0x50
        /*001a*/ 	.short	0x0000


	//----- nvinfo : EIATTR_MAXREG_COUNT
	.align		4
        /*001c*/ 	.byte	0x03, 0x1b
        /*001e*/ 	.short	0x00ff


	//----- nvinfo : EIATTR_NUM_BARRIERS
	.align		4
        /*0020*/ 	.byte	0x02, 0x4c
        /*0022*/ 	.byte	0x01
	.zero		1


	//----- nvinfo : EIATTR_MERCURY_ISA_VERSION
	.align		4
        /*0024*/ 	.byte	0x03, 0x5f
        /*0026*/ 	.short	0x0101


	//----- nvinfo : EIATTR_INT_WARP_WIDE_INSTR_OFFSETS
	.align		4
        /*0028*/ 	.byte	0x04, 0x31
        /*002a*/ 	.short	(.L_1241 - .L_1240)


	//   ....[0]....
.L_1240:
        /*002c*/ 	.word	0x00001770


	//   ....[1]....
        /*0030*/ 	.word	0x00001790


	//   ....[2]....
        /*0034*/ 	.word	0x00001870


	//   ....[3]....
        /*0038*/ 	.word	0x000018c0


	//   ....[4]....
        /*003c*/ 	.word	0x000019a0


	//   ....[5]....
        /*0040*/ 	.word	0x00001a20


	//   ....[6]....
        /*0044*/ 	.word	0x00001af0


	//   ....[7]....
        /*0048*/ 	.word	0x00001b10


	//   ....[8]....
        /*004c*/ 	.word	0x00001d60


	//   ....[9]....
        /*0050*/ 	.word	0x00001e50


	//   ....[10]....
        /*0054*/ 	.word	0x00001e70


	//   ....[11]....
        /*0058*/ 	.word	0x00001e90


	//   ....[12]....
        /*005c*/ 	.word	0x000020b0


	//   ....[13]....
        /*0060*/ 	.word	0x000020d0


	//----- nvinfo : EIATTR_COOP_GROUP_MASK_REGIDS
	.align		4
.L_1241:
        /*0064*/ 	.byte	0x04, 0x29
        /*0066*/ 	.short	(.L_1243 - .L_1242)


	//   ....[0]....
.L_1242:
        /*0068*/ 	.word	0xffffffff


	//   ....[1]....
        /*006c*/ 	.word	0xffffffff


	//   ....[2]....
        /*0070*/ 	.word	0xffffffff


	//   ....[3]....
        /*0074*/ 	.word	0xffffffff


	//   ....[4]....
        /*0078*/ 	.word	0xffffffff


	//   ....[5]....
        /*007c*/ 	.word	0xffffffff


	//   ....[6]....
        /*0080*/ 	.word	0xffffffff


	//   ....[7]....
        /*0084*/ 	.word	0xffffffff


	//   ....[8]....
        /*0088*/ 	.word	0xffffffff


	//   ....[9]....
        /*008c*/ 	.word	0xffffffff


	//----- nvinfo : EIATTR_COOP_GROUP_INSTR_OFFSETS
	.align		4
.L_1243:
        /*0090*/ 	.byte	0x04, 0x28
        /*0092*/ 	.short	(.L_1245 - .L_1244)


	//   ....[0]....
.L_1244:
        /*0094*/ 	.word	0x000010f0


	//   ....[1]....
        /*0098*/ 	.word	0x00001100


	//   ....[2]....
        /*009c*/ 	.word	0x00001130


	//   ....[3]....
        /*00a0*/ 	.word	0x00001140


	//   ....[4]....
        /*00a4*/ 	.word	0x00001180


	//   ....[5]....
        /*00a8*/ 	.word	0x00001190


	//   ....[6]....
        /*00ac*/ 	.word	0x000011d0


	//   ....[7]....
        /*00b0*/ 	.word	0x000011e0


	//   ....[8]....
        /*00b4*/ 	.word	0x00001250


	//   ....[9]....
        /*00b8*/ 	.word	0x00001260


	//----- nvinfo : EIATTR_VRC_CTA_INIT_COUNT
	.align		4
.L_1245:
        /*00bc*/ 	.byte	0x02, 0x4a
	.zero		1
	.zero		1


	//----- nvinfo : EIATTR_EXIT_INSTR_OFFSETS
	.align		4
        /*00c0*/ 	.byte	0x04, 0x1c
        /*00c2*/ 	.short	(.L_1247 - .L_1246)


	//   ....[0]....
.L_1246:
        /*00c4*/ 	.word	0x00000070


	//   ....[1]....
        /*00c8*/ 	.word	0x000041d0


	//----- nvinfo : EIATTR_MAX_THREADS
	.align		4
.L_1247:
        /*00cc*/ 	.byte	0x04, 0x05
        /*00ce*/ 	.short	(.L_1249 - .L_1248)
.L_1248:
        /*00d0*/ 	.word	0x00000080
        /*00d4*/ 	.word	0x00000001
        /*00d8*/ 	.word	0x00000001


	//----- nvinfo : EIATTR_CRS_STACK_SIZE
	.align		4
.L_1249:
        /*00dc*/ 	.byte	0x04, 0x1e
        /*00de*/ 	.short	(.L_1251 - .L_1250)
.L_1250:
        /*00e0*/ 	.word	0x00000000


	//----- nvinfo : EIATTR_CBANK_PARAM_SIZE
	.align		4
.L_1251:
        /*00e4*/ 	.byte	0x03, 0x19
        /*00e6*/ 	.short	0x00a0


	//----- nvinfo : EIATTR_PARAM_CBANK
	.align		4
        /*00e8*/ 	.byte	0x04, 0x0a
        /*00ea*/ 	.short	(.L_1253 - .L_1252)
	.align		4
.L_1252:
        /*00ec*/ 	.word	index@(.nv.constant0._Z35group_norm_nhwc_fwd_one_pass_kernelI11Bf16IOFp32WLi256ELi8ELi128EEv26Group_norm_nhwc_fwd_params)
        /*00f0*/ 	.short	0x0380
        /*00f2*/ 	.short	0x00a0


	//----- nvinfo : EIATTR_SW_WAR
	.align		4
.L_1253:
        /*00f4*/ 	.byte	0x04, 0x36
        /*00f6*/ 	.short	(.L_1255 - .L_1254)
.L_1254:
        /*00f8*/ 	.word	0x00000008
.L_1255:


//--------------------- .nv.info._Z35group_norm_nhwc_fwd_one_pass_kernelI11Bf16IOFp32WLi512ELi8ELi128EEv26Group_norm_nhwc_fwd_params --------------------------
	.section	.nv.info._Z35group_norm_nhwc_fwd_one_pass_kernelI11Bf16IOFp32WLi512ELi8ELi128EEv26Group_norm_nhwc_fwd_params,"",@"SHT_CUDA_INFO"
	.sectionflags	@""
	.align	4


	//----- nvinfo : EIATTR_CUDA_API_VERSION
	.align		4
        /*0000*/ 	.byte	0x04, 0x37
        /*0002*/ 	.short	(.L_1257 - .L_1256)
.L_1256:
        /*0004*/ 	.word	0x00000082


	//----- nvinfo : EIATTR_KPARAM_INFO
	.align		4
.L_1257:
        /*0008*/ 	.byte	0x04, 0x17
        /*000a*/ 	.short	(.L_1259 - .L_1258)
.L_1258:
        /*000c*/ 	.word	0x00000000
        /*0010*/ 	.short	0x0000
        /*0012*/ 	.short	0x0000
        /*0014*/ 	.byte	0x00, 0xf0, 0x81, 0x02


	//----- nvinfo : EIATTR_SPARSE_MMA_MASK
	.align		4
.L_1259:
        /*0018*/ 	.byte	0x03, 0x50
        /*001a*/ 	.short	0x0000


	//----- nvinfo : EIATTR_MAXREG_COUNT
	.align		4
        /*001c*/ 	.byte	0x03, 0x1b
        /*001e*/ 	.short	0x00ff


	//----- nvinfo : EIATTR_NUM_BARRIERS
	.align		4
        /*0020*/ 	.byte	0x02, 0x4c
        /*0022*/ 	.byte	0x01
	.zero		1


	//----- nvinfo : EIATTR_MERCURY_ISA_VERSION
	.align		4
        /*0024*/ 	.byte	0x03, 0x5f
        /*0026*/ 	.short	0x0101


	//----- nvinfo : EIATTR_INT_WARP_WIDE_INSTR_OFFSETS
	.align		4
        /*0028*/ 	.byte	0x04, 0x31
        /*002a*/ 	.short	(.L_1261 - .L_1260)


	//   ....[0]....
.L_1260:
        /*002c*/ 	.word	0x00002370


	//   ....[1]....
        /*0030*/ 	.word	0x000023c0


	//   ....[2]....
        /*0034*/ 	.word	0x00002450


	//   ....[3]....
        /*0038*/ 	.word	0x000024e0


	//   ....[4]....
        /*003c*/ 	.word	0x00002590


	//   ....[5]....
        /*0040*/ 	.word	0x00002620


	//   ....[6]....
        /*0044*/ 	.word	0x000026d0


	//   ....[7]....
        /*0048*/ 	.word	0x00002760


	//   ....[8]....
        /*004c*/ 	.word	0x00002990


	//   ....[9]....
        /*0050*/ 	.word	0x000029b0


	//   ....[10]....
        /*0054*/ 	.word	0x00002ab0


	//   ....[11]....
        /*0058*/ 	.word	0x00002ad0


	//   ....[12]....
        /*005c*/ 	.word	0x00002cb0


	//   ....[13]....
        /*0060*/ 	.word	0x00002cd0


	//----- nvinfo : EIATTR_COOP_GROUP_MASK_REGIDS
	.align		4
.L_1261:
        /*0064*/ 	.byte	0x04, 0x29
        /*0066*/ 	.short	(.L_1263 - .L_1262)


	//   ....[0]....
.L_1262:
        /*0068*/ 	.word	0xffffffff


	//   ....[1]....
        /*006c*/ 	.word	0xffffffff


	//   ....[2]....
        /*0070*/ 	.word	0xffffffff


	//   ....[3]....
        /*0074*/ 	.word	0xffffffff


	//   ....[4]....
        /*0078*/ 	.word	0xffffffff


	//   ....[5]....
        /*007c*/ 	.word	0xffffffff


	//   ....[6]....
        /*0080*/ 	.word	0xffffffff


	//   ....[7]....
        /*0084*/ 	.word	0xffffffff


	//   ....[8]....
        /*0088*/ 	.word	0xffffffff


	//   ....[9]....
        /*008c*/ 	.word	0xffffffff


	//----- nvinfo : EIATTR_COOP_GROUP_INSTR_OFFSETS
	.align		4
.L_1263:
        /*0090*/ 	.byte	0x04, 0x28
        /*0092*/ 	.short	(.L_1265 - .L_1264)


	//   ....[0]....
.L_1264:
        /*0094*/ 	.word	0x00001c70


	//   ....[1]....
        /*0098*/ 	.word	0x00001c80


	//   ....[2]....
        /*009c*/ 	.word	0x00001cc0


	//   ....[3]....
        /*00a0*/ 	.word	0x00001cd0


	//   ....[4]....
        /*00a4*/ 	.word	0x00001d10


	//   ....[5]....
        /*00a8*/ 	.word	0x00001d20


	//   ....[6]....
        /*00ac*/ 	.word	0x00001d60


	//   ....[7]....
        /*00b0*/ 	.word	0x00001d70


	//   ....[8]....
        /*00b4*/ 	.word	0x00001df0


	//   ....[9]....
        /*00b8*/ 	.word	0x00001e00


	//----- nvinfo : EIATTR_VRC_CTA_INIT_COUNT
	.align		4
.L_1265:
        /*00bc*/ 	.byte	0x02, 0x4a
	.zero		1
	.zero		1


	//----- nvinfo : EIATTR_EXIT_INSTR_OFFSETS
	.align		4
        /*00c0*/ 	.byte	0x04, 0x1c
        /*00c2*/ 	.short	(.L_1267 - .L_1266)


	//   ....[0]....
.L_1266:
        /*00c4*/ 	.word	0x00000070


	//   ....[1]....
        /*00c8*/ 	.word	0x00006ba0


	//----- nvinfo : EIATTR_MAX_THREADS
	.align		4
.L_1267:
        /*00cc*/ 	.byte	0x04, 0x05
        /*00ce*/ 	.short	(.L_1269 - .L_1268)
.L_1268:
        /*00d0*/ 	.word	0x00000080
        /*00d4*/ 	.word	0x00000001
        /*00d8*/ 	.word	0x00000001


	//----- nvinfo : EIATTR_CRS_STACK_SIZE
	.align		4
.L_1269:
        /*00dc*/ 	.byte	0x04, 0x1e
        /*00de*/ 	.short	(.L_1271 - .L_1270)
.L_1270:
        /*00e0*/ 	.word	0x00000000


	//----- nvinfo : EIATTR_CBANK_PARAM_SIZE
	.align		4
.L_1271:
        /*00e4*/ 	.byte	0x03, 0x19
        /*00e6*/ 	.short	0x00a0


	//----- nvinfo : EIATTR_PARAM_CBANK
	.align		4
        /*00e8*/ 	.byte	0x04, 0x0a
        /*00ea*/ 	.short	(.L_1273 - .L_1272)
	.align		4
.L_1272:
        /*00ec*/ 	.word	index@(.nv.constant0._Z35group_norm_nhwc_fwd_one_pass_kernelI11Bf16IOFp32WLi512ELi8ELi128EEv26Group_norm_nhwc_fwd_params)
        /*00f0*/ 	.short	0x0380
        /*00f2*/ 	.short	0x00a0


	//----- nvinfo : EIATTR_SW_WAR
	.align		4
.L_1273:
        /*00f4*/ 	.byte	0x04, 0x36
        /*00f6*/ 	.short	(.L_1275 - .L_1274)
.L_1274:
        /*00f8*/ 	.word	0x00000008
.L_1275:


//--------------------- .nv.info._Z35group_norm_nhwc_fwd_one_pass_kernelI11Bf16IOBf16WLi64ELi8ELi128EEv26Group_norm_nhwc_fwd_params --------------------------
	.section	.nv.info._Z35group_norm_nhwc_fwd_one_pass_kernelI11Bf16IOBf16WLi64ELi8ELi128EEv26Group_norm_nhwc_fwd_params,"",@"SHT_CUDA_INFO"
	.sectionflags	@""
	.align	4


	//----- nvinfo : EIATTR_CUDA_API_VERSION
	.align		4
        /*0000*/ 	.byte	0x04, 0x37
        /*0002*/ 	.short	(.L_1277 - .L_1276)
.L_1276:
        /*0004*/ 	.word	0x00000082


	//----- nvinfo : EIATTR_KPARAM_INFO
	.align		4
.L_1277:
        /*0008*/ 	.byte	0x04, 0x17
        /*000a*/ 	.short	(.L_1279 - .L_1278)
.L_1278:
        /*000c*/ 	.word	0x00000000
        /*0010*/ 	.short	0x0000
        /*0012*/ 	.short	0x0000
        /*0014*/ 	.byte	0x00, 0xf0, 0x81, 0x02


	//----- nvinfo : EIATTR_SPARSE_MMA_MASK
	.align		4
.L_1279:
        /*0018*/ 	.byte	0x03, 0x50
        /*001a*/ 	.short	0x0000


	//----- nvinfo : EIATTR_MAXREG_COUNT
	.align		4
        /*001c*/ 	.byte	0x03, 0x1b
        /*001e*/ 	.short	0x00ff


	//----- nvinfo : EIATTR_NUM_BARRIERS
	.align		4
        /*0020*/ 	.byte	0x02, 0x4c
        /*0022*/ 	.byte	0x01
	.zero		1


	//----- nvinfo : EIATTR_MERCURY_ISA_VERSION
	.align		4
        /*0024*/ 	.byte	0x03, 0x5f
        /*0026*/ 	.short	0x0101


	//----- nvinfo : EIATTR_INT_WARP_WIDE_INSTR_OFFSETS
	.align		4
        /*0028*/ 	.byte	0x04, 0x31
        /*002a*/ 	.short	(.L_1281 - .L_1280)


	//   ....[0]....
.L_1280:
        /*002c*/ 	.word	0x00000e30


	//   ....[1]....
        /*0030*/ 	.word	0x00000e70


	//   ....[2]....
        /*0034*/ 	.word	0x00000ea0


	//   ....[3]....
        /*0038*/ 	.word	0x00000ec0


	//   ....[4]....
        /*003c*/ 	.word	0x00001090


	//   ....[5]....
        /*0040*/ 	.word	0x000010f0


	//   ....[6]....
        /*0044*/ 	.word	0x00001130


	//   ....[7]....
        /*0048*/ 	.word	0x00001140


	//   ....[8]....
        /*004c*/ 	.word	0x000013f0


	//   ....[9]....
        /*0050*/ 	.word	0x000014d0


	//   ....[10]....
        /*0054*/ 	.word	0x000014e0


	//   ....[11]....
        /*0058*/ 	.word	0x000015c0


	//   ....[12]....
        /*005c*/ 	.word	0x00001730


	//   ....[13]....
        /*0060*/ 	.word	0x00001750


	//----- nvinfo : EIATTR_COOP_GROUP_MASK_REGIDS
	.align		4
.L_1281:
        /*0064*/ 	.byte	0x04, 0x29
        /*0066*/ 	.short	(.L_1283 - .L_1282)


	//   ....[0]....
.L_1282:
        /*0068*/ 	.word	0xffffffff


	//   ....[1]....
        /*006c*/ 	.word	0xffffffff


	//   ....[2]....
        /*0070*/ 	.word	0xffffffff


	//   ....[3]....
        /*0074*/ 	.word	0xffffffff


	//   ....[4]....
        /*0078*/ 	.word	0xffffffff


	//   ....[5]....
        /*007c*/ 	.word	0xffffffff


	//   ....[6]....
        /*0080*/ 	.word	0xffffffff


	//   ....[7]....
        /*0084*/ 	.word	0xffffffff


	//   ....[8]....
        /*0088*/ 	.word	0xffffffff


	//   ....[9]....
        /*008c*/ 	.word	0xffffffff


	//----- nvinfo : EIATTR_COOP_GROUP_INSTR_OFFSETS
	.align		4
.L_1283:
        /*0090*/ 	.byte	0x04, 0x28
        /*0092*/ 	.short	(.L_1285 - .L_1284)


	//   ....[0]....
.L_1284:
        /*0094*/ 	.word	0x00000740


	//   ....[1]....
        /*0098*/ 	.word	0x00000750


	//   ....[2]....
        /*009c*/ 	.word	0x00000780


	//   ....[3]....
        /*00a0*/ 	.word	0x000007a0


	//   ....[4]....
        /*00a4*/ 	.word	0x000007d0


	//   ....[5]....
        /*00a8*/ 	.word	0x000007f0


	//   ....[6]....
        /*00ac*/ 	.word	0x00000820


	//   ....[7]....
        /*00b0*/ 	.word	0x00000840


	//   ....[8]....
        /*00b4*/ 	.word	0x00000890


	//   ....[9]....
        /*00b8*/ 	.word	0x000008a0


	//----- nvinfo : EIATTR_VRC_CTA_INIT_COUNT
	.align		4
.L_1285:
        /*00bc*/ 	.byte	0x02, 0x4a
	.zero		1
	.zero		1


	//----- nvinfo : EIATTR_EXIT_INSTR_OFFSETS
	.align		4
        /*00c0*/ 	.byte	0x04, 0x1c
        /*00c2*/ 	.short	(.L_1287 - .L_1286)


	//   ....[0]....
.L_1286:
        /*00c4*/ 	.word	0x00000070


	//   ....[1]....
        /*00c8*/ 	.word	0x00002310


	//----- nvinfo : EIATTR_MAX_THREADS
	.align		4
.L_1287:
        /*00cc*/ 	.byte	0x04, 0x05
        /*00ce*/ 	.short	(.L_1289 - .L_1288)
.L_1288:
        /*00d0*/ 	.word	0x00000080
        /*00d4*/ 	.word	0x00000001
        /*00d8*/ 	.word	0x00000001


	//----- nvinfo : EIATTR_CRS_STACK_SIZE
	.align		4
.L_1289:
        /*00dc*/ 	.byte	0x04, 0x1e
        /*00de*/ 	.short	(.L_1291 - .L_1290)
.L_1290:
        /*00e0*/ 	.word	0x00000000


	//----- nvinfo : EIATTR_CBANK_PARAM_SIZE
	.align		4
.L_1291:
        /*00e4*/ 	.byte	0x03, 0x19
        /*00e6*/ 	.short	0x00a0


	//----- nvinfo : EIATTR_PARAM_CBANK
	.align		4
        /*00e8*/ 	.byte	0x04, 0x0a
        /*00ea*/ 	.short	(.L_1293 - .L_1292)
	.align		4
.L_1292:
        /*00ec*/ 	.word	index@(.nv.constant0._Z35group_norm_nhwc_fwd_one_pass_kernelI11Bf16IOBf16WLi64ELi8ELi128EEv26Group_norm_nhwc_fwd_params)
        /*00f0*/ 	.short	0x0380
        /*00f2*/ 	.short	0x00a0


	//----- nvinfo : EIATTR_SW_WAR
	.align		4
.L_1293:
        /*00f4*/ 	.byte	0x04, 0x36
        /*00f6*/ 	.short	(.L_1295 - .L_1294)
.L_1294:
        /*00f8*/ 	.word	0x00000008
.L_1295:


//--------------------- .nv.info._Z35group_norm_nhwc_fwd_one_pass_kernelI11Bf16IOBf16WLi128ELi8ELi128EEv26Group_norm_nhwc_fwd_params --------------------------
	.section	.nv.info._Z35group_norm_nhwc_fwd_one_pass_kernelI11Bf16IOBf16WLi128ELi8ELi128EEv26Group_norm_nhwc_fwd_params,"",@"SHT_CUDA_INFO"
	.sectionflags	@""
	.align	4


	//----- nvinfo : EIATTR_CUDA_API_VERSION
	.align		4
        /*0000*/ 	.byte	0x04, 0x37
        /*0002*/ 	.short	(.L_1297 - .L_1296)
.L_1296:
        /*0004*/ 	.word	0x00000082


	//----- nvinfo : EIATTR_KPARAM_INFO
	.align		4
.L_1297:
        /*0008*/ 	.byte	0x04, 0x17
        /*000a*/ 	.short	(.L_1299 - .L_1298)
.L_1298:
        /*000c*/ 	.word	0x00000000
        /*0010*/ 	.short	0x0000
        /*0012*/ 	.short	0x0000
        /*0014*/ 	.byte	0x00, 0xf0, 0x81, 0x02


	//----- nvinfo : EIATTR_SPARSE_MMA_MASK
	.align		4
.L_1299:
        /*0018*/ 	.byte	0x03, 0x50
        /*001a*/ 	.short	0x0000


	//----- nvinfo : EIATTR_MAXREG_COUNT
	.align		4
        /*001c*/ 	.byte	0x03, 0x1b
        /*001e*/ 	.short	0x00ff


	//----- nvinfo : EIATTR_NUM_BARRIERS
	.align		4
        /*0020*/ 	.byte	0x02, 0x4c
        /*0022*/ 	.byte	0x01
	.zero		1


	//----- nvinfo : EIATTR_MERCURY_ISA_VERSION
	.align		4
        /*0024*/ 	.byte	0x03, 0x5f
        /*0026*/ 	.short	0x0101


	//----- nvinfo : EIATTR_INT_WARP_WIDE_INSTR_OFFSETS
	.align		4
        /*0028*/ 	.byte	0x04, 0x31
        /*002a*/ 	.short	(.L_1301 - .L_1300)


	//   ....[0]....
.L_1300:
        /*002c*/ 	.word	0x00001150


	//   ....[1]....
        /*0030*/ 	.word	0x00001170


	//   ....[2]....
        /*0034*/ 	.word	0x00001250


	//   ....[3]....
        /*0038*/ 	.word	0x000012a0


	//   ....[4]....
        /*003c*/ 	.word	0x00001380


	//   ....[5]....
        /*0040*/ 	.word	0x00001400


	//   ....[6]....
        /*0044*/ 	.word	0x000014d0


	//   ....[7]....
        /*0048*/ 	.word	0x000014f0


	//   ....[8]....
        /*004c*/ 	.word	0x00001740


	//   ....[9]....
        /*0050*/ 	.word	0x00001830


	//   ....[10]....
        /*0054*/ 	.word	0x00001850


	//   ....[11]....
        /*0058*/ 	.word	0x00001880


	//   ....[12]....
        /*005c*/ 	.word	0x00001a90


	//   ....[13]....
        /*0060*/ 	.word	0x00001ab0


	//----- nvinfo : EIATTR_COOP_GROUP_MASK_REGIDS
	.align		4
.L_1301:
        /*0064*/ 	.byte	0x04, 0x29
        /*0066*/ 	.short	(.L_1303 - .L_1302)


	//   ....[0]....
.L_1302:
        /*0068*/ 	.word	0xffffffff


	//   ....[1]....
        /*006c*/ 	.word	0xffffffff


	//   ....[2]....
        /*0070*/ 	.word	0xffffffff


	//   ....[3]....
        /*0074*/ 	.word	0xffffffff


	//   ....[4]....
        /*0078*/ 	.word	0xffffffff


	//   ....[5]....
        /*007c*/ 	.word	0xffffffff


	//   ....[6]....
        /*0080*/ 	.word	0xffffffff


	//   ....[7]....
        /*0084*/ 	.word	0xffffffff


	//   ....[8]....
        /*0088*/ 	.word	0xffffffff


	//   ....[9]....
        /*008c*/ 	.word	0xffffffff


	//----- nvinfo : EIATTR_COOP_GROUP_INSTR_OFFSETS
	.align		4
.L_1303:
        /*0090*/ 	.byte	0x04, 0x28
        /*0092*/ 	.short	(.L_1305 - .L_1304)


	//   ....[0]....
.L_1304:
        /*0094*/ 	.word	0x00000ae0


	//   ....[1]....
        /*0098*/ 	.word	0x00000af0


	//   ....[2]....
        /*009c*/ 	.word	0x00000b20


	//   ....[3]....
        /*00a0*/ 	.word	0x00000b40


	//   ....[4]....
        /*00a4*/ 	.word	0x00000b70


	//   ....[5]....
        /*00a8*/ 	.word	0x00000b90


	//   ....[6]....
        /*00ac*/ 	.word	0x00000bc0


	//   ....[7]....
        /*00b0*/ 	.word	0x00000be0


	//   ....[8]....
        /*00b4*/ 	.word	0x00000c30


	//   ....[9]....
        /*00b8*/ 	.word	0x00000c40


	//----- nvinfo : EIATTR_VRC_CTA_INIT_COUNT
	.align		4
.L_1305:
        /*00bc*/ 	.byte	0x02, 0x4a
	.zero		1
	.zero		1


	//----- nvinfo : EIATTR_EXIT_INSTR_OFFSETS
	.align		4
        /*00c0*/ 	.byte	0x04, 0x1c
        /*00c2*/ 	.short	(.L_1307 - .L_1306)


	//   ....[0]....
.L_1306:
        /*00c4*/ 	.word	0x00000070


	//   ....[1]....
        /*00c8*/ 	.word	0x00002de0


	//----- nvinfo : EIATTR_MAX_THREADS
	.align		4
.L_1307:
        /*00cc*/ 	.byte	0x04, 0x05
        /*00ce*/ 	.short	(.L_1309 - .L_1308)
.L_1308:
        /*00d0*/ 	.word	0x00000080
        /*00d4*/ 	.word	0x00000001
        /*00d8*/ 	.word	0x00000001


	//----- nvinfo : EIATTR_CRS_STACK_SIZE
	.align		4
.L_1309:
        /*00dc*/ 	.byte	0x04, 0x1e
        /*00de*/ 	.short	(.L_1311 - .L_1310)
.L_1310:
        /*00e0*/ 	.word	0x00000000


	//----- nvinfo : EIATTR_CBANK_PARAM_SIZE
	.align		4
.L_1311:
        /*00e4*/ 	.byte	0x03, 0x19
        /*00e6*/ 	.short	0x00a0


	//----- nvinfo : EIATTR_PARAM_CBANK
	.align		4
        /*00e8*/ 	.byte	0x04, 0x0a
        /*00ea*/ 	.short	(.L_1313 - .L_1312)
	.align		4
.L_1312:
        /*00ec*/ 	.word	index@(.nv.constant0._Z35group_norm_nhwc_fwd_one_pass_kernelI11Bf16IOBf16WLi128ELi8ELi128EEv26Group_norm_nhwc_fwd_params)
        /*00f0*/ 	.short	0x0380
        /*00f2*/ 	.short	0x00a0


	//----- nvinfo : EIATTR_SW_WAR
	.align		4
.L_1313:
        /*00f4*/ 	.byte	0x04, 0x36
        /*00f6*/ 	.short	(.L_1315 - .L_1314)
.L_1314:
        /*00f8*/ 	.word	0x00000008
.L_1315:


//--------------------- .nv.info._Z35group_norm_nhwc_fwd_one_pass_kernelI11Bf16IOBf16WLi256ELi8ELi128EEv26Group_norm_nhwc_fwd_params --------------------------
	.section	.nv.info._Z35group_norm_nhwc_fwd_one_pass_kernelI11Bf16IOBf16WLi256ELi8ELi128EEv26Group_norm_nhwc_fwd_params,"",@"SHT_CUDA_INFO"
	.sectionflags	@""
	.align	4


	//----- nvinfo : EIATTR_CUDA_API_VERSION
	.align		4
        /*0000*/ 	.byte	0x04, 0x37
        /*0002*/ 	.short	(.L_1317 - .L_1316)
.L_1316:
        /*0004*/ 	.word	0x00000082


	//----- nvinfo : EIATTR_KPARAM_INFO
	.align		4
.L_1317:
        /*0008*/ 	.byte	0x04, 0x17
        /*000a*/ 	.short	(.L_1319 - .L_1318)
.L_1318:
        /*000c*/ 	.word	0x00000000
        /*0010*/ 	.short	0x0000
        /*0012*/ 	.short	0x0000
        /*0014*/ 	.byte	0x00, 0xf0, 0x81, 0x02


	//----- nvinfo : EIATTR_SPARSE_MMA_MASK
	.align		4
.L_1319:
        /*0018*/ 	.byte	0x03, 0x50
        /*001a*/ 	.short	0x0000


	//----- nvinfo : EIATTR_MAXREG_COUNT
	.align		4
        /*001c*/ 	.byte	0x03, 0x1b
        /*001e*/ 	.short	0x00ff


	//----- nvinfo : EIATTR_NUM_BARRIERS
	.align		4
        /*0020*/ 	.byte	0x02, 0x4c
        /*0022*/ 	.byte	0x01
	.zero		1


	//----- nvinfo : EIATTR_MERCURY_ISA_VERSION
	.align		4
        /*0024*/ 	.byte	0x03, 0x5f
        /*0026*/ 	.short	0x0101


	//----- nvinfo : EIATTR_INT_WARP_WIDE_INSTR_OFFSETS
	.align		4
        /*0028*/ 	.byte	0x04, 0x31
        /*002a*/ 	.short	(.L_1321 - .L_1320)


	//   ....[0]....
.L_1320:
        /*002c*/ 	.word	0x00001770


	//   ....[1]....
        /*0030*/ 	.word	0x00001790


	//   ....[2]....
        /*0034*/ 	.word	0x00001870


	//   ....[3]....
        /*0038*/ 	.word	0x000018c0


	//   ....[4]....
        /*003c*/ 	.word	0x000019a0


	//   ....[5]....
        /*0040*/ 	.word	0x00001a20


	//   ....[6]....
        /*0044*/ 	.word	0x00001af0


	//   ....[7]....
        /*0048*/ 	.word	0x00001b10


	//   ....[8]....
        /*004c*/ 	.word	0x00001d60


	//   ....[9]....
        /*0050*/ 	.word	0x00001e50


	//   ....[10]....
        /*0054*/ 	.word	0x00001e70


	//   ....[11]....
        /*0058*/ 	.word	0x00001e90


	//   ....[12]....
        /*005c*/ 	.word	0x000020b0


	//   ....[13]....
        /*0060*/ 	.word	0x000020d0


	//----- nvinfo : EIATTR_COOP_GROUP_MASK_REGIDS
	.align		4
.L_1321:
        /*0064*/ 	.byte	0x04, 0x29
        /*0066*/ 	.short	(.L_1323 - .L_1322)


	//   ....[0]....
.L_1322:
        /*0068*/ 	.word	0xffffffff


	//   ....[1]....
        /*006c*/ 	.word	0xffffffff


	//   ....[2]....
        /*0070*/ 	.word	0xffffffff


	//   ....[3]....
        /*0074*/ 	.word	0xffffffff


	//   ....[4]....
        /*0078*/ 	.word	0xffffffff


	//   ....[5]....
        /*007c*/ 	.word	0xffffffff


	//   ....[6]....
        /*0080*/ 	.word	0xffffffff


	//   ....[7]....
        /*0084*/ 	.word	0xffffffff


	//   ....[8]....
        /*0088*/ 	.word	0xffffffff


	//   ....[9]....
        /*008c*/ 	.word	0xffffffff


	//----- nvinfo : EIATTR_COOP_GROUP_INSTR_OFFSETS
	.align		4
.L_1323:
        /*0090*/ 	.byte	0x04, 0x28
        /*0092*/ 	.short	(.L_1325 - .L_1324)


	//   ....[0]....
.L_1324:
        /*0094*/ 	.word	0x00001100


	//   ....[1]....
        /*0098*/ 	.word	0x00001110


	//   ....[2]....
        /*009c*/ 	.word	0x00001140


	//   ....[3]....
        /*00a0*/ 	.word	0x00001150


	//   ....[4]....
        /*00a4*/ 	.word	0x00001190


	//   ....[5]....
        /*00a8*/ 	.word	0x000011a0


	//   ....[6]....
        /*00ac*/ 	.word	0x000011e0


	//   ....[7]....
        /*00b0*/ 	.word	0x000011f0


	//   ....[8]....
        /*00b4*/ 	.word	0x00001250


	//   ....[9]....
        /*00b8*/ 	.word	0x00001260


	//----- nvinfo : EIATTR_VRC_CTA_INIT_COUNT
	.align		4
.L_1325:
        /*00bc*/ 	.byte	0x02, 0x4a
	.zero		1
	.zero		1


	//----- nvinfo : EIATTR_EXIT_INSTR_OFFSETS
	.align		4
        /*00c0*/ 	.byte	0x04, 0x1c
        /*00c2*/ 	.short	(.L_1327 - .L_1326)


	//   ....[0]....
.L_1326:
        /*00c4*/ 	.word	0x00000070


	//   ....[1]....
        /*00c8*/ 	.word	0x00004230


	//----- nvinfo : EIATTR_MAX_THREADS
	.align		4
.L_1327:
        /*00cc*/ 	.byte	0x04, 0x05
        /*00ce*/ 	.short	(.L_1329 - .L_1328)
.L_1328:
        /*00d0*/ 	.word	0x00000080
        /*00d4*/ 	.word	0x00000001
        /*00d8*/ 	.word	0x00000001


	//----- nvinfo : EIATTR_CRS_STACK_SIZE
	.align		4
.L_1329:
        /*00dc*/ 	.byte	0x04, 0x1e
        /*00de*/ 	.short	(.L_1331 - .L_1330)
.L_1330:
        /*00e0*/ 	.word	0x00000000


	//----- nvinfo : EIATTR_CBANK_PARAM_SIZE
	.align		4
.L_1331:
        /*00e4*/ 	.byte	0x03, 0x19
        /*00e6*/ 	.short	0x00a0


	//----- nvinfo : EIATTR_PARAM_CBANK
	.align		4
        /*00e8*/ 	.byte	0x04, 0x0a
        /*00ea*/ 	.short	(.L_1333 - .L_1332)
	.align		4
.L_1332:
        /*00ec*/ 	.word	index@(.nv.constant0._Z35group_norm_nhwc_fwd_one_pass_kernelI11Bf16IOBf16WLi256ELi8ELi128EEv26Group_norm_nhwc_fwd_params)
        /*00f0*/ 	.short	0x0380
        /*00f2*/ 	.short	0x00a0


	//----- nvinfo : EIATTR_SW_WAR
	.align		4
.L_1333:
        /*00f4*/ 	.byte	0x04, 0x36
        /*00f6*/ 	.short	(.L_1335 - .L_1334)
.L_1334:
        /*00f8*/ 	.word	0x00000008
.L_1335:


//--------------------- .nv.info._Z35group_norm_nhwc_fwd_one_pass_kernelI11Bf16IOBf16WLi512ELi8ELi128EEv26Group_norm_nhwc_fwd_params --------------------------
	.section	.nv.info._Z35group_norm_nhwc_fwd_one_pass_kernelI11Bf16IOBf16WLi512ELi8ELi128EEv26Group_norm_nhwc_fwd_params,"",@"SHT_CUDA_INFO"
	.sectionflags	@""
	.align	4


	//----- nvinfo : EIATTR_CUDA_API_VERSION
	.align		4
        /*0000*/ 	.byte	0x04, 0x37
        /*0002*/ 	.short	(.L_1337 - .L_1336)
.L_1336:
        /*0004*/ 	.word	0x00000082


	//----- nvinfo : EIATTR_KPARAM_INFO
	.align		4
.L_1337:
        /*0008*/ 	.byte	0x04, 0x17
        /*000a*/ 	.short	(.L_1339 - .L_1338)
.L_1338:
        /*000c*/ 	.word	0x00000000
        /*0010*/ 	.short	0x0000
        /*0012*/ 	.short	0x0000
        /*0014*/ 	.byte	0x00, 0xf0, 0x81, 0x02


	//----- nvinfo : EIATTR_SPARSE_MMA_MASK
	.align		4
.L_1339:
        /*0018*/ 	.byte	0x03, 0x50
        /*001a*/ 	.short	0x0000


	//----- nvinfo : EIATTR_MAXREG_COUNT
	.align		4
        /*001c*/ 	.byte	0x03, 0x1b
        /*001e*/ 	.short	0x00ff


	//----- nvinfo : EIATTR_NUM_BARRIERS
	.align		4
        /*0020*/ 	.byte	0x02, 0x4c
        /*0022*/ 	.byte	0x01
	.zero		1


	//----- nvinfo : EIATTR_MERCURY_ISA_VERSION
	.align		4
        /*0024*/ 	.byte	0x03, 0x5f
        /*0026*/ 	.short	0x0101


	//----- nvinfo : EIATTR_INT_WARP_WIDE_INSTR_OFFSETS
	.align		4
        /*0028*/ 	.byte	0x04, 0x31
        /*002a*/ 	.short	(.L_1341 - .L_1340)


	//   ....[0]....
.L_1340:
        /*002c*/ 	.word	0x00002370


	//   ....[1]....
        /*0030*/ 	.word	0x000023c0


	//   ....[2]....
        /*0034*/ 	.word	0x00002450


	//   ....[3]....
        /*0038*/ 	.word	0x000024e0


	//   ....[4]....
        /*003c*/ 	.word	0x00002590


	//   ....[5]....
        /*0040*/ 	.word	0x00002620


	//   ....[6]....
        /*0044*/ 	.word	0x000026d0


	//   ....[7]....
        /*0048*/ 	.word	0x00002760


	//   ....[8]....
        /*004c*/ 	.word	0x00002990


	//   ....[9]....
        /*0050*/ 	.word	0x000029b0


	//   ....[10]....
        /*0054*/ 	.word	0x00002ab0


	//   ....[11]....
        /*0058*/ 	.word	0x00002ad0


	//   ....[12]....
        /*005c*/ 	.word	0x00002cb0


	//   ....[13]....
        /*0060*/ 	.word	0x00002cd0


	//----- nvinfo : EIATTR_COOP_GROUP_MASK_REGIDS
	.align		4
.L_1341:
        /*0064*/ 	.byte	0x04, 0x29
        /*0066*/ 	.short	(.L_1343 - .L_1342)


	//   ....[0]....
.L_1342:
        /*0068*/ 	.word	0xffffffff


	//   ....[1]....
        /*006c*/ 	.word	0xffffffff


	//   ....[2]....
        /*0070*/ 	.word	0xffffffff


	//   ....[3]....
        /*0074*/ 	.word	0xffffffff


	//   ....[4]....
        /*0078*/ 	.word	0xffffffff


	//   ....[5]....
        /*007c*/ 	.word	0xffffffff


	//   ....[6]....
        /*0080*/ 	.word	0xffffffff


	//   ....[7]....
        /*0084*/ 	.word	0xffffffff


	//   ....[8]....
        /*0088*/ 	.word	0xffffffff


	//   ....[9]....
        /*008c*/ 	.word	0xffffffff


	//----- nvinfo : EIATTR_COOP_GROUP_INSTR_OFFSETS
	.align		4
.L_1343:
        /*0090*/ 	.byte	0x04, 0x28
        /*0092*/ 	.short	(.L_1345 - .L_1344)


	//   ....[0]....
.L_1344:
        /*0094*/ 	.word	0x00001c70


	//   ....[1]....
        /*0098*/ 	.word	0x00001c80


	//   ....[2]....
        /*009c*/ 	.word	0x00001cc0


	//   ....[3]....
        /*00a0*/ 	.word	0x00001cd0


	//   ....[4]....
        /*00a4*/ 	.word	0x00001d10


	//   ....[5]....
        /*00a8*/ 	.word	0x00001d20


	//   ....[6]....
        /*00ac*/ 	.word	0x00001d60


	//   ....[7]....
        /*00b0*/ 	.word	0x00001d70


	//   ....[8]....
        /*00b4*/ 	.word	0x00001df0


	//   ....[9]....
        /*00b8*/ 	.word	0x00001e00


	//----- nvinfo : EIATTR_VRC_CTA_INIT_COUNT
	.align		4
.L_1345:
        /*00bc*/ 	.byte	0x02, 0x4a
	.zero		1
	.zero		1


	//----- nvinfo : EIATTR_EXIT_INSTR_OFFSETS
	.align		4
        /*00c0*/ 	.byte	0x04, 0x1c
        /*00c2*/ 	.short	(.L_1347 - .L_1346)


	//   ....[0]....
.L_1346:
        /*00c4*/ 	.word	0x00000070


	//   ....[1]....
        /*00c8*/ 	.word	0x00006c00


	//----- nvinfo : EIATTR_MAX_THREADS
	.align		4
.L_1347:
        /*00cc*/ 	.byte	0x04, 0x05
        /*00ce*/ 	.short	(.L_1349 - .L_1348)
.L_1348:
        /*00d0*/ 	.word	0x00000080
        /*00d4*/ 	.word	0x00000001
        /*00d8*/ 	.word	0x00000001


	//----- nvinfo : EIATTR_CRS_STACK_SIZE
	.align		4
.L_1349:
        /*00dc*/ 	.byte	0x04, 0x1e
        /*00de*/ 	.short	(.L_1351 - .L_1350)
.L_1350:
        /*00e0*/ 	.word	0x00000000


	//----- nvinfo : EIATTR_CBANK_PARAM_SIZE
	.align		4
.L_1351:
        /*00e4*/ 	.byte	0x03, 0x19
        /*00e6*/ 	.short	0x00a0


	//----- nvinfo : EIATTR_PARAM_CBANK
	.align		4
        /*00e8*/ 	.byte	0x04, 0x0a
        /*00ea*/ 	.short	(.L_1353 - .L_1352)
	.align		4
.L_1352:
        /*00ec*/ 	.word	index@(.nv.constant0._Z35group_norm_nhwc_fwd_one_pass_kernelI11Bf16IOBf16WLi512ELi8ELi128EEv26Group_norm_nhwc_fwd_params)
        /*00f0*/ 	.short	0x0380
        /*00f2*/ 	.short	0x00a0


	//----- nvinfo : EIATTR_SW_WAR
	.align		4
.L_1353:
        /*00f4*/ 	.byte	0x04, 0x36
        /*00f6*/ 	.short	(.L_1355 - .L_1354)
.L_1354:
        /*00f8*/ 	.word	0x00000008
.L_1355:


//--------------------- .nv.info._Z35group_norm_nhwc_fwd_one_pass_kernelI11Bf16IOFp16WLi64ELi8ELi128EEv26Group_norm_nhwc_fwd_params --------------------------
	.section	.nv.info._Z35group_norm_nhwc_fwd_one_pass_kernelI11Bf16IOFp16WLi64ELi8ELi128EEv26Group_norm_nhwc_fwd_params,"",@"SHT_CUDA_INFO"
	.sectionflags	@""
	.align	4


	//----- nvinfo : EIATTR_CUDA_API_VERSION
	.align		4
        /*0000*/ 	.byte	0x04, 0x37
        /*0002*/ 	.short	(.L_1357 - .L_1356)
.L_1356:
        /*0004*/ 	.word	0x00000082


	//----- nvinfo : EIATTR_KPARAM_INFO
	.align		4
.L_1357:
        /*0008*/ 	.byte	0x04, 0x17
        /*000a*/ 	.short	(.L_1359 - .L_1358)
.L_1358:
        /*000c*/ 	.word	0x00000000
        /*0010*/ 	.short	0x0000
        /*0012*/ 	.short	0x0000
        /*0014*/ 	.byte	0x00, 0xf0, 0x81, 0x02


	//----- nvinfo : EIATTR_SPARSE_MMA_MASK
	.align		4
.L_1359:
        /*0018*/ 	.byte	0x03, 0x50
        /*001a*/ 	.short	0x0000


	//----- nvinfo : EIATTR_MAXREG_COUNT
	.align		4
        /*001c*/ 	.byte	0x03, 0x1b
        /*001e*/ 	.short	0x00ff


	//----- nvinfo : EIATTR_NUM_BARRIERS
	.align		4
        /*0020*/ 	.byte	0x02, 0x4c
        /*0022*/ 	.byte	0x01
	.zero		1


	//----- nvinfo : EIATTR_MERCURY_ISA_VERSION
	.align		4
        /*0024*/ 	.byte	0x03, 0x5f
        /*0026*/ 	.short	0x0101


	//----- nvinfo : EIATTR_INT_WARP_WIDE_INSTR_OFFSETS
	.align		4
        /*0028*/ 	.byte	0x04, 0x31
        /*002a*/ 	.short	(.L_1361 - .L_1360)


	//   ....[0]....
.L_1360:
        /*002c*/ 	.word	0x00000e30


	//   ....[1]....
        /*0030*/ 	.word	0x00000e70


	//   ....[2]....
        /*0034*/ 	.word	0x00000ea0


	//   ....[3]....
        /*0038*/ 	.word	0x00000ec0


	//   ....[4]....
        /*003c*/ 	.word	0x00001090


	//   ....[5]....
        /*0040*/ 	.word	0x000010f0


	//   ....[6]....
        /*0044*/ 	.word	0x00001130


	//   ....[7]....
        /*0048*/ 	.word	0x00001140


	//   ....[8]....
        /*004c*/ 	.word	0x000013f0


	//   ....[9]....
        /*0050*/ 	.word	0x000014d0


	//   ....[10]....
        /*0054*/ 	.word	0x000014e0


	//   ....[11]....
        /*0058*/ 	.word	0x000015c0


	//   ....[12]....
        /*005c*/ 	.word	0x00001730


	//   ....[13]....
        /*0060*/ 	.word	0x00001750


	//----- nvinfo : EIATTR_COOP_GROUP_MASK_REGIDS
	.align		4
.L_1361:
        /*0064*/ 	.byte	0x04, 0x29
        /*0066*/ 	.short	(.L_1363 - .L_1362)


	//   ....[0]....
.L_1362:
        /*0068*/ 	.word	0xffffffff


	//   ....[1]....
        /*006c*/ 	.word	0xffffffff


	//   ....[2]....
        /*0070*/ 	.word	0xffffffff


	//   ....[3]....
        /*0074*/ 	.word	0xffffffff


	//   ....[4]....
        /*0078*/ 	.word	0xffffffff


	//   ....[5]....
        /*007c*/ 	.word	0xffffffff


	//   ....[6]....
        /*0080*/ 	.word	0xffffffff


	//   ....[7]....
        /*0084*/ 	.word	0xffffffff


	//   ....[8]....
        /*0088*/ 	.word	0xffffffff


	//   ....[9]....
        /*008c*/ 	.word	0xffffffff


	//----- nvinfo : EIATTR_COOP_GROUP_INSTR_OFFSETS
	.align		4
.L_1363:
        /*0090*/ 	.byte	0x04, 0x28
        /*0092*/ 	.short	(.L_1365 - .L_1364)


	//   ....[0]....
.L_1364:
        /*0094*/ 	.word	0x00000740


	//   ....[1]....
        /*0098*/ 	.word	0x00000750


	//   ....[2]....
        /*009c*/ 	.word	0x00000780


	//   ....[3]....
        /*00a0*/ 	.word	0x000007a0


	//   ....[4]....
        /*00a4*/ 	.word	0x000007d0


	//   ....[5]....
        /*00a8*/ 	.word	0x000007f0


	//   ....[6]....
        /*00ac*/ 	.word	0x00000820


	//   ....[7]....
        /*00b0*/ 	.word	0x00000840


	//   ....[8]....
        /*00b4*/ 	.word	0x00000890


	//   ....[9]....
        /*00b8*/ 	.word	0x000008a0


	//----- nvinfo : EIATTR_VRC_CTA_INIT_COUNT
	.align		4
.L_1365:
        /*00bc*/ 	.byte	0x02, 0x4a
	.zero		1
	.zero		1


	//----- nvinfo : EIATTR_EXIT_INSTR_OFFSETS
	.align		4
        /*00c0*/ 	.byte	0x04, 0x1c
        /*00c2*/ 	.short	(.L_1367 - .L_1366)


	//   ....[0]....
.L_1366:
        /*00c4*/ 	.word	0x00000070


	//   ....[1]....
        /*00c8*/ 	.word	0x00002310


	//----- nvinfo : EIATTR_MAX_THREADS
	.align		4
.L_1367:
        /*00cc*/ 	.byte	0x04, 0x05
        /*00ce*/ 	.short	(.L_1369 - .L_1368)
.L_1368:
        /*00d0*/ 	.word	0x00000080
        /*00d4*/ 	.word	0x00000001
        /*00d8*/ 	.word	0x00000001


	//----- nvinfo : EIATTR_CRS_STACK_SIZE
	.align		4
.L_1369:
        /*00dc*/ 	.byte	0x04, 0x1e
        /*00de*/ 	.short	(.L_1371 - .L_1370)
.L_1370:
        /*00e0*/ 	.word	0x00000000


	//----- nvinfo : EIATTR_CBANK_PARAM_SIZE
	.align		4
.L_1371:
        /*00e4*/ 	.byte	0x03, 0x19
        /*00e6*/ 	.short	0x00a0


	//----- nvinfo : EIATTR_PARAM_CBANK
	.align		4
        /*00e8*/ 	.byte	0x04, 0x0a
        /*00ea*/ 	.short	(.L_1373 - .L_1372)
	.align		4
.L_1372:
        /*00ec*/ 	.word	index@(.nv.constant0._Z35group_norm_nhwc_fwd_one_pass_kernelI11Bf16IOFp16WLi64ELi8ELi128EEv26Group_norm_nhwc_fwd_params)
        /*00f0*/ 	.short	0x0380
        /*00f2*/ 	.short	0x00a0


	//----- nvinfo : EIATTR_SW_WAR
	.align		4
.L_1373:
        /*00f4*/ 	.byte	0x04, 0x36
        /*00f6*/ 	.short	(.L_1375 - .L_1374)
.L_1374:
        /*00f8*/ 	.word	0x00000008
.L_1375:


//--------------------- .nv.info._Z35group_norm_nhwc_fwd_one_pass_kernelI11Bf16IOFp16WLi128ELi8ELi128EEv26Group_norm_nhwc_fwd_params --------------------------
	.section	.nv.info._Z35group_norm_nhwc_fwd_one_pass_kernelI11Bf16IOFp16WLi128ELi8ELi128EEv26Group_norm_nhwc_fwd_params,"",@"SHT_CUDA_INFO"
	.sectionflags	@""
	.align	4


	//----- nvinfo : EIATTR_CUDA_API_VERSION
	.align		4
        /*0000*/ 	.byte	0x04, 0x37
        /*0002*/ 	.short	(.L_1377 - .L_1376)
.L_1376:
        /*0004*/ 	.word	0x00000082


	//----- nvinfo : EIATTR_KPARAM_INFO
	.align		4
.L_1377:
        /*0008*/ 	.byte	0x04, 0x17
        /*000a*/ 	.short	(.L_1379 - .L_1378)
.L_1378:
        /*000c*/ 	.word	0x00000000
        /*0010*/ 	.short	0x0000
        /*0012*/ 	.short	0x0000
        /*0014*/ 	.byte	0x00, 0xf0, 0x81, 0x02


	//----- nvinfo : EIATTR_SPARSE_MMA_MASK
	.align		4
.L_1379:
        /*0018*/ 	.byte	0x03, 0x50
        /*001a*/ 	.short	0x0000


	//----- nvinfo : EIATTR_MAXREG_COUNT
	.align		4
        /*001c*/ 	.byte	0x03, 0x1b
        /*001e*/ 	.short	0x00ff


	//----- nvinfo : EIATTR_NUM_BARRIERS
	.align		4
        /*0020*/ 	.byte	0x02, 0x4c
        /*0022*/ 	.byte	0x01
	.zero		1


	//----- nvinfo : EIATTR_MERCURY_ISA_VERSION
	.align		4
        /*0024*/ 	.byte	0x03, 0x5f
        /*0026*/ 	.short	0x0101


	//----- nvinfo : EIATTR_INT_WARP_WIDE_INSTR_OFFSETS
	.align		4
        /*0028*/ 	.byte	0x04, 0x31
        /*002a*/ 	.short	(.L_1381 - .L_1380)


	//   ....[0]....
.L_1380:
        /*002c*/ 	.word	0x00001150


	//   ....[1]....
        /*0030*/ 	.word	0x00001170


	//   ....[2]....
        /*0034*/ 	.word	0x00001250


	//   ....[3]....
        /*0038*/ 	.word	0x000012a0


	//   ....[4]....
        /*003c*/ 	.word	0x00001380


	//   ....[5]....
        /*0040*/ 	.word	0x00001400


	//   ....[6]....
        /*0044*/ 	.word	0x000014d0


	//   ....[7]....
        /*0048*/ 	.word	0x000014f0


	//   ....[8]....
        /*004c*/ 	.word	0x00001740


	//   ....[9]....
        /*0050*/ 	.word	0x00001830


	//   ....[10]....
        /*0054*/ 	.word	0x00001850


	//   ....[11]....
        /*0058*/ 	.word	0x00001880


	//   ....[12]....
        /*005c*/ 	.word	0x00001a90


	//   ....[13]....
        /*0060*/ 	.word	0x00001ab0


	//----- nvinfo : EIATTR_COOP_GROUP_MASK_REGIDS
	.align		4
.L_1381:
        /*0064*/ 	.byte	0x04, 0x29
        /*0066*/ 	.short	(.L_1383 - .L_1382)


	//   ....[0]....
.L_1382:
        /*0068*/ 	.word	0xffffffff


	//   ....[1]....
        /*006c*/ 	.word	0xffffffff


	//   ....[2]....
        /*0070*/ 	.word	0xffffffff


	//   ....[3]....
        /*0074*/ 	.word	0xffffffff


	//   ....[4]....
        /*0078*/ 	.word	0xffffffff


	//   ....[5]....
        /*007c*/ 	.word	0xffffffff


	//   ....[6]....
        /*0080*/ 	.word	0xffffffff


	//   ....[7]....
        /*0084*/ 	.word	0xffffffff


	//   ....[8]....
        /*0088*/ 	.word	0xffffffff


	//   ....[9]....
        /*008c*/ 	.word	0xffffffff


	//----- nvinfo : EIATTR_COOP_GROUP_INSTR_OFFSETS
	.align		4
.L_1383:
        /*0090*/ 	.byte	0x04, 0x28
        /*0092*/ 	.short	(.L_1385 - .L_1384)


	//   ....[0]....
.L_1384:
        /*0094*/ 	.word	0x00000ae0


	//   ....[1]....
        /*0098*/ 	.word	0x00000af0


	//   ....[2]....
        /*009c*/ 	.word	0x00000b20


	//   ....[3]....
        /*00a0*/ 	.word	0x00000b40


	//   ....[4]....
        /*00a4*/ 	.word	0x00000b70


	//   ....[5]....
        /*00a8*/ 	.word	0x00000b90


	//   ....[6]....
        /*00ac*/ 	.word	0x00000bc0


	//   ....[7]....
        /*00b0*/ 	.word	0x00000be0


	//   ....[8]....
        /*00b4*/ 	.word	0x00000c30


	//   ....[9]....
        /*00b8*/ 	.word	0x00000c40


	//----- nvinfo : EIATTR_VRC_CTA_INIT_COUNT
	.align		4
.L_1385:
        /*00bc*/ 	.byte	0x02, 0x4a
	.zero		1
	.zero		1


	//----- nvinfo : EIATTR_EXIT_INSTR_OFFSETS
	.align		4
        /*00c0*/ 	.byte	0x04, 0x1c
        /*00c2*/ 	.short	(.L_1387 - .L_1386)


	//   ....[0]....
.L_1386:
        /*00c4*/ 	.word	0x00000070


	//   ....[1]....
        /*00c8*/ 	.word	0x00002de0


	//----- nvinfo : EIATTR_MAX_THREADS
	.align		4
.L_1387:
        /*00cc*/ 	.byte	0x04, 0x05
        /*00ce*/ 	.short	(.L_1389 - .L_1388)
.L_1388:
        /*00d0*/ 	.word	0x00000080
        /*00d4*/ 	.word	0x00000001
        /*00d8*/ 	.word	0x00000001


	//----- nvinfo : EIATTR_CRS_STACK_SIZE
	.align		4
.L_1389:
        /*00dc*/ 	.byte	0x04, 0x1e
        /*00de*/ 	.short	(.L_1391 - .L_1390)
.L_1390:
        /*00e0*/ 	.word	0x00000000


	//----- nvinfo : EIATTR_CBANK_PARAM_SIZE
	.align		4
.L_1391:
        /*00e4*/ 	.byte	0x03, 0x19
        /*00e6*/ 	.short	0x00a0


	//----- nvinfo : EIATTR_PARAM_CBANK
	.align		4
        /*00e8*/ 	.byte	0x04, 0x0a
        /*00ea*/ 	.short	(.L_1393 - .L_1392)
	.align		4
.L_1392:
        /*00ec*/ 	.word	index@(.nv.constant0._Z35group_norm_nhwc_fwd_one_pass_kernelI11Bf16IOFp16WLi128ELi8ELi128EEv26Group_norm_nhwc_fwd_params)
        /*00f0*/ 	.short	0x0380
        /*00f2*/ 	.short	0x00a0


	//----- nvinfo : EIATTR_SW_WAR
	.align		4
.L_1393:
        /*00f4*/ 	.byte	0x04, 0x36
        /*00f6*/ 	.short	(.L_1395 - .L_1394)
.L_1394:
        /*00f8*/ 	.word	0x00000008
.L_1395:


//--------------------- .nv.info._Z35group_norm_nhwc_fwd_one_pass_kernelI11Bf16IOFp16WLi256ELi8ELi128EEv26Group_norm_nhwc_fwd_params --------------------------
	.section	.nv.info._Z35group_norm_nhwc_fwd_one_pass_kernelI11Bf16IOFp16WLi256ELi8ELi128EEv26Group_norm_nhwc_fwd_params,"",@"SHT_CUDA_INFO"
	.sectionflags	@""
	.align	4


	//----- nvinfo : EIATTR_CUDA_API_VERSION
	.align		4
        /*0000*/ 	.byte	0x04, 0x37
        /*0002*/ 	.short	(.L_1397 - .L_1396)
.L_1396:
        /*0004*/ 	.word	0x00000082


	//----- nvinfo : EIATTR_KPARAM_INFO
	.align		4
.L_1397:
        /*0008*/ 	.byte	0x04, 0x17
        /*000a*/ 	.short	(.L_1399 - .L_1398)
.L_1398:
        /*000c*/ 	.word	0x00000000
        /*0010*/ 	.short	0x0000
        /*0012*/ 	.short	0x0000
        /*0014*/ 	.byte	0x00, 0xf0, 0x81, 0x02


	//----- nvinfo : EIATTR_SPARSE_MMA_MASK
	.align		4
.L_1399:
        /*0018*/ 	.byte	0x03, 0x50
        /*001a*/ 	.short	0x0000


	//----- nvinfo : EIATTR_MAXREG_COUNT
	.align		4
        /*001c*/ 	.byte	0x03, 0x1b
        /*001e*/ 	.short	0x00ff


	//----- nvinfo : EIATTR_NUM_BARRIERS
	.align		4
        /*0020*/ 	.byte	0x02, 0x4c
        /*0022*/ 	.byte	0x01
	.zero		1


	//----- nvinfo : EIATTR_MERCURY_ISA_VERSION
	.align		4
        /*0024*/ 	.byte	0x03, 0x5f
        /*0026*/ 	.short	0x0101


	//----- nvinfo : EIATTR_INT_WARP_WIDE_INSTR_OFFSETS
	.align		4
        /*0028*/ 	.byte	0x04, 0x31
        /*002a*/ 	.short	(.L_1401 - .L_1400)


	//   ....[0]....
.L_1400:
        /*002c*/ 	.word	0x00001770


	//   ....[1]....
        /*0030*/ 	.word	0x00001790


	//   ....[2]....
        /*0034*/ 	.word	0x00001870


	//   ....[3]....
        /*0038*/ 	.word	0x000018c0


	//   ....[4]....
        /*003c*/ 	.word	0x000019a0


	//   ....[5]....
        /*0040*/ 	.word	0x00001a20


	//   ....[6]....
        /*0044*/ 	.word	0x00001af0


	//   ....[7]....
        /*0048*/ 	.word	0x00001b10


	//   ....[8]....
        /*004c*/ 	.word	0x00001d60


	//   ....[9]....
        /*0050*/ 	.word	0x00001e50


	//   ....[10]....
        /*0054*/ 	.word	0x00001e70


	//   ....[11]....
        /*0058*/ 	.word	0x00001e90


	//   ....[12]....
        /*005c*/ 	.word	0x000020b0


	//   ....[13]....
        /*0060*/ 	.word	0x000020d0


	//----- nvinfo : EIATTR_COOP_GROUP_MASK_REGIDS
	.align		4
.L_1401:
        /*0064*/ 	.byte	0x04, 0x29
        /*0066*/ 	.short	(.L_1403 - .L_1402)


	//   ....[0]....
.L_1402:
        /*0068*/ 	.word	0xffffffff


	//   ....[1]....
        /*006c*/ 	.word	0xffffffff


	//   ....[2]....
        /*0070*/ 	.word	0xffffffff


	//   ....[3]....
        /*0074*/ 	.word	0xffffffff


	//   ....[4]....
        /*0078*/ 	.word	0xffffffff


	//   ....[5]....
        /*007c*/ 	.word	0xffffffff


	//   ....[6]....
        /*0080*/ 	.word	0xffffffff


	//   ....[7]....
        /*0084*/ 	.word	0xffffffff


	//   ....[8]....
        /*0088*/ 	.word	0xffffffff


	//   ....[9]....
        /*008c*/ 	.word	0xffffffff


	//----- nvinfo : EIATTR_COOP_GROUP_INSTR_OFFSETS
	.align		4
.L_1403:
        /*0090*/ 	.byte	0x04, 0x28
        /*0092*/ 	.short	(.L_1405 - .L_1404)


	//   ....[0]....
.L_1404:
        /*0094*/ 	.word	0x000010f0


	//   ....[1]....
        /*0098*/ 	.word	0x00001100


	//   ....[2]....
        /*009c*/ 	.word	0x00001130


	//   ....[3]....
        /*00a0*/ 	.word	0x00001140


	//   ....[4]....
        /*00a4*/ 	.word	0x00001180


	//   ....[5]....
        /*00a8*/ 	.word	0x00001190


	//   ....[6]....
        /*00ac*/ 	.word	0x000011d0


	//   ....[7]....
        /*00b0*/ 	.word	0x000011e0


	//   ....[8]....
        /*00b4*/ 	.word	0x00001250


	//   ....[9]....
        /*00b8*/ 	.word	0x00001260


	//----- nvinfo : EIATTR_VRC_CTA_INIT_COUNT
	.align		4
.L_1405:
        /*00bc*/ 	.byte	0x02, 0x4a
	.zero		1
	.zero		1


	//----- nvinfo : EIATTR_EXIT_INSTR_OFFSETS
	.align		4
        /*00c0*/ 	.byte	0x04, 0x1c
        /*00c2*/ 	.short	(.L_1407 - .L_1406)


	//   ....[0]....
.L_1406:
        /*00c4*/ 	.word	0x00000070


	//   ....[1]....
        /*00c8*/ 	.word	0x00004230


	//----- nvinfo : EIATTR_MAX_THREADS
	.align		4
.L_1407:
        /*00cc*/ 	.byte	0x04, 0x05
        /*00ce*/ 	.short	(.L_1409 - .L_1408)
.L_1408:
        /*00d0*/ 	.word	0x00000080
        /*00d4*/ 	.word	0x00000001
        /*00d8*/ 	.word	0x00000001


	//----- nvinfo : EIATTR_CRS_STACK_SIZE
	.align		4
.L_1409:
        /*00dc*/ 	.byte	0x04, 0x1e
        /*00de*/ 	.short	(.L_1411 - .L_1410)
.L_1410:
        /*00e0*/ 	.word	0x00000000


	//----- nvinfo : EIATTR_CBANK_PARAM_SIZE
	.align		4
.L_1411:
        /*00e4*/ 	.byte	0x03, 0x19
        /*00e6*/ 	.short	0x00a0


	//----- nvinfo : EIATTR_PARAM_CBANK
	.align		4
        /*00e8*/ 	.byte	0x04, 0x0a
        /*00ea*/ 	.short	(.L_1413 - .L_1412)
	.align		4
.L_1412:
        /*00ec*/ 	.word	index@(.nv.constant0._Z35group_norm_nhwc_fwd_one_pass_kernelI11Bf16IOFp16WLi256ELi8ELi128EEv26Group_norm_nhwc_fwd_params)
        /*00f0*/ 	.short	0x0380
        /*00f2*/ 	.short	0x00a0


	//----- nvinfo : EIATTR_SW_WAR
	.align		4
.L_1413:
        /*00f4*/ 	.byte	0x04, 0x36
        /*00f6*/ 	.short	(.L_1415 - .L_1414)
.L_1414:
        /*00f8*/ 	.word	0x00000008
.L_1415:


//--------------------- .nv.info._Z35group_norm_nhwc_fwd_one_pass_kernelI11Bf16IOFp16WLi512ELi8ELi128EEv26Group_norm_nhwc_fwd_params --------------------------
	.section	.nv.info._Z35group_norm_nhwc_fwd_one_pass_kernelI11Bf16IOFp16WLi512ELi8ELi128EEv26Group_norm_nhwc_fwd_params,"",@"SHT_CUDA_INFO"
	.sectionflags	@""
	.align	4


	//----- nvinfo : EIATTR_CUDA_API_VERSION
	.align		4
        /*0000*/ 	.byte	0x04, 0x37
        /*0002*/ 	.short	(.L_1417 - .L_1416)
.L_1416:
        /*0004*/ 	.word	0x00000082


	//----- nvinfo : EIATTR_KPARAM_INFO
	.align		4
.L_1417:
        /*0008*/ 	.byte	0x04, 0x17
        /*000a*/ 	.short	(.L_1419 - .L_1418)
.L_1418:
        /*000c*/ 	.word	0x00000000
        /*0010*/ 	.short	0x0000
        /*0012*/ 	.short	0x0000
        /*0014*/ 	.byte	0x00, 0xf0, 0x81, 0x02


	//----- nvinfo : EIATTR_SPARSE_MMA_MASK
	.align		4
.L_1419:
        /*0018*/ 	.byte	0x03, 0x50
        /*001a*/ 	.short	0x0000


	//----- nvinfo : EIATTR_MAXREG_COUNT
	.align		4
        /*001c*/ 	.byte	0x03, 0x1b
        /*001e*/ 	.short	0x00ff


	//----- nvinfo : EIATTR_NUM_BARRIERS
	.align		4
        /*0020*/ 	.byte	0x02, 0x4c
        /*0022*/ 	.byte	0x01
	.zero		1


	//----- nvinfo : EIATTR_MERCURY_ISA_VERSION
	.align		4
        /*0024*/ 	.byte	0x03, 0x5f
        /*0026*/ 	.short	0x0101


	//----- nvinfo : EIATTR_INT_WARP_WIDE_INSTR_OFFSETS
	.align		4
        /*0028*/ 	.byte	0x04, 0x31
        /*002a*/ 	.short	(.L_1421 - .L_1420)


	//   ....[0]....
.L_1420:
        /*002c*/ 	.word	0x00002370


	//   ....[1]....
        /*0030*/ 	.word	0x000023c0


	//   ....[2]....
        /*0034*/ 	.word	0x00002450


	//   ....[3]....
        /*0038*/ 	.word	0x000024e0


	//   ....[4]....
        /*003c*/ 	.word	0x00002590


	//   ....[5]....
        /*0040*/ 	.word	0x00002620


	//   ....[6]....
        /*0044*/ 	.word	0x000026d0


	//   ....[7]....
        /*0048*/ 	.word	0x00002760


	//   ....[8]....
        /*004c*/ 	.word	0x00002990


	//   ....[9]....
        /*0050*/ 	.word	0x000029b0


	//   ....[10]....
        /*0054*/ 	.word	0x00002ab0


	//   ....[11]....
        /*0058*/ 	.word	0x00002ad0


	//   ....[12]....
        /*005c*/ 	.word	0x00002cb0


	//   ....[13]....
        /*0060*/ 	.word	0x00002cd0


	//----- nvinfo : EIATTR_COOP_GROUP_MASK_REGIDS
	.align		4
.L_1421:
        /*0064*/ 	.byte	0x04, 0x29
        /*0066*/ 	.short	(.L_1423 - .L_1422)


	//   ....[0]....
.L_1422:
        /*0068*/ 	.word	0xffffffff


	//   ....[1]....
        /*006c*/ 	.word	0xffffffff


	//   ....[2]....
        /*0070*/ 	.word	0xffffffff


	//   ....[3]....
        /*0074*/ 	.word	0xffffffff


	//   ....[4]....
        /*0078*/ 	.word	0xffffffff


	//   ....[5]....
        /*007c*/ 	.word	0xffffffff


	//   ....[6]....
        /*0080*/ 	.word	0xffffffff


	//   ....[7]....
        /*0084*/ 	.word	0xffffffff


	//   ....[8]....
        /*0088*/ 	.word	0xffffffff


	//   ....[9]....
        /*008c*/ 	.word	0xffffffff


	//----- nvinfo : EIATTR_COOP_GROUP_INSTR_OFFSETS
	.align		4
.L_1423:
        /*0090*/ 	.byte	0x04, 0x28
        /*0092*/ 	.short	(.L_1425 - .L_1424)


	//   ....[0]....
.L_1424:
        /*0094*/ 	.word	0x00001c70


	//   ....[1]....
        /*0098*/ 	.word	0x00001c80


	//   ....[2]....
        /*009c*/ 	.word	0x00001cc0


	//   ....[3]....
        /*00a0*/ 	.word	0x00001cd0


	//   ....[4]....
        /*00a4*/ 	.word	0x00001d10


	//   ....[5]....
        /*00a8*/ 	.word	0x00001d20


	//   ....[6]....
        /*00ac*/ 	.word	0x00001d60


	//   ....[7]....
        /*00b0*/ 	.word	0x00001d70


	//   ....[8]....
        /*00b4*/ 	.word	0x00001df0


	//   ....[9]....
        /*00b8*/ 	.word	0x00001e00


	//----- nvinfo : EIATTR_VRC_CTA_INIT_COUNT
	.align		4
.L_1425:
        /*00bc*/ 	.byte	0x02, 0x4a
	.zero		1
	.zero		1


	//----- nvinfo : EIATTR_EXIT_INSTR_OFFSETS
	.align		4
        /*00c0*/ 	.byte	0x04, 0x1c
        /*00c2*/ 	.short	(.L_1427 - .L_1426)


	//   ....[0]....
.L_1426:
        /*00c4*/ 	.word	0x00000070


	//   ....[1]....
        /*00c8*/ 	.word	0x00006c00


	//----- nvinfo : EIATTR_MAX_THREADS
	.align		4
.L_1427:
        /*00cc*/ 	.byte	0x04, 0x05
        /*00ce*/ 	.short	(.L_1429 - .L_1428)
.L_1428:
        /*00d0*/ 	.word	0x00000080
        /*00d4*/ 	.word	0x00000001
        /*00d8*/ 	.word	0x00000001


	//----- nvinfo : EIATTR_CRS_STACK_SIZE
	.align		4
.L_1429:
        /*00dc*/ 	.byte	0x04, 0x1e
        /*00de*/ 	.short	(.L_1431 - .L_1430)
.L_1430:
        /*00e0*/ 	.word	0x00000000


	//----- nvinfo : EIATTR_CBANK_PARAM_SIZE
	.align		4
.L_1431:
        /*00e4*/ 	.byte	0x03, 0x19
        /*00e6*/ 	.short	0x00a0


	//----- nvinfo : EIATTR_PARAM_CBANK
	.align		4
        /*00e8*/ 	.byte	0x04, 0x0a
        /*00ea*/ 	.short	(.L_1433 - .L_1432)
	.align		4
.L_1432:
        /*00ec*/ 	.word	index@(.nv.constant0._Z35group_norm_nhwc_fwd_one_pass_kernelI11Bf16IOFp16WLi512ELi8ELi128EEv26Group_norm_nhwc_fwd_params)
        /*00f0*/ 	.short	0x0380
        /*00f2*/ 	.short	0x00a0


	//----- nvinfo : EIATTR_SW_WAR
	.align		4
.L_1433:
        /*00f4*/ 	.byte	0x04, 0x36
        /*00f6*/ 	.short	(.L_1435 - .L_1434)
.L_1434:
        /*00f8*/ 	.word	0x00000008
.L_1435:


//--------------------- .nv.info._Z35group_norm_nhwc_fwd_one_pass_kernelI11Fp16IOFp32WLi64ELi8ELi128EEv26Group_norm_nhwc_fwd_params --------------------------
	.section	.nv.info._Z35group_norm_nhwc_fwd_one_pass_kernelI11Fp16IOFp32WLi64ELi8ELi128EEv26Group_norm_nhwc_fwd_params,"",@"SHT_CUDA_INFO"
	.sectionflags	@""
	.align	4


	//----- nvinfo : EIATTR_CUDA_API_VERSION
	.align		4
        /*0000*/ 	.byte	0x04, 0x37
        /*0002*/ 	.short	(.L_1437 - .L_1436)
.L_1436:
        /*0004*/ 	.word	0x00000082


	//----- nvinfo : EIATTR_KPARAM_INFO
	.align		4
.L_1437:
        /*0008*/ 	.byte	0x04, 0x17
        /*000a*/ 	.short	(.L_1439 - .L_1438)
.L_1438:
        /*000c*/ 	.word	0x00000000
        /*0010*/ 	.short	0x0000
        /*0012*/ 	.short	0x0000
        /*0014*/ 	.byte	0x00, 0xf0, 0x81, 0x02


	//----- nvinfo : EIATTR_SPARSE_MMA_MASK
	.align		4
.L_1439:
        /*0018*/ 	.byte	0x03, 0x50
        /*001a*/ 	.short	0x0000


	//----- nvinfo : EIATTR_MAXREG_COUNT
	.align		4
        /*001c*/ 	.byte	0x03, 0x1b
        /*001e*/ 	.short	0x00ff


	//----- nvinfo : EIATTR_NUM_BARRIERS
	.align		4
        /*0020*/ 	.byte	0x02, 0x4c
        /*0022*/ 	.byte	0x01
	.zero		1


	//----- nvinfo : EIATTR_MERCURY_ISA_VERSION
	.align		4
        /*0024*/ 	.byte	0x03, 0x5f
        /*0026*/ 	.short	0x0101


	//----- nvinfo : EIATTR_INT_WARP_WIDE_INSTR_OFFSETS
	.align		4
        /*0028*/ 	.byte	0x04, 0x31
        /*002a*/ 	.short	(.L_1441 - .L_1440)


	//   ....[0]....
.L_1440:
        /*002c*/ 	.word	0x00000e10


	//   ....[1]....
        /*0030*/ 	.word	0x00000e50


	//   ....[2]....
        /*0034*/ 	.word	0x00000e90


	//   ....[3]....
        /*0038*/ 	.word	0x00000ea0


	//   ....[4]....
        /*003c*/ 	.word	0x00001070


	//   ....[5]....
        /*0040*/ 	.word	0x000010d0


	//   ....[6]....
        /*0044*/ 	.word	0x00001110


	//   ....[7]....
        /*0048*/ 	.word	0x00001120


	//   ....[8]....
        /*004c*/ 	.word	0x000013d0


	//   ....[9]....
        /*0050*/ 	.word	0x000014b0


	//   ....[10]....
        /*0054*/ 	.word	0x000014c0


	//   ....[11]....
        /*0058*/ 	.word	0x000015a0


	//   ....[12]....
        /*005c*/ 	.word	0x00001710


	//   ....[13]....
        /*0060*/ 	.word	0x00001730


	//----- nvinfo : EIATTR_COOP_GROUP_MASK_REGIDS
	.align		4
.L_1441:
        /*0064*/ 	.byte	0x04, 0x29
        /*0066*/ 	.short	(.L_1443 - .L_1442)


	//   ....[0]....
.L_1442:
        /*0068*/ 	.word	0xffffffff


	//   ....[1]....
        /*006c*/ 	.word	0xffffffff


	//   ....[2]....
        /*0070*/ 	.word	0xffffffff


	//   ....[3]....
        /*0074*/ 	.word	0xffffffff


	//   ....[4]....
        /*0078*/ 	.word	0xffffffff


	//   ....[5]....
        /*007c*/ 	.word	0xffffffff


	//   ....[6]....
        /*0080*/ 	.word	0xffffffff


	//   ....[7]....
        /*0084*/ 	.word	0xffffffff


	//   ....[8]....
        /*0088*/ 	.word	0xffffffff


	//   ....[9]....
        /*008c*/ 	.word	0xffffffff


	//----- nvinfo : EIATTR_COOP_GROUP_INSTR_OFFSETS
	.align		4
.L_1443:
        /*0090*/ 	.byte	0x04, 0x28
        /*0092*/ 	.short	(.L_1445 - .L_1444)


	//   ....[0]....
.L_1444:
        /*0094*/ 	.word	0x00000720


	//   ....[1]....
        /*0098*/ 	.word	0x00000730


	//   ....[2]....
        /*009c*/ 	.word	0x00000760


	//   ....[3]....
        /*00a0*/ 	.word	0x00000780


	//   ....[4]....
        /*00a4*/ 	.word	0x000007b0


	//   ....[5]....
        /*00a8*/ 	.word	0x000007d0


	//   ....[6]....
        /*00ac*/ 	.word	0x00000800


	//   ....[7]....
        /*00b0*/ 	.word	0x00000820


	//   ....[8]....
        /*00b4*/ 	.word	0x00000870


	//   ....[9]....
        /*00b8*/ 	.word	0x00000880


	//----- nvinfo : EIATTR_VRC_CTA_INIT_COUNT
	.align		4
.L_1445:
        /*00bc*/ 	.byte	0x02, 0x4a
	.zero		1
	.zero		1


	//----- nvinfo : EIATTR_EXIT_INSTR_OFFSETS
	.align		4
        /*00c0*/ 	.byte	0x04, 0x1c
        /*00c2*/ 	.short	(.L_1447 - .L_1446)


	//   ....[0]....
.L_1446:
        /*00c4*/ 	.word	0x00000070


	//   ....[1]....
        /*00c8*/ 	.word	0x00002290


	//----- nvinfo : EIATTR_MAX_THREADS
	.align		4
.L_1447:
        /*00cc*/ 	.byte	0x04, 0x05
        /*00ce*/ 	.short	(.L_1449 - .L_1448)
.L_1448:
        /*00d0*/ 	.word	0x00000080
        /*00d4*/ 	.word	0x00000001
        /*00d8*/ 	.word	0x00000001


	//----- nvinfo : EIATTR_CRS_STACK_SIZE
	.align		4
.L_1449:
        /*00dc*/ 	.byte	0x04, 0x1e
        /*00de*/ 	.short	(.L_1451 - .L_1450)
.L_1450:
        /*00e0*/ 	.word	0x00000000


	//----- nvinfo : EIATTR_CBANK_PARAM_SIZE
	.align		4
.L_1451:
        /*00e4*/ 	.byte	0x03, 0x19
        /*00e6*/ 	.short	0x00a0


	//----- nvinfo : EIATTR_PARAM_CBANK
	.align		4
        /*00e8*/ 	.byte	0x04, 0x0a
        /*00ea*/ 	.short	(.L_1453 - .L_1452)
	.align		4
.L_1452:
        /*00ec*/ 	.word	index@(.nv.constant0._Z35group_norm_nhwc_fwd_one_pass_kernelI11Fp16IOFp32WLi64ELi8ELi128EEv26Group_norm_nhwc_fwd_params)
        /*00f0*/ 	.short	0x0380
        /*00f2*/ 	.short	0x00a0


	//----- nvinfo : EIATTR_SW_WAR
	.align		4
.L_1453:
        /*00f4*/ 	.byte	0x04, 0x36
        /*00f6*/ 	.short	(.L_1455 - .L_1454)
.L_1454:
        /*00f8*/ 	.word	0x00000008
.L_1455:


//--------------------- .nv.info._Z35group_norm_nhwc_fwd_one_pass_kernelI11Fp16IOFp32WLi128ELi8ELi128EEv26Group_norm_nhwc_fwd_params --------------------------
	.section	.nv.info._Z35group_norm_nhwc_fwd_one_pass_kernelI11Fp16IOFp32WLi128ELi8ELi128EEv26Group_norm_nhwc_fwd_params,"",@"SHT_CUDA_INFO"
	.sectionflags	@""
	.align	4


	//----- nvinfo : EIATTR_CUDA_API_VERSION
	.align		4
        /*0000*/ 	.byte	0x04, 0x37
        /*0002*/ 	.short	(.L_1457 - .L_1456)
.L_1456:
        /*0004*/ 	.word	0x00000082


	//----- nvinfo : EIATTR_KPARAM_INFO
	.align		4
.L_1457:
        /*0008*/ 	.byte	0x04, 0x17
        /*000a*/ 	.short	(.L_1459 - .L_1458)
.L_1458:
        /*000c*/ 	.word	0x00000000
        /*0010*/ 	.short	0x0000
        /*0012*/ 	.short	0x0000
        /*0014*/ 	.byte	0x00, 0xf0, 0x81, 0x02


	//----- nvinfo : EIATTR_SPARSE_MMA_MASK
	.align		4
.L_1459:
        /*0018*/ 	.byte	0x03, 0x50
        /*001a*/ 	.short	0x0000


	//----- nvinfo : EIATTR_MAXREG_COUNT
	.align		4
        /*001c*/ 	.byte	0x03, 0x1b
        /*001e*/ 	.short	0x00ff


	//----- nvinfo : EIATTR_NUM_BARRIERS
	.align		4
        /*0020*/ 	.byte	0x02, 0x4c
        /*0022*/ 	.byte	0x01
	.zero		1


	//----- nvinfo : EIATTR_MERCURY_ISA_VERSION
	.align		4
        /*0024*/ 	.byte	0x03, 0x5f
        /*0026*/ 	.short	0x0101


	//----- nvinfo : EIATTR_INT_WARP_WIDE_INSTR_OFFSETS
	.align		4
        /*0028*/ 	.byte	0x04, 0x31
        /*002a*/ 	.short	(.L_1461 - .L_1460)


	//   ....[0]....
.L_1460:
        /*002c*/ 	.word	0x00001110


	//   ....[1]....
        /*0030*/ 	.word	0x00001130


	//   ....[2]....
        /*0034*/ 	.word	0x00001210


	//   ....[3]....
        /*0038*/ 	.word	0x00001260


	//   ....[4]....
        /*003c*/ 	.word	0x00001340


	//   ....[5]....
        /*0040*/ 	.word	0x000013c0


	//   ....[6]....
        /*0044*/ 	.word	0x00001490


	//   ....[7]....
        /*0048*/ 	.word	0x000014b0


	//   ....[8]....
        /*004c*/ 	.word	0x00001700


	//   ....[9]....
        /*0050*/ 	.word	0x000017f0


	//   ....[10]....
        /*0054*/ 	.word	0x00001810


	//   ....[11]....
        /*0058*/ 	.word	0x00001840


	//   ....[12]....
        /*005c*/ 	.word	0x00001a50


	//   ....[13]....
        /*0060*/ 	.word	0x00001a70


	//----- nvinfo : EIATTR_COOP_GROUP_MASK_REGIDS
	.align		4
.L_1461:
        /*0064*/ 	.byte	0x04, 0x29
        /*0066*/ 	.short	(.L_1463 - .L_1462)


	//   ....[0]....
.L_1462:
        /*0068*/ 	.word	0xffffffff


	//   ....[1]....
        /*006c*/ 	.word	0xffffffff


	//   ....[2]....
        /*0070*/ 	.word	0xffffffff


	//   ....[3]....
        /*0074*/ 	.word	0xffffffff


	//   ....[4]....
        /*0078*/ 	.word	0xffffffff


	//   ....[5]....
        /*007c*/ 	.word	0xffffffff


	//   ....[6]....
        /*0080*/ 	.word	0xffffffff


	//   ....[7]....
        /*0084*/ 	.word	0xffffffff


	//   ....[8]....
        /*0088*/ 	.word	0xffffffff


	//   ....[9]....
        /*008c*/ 	.word	0xffffffff


	//----- nvinfo : EIATTR_COOP_GROUP_INSTR_OFFSETS
	.align		4
.L_1463:
        /*0090*/ 	.byte	0x04, 0x28
        /*0092*/ 	.short	(.L_1465 - .L_1464)


	//   ....[0]....
.L_1464:
        /*0094*/ 	.word	0x00000aa0


	//   ....[1]....
        /*0098*/ 	.word	0x00000ab0


	//   ....[2]....
        /*009c*/ 	.word	0x00000ae0


	//   ....[3]....
        /*00a0*/ 	.word	0x00000af0


	//   ....[4]....
        /*00a4*/ 	.word	0x00000b30


	//   ....[5]....
        /*00a8*/ 	.word	0x00000b40


	//   ....[6]....
        /*00ac*/ 	.word	0x00000b80


	//   ....[7]....
        /*00b0*/ 	.word	0x00000b90


	//   ....[8]....
        /*00b4*/ 	.word	0x00000bf0


	//   ....[9]....
        /*00b8*/ 	.word	0x00000c00


	//----- nvinfo : EIATTR_VRC_CTA_INIT_COUNT
	.align		4
.L_1465:
        /*00bc*/ 	.byte	0x02, 0x4a
	.zero		1
	.zero		1


	//----- nvinfo : EIATTR_EXIT_INSTR_OFFSETS
	.align		4
        /*00c0*/ 	.byte	0x04, 0x1c
        /*00c2*/ 	.short	(.L_1467 - .L_1466)


	//   ....[0]....
.L_1466:
        /*00c4*/ 	.word	0x00000070


	//   ....[1]....
        /*00c8*/ 	.word	0x00002d40


	//----- nvinfo : EIATTR_MAX_THREADS
	.align		4
.L_1467:
        /*00cc*/ 	.byte	0x04, 0x05
        /*00ce*/ 	.short	(.L_1469 - .L_1468)
.L_1468:
        /*00d0*/ 	.word	0x00000080
        /*00d4*/ 	.word	0x00000001
        /*00d8*/ 	.word	0x00000001


	//----- nvinfo : EIATTR_CRS_STACK_SIZE
	.align		4
.L_1469:
        /*00dc*/ 	.byte	0x04, 0x1e
        /*00de*/ 	.short	(.L_1471 - .L_1470)
.L_1470:
        /*00e0*/ 	.word	0x00000000


	//----- nvinfo : EIATTR_CBANK_PARAM_SIZE
	.align		4
.L_1471:
        /*00e4*/ 	.byte	0x03, 0x19
        /*00e6*/ 	.short	0x00a0


	//----- nvinfo : EIATTR_PARAM_CBANK
	.align		4
        /*00e8*/ 	.byte	0x04, 0x0a
        /*00ea*/ 	.short	(.L_1473 - .L_1472)
	.align		4
.L_1472:
        /*00ec*/ 	.word	index@(.nv.constant0._Z35group_norm_nhwc_fwd_one_pass_kernelI11Fp16IOFp32WLi128ELi8ELi128EEv26Group_norm_nhwc_fwd_params)
        /*00f0*/ 	.short	0x0380
        /*00f2*/ 	.short	0x00a0


	//----- nvinfo : EIATTR_SW_WAR
	.align		4
.L_1473:
        /*00f4*/ 	.byte	0x04, 0x36
        /*00f6*/ 	.short	(.L_1475 - .L_1474)
.L_1474:
        /*00f8*/ 	.word	0x00000008
.L_1475:


//--------------------- .nv.info._Z35group_norm_nhwc_fwd_one_pass_kernelI11Fp16IOFp32WLi256ELi8ELi128EEv26Group_norm_nhwc_fwd_params --------------------------
	.section	.nv.info._Z35group_norm_nhwc_fwd_one_pass_kernelI11Fp16IOFp32WLi256ELi8ELi128EEv26Group_norm_nhwc_fwd_params,"",@"SHT_CUDA_INFO"
	.sectionflags	@""
	.align	4


	//----- nvinfo : EIATTR_CUDA_API_VERSION
	.align		4
        /*0000*/ 	.byte	0x04, 0x37
        /*0002*/ 	.short	(.L_1477 - .L_1476)
.L_1476:
        /*0004*/ 	.word	0x00000082


	//----- nvinfo : EIATTR_KPARAM_INFO
	.align		4
.L_1477:
        /*0008*/ 	.byte	0x04, 0x17
        /*000a*/ 	.short	(.L_1479 - .L_1478)
.L_1478:
        /*000c*/ 	.word	0x00000000
        /*0010*/ 	.short	0x0000
        /*0012*/ 	.short	0x0000
        /*0014*/ 	.byte	0x00, 0xf0, 0x81, 0x02


	//----- nvinfo : EIATTR_SPARSE_MMA_MASK
	.align		4
.L_1479:
        /*0018*/ 	.byte	0x03, 0x50
        /*001a*/ 	.short	0x0000


	//----- nvinfo : EIATTR_MAXREG_COUNT
	.align		4
        /*001c*/ 	.byte	0x03, 0x1b
        /*001e*/ 	.short	0x00ff


	//----- nvinfo : EIATTR_NUM_BARRIERS
	.align		4
        /*0020*/ 	.byte	0x02, 0x4c
        /*0022*/ 	.byte	0x01
	.zero		1


	//----- nvinfo : EIATTR_MERCURY_ISA_VERSION
	.align		4
        /*0024*/ 	.byte	0x03, 0x5f
        /*0026*/ 	.short	0x0101


	//----- nvinfo : EIATTR_INT_WARP_WIDE_INSTR_OFFSETS
	.align		4
        /*0028*/ 	.byte	0x04, 0x31
        /*002a*/ 	.short	(.L_1481 - .L_1480)


	//   ....[0]....
.L_1480:
        /*002c*/ 	.word	0x000016d0


	//   ....[1]....
        /*0030*/ 	.word	0x000016f0


	//   ....[2]....
        /*0034*/ 	.word	0x000017d0


	//   ....[3]....
        /*0038*/ 	.word	0x00001820


	//   ....[4]....
        /*003c*/ 	.word	0x00001900


	//   ....[5]....
        /*0040*/ 	.word	0x00001980


	//   ....[6]....
        /*0044*/ 	.word	0x00001a50


	//   ....[7]....
        /*0048*/ 	.word	0x00001a70


	//   ....[8]....
        /*004c*/ 	.word	0x00001cc0


	//   ....[9]....
        /*0050*/ 	.word	0x00001db0


	//   ....[10]....
        /*0054*/ 	.word	0x00001dd0


	//   ....[11]....
        /*0058*/ 	.word	0x00001e00


	//   ....[12]....
        /*005c*/ 	.word	0x00002010


	//   ....[13]....
        /*0060*/ 	.word	0x00002030


	//----- nvinfo : EIATTR_COOP_GROUP_MASK_REGIDS
	.align		4
.L_1481:
        /*0064*/ 	.byte	0x04, 0x29
        /*0066*/ 	.short	(.L_1483 - .L_1482)


	//   ....[0]....
.L_1482:
        /*0068*/ 	.word	0xffffffff


	//   ....[1]....
        /*006c*/ 	.word	0xffffffff


	//   ....[2]....
        /*0070*/ 	.word	0xffffffff


	//   ....[3]....
        /*0074*/ 	.word	0xffffffff


	//   ....[4]....
        /*0078*/ 	.word	0xffffffff


	//   ....[5]....
        /*007c*/ 	.word	0xffffffff


	//   ....[6]....
        /*0080*/ 	.word	0xffffffff


	//   ....[7]....
        /*0084*/ 	.word	0xffffffff


	//   ....[8]....
        /*0088*/ 	.word	0xffffffff


	//   ....[9]....
        /*008c*/ 	.word	0xffffffff


	//----- nvinfo : EIATTR_COOP_GROUP_INSTR_OFFSETS
	.align		4
.L_1483:
        /*0090*/ 	.byte	0x04, 0x28
        /*0092*/ 	.short	(.L_1485 - .L_1484)


	//   ....[0]....
.L_1484:
        /*0094*/ 	.word	0x00001050


	//   ....[1]....
        /*0098*/ 	.word	0x00001060


	//   ....[2]....
        /*009c*/ 	.word	0x00001090


	//   ....[3]....
        /*00a0*/ 	.word	0x000010a0


	//   ....[4]....
        /*00a4*/ 	.word	0x000010e0


	//   ....[5]....
        /*00a8*/ 	.word	0x000010f0


	//   ....[6]....
        /*00ac*/ 	.word	0x00001130


	//   ....[7]....
        /*00b0*/ 	.word	0x00001140


	//   ....[8]....
        /*00b4*/ 	.word	0x000011b0


	//   ....[9]....
        /*00b8*/ 	.word	0x000011c0


	//----- nvinfo : EIATTR_VRC_CTA_INIT_COUNT
	.align		4
.L_1485:
        /*00bc*/ 	.byte	0x02, 0x4a
	.zero		1
	.zero		1


	//----- nvinfo : EIATTR_EXIT_INSTR_OFFSETS
	.align		4
        /*00c0*/ 	.byte	0x04, 0x1c
        /*00c2*/ 	.short	(.L_1487 - .L_1486)


	//   ....[0]....
.L_1486:
        /*00c4*/ 	.word	0x00000070


	//   ....[1]....
        /*00c8*/ 	.word	0x00004130


	//----- nvinfo : EIATTR_MAX_THREADS
	.align		4
.L_1487:
        /*00cc*/ 	.byte	0x04, 0x05
        /*00ce*/ 	.short	(.L_1489 - .L_1488)
.L_1488:
        /*00d0*/ 	.word	0x00000080
        /*00d4*/ 	.word	0x00000001
        /*00d8*/ 	.word	0x00000001


	//----- nvinfo : EIATTR_CRS_STACK_SIZE
	.align		4
.L_1489:
        /*00dc*/ 	.byte	0x04, 0x1e
        /*00de*/ 	.short	(.L_1491 - .L_1490)
.L_1490:
        /*00e0*/ 	.word	0x00000000


	//----- nvinfo : EIATTR_CBANK_PARAM_SIZE
	.align		4
.L_1491:
        /*00e4*/ 	.byte	0x03, 0x19
        /*00e6*/ 	.short	0x00a0


	//----- nvinfo : EIATTR_PARAM_CBANK
	.align		4
        /*00e8*/ 	.byte	0x04, 0x0a
        /*00ea*/ 	.short	(.L_1493 - .L_1492)
	.align		4
.L_1492:
        /*00ec*/ 	.word	index@(.nv.constant0._Z35group_norm_nhwc_fwd_one_pass_kernelI11Fp16IOFp32WLi256ELi8ELi128EEv26Group_norm_nhwc_fwd_params)
        /*00f0*/ 	.short	0x0380
        /*00f2*/ 	.short	0x00a0


	//----- nvinfo : EIATTR_SW_WAR
	.align		4
.L_1493:
        /*00f4*/ 	.byte	0x04, 0x36
        /*00f6*/ 	.short	(.L_1495 - .L_1494)
.L_1494:
        /*00f8*/ 	.word	0x00000008
.L_1495:


//--------------------- .nv.info._Z35group_norm_nhwc_fwd_one_pass_kernelI11Fp16IOFp32WLi512ELi8ELi128EEv26Group_norm_nhwc_fwd_params --------------------------
	.section	.nv.info._Z35group_norm_nhwc_fwd_one_pass_kernelI11Fp16IOFp32WLi512ELi8ELi128EEv26Group_norm_nhwc_fwd_params,"",@"SHT_CUDA_INFO"
	.sectionflags	@""
	.align	4


	//----- nvinfo : EIATTR_CUDA_API_VERSION
	.align		4
        /*0000*/ 	.byte	0x04, 0x37
        /*0002*/ 	.short	(.L_1497 - .L_1496)
.L_1496:
        /*0004*/ 	.word	0x00000082


	//----- nvinfo : EIATTR_KPARAM_INFO
	.align		4
.L_1497:
        /*0008*/ 	.byte	0x04, 0x17
        /*000a*/ 	.short	(.L_1499 - .L_1498)
.L_1498:
        /*000c*/ 	.word	0x00000000
        /*0010*/ 	.short	0x0000
        /*0012*/ 	.short	0x0000
        /*0014*/ 	.byte	0x00, 0xf0, 0x81, 0x02


	//----- nvinfo : EIATTR_SPARSE_MMA_MASK
	.align		4
.L_1499:
        /*0018*/ 	.byte	0x03, 0x50
        /*001a*/ 	.short	0x0000


	//----- nvinfo : EIATTR_MAXREG_COUNT
	.align		4
        /*001c*/ 	.byte	0x03, 0x1b
        /*001e*/ 	.short	0x00ff


	//----- nvinfo : EIATTR_NUM_BARRIERS
	.align		4
        /*0020*/ 	.byte	0x02, 0x4c
        /*0022*/ 	.byte	0x01
	.zero		1


	//----- nvinfo : EIATTR_MERCURY_ISA_VERSION
	.align		4
        /*0024*/ 	.byte	0x03, 0x5f
        /*0026*/ 	.short	0x0101


	//----- nvinfo : EIATTR_INT_WARP_WIDE_INSTR_OFFSETS
	.align		4
        /*0028*/ 	.byte	0x04, 0x31
        /*002a*/ 	.short	(.L_1501 - .L_1500)


	//   ....[0]....
.L_1500:
        /*002c*/ 	.word	0x00002250


	//   ....[1]....
        /*0030*/ 	.word	0x000022a0


	//   ....[2]....
        /*0034*/ 	.word	0x00002330


	//   ....[3]....
        /*0038*/ 	.word	0x000023c0


	//   ....[4]....
        /*003c*/ 	.word	0x00002470


	//   ....[5]....
        /*0040*/ 	.word	0x00002500


	//   ....[6]....
        /*0044*/ 	.word	0x000025b0


	//   ....[7]....
        /*0048*/ 	.word	0x00002640


	//   ....[8]....
        /*004c*/ 	.word	0x00002870


	//   ....[9]....
        /*0050*/ 	.word	0x00002890


	//   ....[10]....
        /*0054*/ 	.word	0x00002990


	//   ....[11]....
        /*0058*/ 	.word	0x000029b0


	//   ....[12]....
        /*005c*/ 	.word	0x00002b90


	//   ....[13]....
        /*0060*/ 	.word	0x00002bb0


	//----- nvinfo : EIATTR_COOP_GROUP_MASK_REGIDS
	.align		4
.L_1501:
        /*0064*/ 	.byte	0x04, 0x29
        /*0066*/ 	.short	(.L_1503 - .L_1502)


	//   ....[0]....
.L_1502:
        /*0068*/ 	.word	0xffffffff


	//   ....[1]....
        /*006c*/ 	.word	0xffffffff


	//   ....[2]....
        /*0070*/ 	.word	0xffffffff


	//   ....[3]....
        /*0074*/ 	.word	0xffffffff


	//   ....[4]....
        /*0078*/ 	.word	0xffffffff


	//   ....[5]....
        /*007c*/ 	.word	0xffffffff


	//   ....[6]....
        /*0080*/ 	.word	0xffffffff


	//   ....[7]....
        /*0084*/ 	.word	0xffffffff


	//   ....[8]....
        /*0088*/ 	.word	0xffffffff


	//   ....[9]....
        /*008c*/ 	.word	0xffffffff


	//----- nvinfo : EIATTR_COOP_GROUP_INSTR_OFFSETS
	.align		4
.L_1503:
        /*0090*/ 	.byte	0x04, 0x28
        /*0092*/ 	.short	(.L_1505 - .L_1504)


	//   ....[0]....
.L_1504:
        /*0094*/ 	.word	0x00001b50


	//   ....[1]....
        /*0098*/ 	.word	0x00001b60


	//   ....[2]....
        /*009c*/ 	.word	0x00001ba0


	//   ....[3]....
        /*00a0*/ 	.word	0x00001bb0


	//   ....[4]....
        /*00a4*/ 	.word	0x00001bf0


	//   ....[5]....
        /*00a8*/ 	.word	0x00001c00


	//   ....[6]....
        /*00ac*/ 	.word	0x00001c40


	//   ....[7]....
        /*00b0*/ 	.word	0x00001c50


	//   ....[8]....
        /*00b4*/ 	.word	0x00001cd0


	//   ....[9]....
        /*00b8*/ 	.word	0x00001ce0


	//----- nvinfo : EIATTR_VRC_CTA_INIT_COUNT
	.align		4
.L_1505:
        /*00bc*/ 	.byte	0x02, 0x4a
	.zero		1
	.zero		1


	//----- nvinfo : EIATTR_EXIT_INSTR_OFFSETS
	.align		4
        /*00c0*/ 	.byte	0x04, 0x1c
        /*00c2*/ 	.short	(.L_1507 - .L_1506)


	//   ....[0]....
.L_1506:
        /*00c4*/ 	.word	0x00000070


	//   ....[1]....
        /*00c8*/ 	.word	0x00006a80


	//----- nvinfo : EIATTR_MAX_THREADS
	.align		4
.L_1507:
        /*00cc*/ 	.byte	0x04, 0x05
        /*00ce*/ 	.short	(.L_1509 - .L_1508)
.L_1508:
        /*00d0*/ 	.word	0x00000080
        /*00d4*/ 	.word	0x00000001
        /*00d8*/ 	.word	0x00000001


	//----- nvinfo : EIATTR_CRS_STACK_SIZE
	.align		4
.L_1509:
        /*00dc*/ 	.byte	0x04, 0x1e
        /*00de*/ 	.short	(.L_1511 - .L_1510)
.L_1510:
        /*00e0*/ 	.word	0x00000000


	//----- nvinfo : EIATTR_CBANK_PARAM_SIZE
	.align		4
.L_1511:
        /*00e4*/ 	.byte	0x03, 0x19
        /*00e6*/ 	.short	0x00a0


	//----- nvinfo : EIATTR_PARAM_CBANK
	.align		4
        /*00e8*/ 	.byte	0x04, 0x0a
        /*00ea*/ 	.short	(.L_1513 - .L_1512)
	.align		4
.L_1512:
        /*00ec*/ 	.word	index@(.nv.constant0._Z35group_norm_nhwc_fwd_one_pass_kernelI11Fp16IOFp32WLi512ELi8ELi128EEv26Group_norm_nhwc_fwd_params)
        /*00f0*/ 	.short	0x0380
        /*00f2*/ 	.short	0x00a0


	//----- nvinfo : EIATTR_SW_WAR
	.align		4
.L_1513:
        /*00f4*/ 	.byte	0x04, 0x36
        /*00f6*/ 	.short	(.L_1515 - .L_1514)
.L_1514:
        /*00f8*/ 	.word	0x00000008
.L_1515:


//--------------------- .nv.info._Z35group_norm_nhwc_fwd_one_pass_kernelI11Fp16IOBf16WLi64ELi8ELi128EEv26Group_norm_nhwc_fwd_params --------------------------
	.section	.nv.info._Z35group_norm_nhwc_fwd_one_pass_kernelI11Fp16IOBf16WLi64ELi8ELi128EEv26Group_norm_nhwc_fwd_params,"",@"SHT_CUDA_INFO"
	.sectionflags	@""
	.align	4


	//----- nvinfo : EIATTR_CUDA_API_VERSION
	.align		4
        /*0000*/ 	.byte	0x04, 0x37
        /*0002*/ 	.short	(.L_1517 - .L_1516)
.L_1516:
        /*0004*/ 	.word	0x00000082


	//----- nvinfo : EIATTR_KPARAM_INFO
	.align		4
.L_1517:
        /*0008*/ 	.byte	0x04, 0x17
        /*000a*/ 	.short	(.L_1519 - .L_1518)
.L_1518:
        /*000c*/ 	.word	0x00000000
        /*0010*/ 	.short	0x0000
        /*0012*/ 	.short	0x0000
        /*0014*/ 	.byte	0x00, 0xf0, 0x81, 0x02


	//----- nvinfo : EIATTR_SPARSE_MMA_MASK
	.align		4
.L_1519:
        /*0018*/ 	.byte	0x03, 0x50
        /*001a*/ 	.short	0x0000


	//----- nvinfo : EIATTR_MAXREG_COUNT
	.align		4
        /*001c*/ 	.byte	0x03, 0x1b
        /*001e*/ 	.short	0x00ff


	//----- nvinfo : EIATTR_NUM_BARRIERS
	.align		4
        /*0020*/ 	.byte	0x02, 0x4c
        /*0022*/ 	.byte	0x01
	.zero		1


	//----- nvinfo : EIATTR_MERCURY_ISA_VERSION
	.align		4
        /*0024*/ 	.byte	0x03, 0x5f
        /*0026*/ 	.short	0x0101


	//----- nvinfo : EIATTR_INT_WARP_WIDE_INSTR_OFFSETS
	.align		4
        /*0028*/ 	.byte	0x04, 0x31
        /*002a*/ 	.short	(.L_1521 - .L_1520)


	//   ....[0]....
.L_1520:
        /*002c*/ 	.word	0x00000e10


	//   ....[1]....
        /*0030*/ 	.word	0x00000e50


	//   ....[2]....
        /*0034*/ 	.word	0x00000e90


	//   ....[3]....
        /*0038*/ 	.word	0x00000ea0


	//   ....[4]....
        /*003c*/ 	.word	0x00001070


	//   ....[5]....
        /*0040*/ 	.word	0x000010d0


	//   ....[6]....
        /*0044*/ 	.word	0x00001110


	//   ....[7]....
        /*0048*/ 	.word	0x00001120


	//   ....[8]....
        /*004c*/ 	.word	0x000013d0


	//   ....[9]....
        /*0050*/ 	.word	0x000014b0


	//   ....[10]....
        /*0054*/ 	.word	0x000014c0


	//   ....[11]....
        /*0058*/ 	.word	0x000015a0


	//   ....[12]....
        /*005c*/ 	.word	0x00001710


	//   ....[13]....
        /*0060*/ 	.word	0x00001730


	//----- nvinfo : EIATTR_COOP_GROUP_MASK_REGIDS
	.align		4
.L_1521:
        /*0064*/ 	.byte	0x04, 0x29
        /*0066*/ 	.short	(.L_1523 - .L_1522)


	//   ....[0]....
.L_1522:
        /*0068*/ 	.word	0xffffffff


	//   ....[1]....
        /*006c*/ 	.word	0xffffffff


	//   ....[2]....
        /*0070*/ 	.word	0xffffffff


	//   ....[3]....
        /*0074*/ 	.word	0xffffffff


	//   ....[4]....
        /*0078*/ 	.word	0xffffffff


	//   ....[5]....
        /*007c*/ 	.word	0xffffffff


	//   ....[6]....
        /*0080*/ 	.word	0xffffffff


	//   ....[7]....
        /*0084*/ 	.word	0xffffffff


	//   ....[8]....
        /*0088*/ 	.word	0xffffffff


	//   ....[9]....
        /*008c*/ 	.word	0xffffffff


	//----- nvinfo : EIATTR_COOP_GROUP_INSTR_OFFSETS
	.align		4
.L_1523:
        /*0090*/ 	.byte	0x04, 0x28
        /*0092*/ 	.short	(.L_1525 - .L_1524)


	//   ....[0]....
.L_1524:
        /*0094*/ 	.word	0x00000720


	//   ....[1]....
        /*0098*/ 	.word	0x00000730


	//   ....[2]....
        /*009c*/ 	.word	0x00000760


	//   ....[3]....
        /*00a0*/ 	.word	0x00000780


	//   ....[4]....
        /*00a4*/ 	.word	0x000007b0


	//   ....[5]....
        /*00a8*/ 	.word	0x000007d0


	//   ....[6]....
        /*00ac*/ 	.word	0x00000800


	//   ....[7]....
        /*00b0*/ 	.word	0x00000820


	//   ....[8]....
        /*00b4*/ 	.word	0x00000870


	//   ....[9]....
        /*00b8*/ 	.word	0x00000880


	//----- nvinfo : EIATTR_VRC_CTA_INIT_COUNT
	.align		4
.L_1525:
        /*00bc*/ 	.byte	0x02, 0x4a
	.zero		1
	.zero		1


	//----- nvinfo : EIATTR_EXIT_INSTR_OFFSETS
	.align		4
        /*00c0*/ 	.byte	0x04, 0x1c
        /*00c2*/ 	.short	(.L_1527 - .L_1526)


	//   ....[0]....
.L_1526:
        /*00c4*/ 	.word	0x00000070


	//   ....[1]....
        /*00c8*/ 	.word	0x000022f0


	//----- nvinfo : EIATTR_MAX_THREADS
	.align		4
.L_1527:
        /*00cc*/ 	.byte	0x04, 0x05
        /*00ce*/ 	.short	(.L_1529 - .L_1528)
.L_1528:
        /*00d0*/ 	.word	0x00000080
        /*00d4*/ 	.word	0x00000001
        /*00d8*/ 	.word	0x00000001


	//----- nvinfo : EIATTR_CRS_STACK_SIZE
	.align		4
.L_1529:
        /*00dc*/ 	.byte	0x04, 0x1e
        /*00de*/ 	.short	(.L_1531 - .L_1530)
.L_1530:
        /*00e0*/ 	.word	0x00000000


	//----- nvinfo : EIATTR_CBANK_PARAM_SIZE
	.align		4
.L_1531:
        /*00e4*/ 	.byte	0x03, 0x19
        /*00e6*/ 	.short	0x00a0


	//----- nvinfo : EIATTR_PARAM_CBANK
	.align		4
        /*00e8*/ 	.byte	0x04, 0x0a
        /*00ea*/ 	.short	(.L_1533 - .L_1532)
	.align		4
.L_1532:
        /*00ec*/ 	.word	index@(.nv.constant0._Z35group_norm_nhwc_fwd_one_pass_kernelI11Fp16IOBf16WLi64ELi8ELi128EEv26Group_norm_nhwc_fwd_params)
        /*00f0*/ 	.short	0x0380
        /*00f2*/ 	.short	0x00a0


	//----- nvinfo : EIATTR_SW_WAR
	.align		4
.L_1533:
        /*00f4*/ 	.byte	0x04, 0x36
        /*00f6*/ 	.short	(.L_1535 - .L_1534)
.L_1534:
        /*00f8*/ 	.word	0x00000008
.L_1535:


//--------------------- .nv.info._Z35group_norm_nhwc_fwd_one_pass_kernelI11Fp16IOBf16WLi128ELi8ELi128EEv26Group_norm_nhwc_fwd_params --------------------------
	.section	.nv.info._Z35group_norm_nhwc_fwd_one_pass_kernelI11Fp16IOBf16WLi128ELi8ELi128EEv26Group_norm_nhwc_fwd_params,"",@"SHT_CUDA_INFO"
	.sectionflags	@""
	.align	4


	//----- nvinfo : EIATTR_CUDA_API_VERSION
	.align		4
        /*0000*/ 	.byte	0x04, 0x37
        /*0002*/ 	.short	(.L_1537 - .L_1536)
.L_1536:
        /*0004*/ 	.word	0x00000082


	//----- nvinfo : EIATTR_KPARAM_INFO
	.align		4
.L_1537:
        /*0008*/ 	.byte	0x04, 0x17
        /*000a*/ 	.short	(.L_1539 - .L_1538)
.L_1538:
        /*000c*/ 	.word	0x00000000
        /*0010*/ 	.short	0x0000
        /*0012*/ 	.short	0x0000
        /*0014*/ 	.byte	0x00, 0xf0, 0x81, 0x02


	//----- nvinfo : EIATTR_SPARSE_MMA_MASK
	.align		4
.L_1539:
        /*0018*/ 	.byte	0x03, 0x50
        /*001a*/ 	.short	0x0000


	//----- nvinfo : EIATTR_MAXREG_COUNT
	.align		4
        /*001c*/ 	.byte	0x03, 0x1b
        /*001e*/ 	.short	0x00ff


	//----- nvinfo : EIATTR_NUM_BARRIERS
	.align		4
        /*0020*/ 	.byte	0x02, 0x4c
        /*0022*/ 	.byte	0x01
	.zero		1


	//----- nvinfo : EIATTR_MERCURY_ISA_VERSION
	.align		4
        /*0024*/ 	.byte	0x03, 0x5f
        /*0026*/ 	.short	0x0101


	//----- nvinfo : EIATTR_INT_WARP_WIDE_INSTR_OFFSETS
	.align		4
        /*0028*/ 	.byte	0x04, 0x31
        /*002a*/ 	.short	(.L_1541 - .L_1540)


	//   ....[0]....
.L_1540:
        /*002c*/ 	.word	0x00001110


	//   ....[1]....
        /*0030*/ 	.word	0x00001130


	//   ....[2]....
        /*0034*/ 	.word	0x00001210


	//   ....[3]....
        /*0038*/ 	.word	0x00001260


	//   ....[4]....
        /*003c*/ 	.word	0x00001340


	//   ....[5]....
        /*0040*/ 	.word	0x000013c0


	//   ....[6]....
        /*0044*/ 	.word	0x00001490


	//   ....[7]....
        /*0048*/ 	.word	0x000014b0


	//   ....[8]....
        /*004c*/ 	.word	0x00001700


	//   ....[9]....
        /*0050*/ 	.word	0x000017f0


	//   ....[10]....
        /*0054*/ 	.word	0x00001810


	//   ....[11]....
        /*0058*/ 	.word	0x00001840


	//   ....[12]....
        /*005c*/ 	.word	0x00001a50


	//   ....[13]....
        /*0060*/ 	.word	0x00001a70


	//----- nvinfo : EIATTR_COOP_GROUP_MASK_REGIDS
	.align		4
.L_1541:
        /*0064*/ 	.byte	0x04, 0x29
        /*0066*/ 	.short	(.L_1543 - .L_1542)


	//   ....[0]....
.L_1542:
        /*0068*/ 	.word	0xffffffff


	//   ....[1]....
        /*006c*/ 	.word	0xffffffff


	//   ....[2]....
        /*0070*/ 	.word	0xffffffff


	//   ....[3]....
        /*0074*/ 	.word	0xffffffff


	//   ....[4]....
        /*0078*/ 	.word	0xffffffff


	//   ....[5]....
        /*007c*/ 	.word	0xffffffff


	//   ....[6]....
        /*0080*/ 	.word	0xffffffff


	//   ....[7]....
        /*0084*/ 	.word	0xffffffff


	//   ....[8]....
        /*0088*/ 	.word	0xffffffff


	//   ....[9]....
        /*008c*/ 	.word	0xffffffff


	//----- nvinfo : EIATTR_COOP_GROUP_INSTR_OFFSETS
	.align		4
.L_1543:
        /*0090*/ 	.byte	0x04, 0x28
        /*0092*/ 	.short	(.L_1545 - .L_1544)


	//   ....[0]....
.L_1544:
        /*0094*/ 	.word	0x00000aa0


	//   ....[1]....
        /*0098*/ 	.word	0x00000ab0


	//   ....[2]....
        /*009c*/ 	.word	0x00000ae0


	//   ....[3]....
        /*00a0*/ 	.word	0x00000af0


	//   ....[4]....
        /*00a4*/ 	.word	0x00000b30


	//   ....[5]....
        /*00a8*/ 	.word	0x00000b40


	//   ....[6]....
        /*00ac*/ 	.word	0x00000b80


	//   ....[7]....
        /*00b0*/ 	.word	0x00000b90


	//   ....[8]....
        /*00b4*/ 	.word	0x00000bf0


	//   ....[9]....
        /*00b8*/ 	.word	0x00000c00


	//----- nvinfo : EIATTR_VRC_CTA_INIT_COUNT
	.align		4
.L_1545:
        /*00bc*/ 	.byte	0x02, 0x4a
	.zero		1
	.zero		1


	//----- nvinfo : EIATTR_EXIT_INSTR_OFFSETS
	.align		4
        /*00c0*/ 	.byte	0x04, 0x1c
        /*00c2*/ 	.short	(.L_1547 - .L_1546)


	//   ....[0]....
.L_1546:
        /*00c4*/ 	.word	0x00000070


	//   ....[1]....
        /*00c8*/ 	.word	0x00002da0


	//----- nvinfo : EIATTR_MAX_THREADS
	.align		4
.L_1547:
        /*00cc*/ 	.byte	0x04, 0x05
        /*00ce*/ 	.short	(.L_1549 - .L_1548)
.L_1548:
        /*00d0*/ 	.word	0x00000080
        /*00d4*/ 	.word	0x00000001
        /*00d8*/ 	.word	0x00000001


	//----- nvinfo : EIATTR_CRS_STACK_SIZE
	.align		4
.L_1549:
        /*00dc*/ 	.byte	0x04, 0x1e
        /*00de*/ 	.short	(.L_1551 - .L_1550)
.L_1550:
        /*00e0*/ 	.word	0x00000000


	//----- nvinfo : EIATTR_CBANK_PARAM_SIZE
	.align		4
.L_1551:
        /*00e4*/ 	.byte	0x03, 0x19
        /*00e6*/ 	.short	0x00a0


	//----- nvinfo : EIATTR_PARAM_CBANK
	.align		4
        /*00e8*/ 	.byte	0x04, 0x0a
        /*00ea*/ 	.short	(.L_1553 - .L_1552)
	.align		4
.L_1552:
        /*00ec*/ 	.word	index@(.nv.constant0._Z35group_norm_nhwc_fwd_one_pass_kernelI11Fp16IOBf16WLi128ELi8ELi128EEv26Group_norm_nhwc_fwd_params)
        /*00f0*/ 	.short	0x0380
        /*00f2*/ 	.short	0x00a0


	//----- nvinfo : EIATTR_SW_WAR
	.align		4
.L_1553:
        /*00f4*/ 	.byte	0x04, 0x36
        /*00f6*/ 	.short	(.L_1555 - .L_1554)
.L_1554:
        /*00f8*/ 	.word	0x00000008
.L_1555:


//--------------------- .nv.info._Z35group_norm_nhwc_fwd_one_pass_kernelI11Fp16IOBf16WLi256ELi8ELi128EEv26Group_norm_nhwc_fwd_params --------------------------
	.section	.nv.info._Z35group_norm_nhwc_fwd_one_pass_kernelI11Fp16IOBf16WLi256ELi8ELi128EEv26Group_norm_nhwc_fwd_params,"",@"SHT_CUDA_INFO"
	.sectionflags	@""
	.align	4


	//----- nvinfo : EIATTR_CUDA_API_VERSION
	.align		4
        /*0000*/ 	.byte	0x04, 0x37
        /*0002*/ 	.short	(.L_1557 - .L_1556)
.L_1556:
        /*0004*/ 	.word	0x00000082


	//----- nvinfo : EIATTR_KPARAM_INFO
	.align		4
.L_1557:
        /*0008*/ 	.byte	0x04, 0x17
        /*000a*/ 	.short	(.L_1559 - .L_1558)
.L_1558:
        /*000c*/ 	.word	0x00000000
        /*0010*/ 	.short	0x0000
        /*0012*/ 	.short	0x0000
        /*0014*/ 	.byte	0x00, 0xf0, 0x81, 0x02


	//----- nvinfo : EIATTR_SPARSE_MMA_MASK
	.align		4
.L_1559:
        /*0018*/ 	.byte	0x03, 0x50
        /*001a*/ 	.short	0x0000


	//----- nvinfo : EIATTR_MAXREG_COUNT
	.align		4
        /*001c*/ 	.byte	0x03, 0x1b
        /*001e*/ 	.short	0x00ff


	//----- nvinfo : EIATTR_NUM_BARRIERS
	.align		4
        /*0020*/ 	.byte	0x02, 0x4c
        /*0022*/ 	.byte	0x01
	.zero		1


	//----- nvinfo : EIATTR_MERCURY_ISA_VERSION
	.align		4
        /*0024*/ 	.byte	0x03, 0x5f
        /*0026*/ 	.short	0x0101


	//----- nvinfo : EIATTR_INT_WARP_WIDE_INSTR_OFFSETS
	.align		4
        /*0028*/ 	.byte	0x04, 0x31
        /*002a*/ 	.short	(.L_1561 - .L_1560)


	//   ....[0]....
.L_1560:
        /*002c*/ 	.word	0x000016d0


	//   ....[1]....
        /*0030*/ 	.word	0x000016f0


	//   ....[2]....
        /*0034*/ 	.word	0x000017d0


	//   ....[3]....
        /*0038*/ 	.word	0x00001820


	//   ....[4]....
        /*003c*/ 	.word	0x00001900


	//   ....[5]....
        /*0040*/ 	.word	0x00001980


	//   ....[6]....
        /*0044*/ 	.word	0x00001a50


	//   ....[7]....
        /*0048*/ 	.word	0x00001a70


	//   ....[8]....
        /*004c*/ 	.word	0x00001cc0


	//   ....[9]....
        /*0050*/ 	.word	0x00001db0


	//   ....[10]....
        /*0054*/ 	.word	0x00001dd0


	//   ....[11]....
        /*0058*/ 	.word	0x00001e00


	//   ....[12]....
        /*005c*/ 	.word	0x00002010


	//   ....[13]....
        /*0060*/ 	.word	0x00002030


	//----- nvinfo : EIATTR_COOP_GROUP_MASK_REGIDS
	.align		4
.L_1561:
        /*0064*/ 	.byte	0x04, 0x29
        /*0066*/ 	.short	(.L_1563 - .L_1562)


	//   ....[0]....
.L_1562:
        /*0068*/ 	.word	0xffffffff


	//   ....[1]....
        /*006c*/ 	.word	0xffffffff


	//   ....[2]....
        /*0070*/ 	.word	0xffffffff


	//   ....[3]....
        /*0074*/ 	.word	0xffffffff


	//   ....[4]....
        /*0078*/ 	.word	0xffffffff


	//   ....[5]....
        /*007c*/ 	.word	0xffffffff


	//   ....[6]....
        /*0080*/ 	.word	0xffffffff


	//   ....[7]....
        /*0084*/ 	.word	0xffffffff


	//   ....[8]....
        /*0088*/ 	.word	0xffffffff


	//   ....[9]....
        /*008c*/ 	.word	0xffffffff


	//----- nvinfo : EIATTR_COOP_GROUP_INSTR_OFFSETS
	.align		4
.L_1563:
        /*0090*/ 	.byte	0x04, 0x28
        /*0092*/ 	.short	(.L_1565 - .L_1564)


	//   ....[0]....
.L_1564:
        /*0094*/ 	.word	0x00001050


	//   ....[1]....
        /*0098*/ 	.word	0x00001060


	//   ....[2]....
        /*009c*/ 	.word	0x00001090


	//   ....[3]....
        /*00a0*/ 	.word	0x000010a0


	//   ....[4]....
        /*00a4*/ 	.word	0x000010e0


	//   ....[5]....
        /*00a8*/ 	.word	0x000010f0


	//   ....[6]....
        /*00ac*/ 	.word	0x00001130


	//   ....[7]....
        /*00b0*/ 	.word	0x00001140


	//   ....[8]....
        /*00b4*/ 	.word	0x000011b0


	//   ....[9]....
        /*00b8*/ 	.word	0x000011c0


	//----- nvinfo : EIATTR_VRC_CTA_INIT_COUNT
	.align		4
.L_1565:
        /*00bc*/ 	.byte	0x02, 0x4a
	.zero		1
	.zero		1


	//----- nvinfo : EIATTR_EXIT_INSTR_OFFSETS
	.align		4
        /*00c0*/ 	.byte	0x04, 0x1c
        /*00c2*/ 	.short	(.L_1567 - .L_1566)


	//   ....[0]....
.L_1566:
        /*00c4*/ 	.word	0x00000070


	//   ....[1]....
        /*00c8*/ 	.word	0x00004190


	//----- nvinfo : EIATTR_MAX_THREADS
	.align		4
.L_1567:
        /*00cc*/ 	.byte	0x04, 0x05
        /*00ce*/ 	.short	(.L_1569 - .L_1568)
.L_1568:
        /*00d0*/ 	.word	0x00000080
        /*00d4*/ 	.word	0x00000001
        /*00d8*/ 	.word	0x00000001


	//----- nvinfo : EIATTR_CRS_STACK_SIZE
	.align		4
.L_1569:
        /*00dc*/ 	.byte	0x04, 0x1e
        /*00de*/ 	.short	(.L_1571 - .L_1570)
.L_1570:
        /*00e0*/ 	.word	0x00000000


	//----- nvinfo : EIATTR_CBANK_PARAM_SIZE
	.align		4
.L_1571:
        /*00e4*/ 	.byte	0x03, 0x19
        /*00e6*/ 	.short	0x00a0


	//----- nvinfo : EIATTR_PARAM_CBANK
	.align		4
        /*00e8*/ 	.byte	0x04, 0x0a
        /*00ea*/ 	.short	(.L_1573 - .L_1572)
	.align		4
.L_1572:
        /*00ec*/ 	.word	index@(.nv.constant0._Z35group_norm_nhwc_fwd_one_pass_kernelI11Fp16IOBf16WLi256ELi8ELi128EEv26Group_norm_nhwc_fwd_params)
        /*00f0*/ 	.short	0x0380
        /*00f2*/ 	.short	0x00a0


	//----- nvinfo : EIATTR_SW_WAR
	.align		4
.L_1573:
        /*00f4*/ 	.byte	0x04, 0x36
        /*00f6*/ 	.short	(.L_1575 - .L_1574)
.L_1574:
        /*00f8*/ 	.word	0x00000008
.L_1575:


//--------------------- .nv.info._Z35group_norm_nhwc_fwd_one_pass_kernelI11Fp16IOBf16WLi512ELi8ELi128EEv26Group_norm_nhwc_fwd_params --------------------------
	.section	.nv.info._Z35group_norm_nhwc_fwd_one_pass_kernelI11Fp16IOBf16WLi512ELi8ELi128EEv26Group_norm_nhwc_fwd_params,"",@"SHT_CUDA_INFO"
	.sectionflags	@""
	.align	4


	//----- nvinfo : EIATTR_CUDA_API_VERSION
	.align		4
        /*0000*/ 	.byte	0x04, 0x37
        /*0002*/ 	.short	(.L_1577 - .L_1576)
.L_1576:
        /*0004*/ 	.word	0x00000082


	//----- nvinfo : EIATTR_KPARAM_INFO
	.align		4
.L_1577:
        /*0008*/ 	.byte	0x04, 0x17
        /*000a*/ 	.short	(.L_1579 - .L_1578)
.L_1578:
        /*000c*/ 	.word	0x00000000
        /*0010*/ 	.short	0x0000
        /*0012*/ 	.short	0x0000
        /*0014*/ 	.byte	0x00, 0xf0, 0x81, 0x02


	//----- nvinfo : EIATTR_SPARSE_MMA_MASK
	.align		4
.L_1579:
        /*0018*/ 	.byte	0x03, 0x50
        /*001a*/ 	.short	0x0000


	//----- nvinfo : EIATTR_MAXREG_COUNT
	.align		4
        /*001c*/ 	.byte	0x03, 0x1b
        /*001e*/ 	.short	0x00ff


	//----- nvinfo : EIATTR_NUM_BARRIERS
	.align		4
        /*0020*/ 	.byte	0x02, 0x4c
        /*0022*/ 	.byte	0x01
	.zero		1


	//----- nvinfo : EIATTR_MERCURY_ISA_VERSION
	.align		4
        /*0024*/ 	.byte	0x03, 0x5f
        /*0026*/ 	.short	0x0101


	//----- nvinfo : EIATTR_INT_WARP_WIDE_INSTR_OFFSETS
	.align		4
        /*0028*/ 	.byte	0x04, 0x31
        /*002a*/ 	.short	(.L_1581 - .L_1580)


	//   ....[0]....
.L_1580:
        /*002c*/ 	.word	0x00002270


	//   ....[1]....
        /*0030*/ 	.word	0x000022c0


	//   ....[2]....
        /*0034*/ 	.word	0x00002350


	//   ....[3]....
        /*0038*/ 	.word	0x000023e0


	//   ....[4]....
        /*003c*/ 	.word	0x00002490


	//   ....[5]....
        /*0040*/ 	.word	0x00002520


	//   ....[6]....
        /*0044*/ 	.word	0x000025d0


	//   ....[7]....
        /*0048*/ 	.word	0x00002660


	//   ....[8]....
        /*004c*/ 	.word	0x00002890


	//   ....[9]....
        /*0050*/ 	.word	0x000028b0


	//   ....[10]....
        /*0054*/ 	.word	0x000029b0


	//   ....[11]....
        /*0058*/ 	.word	0x000029d0


	//   ....[12]....
        /*005c*/ 	.word	0x00002bb0


	//   ....[13]....
        /*0060*/ 	.word	0x00002bd0


	//----- nvinfo : EIATTR_COOP_GROUP_MASK_REGIDS
	.align		4
.L_1581:
        /*0064*/ 	.byte	0x04, 0x29
        /*0066*/ 	.short	(.L_1583 - .L_1582)


	//   ....[0]....
.L_1582:
        /*0068*/ 	.word	0xffffffff


	//   ....[1]....
        /*006c*/ 	.word	0xffffffff


	//   ....[2]....
        /*0070*/ 	.word	0xffffffff


	//   ....[3]....
        /*0074*/ 	.word	0xffffffff


	//   ....[4]....
        /*0078*/ 	.word	0xffffffff


	//   ....[5]....
        /*007c*/ 	.word	0xffffffff


	//   ....[6]....
        /*0080*/ 	.word	0xffffffff


	//   ....[7]....
        /*0084*/ 	.word	0xffffffff


	//   ....[8]....
        /*0088*/ 	.word	0xffffffff


	//   ....[9]....
        /*008c*/ 	.word	0xffffffff


	//----- nvinfo : EIATTR_COOP_GROUP_INSTR_OFFSETS
	.align		4
.L_1583:
        /*0090*/ 	.byte	0x04, 0x28
        /*0092*/ 	.short	(.L_1585 - .L_1584)


	//   ....[0]....
.L_1584:
        /*0094*/ 	.word	0x00001b70


	//   ....[1]....
        /*0098*/ 	.word	0x00001b80


	//   ....[2]....
        /*009c*/ 	.word	0x00001bc0


	//   ....[3]....
        /*00a0*/ 	.word	0x00001bd0


	//   ....[4]....
        /*00a4*/ 	.word	0x00001c10


	//   ....[5]....
        /*00a8*/ 	.word	0x00001c20


	//   ....[6]....
        /*00ac*/ 	.word	0x00001c60


	//   ....[7]....
        /*00b0*/ 	.word	0x00001c70


	//   ....[8]....
        /*00b4*/ 	.word	0x00001cf0


	//   ....[9]....
        /*00b8*/ 	.word	0x00001d00


	//----- nvinfo : EIATTR_VRC_CTA_INIT_COUNT
	.align		4
.L_1585:
        /*00bc*/ 	.byte	0x02, 0x4a
	.zero		1
	.zero		1


	//----- nvinfo : EIATTR_EXIT_INSTR_OFFSETS
	.align		4
        /*00c0*/ 	.byte	0x04, 0x1c
        /*00c2*/ 	.short	(.L_1587 - .L_1586)


	//   ....[0]....
.L_1586:
        /*00c4*/ 	.word	0x00000070


	//   ....[1]....
        /*00c8*/ 	.word	0x00006b00


	//----- nvinfo : EIATTR_MAX_THREADS
	.align		4
.L_1587:
        /*00cc*/ 	.byte	0x04, 0x05
        /*00ce*/ 	.short	(.L_1589 - .L_1588)
.L_1588:
        /*00d0*/ 	.word	0x00000080
        /*00d4*/ 	.word	0x00000001
        /*00d8*/ 	.word	0x00000001


	//----- nvinfo : EIATTR_CRS_STACK_SIZE
	.align		4
.L_1589:
        /*00dc*/ 	.byte	0x04, 0x1e
        /*00de*/ 	.short	(.L_1591 - .L_1590)
.L_1590:
        /*00e0*/ 	.word	0x00000000


	//----- nvinfo : EIATTR_CBANK_PARAM_SIZE
	.align		4
.L_1591:
        /*00e4*/ 	.byte	0x03, 0x19
        /*00e6*/ 	.short	0x00a0


	//----- nvinfo : EIATTR_PARAM_CBANK
	.align		4
        /*00e8*/ 	.byte	0x04, 0x0a
        /*00ea*/ 	.short	(.L_1593 - .L_1592)
	.align		4
.L_1592:
        /*00ec*/ 	.word	index@(.nv.constant0._Z35group_norm_nhwc_fwd_one_pass_kernelI11Fp16IOBf16WLi512ELi8ELi128EEv26Group_norm_nhwc_fwd_params)
        /*00f0*/ 	.short	0x0380
        /*00f2*/ 	.short	0x00a0


	//----- nvinfo : EIATTR_SW_WAR
	.align		4
.L_1593:
        /*00f4*/ 	.byte	0x04, 0x36
        /*00f6*/ 	.short	(.L_1595 - .L_1594)
.L_1594:
        /*00f8*/ 	.word	0x00000008
.L_1595:


//--------------------- .nv.info._Z35group_norm_nhwc_fwd_one_pass_kernelI11Fp16IOFp16WLi64ELi8ELi128EEv26Group_norm_nhwc_fwd_params --------------------------
	.section	.nv.info._Z35group_norm_nhwc_fwd_one_pass_kernelI11Fp16IOFp16WLi64ELi8ELi128EEv26Group_norm_nhwc_fwd_params,"",@"SHT_CUDA_INFO"
	.sectionflags	@""
	.align	4


	//----- nvinfo : EIATTR_CUDA_API_VERSION
	.align		4
        /*0000*/ 	.byte	0x04, 0x37
        /*0002*/ 	.short	(.L_1597 - .L_1596)
.L_1596:
        /*0004*/ 	.word	0x00000082


	//----- nvinfo : EIATTR_KPARAM_INFO
	.align		4
.L_1597:
        /*0008*/ 	.byte	0x04, 0x17
        /*000a*/ 	.short	(.L_1599 - .L_1598)
.L_1598:
        /*000c*/ 	.word	0x00000000
        /*0010*/ 	.short	0x0000
        /*0012*/ 	.short	0x0000
        /*0014*/ 	.byte	0x00, 0xf0, 0x81, 0x02


	//----- nvinfo : EIATTR_SPARSE_MMA_MASK
	.align		4
.L_1599:
        /*0018*/ 	.byte	0x03, 0x50
        /*001a*/ 	.short	0x0000


	//----- nvinfo : EIATTR_MAXREG_COUNT
	.align		4
        /*001c*/ 	.byte	0x03, 0x1b
        /*001e*/ 	.short	0x00ff


	//----- nvinfo : EIATTR_NUM_BARRIERS
	.align		4
        /*0020*/ 	.byte	0x02, 0x4c
        /*0022*/ 	.byte	0x01
	.zero		1


	//----- nvinfo : EIATTR_MERCURY_ISA_VERSION
	.align		4
        /*0024*/ 	.byte	0x03, 0x5f
        /*0026*/ 	.short	0x0101


	//----- nvinfo : EIATTR_INT_WARP_WIDE_INSTR_OFFSETS
	.align		4
        /*0028*/ 	.byte	0x04, 0x31
        /*002a*/ 	.short	(.L_1601 - .L_1600)


	//   ....[0]....
.L_1600:
        /*002c*/ 	.word	0x00000e10


	//   ....[1]....
        /*0030*/ 	.word	0x00000e50


	//   ....[2]....
        /*0034*/ 	.word	0x00000e90


	//   ....[3]....
        /*0038*/ 	.word	0x00000ea0


	//   ....[4]....
        /*003c*/ 	.word	0x00001070


	//   ....[5]....
        /*0040*/ 	.word	0x000010d0


	//   ....[6]....
        /*0044*/ 	.word	0x00001100


	//   ....[7]....
        /*0048*/ 	.word	0x00001120


	//   ....[8]....
        /*004c*/ 	.word	0x000013d0


	//   ....[9]....
        /*0050*/ 	.word	0x000014b0


	//   ....[10]....
        /*0054*/ 	.word	0x000014c0


	//   ....[11]....
        /*0058*/ 	.word	0x00001590


	//   ....[12]....
        /*005c*/ 	.word	0x00001710


	//   ....[13]....
        /*0060*/ 	.word	0x00001730


	//----- nvinfo : EIATTR_COOP_GROUP_MASK_REGIDS
	.align		4
.L_1601:
        /*0064*/ 	.byte	0x04, 0x29
        /*0066*/ 	.short	(.L_1603 - .L_1602)


	//   ....[0]....
.L_1602:
        /*0068*/ 	.word	0xffffffff


	//   ....[1]....
        /*006c*/ 	.word	0xffffffff


	//   ....[2]....
        /*0070*/ 	.word	0xffffffff


	//   ....[3]....
        /*0074*/ 	.word	0xffffffff


	//   ....[4]....
        /*0078*/ 	.word	0xffffffff


	//   ....[5]....
        /*007c*/ 	.word	0xffffffff


	//   ....[6]....
        /*0080*/ 	.word	0xffffffff


	//   ....[7]....
        /*0084*/ 	.word	0xffffffff


	//   ....[8]....
        /*0088*/ 	.word	0xffffffff


	//   ....[9]....
        /*008c*/ 	.word	0xffffffff


	//----- nvinfo : EIATTR_COOP_GROUP_INSTR_OFFSETS
	.align		4
.L_1603:
        /*0090*/ 	.byte	0x04, 0x28
        /*0092*/ 	.short	(.L_1605 - .L_1604)


	//   ....[0]....
.L_1604:
        /*0094*/ 	.word	0x00000720


	//   ....[1]....
        /*0098*/ 	.word	0x00000730


	//   ....[2]....
        /*009c*/ 	.word	0x00000760


	//   ....[3]....
        /*00a0*/ 	.word	0x00000780


	//   ....[4]....
        /*00a4*/ 	.word	0x000007b0


	//   ....[5]....
        /*00a8*/ 	.word	0x000007d0


	//   ....[6]....
        /*00ac*/ 	.word	0x00000800


	//   ....[7]....
        /*00b0*/ 	.word	0x00000820


	//   ....[8]....
        /*00b4*/ 	.word	0x00000870


	//   ....[9]....
        /*00b8*/ 	.word	0x00000880


	//----- nvinfo : EIATTR_VRC_CTA_INIT_COUNT
	.align		4
.L_1605:
        /*00bc*/ 	.byte	0x02, 0x4a
	.zero		1
	.zero		1


	//----- nvinfo : EIATTR_EXIT_INSTR_OFFSETS
	.align		4
        /*00c0*/ 	.byte	0x04, 0x1c
        /*00c2*/ 	.short	(.L_1607 - .L_1606)


	//   ....[0]....
.L_1606:
        /*00c4*/ 	.word	0x00000070


	//   ....[1]....
        /*00c8*/ 	.word	0x000022f0


	//----- nvinfo : EIATTR_MAX_THREADS
	.align		4
.L_1607:
        /*00cc*/ 	.byte	0x04, 0x05
        /*00ce*/ 	.short	(.L_1609 - .L_1608)
.L_1608:
        /*00d0*/ 	.word	0x00000080
        /*00d4*/ 	.word	0x00000001
        /*00d8*/ 	.word	0x00000001


	//----- nvinfo : EIATTR_CRS_STACK_SIZE
	.align		4
.L_1609:
        /*00dc*/ 	.byte	0x04, 0x1e
        /*00de*/ 	.short	(.L_1611 - .L_1610)
.L_1610:
        /*00e0*/ 	.word	0x00000000


	//----- nvinfo : EIATTR_CBANK_PARAM_SIZE
	.align		4
.L_1611:
        /*00e4*/ 	.byte	0x03, 0x19
        /*00e6*/ 	.short	0x00a0


	//----- nvinfo : EIATTR_PARAM_CBANK
	.align		4
        /*00e8*/ 	.byte	0x04, 0x0a
        /*00ea*/ 	.short	(.L_1613 - .L_1612)
	.align		4
.L_1612:
        /*00ec*/ 	.word	index@(.nv.constant0._Z35group_norm_nhwc_fwd_one_pass_kernelI11Fp16IOFp16WLi64ELi8ELi128EEv26Group_norm_nhwc_fwd_params)
        /*00f0*/ 	.short	0x0380
        /*00f2*/ 	.short	0x00a0


	//----- nvinfo : EIATTR_SW_WAR
	.align		4
.L_1613:
        /*00f4*/ 	.byte	0x04, 0x36
        /*00f6*/ 	.short	(.L_1615 - .L_1614)
.L_1614:
        /*00f8*/ 	.word	0x00000008
.L_1615:


//--------------------- .nv.info._Z35group_norm_nhwc_fwd_one_pass_kernelI11Fp16IOFp16WLi128ELi8ELi128EEv26Group_norm_nhwc_fwd_params --------------------------
	.section	.nv.info._Z35group_norm_nhwc_fwd_one_pass_kernelI11Fp16IOFp16WLi128ELi8ELi128EEv26Group_norm_nhwc_fwd_params,"",@"SHT_CUDA_INFO"
	.sectionflags	@""
	.align	4


	//----- nvinfo : EIATTR_CUDA_API_VERSION
	.align		4
        /*0000*/ 	.byte	0x04, 0x37
        /*0002*/ 	.short	(.L_1617 - .L_1616)
.L_1616:
        /*0004*/ 	.word	0x00000082


	//----- nvinfo : EIATTR_KPARAM_INFO
	.align		4
.L_1617:
        /*0008*/ 	.byte	0x04, 0x17
        /*000a*/ 	.short	(.L_1619 - .L_1618)
.L_1618:
        /*000c*/ 	.word	0x00000000
        /*0010*/ 	.short	0x0000
        /*0012*/ 	.short	0x0000
        /*0014*/ 	.byte	0x00, 0xf0, 0x81, 0x02


	//----- nvinfo : EIATTR_SPARSE_MMA_MASK
	.align		4
.L_1619:
        /*0018*/ 	.byte	0x03, 0x50
        /*001a*/ 	.short	0x0000


	//----- nvinfo : EIATTR_MAXREG_COUNT
	.align		4
        /*001c*/ 	.byte	0x03, 0x1b
        /*001e*/ 	.short	0x00ff


	//----- nvinfo : EIATTR_NUM_BARRIERS
	.align		4
        /*0020*/ 	.byte	0x02, 0x4c
        /*0022*/ 	.byte	0x01
	.zero		1


	//----- nvinfo : EIATTR_MERCURY_ISA_VERSION
	.align		4
        /*0024*/ 	.byte	0x03, 0x5f
        /*0026*/ 	.short	0x0101


	//----- nvinfo : EIATTR_INT_WARP_WIDE_INSTR_OFFSETS
	.align		4
        /*0028*/ 	.byte	0x04, 0x31
        /*002a*/ 	.short	(.L_1621 - .L_1620)


	//   ....[0]....
.L_1620:
        /*002c*/ 	.word	0x00001110


	//   ....[1]....
        /*0030*/ 	.word	0x00001130


	//   ....[2]....
        /*0034*/ 	.word	0x00001210


	//   ....[3]....
        /*0038*/ 	.word	0x00001260


	//   ....[4]....
        /*003c*/ 	.word	0x00001340


	//   ....[5]....
        /*0040*/ 	.word	0x000013c0


	//   ....[6]....
        /*0044*/ 	.word	0x00001490


	//   ....[7]....
        /*0048*/ 	.word	0x000014b0


	//   ....[8]....
        /*004c*/ 	.word	0x00001700


	//   ....[9]....
        /*0050*/ 	.word	0x000017f0


	//   ....[10]....
        /*0054*/ 	.word	0x00001810


	//   ....[11]....
        /*0058*/ 	.word	0x00001840


	//   ....[12]....
        /*005c*/ 	.word	0x00001a50


	//   ....[13]....
        /*0060*/ 	.word	0x00001a70


	//----- nvinfo : EIATTR_COOP_GROUP_MASK_REGIDS
	.align		4
.L_1621:
        /*0064*/ 	.byte	0x04, 0x29
        /*0066*/ 	.short	(.L_1623 - .L_1622)


	//   ....[0]....
.L_1622:
        /*0068*/ 	.word	0xffffffff


	//   ....[1]....
        /*006c*/ 	.word	0xffffffff


	//   ....[2]....
        /*0070*/ 	.word	0xffffffff


	//   ....[3]....
        /*0074*/ 	.word	0xffffffff


	//   ....[4]....
        /*0078*/ 	.word	0xffffffff


	//   ....[5]....
        /*007c*/ 	.word	0xffffffff


	//   ....[6]....
        /*0080*/ 	.word	0xffffffff


	//   ....[7]....
        /*0084*/ 	.word	0xffffffff


	//   ....[8]....
        /*0088*/ 	.word	0xffffffff


	//   ....[9]....
        /*008c*/ 	.word	0xffffffff


	//----- nvinfo : EIATTR_COOP_GROUP_INSTR_OFFSETS
	.align		4
.L_1623:
        /*0090*/ 	.byte	0x04, 0x28
        /*0092*/ 	.short	(.L_1625 - .L_1624)


	//   ....[0]....
.L_1624:
        /*0094*/ 	.word	0x00000aa0


	//   ....[1]....
        /*0098*/ 	.word	0x00000ab0


	//   ....[2]....
        /*009c*/ 	.word	0x00000ae0


	//   ....[3]....
        /*00a0*/ 	.word	0x00000af0


	//   ....[4]....
        /*00a4*/ 	.word	0x00000b30


	//   ....[5]....
        /*00a8*/ 	.word	0x00000b40


	//   ....[6]....
        /*00ac*/ 	.word	0x00000b80


	//   ....[7]....
        /*00b0*/ 	.word	0x00000b90


	//   ....[8]....
        /*00b4*/ 	.word	0x00000bf0


	//   ....[9]....
        /*00b8*/ 	.word	0x00000c00


	//----- nvinfo : EIATTR_VRC_CTA_INIT_COUNT
	.align		4
.L_1625:
        /*00bc*/ 	.byte	0x02, 0x4a
	.zero		1
	.zero		1


	//----- nvinfo : EIATTR_EXIT_INSTR_OFFSETS
	.align		4
        /*00c0*/ 	.byte	0x04, 0x1c
        /*00c2*/ 	.short	(.L_1627 - .L_1626)


	//   ....[0]....
.L_1626:
        /*00c4*/ 	.word	0x00000070


	//   ....[1]....
        /*00c8*/ 	.word	0x00002da0


	//----- nvinfo : EIATTR_MAX_THREADS
	.align		4
.L_1627:
        /*00cc*/ 	.byte	0x04, 0x05
        /*00ce*/ 	.short	(.L_1629 - .L_1628)
.L_1628:
        /*00d0*/ 	.word	0x00000080
        /*00d4*/ 	.word	0x00000001
        /*00d8*/ 	.word	0x00000001


	//----- nvinfo : EIATTR_CRS_STACK_SIZE
	.align		4
.L_1629:
        /*00dc*/ 	.byte	0x04, 0x1e
        /*00de*/ 	.short	(.L_1631 - .L_1630)
.L_1630:
        /*00e0*/ 	.word	0x00000000


	//----- nvinfo : EIATTR_CBANK_PARAM_SIZE
	.align		4
.L_1631:
        /*00e4*/ 	.byte	0x03, 0x19
        /*00e6*/ 	.short	0x00a0


	//----- nvinfo : EIATTR_PARAM_CBANK
	.align		4
        /*00e8*/ 	.byte	0x04, 0x0a
        /*00ea*/ 	.short	(.L_1633 - .L_1632)
	.align		4
.L_1632:
        /*00ec*/ 	.word	index@(.nv.constant0._Z35group_norm_nhwc_fwd_one_pass_kernelI11Fp16IOFp16WLi128ELi8ELi128EEv26Group_norm_nhwc_fwd_params)
        /*00f0*/ 	.short	0x0380
        /*00f2*/ 	.short	0x00a0


	//----- nvinfo : EIATTR_SW_WAR
	.align		4
.L_1633:
        /*00f4*/ 	.byte	0x04, 0x36
        /*00f6*/ 	.short	(.L_1635 - .L_1634)
.L_1634:
        /*00f8*/ 	.word	0x00000008
.L_1635:


//--------------------- .nv.info._Z35group_norm_nhwc_fwd_one_pass_kernelI11Fp16IOFp16WLi256ELi8ELi128EEv26Group_norm_nhwc_fwd_params --------------------------
	.section	.nv.info._Z35group_norm_nhwc_fwd_one_pass_kernelI11Fp16IOFp16WLi256ELi8ELi128EEv26Group_norm_nhwc_fwd_params,"",@"SHT_CUDA_INFO"
	.sectionflags	@""
	.align	4


	//----- nvinfo : EIATTR_CUDA_API_VERSION
	.align		4
        /*0000*/ 	.byte	0x04, 0x37
        /*0002*/ 	.short	(.L_1637 - .L_1636)
.L_1636:
        /*0004*/ 	.word	0x00000082


	//----- nvinfo : EIATTR_KPARAM_INFO
	.align		4
.L_1637:
        /*0008*/ 	.byte	0x04, 0x17
        /*000a*/ 	.short	(.L_1639 - .L_1638)
.L_1638:
        /*000c*/ 	.word	0x00000000
        /*0010*/ 	.short	0x0000
        /*0012*/ 	.short	0x0000
        /*0014*/ 	.byte	0x00, 0xf0, 0x81, 0x02


	//----- nvinfo : EIATTR_SPARSE_MMA_MASK
	.align		4
.L_1639:
        /*0018*/ 	.byte	0x03, 0x50
        /*001a*/ 	.short	0x0000


	//----- nvinfo : EIATTR_MAXREG_COUNT
	.align		4
        /*001c*/ 	.byte	0x03, 0x1b
        /*001e*/ 	.short	0x00ff


	//----- nvinfo : EIATTR_NUM_BARRIERS
	.align		4
        /*0020*/ 	.byte	0x02, 0x4c
        /*0022*/ 	.byte	0x01
	.zero		1


	//----- nvinfo : EIATTR_MERCURY_ISA_VERSION
	.align		4
        /*0024*/ 	.byte	0x03, 0x5f
        /*0026*/ 	.short	0x0101


	//----- nvinfo : EIATTR_INT_WARP_WIDE_INSTR_OFFSETS
	.align		4
        /*0028*/ 	.byte	0x04, 0x31
        /*002a*/ 	.short	(.L_1641 - .L_1640)


	//   ....[0]....
.L_1640:
        /*002c*/ 	.word	0x000016d0


	//   ....[1]....
        /*0030*/ 	.word	0x000016f0


	//   ....[2]....
        /*0034*/ 	.word	0x000017d0


	//   ....[3]....
        /*0038*/ 	.word	0x00001820


	//   ....[4]....
        /*003c*/ 	.word	0x00001900


	//   ....[5]....
        /*0040*/ 	.word	0x00001980


	//   ....[6]....
        /*0044*/ 	.word	0x00001a50


	//   ....[7]....
        /*0048*/ 	.word	0x00001a70


	//   ....[8]....
        /*004c*/ 	.word	0x00001cc0


	//   ....[9]....
        /*0050*/ 	.word	0x00001db0


	//   ....[10]....
        /*0054*/ 	.word	0x00001dd0


	//   ....[11]....
        /*0058*/ 	.word	0x00001e00


	//   ....[12]....
        /*005c*/ 	.word	0x00002010


	//   ....[13]....
        /*0060*/ 	.word	0x00002030


	//----- nvinfo : EIATTR_COOP_GROUP_MASK_REGIDS
	.align		4
.L_1641:
        /*0064*/ 	.byte	0x04, 0x29
        /*0066*/ 	.short	(.L_1643 - .L_1642)


	//   ....[0]....
.L_1642:
        /*0068*/ 	.word	0xffffffff


	//   ....[1]....
        /*006c*/ 	.word	0xffffffff


	//   ....[2]....
        /*0070*/ 	.word	0xffffffff


	//   ....[3]....
        /*0074*/ 	.word	0xffffffff


	//   ....[4]....
        /*0078*/ 	.word	0xffffffff


	//   ....[5]....
        /*007c*/ 	.word	0xffffffff


	//   ....[6]....
        /*0080*/ 	.word	0xffffffff


	//   ....[7]....
        /*0084*/ 	.word	0xffffffff


	//   ....[8]....
        /*0088*/ 	.word	0xffffffff


	//   ....[9]....
        /*008c*/ 	.word	0xffffffff


	//----- nvinfo : EIATTR_COOP_GROUP_INSTR_OFFSETS
	.align		4
.L_1643:
        /*0090*/ 	.byte	0x04, 0x28
        /*0092*/ 	.short	(.L_1645 - .L_1644)


	//   ....[0]....
.L_1644:
        /*0094*/ 	.word	0x00001050


	//   ....[1]....
        /*0098*/ 	.word	0x00001060


	//   ....[2]....
        /*009c*/ 	.word	0x00001090


	//   ....[3]....
        /*00a0*/ 	.word	0x000010a0


	//   ....[4]....
        /*00a4*/ 	.word	0x000010e0


	//   ....[5]....
        /*00a8*/ 	.word	0x000010f0


	//   ....[6]....
        /*00ac*/ 	.word	0x00001130


	//   ....[7]....
        /*00b0*/ 	.word	0x00001140


	//   ....[8]....
        /*00b4*/ 	.word	0x000011b0


	//   ....[9]....
        /*00b8*/ 	.word	0x000011c0


	//----- nvinfo : EIATTR_VRC_CTA_INIT_COUNT
	.align		4
.L_1645:
        /*00bc*/ 	.byte	0x02, 0x4a
	.zero		1
	.zero		1


	//----- nvinfo : EIATTR_EXIT_INSTR_OFFSETS
	.align		4
        /*00c0*/ 	.byte	0x04, 0x1c
        /*00c2*/ 	.short	(.L_1647 - .L_1646)


	//   ....[0]....
.L_1646:
        /*00c4*/ 	.word	0x00000070


	//   ....[1]....
        /*00c8*/ 	.word	0x00004190


	//----- nvinfo : EIATTR_MAX_THREADS
	.align		4
.L_1647:
        /*00cc*/ 	.byte	0x04, 0x05
        /*00ce*/ 	.short	(.L_1649 - .L_1648)
.L_1648:
        /*00d0*/ 	.word	0x00000080
        /*00d4*/ 	.word	0x00000001
        /*00d8*/ 	.word	0x00000001


	//----- nvinfo : EIATTR_CRS_STACK_SIZE
	.align		4
.L_1649:
        /*00dc*/ 	.byte	0x04, 0x1e
        /*00de*/ 	.short	(.L_1651 - .L_1650)
.L_1650:
        /*00e0*/ 	.word	0x00000000


	//----- nvinfo : EIATTR_CBANK_PARAM_SIZE
	.align		4
.L_1651:
        /*00e4*/ 	.byte	0x03, 0x19
        /*00e6*/ 	.short	0x00a0


	//----- nvinfo : EIATTR_PARAM_CBANK
	.align		4
        /*00e8*/ 	.byte	0x04, 0x0a
        /*00ea*/ 	.short	(.L_1653 - .L_1652)
	.align		4
.L_1652:
        /*00ec*/ 	.word	index@(.nv.constant0._Z35group_norm_nhwc_fwd_one_pass_kernelI11Fp16IOFp16WLi256ELi8ELi128EEv26Group_norm_nhwc_fwd_params)
        /*00f0*/ 	.short	0x0380
        /*00f2*/ 	.short	0x00a0


	//----- nvinfo : EIATTR_SW_WAR
	.align		4
.L_1653:
        /*00f4*/ 	.byte	0x04, 0x36
        /*00f6*/ 	.short	(.L_1655 - .L_1654)
.L_1654:
        /*00f8*/ 	.word	0x00000008
.L_1655:


//--------------------- .nv.info._Z35group_norm_nhwc_fwd_one_pass_kernelI11Fp16IOFp16WLi512ELi8ELi128EEv26Group_norm_nhwc_fwd_params --------------------------
	.section	.nv.info._Z35group_norm_nhwc_fwd_one_pass_kernelI11Fp16IOFp16WLi512ELi8ELi128EEv26Group_norm_nhwc_fwd_params,"",@"SHT_CUDA_INFO"
	.sectionflags	@""
	.align	4


	//----- nvinfo : EIATTR_CUDA_API_VERSION
	.align		4
        /*0000*/ 	.byte	0x04, 0x37
        /*0002*/ 	.short	(.L_1657 - .L_1656)
.L_1656:
        /*0004*/ 	.word	0x00000082


	//----- nvinfo : EIATTR_KPARAM_INFO
	.align		4
.L_1657:
        /*0008*/ 	.byte	0x04, 0x17
        /*000a*/ 	.short	(.L_1659 - .L_1658)
.L_1658:
        /*000c*/ 	.word	0x00000000
        /*0010*/ 	.short	0x0000
        /*0012*/ 	.short	0x0000
        /*0014*/ 	.byte	0x00, 0xf0, 0x81, 0x02


	//----- nvinfo : EIATTR_SPARSE_MMA_MASK
	.align		4
.L_1659:
        /*0018*/ 	.byte	0x03, 0x50
        /*001a*/ 	.short	0x0000


	//----- nvinfo : EIATTR_MAXREG_COUNT
	.align		4
        /*001c*/ 	.byte	0x03, 0x1b
        /*001e*/ 	.short	0x00ff


	//----- nvinfo : EIATTR_NUM_BARRIERS
	.align		4
        /*0020*/ 	.byte	0x02, 0x4c
        /*0022*/ 	.byte	0x01
	.zero		1


	//----- nvinfo : EIATTR_MERCURY_ISA_VERSION
	.align		4
        /*0024*/ 	.byte	0x03, 0x5f
        /*0026*/ 	.short	0x0101


	//----- nvinfo : EIATTR_INT_WARP_WIDE_INSTR_OFFSETS
	.align		4
        /*0028*/ 	.byte	0x04, 0x31
        /*002a*/ 	.short	(.L_1661 - .L_1660)


	//   ....[0]....
.L_1660:
        /*002c*/ 	.word	0x00002270


	//   ....[1]....
        /*0030*/ 	.word	0x000022c0


	//   ....[2]....
        /*0034*/ 	.word	0x00002350


	//   ....[3]....
        /*0038*/ 	.word	0x000023e0


	//   ....[4]....
        /*003c*/ 	.word	0x00002490


	//   ....[5]....
        /*0040*/ 	.word	0x00002520


	//   ....[6]....
        /*0044*/ 	.word	0x000025d0


	//   ....[7]....
        /*0048*/ 	.word	0x00002660


	//   ....[8]....
        /*004c*/ 	.word	0x00002890


	//   ....[9]....
        /*0050*/ 	.word	0x000028b0


	//   ....[10]....
        /*0054*/ 	.word	0x000029b0


	//   ....[11]....
        /*0058*/ 	.word	0x000029d0


	//   ....[12]....
        /*005c*/ 	.word	0x00002bb0


	//   ....[13]....
        /*0060*/ 	.word	0x00002bd0


	//----- nvinfo : EIATTR_COOP_GROUP_MASK_REGIDS
	.align		4
.L_1661:
        /*0064*/ 	.byte	0x04, 0x29
        /*0066*/ 	.short	(.L_1663 - .L_1662)


	//   ....[0]....
.L_1662:
        /*0068*/ 	.word	0xffffffff


	//   ....[1]....
        /*006c*/ 	.word	0xffffffff


	//   ....[2]....
        /*0070*/ 	.word	0xffffffff


	//   ....[3]....
        /*0074*/ 	.word	0xffffffff


	//   ....[4]....
        /*0078*/ 	.word	0xffffffff


	//   ....[5]....
        /*007c*/ 	.word	0xffffffff


	//   ....[6]....
        /*0080*/ 	.word	0xffffffff


	//   ....[7]....
        /*0084*/ 	.word	0xffffffff


	//   ....[8]....
        /*0088*/ 	.word	0xffffffff


	//   ....[9]....
        /*008c*/ 	.word	0xffffffff


	//----- nvinfo : EIATTR_COOP_GROUP_INSTR_OFFSETS
	.align		4
.L_1663:
        /*0090*/ 	.byte	0x04, 0x28
        /*0092*/ 	.short	(.L_1665 - .L_1664)


	//   ....[0]....
.L_1664:
        /*0094*/ 	.word	0x00001b70


	//   ....[1]....
        /*0098*/ 	.word	0x00001b80


	//   ....[2]....
        /*009c*/ 	.word	0x00001bc0


	//   ....[3]....
        /*00a0*/ 	.word	0x00001bd0


	//   ....[4]....
        /*00a4*/ 	.word	0x00001c10


	//   ....[5]....
        /*00a8*/ 	.word	0x00001c20


	//   ....[6]....
        /*00ac*/ 	.word	0x00001c60


	//   ....[7]....
        /*00b0*/ 	.word	0x00001c70


	//   ....[8]....
        /*00b4*/ 	.word	0x00001cf0


	//   ....[9]....
        /*00b8*/ 	.word	0x00001d00


	//----- nvinfo : EIATTR_VRC_CTA_INIT_COUNT
	.align		4
.L_1665:
        /*00bc*/ 	.byte	0x02, 0x4a
	.zero		1
	.zero		1


	//----- nvinfo : EIATTR_EXIT_INSTR_OFFSETS
	.align		4
        /*00c0*/ 	.byte	0x04, 0x1c
        /*00c2*/ 	.short	(.L_1667 - .L_1666)


	//   ....[0]....
.L_1666:
        /*00c4*/ 	.word	0x00000070


	//   ....[1]....
        /*00c8*/ 	.word	0x00006b00


	//----- nvinfo : EIATTR_MAX_THREADS
	.align		4
.L_1667:
        /*00cc*/ 	.byte	0x04, 0x05
        /*00ce*/ 	.short	(.L_1669 - .L_1668)
.L_1668:
        /*00d0*/ 	.word	0x00000080
        /*00d4*/ 	.word	0x00000001
        /*00d8*/ 	.word	0x00000001


	//----- nvinfo : EIATTR_CRS_STACK_SIZE
	.align		4
.L_1669:
        /*00dc*/ 	.byte	0x04, 0x1e
        /*00de*/ 	.short	(.L_1671 - .L_1670)
.L_1670:
        /*00e0*/ 	.word	0x00000000


	//----- nvinfo : EIATTR_CBANK_PARAM_SIZE
	.align		4
.L_1671:
        /*00e4*/ 	.byte	0x03, 0x19
        /*00e6*/ 	.short	0x00a0


	//----- nvinfo : EIATTR_PARAM_CBANK
	.align		4
        /*00e8*/ 	.byte	0x04, 0x0a
        /*00ea*/ 	.short	(.L_1673 - .L_1672)
	.align		4
.L_1672:
        /*00ec*/ 	.word	index@(.nv.constant0._Z35group_norm_nhwc_fwd_one_pass_kernelI11Fp16IOFp16WLi512ELi8ELi128EEv26Group_norm_nhwc_fwd_params)
        /*00f0*/ 	.short	0x0380
        /*00f2*/ 	.short	0x00a0


	//----- nvinfo : EIATTR_SW_WAR
	.align		4
.L_1673:
        /*00f4*/ 	.byte	0x04, 0x36
        /*00f6*/ 	.short	(.L_1675 - .L_1674)
.L_1674:
        /*00f8*/ 	.word	0x00000008
.L_1675:


//--------------------- .nv.info._Z35group_norm_nhwc_fwd_one_pass_kernelI11Fp32IOFp32WLi64ELi8ELi128EEv26Group_norm_nhwc_fwd_params --------------------------
	.section	.nv.info._Z35group_norm_nhwc_fwd_one_pass_kernelI11Fp32IOFp32WLi64ELi8ELi128EEv26Group_norm_nhwc_fwd_params,"",@"SHT_CUDA_INFO"
	.sectionflags	@""
	.align	4


	//----- nvinfo : EIATTR_CUDA_API_VERSION
	.align		4
        /*0000*/ 	.byte	0x04, 0x37
        /*0002*/ 	.short	(.L_1677 - .L_1676)
.L_1676:
        /*0004*/ 	.word	0x00000082


	//----- nvinfo : EIATTR_KPARAM_INFO
	.align		4
.L_1677:
        /*0008*/ 	.byte	0x04, 0x17
        /*000a*/ 	.short	(.L_1679 - .L_1678)
.L_1678:
        /*000c*/ 	.word	0x00000000
        /*0010*/ 	.short	0x0000
        /*0012*/ 	.short	0x0000
        /*0014*/ 	.byte	0x00, 0xf0, 0x81, 0x02


	//----- nvinfo : EIATTR_SPARSE_MMA_MASK
	.align		4
.L_1679:
        /*0018*/ 	.byte	0x03, 0x50
        /*001a*/ 	.short	0x0000


	//----- nvinfo : EIATTR_MAXREG_COUNT
	.align		4
        /*001c*/ 	.byte	0x03, 0x1b
        /*001e*/ 	.short	0x00ff


	//----- nvinfo : EIATTR_NUM_BARRIERS
	.align		4
        /*0020*/ 	.byte	0x02, 0x4c
        /*0022*/ 	.byte	0x01
	.zero		1


	//----- nvinfo : EIATTR_MERCURY_ISA_VERSION
	.align		4
        /*0024*/ 	.byte	0x03, 0x5f
        /*0026*/ 	.short	0x0101


	//----- nvinfo : EIATTR_INT_WARP_WIDE_INSTR_OFFSETS
	.align		4
        /*0028*/ 	.byte	0x04, 0x31
        /*002a*/ 	.short	(.L_1681 - .L_1680)


	//   ....[0]....
.L_1680:
        /*002c*/ 	.word	0x00000dd0


	//   ....[1]....
        /*0030*/ 	.word	0x00000e10


	//   ....[2]....
        /*0034*/ 	.word	0x00000e40


	//   ....[3]....
        /*0038*/ 	.word	0x00000e60


	//   ....[4]....
        /*003c*/ 	.word	0x00001030


	//   ....[5]....
        /*0040*/ 	.word	0x00001090


	//   ....[6]....
        /*0044*/ 	.word	0x000010d0


	//   ....[7]....
        /*0048*/ 	.word	0x000010e0


	//   ....[8]....
        /*004c*/ 	.word	0x00001390


	//   ....[9]....
        /*0050*/ 	.word	0x00001470


	//   ....[10]....
        /*0054*/ 	.word	0x00001480


	//   ....[11]....
        /*0058*/ 	.word	0x00001560


	//   ....[12]....
        /*005c*/ 	.word	0x000016d0


	//   ....[13]....
        /*0060*/ 	.word	0x000016f0


	//----- nvinfo : EIATTR_COOP_GROUP_MASK_REGIDS
	.align		4
.L_1681:
        /*0064*/ 	.byte	0x04, 0x29
        /*0066*/ 	.short	(.L_1683 - .L_1682)


	//   ....[0]....
.L_1682:
        /*0068*/ 	.word	0xffffffff


	//   ....[1]....
        /*006c*/ 	.word	0xffffffff


	//   ....[2]....
        /*0070*/ 	.word	0xffffffff


	//   ....[3]....
        /*0074*/ 	.word	0xffffffff


	//   ....[4]....
        /*0078*/ 	.word	0xffffffff


	//   ....[5]....
        /*007c*/ 	.word	0xffffffff


	//   ....[6]....
        /*0080*/ 	.word	0xffffffff


	//   ....[7]....
        /*0084*/ 	.word	0xffffffff


	//   ....[8]....
        /*0088*/ 	.word	0xffffffff


	//   ....[9]....
        /*008c*/ 	.word	0xffffffff


	//----- nvinfo : EIATTR_COOP_GROUP_INSTR_OFFSETS
	.align		4
.L_1683:
        /*0090*/ 	.byte	0x04, 0x28
        /*0092*/ 	.short	(.L_1685 - .L_1684)


	//   ....[0]....
.L_1684:
        /*0094*/ 	.word	0x000006d0


	//   ....[1]....
        /*0098*/ 	.word	0x000006e0


	//   ....[2]....
        /*009c*/ 	.word	0x00000710


	//   ....[3]....
        /*00a0*/ 	.word	0x00000730


	//   ....[4]....
        /*00a4*/ 	.word	0x00000760


	//   ....[5]....
        /*00a8*/ 	.word	0x00000780


	//   ....[6]....
        /*00ac*/ 	.word	0x000007b0


	//   ....[7]....
        /*00b0*/ 	.word	0x000007d0


	//   ....[8]....
        /*00b4*/ 	.word	0x00000820


	//   ....[9]....
        /*00b8*/ 	.word	0x00000830


	//----- nvinfo : EIATTR_VRC_CTA_INIT_COUNT
	.align		4
.L_1685:
        /*00bc*/ 	.byte	0x02, 0x4a
	.zero		1
	.zero		1


	//----- nvinfo : EIATTR_EXIT_INSTR_OFFSETS
	.align		4
        /*00c0*/ 	.byte	0x04, 0x1c
        /*00c2*/ 	.short	(.L_1687 - .L_1686)


	//   ....[0]....
.L_1686:
        /*00c4*/ 	.word	0x00000070


	//   ....[1]....
        /*00c8*/ 	.word	0x00002210


	//----- nvinfo : EIATTR_MAX_THREADS
	.align		4
.L_1687:
        /*00cc*/ 	.byte	0x04, 0x05
        /*00ce*/ 	.short	(.L_1689 - .L_1688)
.L_1688:
        /*00d0*/ 	.word	0x00000080
        /*00d4*/ 	.word	0x00000001
        /*00d8*/ 	.word	0x00000001


	//----- nvinfo : EIATTR_CRS_STACK_SIZE
	.align		4
.L_1689:
        /*00dc*/ 	.byte	0x04, 0x1e
        /*00de*/ 	.short	(.L_1691 - .L_1690)
.L_1690:
        /*00e0*/ 	.word	0x00000000


	//----- nvinfo : EIATTR_CBANK_PARAM_SIZE
	.align		4
.L_1691:
        /*00e4*/ 	.byte	0x03, 0x19
        /*00e6*/ 	.short	0x00a0


	//----- nvinfo : EIATTR_PARAM_CBANK
	.align		4
        /*00e8*/ 	.byte	0x04, 0x0a
        /*00ea*/ 	.short	(.L_1693 - .L_1692)
	.align		4
.L_1692:
        /*00ec*/ 	.word	index@(.nv.constant0._Z35group_norm_nhwc_fwd_one_pass_kernelI11Fp32IOFp32WLi64ELi8ELi128EEv26Group_norm_nhwc_fwd_params)
        /*00f0*/ 	.short	0x0380
        /*00f2*/ 	.short	0x00a0


	//----- nvinfo : EIATTR_SW_WAR
	.align		4
.L_1693:
        /*00f4*/ 	.byte	0x04, 0x36
        /*00f6*/ 	.short	(.L_1695 - .L_1694)
.L_1694:
        /*00f8*/ 	.word	0x00000008
.L_1695:


//--------------------- .nv.info._Z35group_norm_nhwc_fwd_one_pass_kernelI11Fp32IOFp32WLi128ELi8ELi128EEv26Group_norm_nhwc_fwd_params --------------------------
	.section	.nv.info._Z35group_norm_nhwc_fwd_one_pass_kernelI11Fp32IOFp32WLi128ELi8ELi128EEv26Group_norm_nhwc_fwd_params,"",@"SHT_CUDA_INFO"
	.sectionflags	@""
	.align	4


	//----- nvinfo : EIATTR_CUDA_API_VERSION
	.align		4
        /*0000*/ 	.byte	0x04, 0x37
        /*0002*/ 	.short	(.L_1697 - .L_1696)
.L_1696:
        /*0004*/ 	.word	0x00000082


	//----- nvinfo : EIATTR_KPARAM_INFO
	.align		4
.L_1697:
        /*0008*/ 	.byte	0x04, 0x17
        /*000a*/ 	.short	(.L_1699 - .L_1698)
.L_1698:
        /*000c*/ 	.word	0x00000000
        /*0010*/ 	.short	0x0000
        /*0012*/ 	.short	0x0000
        /*0014*/ 	.byte	0x00, 0xf0, 0x81, 0x02


	//----- nvinfo : EIATTR_SPARSE_MMA_MASK
	.align		4
.L_1699:
        /*0018*/ 	.byte	0x03, 0x50
        /*001a*/ 	.short	0x0000


	//----- nvinfo : EIATTR_MAXREG_COUNT
	.align		4
        /*001c*/ 	.byte	0x03, 0x1b
        /*001e*/ 	.short	0x00ff


	//----- nvinfo : EIATTR_NUM_BARRIERS
	.align		4
        /*0020*/ 	.byte	0x02, 0x4c
        /*0022*/ 	.byte	0x01
	.zero		1


	//----- nvinfo : EIATTR_MERCURY_ISA_VERSION
	.align		4
        /*0024*/ 	.byte	0x03, 0x5f
        /*0026*/ 	.short	0x0101


	//----- nvinfo : EIATTR_INT_WARP_WIDE_INSTR_OFFSETS
	.align		4
        /*0028*/ 	.byte	0x04, 0x31
        /*002a*/ 	.short	(.L_1701 - .L_1700)


	//   ....[0]....
.L_1700:
        /*002c*/ 	.word	0x000010c0


	//   ....[1]....
        /*0030*/ 	.word	0x000010e0


	//   ....[2]....
        /*0034*/ 	.word	0x000011c0


	//   ....[3]....
        /*0038*/ 	.word	0x000011e0


	//   ....[4]....
        /*003c*/ 	.word	0x000012f0


	//   ....[5]....
        /*0040*/ 	.word	0x00001350


	//   ....[6]....
        /*0044*/ 	.word	0x00001440


	//   ....[7]....
        /*0048*/ 	.word	0x00001460


	//   ....[8]....
        /*004c*/ 	.word	0x000016e0


	//   ....[9]....
        /*0050*/ 	.word	0x00001700


	//   ....[10]....
        /*0054*/ 	.word	0x00001800


	//   ....[11]....
        /*0058*/ 	.word	0x00001820


	//   ....[12]....
        /*005c*/ 	.word	0x00001a00


	//   ....[13]....
        /*0060*/ 	.word	0x00001a20


	//----- nvinfo : EIATTR_COOP_GROUP_MASK_REGIDS
	.align		4
.L_1701:
        /*0064*/ 	.byte	0x04, 0x29
        /*0066*/ 	.short	(.L_1703 - .L_1702)


	//   ....[0]....
.L_1702:
        /*0068*/ 	.word	0xffffffff


	//   ....[1]....
        /*006c*/ 	.word	0xffffffff


	//   ....[2]....
        /*0070*/ 	.word	0xffffffff


	//   ....[3]....
        /*0074*/ 	.word	0xffffffff


	//   ....[4]....
        /*0078*/ 	.word	0xffffffff


	//   ....[5]....
        /*007c*/ 	.word	0xffffffff


	//   ....[6]....
        /*0080*/ 	.word	0xffffffff


	//   ....[7]....
        /*0084*/ 	.word	0xffffffff


	//   ....[8]....
        /*0088*/ 	.word	0xffffffff


	//   ....[9]....
        /*008c*/ 	.word	0xffffffff


	//----- nvinfo : EIATTR_COOP_GROUP_INSTR_OFFSETS
	.align		4
.L_1703:
        /*0090*/ 	.byte	0x04, 0x28
        /*0092*/ 	.short	(.L_1705 - .L_1704)


	//   ....[0]....
.L_1704:
        /*0094*/ 	.word	0x00000a50


	//   ....[1]....
        /*0098*/ 	.word	0x00000a60


	//   ....[2]....
        /*009c*/ 	.word	0x00000a90


	//   ....[3]....
        /*00a0*/ 	.word	0x00000aa0


	//   ....[4]....
        /*00a4*/ 	.word	0x00000ae0


	//   ....[5]....
        /*00a8*/ 	.word	0x00000af0


	//   ....[6]....
        /*00ac*/ 	.word	0x00000b30


	//   ....[7]....
        /*00b0*/ 	.word	0x00000b40


	//   ....[8]....
        /*00b4*/ 	.word	0x00000ba0


	//   ....[9]....
        /*00b8*/ 	.word	0x00000bb0


	//----- nvinfo : EIATTR_VRC_CTA_INIT_COUNT
	.align		4
.L_1705:
        /*00bc*/ 	.byte	0x02, 0x4a
	.zero		1
	.zero		1


	//----- nvinfo : EIATTR_EXIT_INSTR_OFFSETS
	.align		4
        /*00c0*/ 	.byte	0x04, 0x1c
        /*00c2*/ 	.short	(.L_1707 - .L_1706)


	//   ....[0]....
.L_1706:
        /*00c4*/ 	.word	0x00000070


	//   ....[1]....
        /*00c8*/ 	.word	0x00002c70


	//----- nvinfo : EIATTR_MAX_THREADS
	.align		4
.L_1707:
        /*00cc*/ 	.byte	0x04, 0x05
        /*00ce*/ 	.short	(.L_1709 - .L_1708)
.L_1708:
        /*00d0*/ 	.word	0x00000080
        /*00d4*/ 	.word	0x00000001
        /*00d8*/ 	.word	0x00000001


	//----- nvinfo : EIATTR_CRS_STACK_SIZE
	.align		4
.L_1709:
        /*00dc*/ 	.byte	0x04, 0x1e
        /*00de*/ 	.short	(.L_1711 - .L_1710)
.L_1710:
        /*00e0*/ 	.word	0x00000000


	//----- nvinfo : EIATTR_CBANK_PARAM_SIZE
	.align		4
.L_1711:
        /*00e4*/ 	.byte	0x03, 0x19
        /*00e6*/ 	.short	0x00a0


	//----- nvinfo : EIATTR_PARAM_CBANK
	.align		4
        /*00e8*/ 	.byte	0x04, 0x0a
        /*00ea*/ 	.short	(.L_1713 - .L_1712)
	.align		4
.L_1712:
        /*00ec*/ 	.word	index@(.nv.constant0._Z35group_norm_nhwc_fwd_one_pass_kernelI11Fp32IOFp32WLi128ELi8ELi128EEv26Group_norm_nhwc_fwd_params)
        /*00f0*/ 	.short	0x0380
        /*00f2*/ 	.short	0x00a0


	//----- nvinfo : EIATTR_SW_WAR
	.align		4
.L_1713:
        /*00f4*/ 	.byte	0x04, 0x36
        /*00f6*/ 	.short	(.L_1715 - .L_1714)
.L_1714:
        /*00f8*/ 	.word	0x00000008
.L_1715:


//--------------------- .nv.info._Z35group_norm_nhwc_fwd_one_pass_kernelI11Fp32IOFp32WLi256ELi8ELi128EEv26Group_norm_nhwc_fwd_params --------------------------
	.section	.nv.info._Z35group_norm_nhwc_fwd_one_pass_kernelI11Fp32IOFp32WLi256ELi8ELi128EEv26Group_norm_nhwc_fwd_params,"",@"SHT_CUDA_INFO"
	.sectionflags	@""
	.align	4


	//----- nvinfo : EIATTR_CUDA_API_VERSION
	.align		4
        /*0000*/ 	.byte	0x04, 0x37
        /*0002*/ 	.short	(.L_1717 - .L_1716)
.L_1716:
        /*0004*/ 	.word	0x00000082


	//----- nvinfo : EIATTR_KPARAM_INFO
	.align		4
.L_1717:
        /*0008*/ 	.byte	0x04, 0x17
        /*000a*/ 	.short	(.L_1719 - .L_1718)
.L_1718:
        /*000c*/ 	.word	0x00000000
        /*0010*/ 	.short	0x0000
        /*0012*/ 	.short	0x0000
        /*0014*/ 	.byte	0x00, 0xf0, 0x81, 0x02


	//----- nvinfo : EIATTR_SPARSE_MMA_MASK
	.align		4
.L_1719:
        /*0018*/ 	.byte	0x03, 0x50
        /*001a*/ 	.short	0x0000


	//----- nvinfo : EIATTR_MAXREG_COUNT
	.align		4
        /*001c*/ 	.byte	0x03, 0x1b
        /*001e*/ 	.short	0x00ff


	//----- nvinfo : EIATTR_NUM_BARRIERS
	.align		4
        /*0020*/ 	.byte	0x02, 0x4c
        /*0022*/ 	.byte	0x01
	.zero		1


	//----- nvinfo : EIATTR_MERCURY_ISA_VERSION
	.align		4
        /*0024*/ 	.byte	0x03, 0x5f
        /*0026*/ 	.short	0x0101


	//----- nvinfo : EIATTR_INT_WARP_WIDE_INSTR_OFFSETS
	.align		4
        /*0028*/ 	.byte	0x04, 0x31
        /*002a*/ 	.short	(.L_1721 - .L_1720)


	//   ....[0]....
.L_1720:
        /*002c*/ 	.word	0x000015f0


	//   ....[1]....
        /*0030*/ 	.word	0x00001610


	//   ....[2]....
        /*0034*/ 	.word	0x000016f0


	//   ....[3]....
        /*0038*/ 	.word	0x00001740


	//   ....[4]....
        /*003c*/ 	.word	0x00001820


	//   ....[5]....
        /*0040*/ 	.word	0x000018a0


	//   ....[6]....
        /*0044*/ 	.word	0x00001970


	//   ....[7]....
        /*0048*/ 	.word	0x00001990


	//   ....[8]....
        /*004c*/ 	.word	0x00001be0


	//   ....[9]....
        /*0050*/ 	.word	0x00001cd0


	//   ....[10]....
        /*0054*/ 	.word	0x00001cf0


	//   ....[11]....
        /*0058*/ 	.word	0x00001d10


	//   ....[12]....
        /*005c*/ 	.word	0x00001f30


	//   ....[13]....
        /*0060*/ 	.word	0x00001f50


	//----- nvinfo : EIATTR_COOP_GROUP_MASK_REGIDS
	.align		4
.L_1721:
        /*0064*/ 	.byte	0x04, 0x29
        /*0066*/ 	.short	(.L_1723 - .L_1722)


	//   ....[0]....
.L_1722:
        /*0068*/ 	.word	0xffffffff


	//   ....[1]....
        /*006c*/ 	.word	0xffffffff


	//   ....[2]....
        /*0070*/ 	.word	0xffffffff


	//   ....[3]....
        /*0074*/ 	.word	0xffffffff


	//   ....[4]....
        /*0078*/ 	.word	0xffffffff


	//   ....[5]....
        /*007c*/ 	.word	0xffffffff


	//   ....[6]....
        /*0080*/ 	.word	0xffffffff


	//   ....[7]....
        /*0084*/ 	.word	0xffffffff


	//   ....[8]....
        /*0088*/ 	.word	0xffffffff


	//   ....[9]....
        /*008c*/ 	.word	0xffffffff


	//----- nvinfo : EIATTR_COOP_GROUP_INSTR_OFFSETS
	.align		4
.L_1723:
        /*0090*/ 	.byte	0x04, 0x28
        /*0092*/ 	.short	(.L_1725 - .L_1724)


	//   ....[0]....
.L_1724:
        /*0094*/ 	.word	0x00000f80


	//   ....[1]....
        /*0098*/ 	.word	0x00000f90


	//   ....[2]....
        /*009c*/ 	.word	0x00000fc0


	//   ....[3]....
        /*00a0*/ 	.word	0x00000fd0


	//   ....[4]....
        /*00a4*/ 	.word	0x00001010


	//   ....[5]....
        /*00a8*/ 	.word	0x00001020


	//   ....[6]....
        /*00ac*/ 	.word	0x00001060


	//   ....[7]....
        /*00b0*/ 	.word	0x00001070


	//   ....[8]....
        /*00b4*/ 	.word	0x000010d0


	//   ....[9]....
        /*00b8*/ 	.word	0x000010e0


	//----- nvinfo : EIATTR_VRC_CTA_INIT_COUNT
	.align		4
.L_1725:
        /*00bc*/ 	.byte	0x02, 0x4a
	.zero		1
	.zero		1


	//----- nvinfo : EIATTR_EXIT_INSTR_OFFSETS
	.align		4
        /*00c0*/ 	.byte	0x04, 0x1c
        /*00c2*/ 	.short	(.L_1727 - .L_1726)


	//   ....[0]....
.L_1726:
        /*00c4*/ 	.word	0x00000070


	//   ....[1]....
        /*00c8*/ 	.word	0x00003f60


	//----- nvinfo : EIATTR_MAX_THREADS
	.align		4
.L_1727:
        /*00cc*/ 	.byte	0x04, 0x05
        /*00ce*/ 	.short	(.L_1729 - .L_1728)
.L_1728:
        /*00d0*/ 	.word	0x00000080
        /*00d4*/ 	.word	0x00000001
        /*00d8*/ 	.word	0x00000001


	//----- nvinfo : EIATTR_CRS_STACK_SIZE
	.align		4
.L_1729:
        /*00dc*/ 	.byte	0x04, 0x1e
        /*00de*/ 	.short	(.L_1731 - .L_1730)
.L_1730:
        /*00e0*/ 	.word	0x00000000


	//----- nvinfo : EIATTR_CBANK_PARAM_SIZE
	.align		4
.L_1731:
        /*00e4*/ 	.byte	0x03, 0x19
        /*00e6*/ 	.short	0x00a0


	//----- nvinfo : EIATTR_PARAM_CBANK
	.align		4
        /*00e8*/ 	.byte	0x04, 0x0a
        /*00ea*/ 	.short	(.L_1733 - .L_1732)
	.align		4
.L_1732:
        /*00ec*/ 	.word	index@(.nv.constant0._Z35group_norm_nhwc_fwd_one_pass_kernelI11Fp32IOFp32WLi256ELi8ELi128EEv26Group_norm_nhwc_fwd_params)
        /*00f0*/ 	.short	0x0380
        /*00f2*/ 	.short	0x00a0


	//----- nvinfo : EIATTR_SW_WAR
	.align		4
.L_1733:
        /*00f4*/ 	.byte	0x04, 0x36
        /*00f6*/ 	.short	(.L_1735 - .L_1734)
.L_1734:
        /*00f8*/ 	.word	0x00000008
.L_1735:


//--------------------- .nv.info._Z35group_norm_nhwc_fwd_one_pass_kernelI11Fp32IOFp32WLi512ELi8ELi128EEv26Group_norm_nhwc_fwd_params --------------------------
	.section	.nv.info._Z35group_norm_nhwc_fwd_one_pass_kernelI11Fp32IOFp32WLi512ELi8ELi128EEv26Group_norm_nhwc_fwd_params,"",@"SHT_CUDA_INFO"
	.sectionflags	@""
	.align	4


	//----- nvinfo : EIATTR_CUDA_API_VERSION
	.align		4
        /*0000*/ 	.byte	0x04, 0x37
        /*0002*/ 	.short	(.L_1737 - .L_1736)
.L_1736:
        /*0004*/ 	.word	0x00000082


	//----- nvinfo : EIATTR_KPARAM_INFO
	.align		4
.L_1737:
        /*0008*/ 	.byte	0x04, 0x17
        /*000a*/ 	.short	(.L_1739 - .L_1738)
.L_1738:
        /*000c*/ 	.word	0x00000000
        /*0010*/ 	.short	0x0000
        /*0012*/ 	.short	0x0000
        /*0014*/ 	.byte	0x00, 0xf0, 0x81, 0x02


	//----- nvinfo : EIATTR_SPARSE_MMA_MASK
	.align		4
.L_1739:
        /*0018*/ 	.byte	0x03, 0x50
        /*001a*/ 	.short	0x0000


	//----- nvinfo : EIATTR_MAXREG_COUNT
	.align		4
        /*001c*/ 	.byte	0x03, 0x1b
        /*001e*/ 	.short	0x00ff


	//----- nvinfo : EIATTR_NUM_BARRIERS
	.align		4
        /*0020*/ 	.byte	0x02, 0x4c
        /*0022*/ 	.byte	0x01
	.zero		1


	//----- nvinfo : EIATTR_MERCURY_ISA_VERSION
	.align		4
        /*0024*/ 	.byte	0x03, 0x5f
        /*0026*/ 	.short	0x0101


	//----- nvinfo : EIATTR_INT_WARP_WIDE_INSTR_OFFSETS
	.align		4
        /*0028*/ 	.byte	0x04, 0x31
        /*002a*/ 	.short	(.L_1741 - .L_1740)


	//   ....[0]....
.L_1740:
        /*002c*/ 	.word	0x00002070


	//   ....[1]....
        /*0030*/ 	.word	0x000020c0


	//   ....[2]....
        /*0034*/ 	.word	0x00002150


	//   ....[3]....
        /*0038*/ 	.word	0x000021e0


	//   ....[4]....
        /*003c*/ 	.word	0x00002290


	//   ....[5]....
        /*0040*/ 	.word	0x00002320


	//   ....[6]....
        /*0044*/ 	.word	0x000023d0


	//   ....[7]....
        /*0048*/ 	.word	0x00002460


	//   ....[8]....
        /*004c*/ 	.word	0x00002690


	//   ....[9]....
        /*0050*/ 	.word	0x000026b0


	//   ....[10]....
        /*0054*/ 	.word	0x000027b0


	//   ....[11]....
        /*0058*/ 	.word	0x000027d0


	//   ....[12]....
        /*005c*/ 	.word	0x000029b0


	//   ....[13]....
        /*0060*/ 	.word	0x000029d0


	//----- nvinfo : EIATTR_COOP_GROUP_MASK_REGIDS
	.align		4
.L_1741:
        /*0064*/ 	.byte	0x04, 0x29
        /*0066*/ 	.short	(.L_1743 - .L_1742)


	//   ....[0]....
.L_1742:
        /*0068*/ 	.word	0xffffffff


	//   ....[1]....
        /*006c*/ 	.word	0xffffffff


	//   ....[2]....
        /*0070*/ 	.word	0xffffffff


	//   ....[3]....
        /*0074*/ 	.word	0xffffffff


	//   ....[4]....
        /*0078*/ 	.word	0xffffffff


	//   ....[5]....
        /*007c*/ 	.word	0xffffffff


	//   ....[6]....
        /*0080*/ 	.word	0xffffffff


	//   ....[7]....
        /*0084*/ 	.word	0xffffffff


	//   ....[8]....
        /*0088*/ 	.word	0xffffffff


	//   ....[9]....
        /*008c*/ 	.word	0xffffffff


	//----- nvinfo : EIATTR_COOP_GROUP_INSTR_OFFSETS
	.align		4
.L_1743:
        /*0090*/ 	.byte	0x04, 0x28
        /*0092*/ 	.short	(.L_1745 - .L_1744)


	//   ....[0]....
.L_1744:
        /*0094*/ 	.word	0x00001970


	//   ....[1]....
        /*0098*/ 	.word	0x00001980


	//   ....[2]....
        /*009c*/ 	.word	0x000019c0


	//   ....[3]....
        /*00a0*/ 	.word	0x000019d0


	//   ....[4]....
        /*00a4*/ 	.word	0x00001a10


	//   ....[5]....
        /*00a8*/ 	.word	0x00001a20


	//   ....[6]....
        /*00ac*/ 	.word	0x00001a60


	//   ....[7]....
        /*00b0*/ 	.word	0x00001a70


	//   ....[8]....
        /*00b4*/ 	.word	0x00001af0


	//   ....[9]....
        /*00b8*/ 	.word	0x00001b00


	//----- nvinfo : EIATTR_VRC_CTA_INIT_COUNT
	.align		4
.L_1745:
        /*00bc*/ 	.byte	0x02, 0x4a
	.zero		1
	.zero		1


	//----- nvinfo : EIATTR_EXIT_INSTR_OFFSETS
	.align		4
        /*00c0*/ 	.byte	0x04, 0x1c
        /*00c2*/ 	.short	(.L_1747 - .L_1746)


	//   ....[0]....
.L_1746:
        /*00c4*/ 	.word	0x00000070


	//   ....[1]....
        /*00c8*/ 	.word	0x000066a0


	//----- nvinfo : EIATTR_MAX_THREADS
	.align		4
.L_1747:
        /*00cc*/ 	.byte	0x04, 0x05
        /*00ce*/ 	.short	(.L_1749 - .L_1748)
.L_1748:
        /*00d0*/ 	.word	0x00000080
        /*00d4*/ 	.word	0x00000001
        /*00d8*/ 	.word	0x00000001


	//----- nvinfo : EIATTR_CRS_STACK_SIZE
	.align		4
.L_1749:
        /*00dc*/ 	.byte	0x04, 0x1e
        /*00de*/ 	.short	(.L_1751 - .L_1750)
.L_1750:
        /*00e0*/ 	.word	0x00000000


	//----- nvinfo : EIATTR_CBANK_PARAM_SIZE
	.align		4
.L_1751:
        /*00e4*/ 	.byte	0x03, 0x19
        /*00e6*/ 	.short	0x00a0


	//----- nvinfo : EIATTR_PARAM_CBANK
	.align		4
        /*00e8*/ 	.byte	0x04, 0x0a
        /*00ea*/ 	.short	(.L_1753 - .L_1752)
	.align		4
.L_1752:
        /*00ec*/ 	.word	index@(.nv.constant0._Z35group_norm_nhwc_fwd_one_pass_kernelI11Fp32IOFp32WLi512ELi8ELi128EEv26Group_norm_nhwc_fwd_params)
        /*00f0*/ 	.short	0x0380
        /*00f2*/ 	.short	0x00a0


	//----- nvinfo : EIATTR_SW_WAR
	.align		4
.L_1753:
        /*00f4*/ 	.byte	0x04, 0x36
        /*00f6*/ 	.short	(.L_1755 - .L_1754)
.L_1754:
        /*00f8*/ 	.word	0x00000008
.L_1755:


//--------------------- .nv.info._Z35group_norm_nhwc_fwd_one_pass_kernelI11Fp32IOBf16WLi64ELi8ELi128EEv26Group_norm_nhwc_fwd_params --------------------------
	.section	.nv.info._Z35group_norm_nhwc_fwd_one_pass_kernelI11Fp32IOBf16WLi64ELi8ELi128EEv26Group_norm_nhwc_fwd_params,"",@"SHT_CUDA_INFO"
	.sectionflags	@""
	.align	4


	//----- nvinfo : EIATTR_CUDA_API_VERSION
	.align		4
        /*0000*/ 	.byte	0x04, 0x37
        /*0002*/ 	.short	(.L_1757 - .L_1756)
.L_1756:
        /*0004*/ 	.word	0x00000082


	//----- nvinfo : EIATTR_KPARAM_INFO
	.align		4
.L_1757:
        /*0008*/ 	.byte	0x04, 0x17
        /*000a*/ 	.short	(.L_1759 - .L_1758)
.L_1758:
        /*000c*/ 	.word	0x00000000
        /*0010*/ 	.short	0x0000
        /*0012*/ 	.short	0x0000
        /*0014*/ 	.byte	0x00, 0xf0, 0x81, 0x02


	//----- nvinfo : EIATTR_SPARSE_MMA_MASK
	.align		4
.L_1759:
        /*0018*/ 	.byte	0x03, 0x50
        /*001a*/ 	.short	0x0000


	//----- nvinfo : EIATTR_MAXREG_COUNT
	.align		4
        /*001c*/ 	.byte	0x03, 0x1b
        /*001e*/ 	.short	0x00ff


	//----- nvinfo : EIATTR_NUM_BARRIERS
	.align		4
        /*0020*/ 	.byte	0x02, 0x4c
        /*0022*/ 	.byte	0x01
	.zero		1


	//----- nvinfo : EIATTR_MERCURY_ISA_VERSION
	.align		4
        /*0024*/ 	.byte	0x03, 0x5f
        /*0026*/ 	.short	0x0101


	//----- nvinfo : EIATTR_INT_WARP_WIDE_INSTR_OFFSETS
	.align		4
        /*0028*/ 	.byte	0x04, 0x31
        /*002a*/ 	.short	(.L_1761 - .L_1760)


	//   ....[0]....
.L_1760:
        /*002c*/ 	.word	0x00000dd0


	//   ....[1]....
        /*0030*/ 	.word	0x00000e10


	//   ....[2]....
        /*0034*/ 	.word	0x00000e40


	//   ....[3]....
        /*0038*/ 	.word	0x00000e60


	//   ....[4]....
        /*003c*/ 	.word	0x00001030


	//   ....[5]....
        /*0040*/ 	.word	0x00001090


	//   ....[6]....
        /*0044*/ 	.word	0x000010d0


	//   ....[7]....
        /*0048*/ 	.word	0x000010e0


	//   ....[8]....
        /*004c*/ 	.word	0x00001390


	//   ....[9]....
        /*0050*/ 	.word	0x00001470


	//   ....[10]....
        /*0054*/ 	.word	0x00001480


	//   ....[11]....
        /*0058*/ 	.word	0x00001560


	//   ....[12]....
        /*005c*/ 	.word	0x000016d0


	//   ....[13]....
        /*0060*/ 	.word	0x000016f0


	//----- nvinfo : EIATTR_COOP_GROUP_MASK_REGIDS
	.align		4
.L_1761:
        /*0064*/ 	.byte	0x04, 0x29
        /*0066*/ 	.short	(.L_1763 - .L_1762)


	//   ....[0]....
.L_1762:
        /*0068*/ 	.word	0xffffffff


	//   ....[1]....
        /*006c*/ 	.word	0xffffffff


	//   ....[2]....
        /*0070*/ 	.word	0xffffffff


	//   ....[3]....
        /*0074*/ 	.word	0xffffffff


	//   ....[4]....
        /*0078*/ 	.word	0xffffffff


	//   ....[5]....
        /*007c*/ 	.word	0xffffffff


	//   ....[6]....
        /*0080*/ 	.word	0xffffffff


	//   ....[7]....
        /*0084*/ 	.word	0xffffffff


	//   ....[8]....
        /*0088*/ 	.word	0xffffffff


	//   ....[9]....
        /*008c*/ 	.word	0xffffffff


	//----- nvinfo : EIATTR_COOP_GROUP_INSTR_OFFSETS
	.align		4
.L_1763:
        /*0090*/ 	.byte	0x04, 0x28
        /*0092*/ 	.short	(.L_1765 - .L_1764)


	//   ....[0]....
.L_1764:
        /*0094*/ 	.word	0x000006d0


	//   ....[1]....
        /*0098*/ 	.word	0x000006e0


	//   ....[2]....
        /*009c*/ 	.word	0x00000710


	//   ....[3]....
        /*00a0*/ 	.word	0x00000730


	//   ....[4]....
        /*00a4*/ 	.word	0x00000760


	//   ....[5]....
        /*00a8*/ 	.word	0x00000780


	//   ....[6]....
        /*00ac*/ 	.word	0x000007b0


	//   ....[7]....
        /*00b0*/ 	.word	0x000007d0


	//   ....[8]....
        /*00b4*/ 	.word	0x00000820


	//   ....[9]....
        /*00b8*/ 	.word	0x00000830


	//----- nvinfo : EIATTR_VRC_CTA_INIT_COUNT
	.align		4
.L_1765:
        /*00bc*/ 	.byte	0x02, 0x4a
	.zero		1
	.zero		1


	//----- nvinfo : EIATTR_EXIT_INSTR_OFFSETS
	.align		4
        /*00c0*/ 	.byte	0x04, 0x1c
        /*00c2*/ 	.short	(.L_1767 - .L_1766)


	//   ....[0]....
.L_1766:
        /*00c4*/ 	.word	0x00000070


	//   ....[1]....
        /*00c8*/ 	.word	0x00002260


	//----- nvinfo : EIATTR_MAX_THREADS
	.align		4
.L_1767:
        /*00cc*/ 	.byte	0x04, 0x05
        /*00ce*/ 	.short	(.L_1769 - .L_1768)
.L_1768:
        /*00d0*/ 	.word	0x00000080
        /*00d4*/ 	.word	0x00000001
        /*00d8*/ 	.word	0x00000001


	//----- nvinfo : EIATTR_CRS_STACK_SIZE
	.align		4
.L_1769:
        /*00dc*/ 	.byte	0x04, 0x1e
        /*00de*/ 	.short	(.L_1771 - .L_1770)
.L_1770:
        /*00e0*/ 	.word	0x00000000


	//----- nvinfo : EIATTR_CBANK_PARAM_SIZE
	.align		4
.L_1771:
        /*00e4*/ 	.byte	0x03, 0x19
        /*00e6*/ 	.short	0x00a0


	//----- nvinfo : EIATTR_PARAM_CBANK
	.align		4
        /*00e8*/ 	.byte	0x04, 0x0a
        /*00ea*/ 	.short	(.L_1773 - .L_1772)
	.align		4
.L_1772:
        /*00ec*/ 	.word	index@(.nv.constant0._Z35group_norm_nhwc_fwd_one_pass_kernelI11Fp32IOBf16WLi64ELi8ELi128EEv26Group_norm_nhwc_fwd_params)
        /*00f0*/ 	.short	0x0380
        /*00f2*/ 	.short	0x00a0


	//----- nvinfo : EIATTR_SW_WAR
	.align		4
.L_1773:
        /*00f4*/ 	.byte	0x04, 0x36
        /*00f6*/ 	.short	(.L_1775 - .L_1774)
.L_1774:
        /*00f8*/ 	.word	0x00000008
.L_1775:


//--------------------- .nv.info._Z35group_norm_nhwc_fwd_one_pass_kernelI11Fp32IOBf16WLi128ELi8ELi128EEv26Group_norm_nhwc_fwd_params --------------------------
	.section	.nv.info._Z35group_norm_nhwc_fwd_one_pass_kernelI11Fp32IOBf16WLi128ELi8ELi128EEv26Group_norm_nhwc_fwd_params,"",@"SHT_CUDA_INFO"
	.sectionflags	@""
	.align	4


	//----- nvinfo : EIATTR_CUDA_API_VERSION
	.align		4
        /*0000*/ 	.byte	0x04, 0x37
        /*0002*/ 	.short	(.L_1777 - .L_1776)
.L_1776:
        /*0004*/ 	.word	0x00000082


	//----- nvinfo : EIATTR_KPARAM_INFO
	.align		4
.L_1777:
        /*0008*/ 	.byte	0x04, 0x17
        /*000a*/ 	.short	(.L_1779 - .L_1778)
.L_1778:
        /*000c*/ 	.word	0x00000000
        /*0010*/ 	.short	0x0000
        /*0012*/ 	.short	0x0000
        /*0014*/ 	.byte	0x00, 0xf0, 0x81, 0x02


	//----- nvinfo : EIATTR_SPARSE_MMA_MASK
	.align		4
.L_1779:
        /*0018*/ 	.byte	0x03, 0x50
        /*001a*/ 	.short	0x0000


	//----- nvinfo : EIATTR_MAXREG_COUNT
	.align		4
        /*001c*/ 	.byte	0x03, 0x1b
        /*001e*/ 	.short	0x00ff


	//----- nvinfo : EIATTR_NUM_BARRIERS
	.align		4
        /*0020*/ 	.byte	0x02, 0x4c
        /*0022*/ 	.byte	0x01
	.zero		1


	//----- nvinfo : EIATTR_MERCURY_ISA_VERSION
	.align		4
        /*0024*/ 	.byte	0x03, 0x5f
        /*0026*/ 	.short	0x0101


	//----- nvinfo : EIATTR_INT_WARP_WIDE_INSTR_OFFSETS
	.align		4
        /*0028*/ 	.byte	0x04, 0x31
        /*002a*/ 	.short	(.L_1781 - .L_1780)


	//   ....[0]....
.L_1780:
        /*002c*/ 	.word	0x000010b0


	//   ....[1]....
        /*0030*/ 	.word	0x000010e0


	//   ....[2]....
        /*0034*/ 	.word	0x000011b0


	//   ....[3]....
        /*0038*/ 	.word	0x000011d0


	//   ....[4]....
        /*003c*/ 	.word	0x000012e0


	//   ....[5]....
        /*0040*/ 	.word	0x00001340


	//   ....[6]....
        /*0044*/ 	.word	0x00001430


	//   ....[7]....
        /*0048*/ 	.word	0x00001450


	//   ....[8]....
        /*004c*/ 	.word	0x000016d0


	//   ....[9]....
        /*0050*/ 	.word	0x000016f0


	//   ....[10]....
        /*0054*/ 	.word	0x000017f0


	//   ....[11]....
        /*0058*/ 	.word	0x00001810


	//   ....[12]....
        /*005c*/ 	.word	0x000019f0


	//   ....[13]....
        /*0060*/ 	.word	0x00001a10


	//----- nvinfo : EIATTR_COOP_GROUP_MASK_REGIDS
	.align		4
.L_1781:
        /*0064*/ 	.byte	0x04, 0x29
        /*0066*/ 	.short	(.L_1783 - .L_1782)


	//   ....[0]....
.L_1782:
        /*0068*/ 	.word	0xffffffff


	//   ....[1]....
        /*006c*/ 	.word	0xffffffff


	//   ....[2]....
        /*0070*/ 	.word	0xffffffff


	//   ....[3]....
        /*0074*/ 	.word	0xffffffff


	//   ....[4]....
        /*0078*/ 	.word	0xffffffff


	//   ....[5]....
        /*007c*/ 	.word	0xffffffff


	//   ....[6]....
        /*0080*/ 	.word	0xffffffff


	//   ....[7]....
        /*0084*/ 	.word	0xffffffff


	//   ....[8]....
        /*0088*/ 	.word	0xffffffff


	//   ....[9]....
        /*008c*/ 	.word	0xffffffff


	//----- nvinfo : EIATTR_COOP_GROUP_INSTR_OFFSETS
	.align		4
.L_1783:
        /*0090*/ 	.byte	0x04, 0x28
        /*0092*/ 	.short	(.L_1785 - .L_1784)


	//   ....[0]....
.L_1784:
        /*0094*/ 	.word	0x00000a40


	//   ....[1]....
        /*0098*/ 	.word	0x00000a50


	//   ....[2]....
        /*009c*/ 	.word	0x00000a80


	//   ....[3]....
        /*00a0*/ 	.word	0x00000a90


	//   ....[4]....
        /*00a4*/ 	.word	0x00000ad0


	//   ....[5]....
        /*00a8*/ 	.word	0x00000ae0


	//   ....[6]....
        /*00ac*/ 	.word	0x00000b20


	//   ....[7]....
        /*00b0*/ 	.word	0x00000b30


	//   ....[8]....
        /*00b4*/ 	.word	0x00000b90


	//   ....[9]....
        /*00b8*/ 	.word	0x00000ba0


	//----- nvinfo : EIATTR_VRC_CTA_INIT_COUNT
	.align		4
.L_1785:
        /*00bc*/ 	.byte	0x02, 0x4a
	.zero		1
	.zero		1


	//----- nvinfo : EIATTR_EXIT_INSTR_OFFSETS
	.align		4
        /*00c0*/ 	.byte	0x04, 0x1c
        /*00c2*/ 	.short	(.L_1787 - .L_1786)


	//   ....[0]....
.L_1786:
        /*00c4*/ 	.word	0x00000070


	//   ....[1]....
        /*00c8*/ 	.word	0x00002cc0


	//----- nvinfo : EIATTR_MAX_THREADS
	.align		4
.L_1787:
        /*00cc*/ 	.byte	0x04, 0x05
        /*00ce*/ 	.short	(.L_1789 - .L_1788)
.L_1788:
        /*00d0*/ 	.word	0x00000080
        /*00d4*/ 	.word	0x00000001
        /*00d8*/ 	.word	0x00000001


	//----- nvinfo : EIATTR_CRS_STACK_SIZE
	.align		4
.L_1789:
        /*00dc*/ 	.byte	0x04, 0x1e
        /*00de*/ 	.short	(.L_1791 - .L_1790)
.L_1790:
        /*00e0*/ 	.word	0x00000000


	//----- nvinfo : EIATTR_CBANK_PARAM_SIZE
	.align		4
.L_1791:
        /*00e4*/ 	.byte	0x03, 0x19
        /*00e6*/ 	.short	0x00a0


	//----- nvinfo : EIATTR_PARAM_CBANK
	.align		4
        /*00e8*/ 	.byte	0x04, 0x0a
        /*00ea*/ 	.short	(.L_1793 - .L_1792)
	.align		4
.L_1792:
        /*00ec*/ 	.word	index@(.nv.constant0._Z35group_norm_nhwc_fwd_one_pass_kernelI11Fp32IOBf16WLi128ELi8ELi128EEv26Group_norm_nhwc_fwd_params)
        /*00f0*/ 	.short	0x0380
        /*00f2*/ 	.short	0x00a0


	//----- nvinfo : EIATTR_SW_WAR
	.align		4
.L_1793:
        /*00f4*/ 	.byte	0x04, 0x36
        /*00f6*/ 	.short	(.L_1795 - .L_1794)
.L_1794:
        /*00f8*/ 	.word	0x00000008
.L_1795:


//--------------------- .nv.info._Z35group_norm_nhwc_fwd_one_pass_kernelI11Fp32IOBf16WLi256ELi8ELi128EEv26Group_norm_nhwc_fwd_params --------------------------
	.section	.nv.info._Z35group_norm_nhwc_fwd_one_pass_kernelI11Fp32IOBf16WLi256ELi8ELi128EEv26Group_norm_nhwc_fwd_params,"",@"SHT_CUDA_INFO"
	.sectionflags	@""
	.align	4


	//----- nvinfo : EIATTR_CUDA_API_VERSION
	.align		4
        /*0000*/ 	.byte	0x04, 0x37
        /*0002*/ 	.short	(.L_1797 - .L_1796)
.L_1796:
        /*0004*/ 	.word	0x00000082


	//----- nvinfo : EIATTR_KPARAM_INFO
	.align		4
.L_1797:
        /*0008*/ 	.byte	0x04, 0x17
        /*000a*/ 	.short	(.L_1799 - .L_1798)
.L_1798:
        /*000c*/ 	.word	0x00000000
        /*0010*/ 	.short	0x0000
        /*0012*/ 	.short	0x0000
        /*0014*/ 	.byte	0x00, 0xf0, 0x81, 0x02


	//----- nvinfo : EIATTR_SPARSE_MMA_MASK
	.align		4
.L_1799:
        /*0018*/ 	.byte	0x03, 0x50
        /*001a*/ 	.short	0x0000


	//----- nvinfo : EIATTR_MAXREG_COUNT
	.align		4
        /*001c*/ 	.byte	0x03, 0x1b
        /*001e*/ 	.short	0x00ff


	//----- nvinfo : EIATTR_NUM_BARRIERS
	.align		4
        /*0020*/ 	.byte	0x02, 0x4c
        /*0022*/ 	.byte	0x01
	.zero		1


	//----- nvinfo : EIATTR_MERCURY_ISA_VERSION
	.align		4
        /*0024*/ 	.byte	0x03, 0x5f
        /*0026*/ 	.short	0x0101


	//----- nvinfo : EIATTR_INT_WARP_WIDE_INSTR_OFFSETS
	.align		4
        /*0028*/ 	.byte	0x04, 0x31
        /*002a*/ 	.short	(.L_1801 - .L_1800)


	//   ....[0]....
.L_1800:
        /*002c*/ 	.word	0x000015f0


	//   ....[1]....
        /*0030*/ 	.word	0x00001610


	//   ....[2]....
        /*0034*/ 	.word	0x000016f0


	//   ....[3]....
        /*0038*/ 	.word	0x00001740


	//   ....[4]....
        /*003c*/ 	.word	0x00001820


	//   ....[5]....
        /*0040*/ 	.word	0x000018a0


	//   ....[6]....
        /*0044*/ 	.word	0x00001970


	//   ....[7]....
        /*0048*/ 	.word	0x00001990


	//   ....[8]....
        /*004c*/ 	.word	0x00001be0


	//   ....[9]....
        /*0050*/ 	.word	0x00001cd0


	//   ....[10]....
        /*0054*/ 	.word	0x00001cf0


	//   ....[11]....
        /*0058*/ 	.word	0x00001d10


	//   ....[12]....
        /*005c*/ 	.word	0x00001f30


	//   ....[13]....
        /*0060*/ 	.word	0x00001f50


	//----- nvinfo : EIATTR_COOP_GROUP_MASK_REGIDS
	.align		4
.L_1801:
        /*0064*/ 	.byte	0x04, 0x29
        /*0066*/ 	.short	(.L_1803 - .L_1802)


	//   ....[0]....
.L_1802:
        /*0068*/ 	.word	0xffffffff


	//   ....[1]....
        /*006c*/ 	.word	0xffffffff


	//   ....[2]....
        /*0070*/ 	.word	0xffffffff


	//   ....[3]....
        /*0074*/ 	.word	0xffffffff


	//   ....[4]....
        /*0078*/ 	.word	0xffffffff


	//   ....[5]....
        /*007c*/ 	.word	0xffffffff


	//   ....[6]....
        /*0080*/ 	.word	0xffffffff


	//   ....[7]....
        /*0084*/ 	.word	0xffffffff


	//   ....[8]....
        /*0088*/ 	.word	0xffffffff


	//   ....[9]....
        /*008c*/ 	.word	0xffffffff


	//----- nvinfo : EIATTR_COOP_GROUP_INSTR_OFFSETS
	.align		4
.L_1803:
        /*0090*/ 	.byte	0x04, 0x28
        /*0092*/ 	.short	(.L_1805 - .L_1804)


	//   ....[0]....
.L_1804:
        /*0094*/ 	.word	0x00000f80


	//   ....[1]....
        /*0098*/ 	.word	0x00000f90


	//   ....[2]....
        /*009c*/ 	.word	0x00000fc0


	//   ....[3]....
        /*00a0*/ 	.word	0x00000fd0


	//   ....[4]....
        /*00a4*/ 	.word	0x00001010


	//   ....[5]....
        /*00a8*/ 	.word	0x00001020


	//   ....[6]....
        /*00ac*/ 	.word	0x00001060


	//   ....[7]....
        /*00b0*/ 	.word	0x00001070


	//   ....[8]....
        /*00b4*/ 	.word	0x000010d0


	//   ....[9]....
        /*00b8*/ 	.word	0x000010e0


	//----- nvinfo : EIATTR_VRC_CTA_INIT_COUNT
	.align		4
.L_1805:
        /*00bc*/ 	.byte	0x02, 0x4a
	.zero		1
	.zero		1


	//----- nvinfo : EIATTR_EXIT_INSTR_OFFSETS
	.align		4
        /*00c0*/ 	.byte	0x04, 0x1c
        /*00c2*/ 	.short	(.L_1807 - .L_1806)


	//   ....[0]....
.L_1806:
        /*00c4*/ 	.word	0x00000070


	//   ....[1]....
        /*00c8*/ 	.word	0x00003fb0


	//----- nvinfo : EIATTR_MAX_THREADS
	.align		4
.L_1807:
        /*00cc*/ 	.byte	0x04, 0x05
        /*00ce*/ 	.short	(.L_1809 - .L_1808)
.L_1808:
        /*00d0*/ 	.word	0x00000080
        /*00d4*/ 	.word	0x00000001
        /*00d8*/ 	.word	0x00000001


	//----- nvinfo : EIATTR_CRS_STACK_SIZE
	.align		4
.L_1809:
        /*00dc*/ 	.byte	0x04, 0x1e
        /*00de*/ 	.short	(.L_1811 - .L_1810)
.L_1810:
        /*00e0*/ 	.word	0x00000000


	//----- nvinfo : EIATTR_CBANK_PARAM_SIZE
	.align		4
.L_1811:
        /*00e4*/ 	.byte	0x03, 0x19
        /*00e6*/ 	.short	0x00a0


	//----- nvinfo : EIATTR_PARAM_CBANK
	.align		4
        /*00e8*/ 	.byte	0x04, 0x0a
        /*00ea*/ 	.short	(.L_1813 - .L_1812)
	.align		4
.L_1812:
        /*00ec*/ 	.word	index@(.nv.constant0._Z35group_norm_nhwc_fwd_one_pass_kernelI11Fp32IOBf16WLi256ELi8ELi128EEv26Group_norm_nhwc_fwd_params)
        /*00f0*/ 	.short	0x0380
        /*00f2*/ 	.short	0x00a0


	//----- nvinfo : EIATTR_SW_WAR
	.align		4
.L_1813:
        /*00f4*/ 	.byte	0x04, 0x36
        /*00f6*/ 	.short	(.L_1815 - .L_1814)
.L_1814:
        /*00f8*/ 	.word	0x00000008
.L_1815:


//--------------------- .nv.info._Z35group_norm_nhwc_fwd_one_pass_kernelI11Fp32IOBf16WLi512ELi8ELi128EEv26Group_norm_nhwc_fwd_params --------------------------
	.section	.nv.info._Z35group_norm_nhwc_fwd_one_pass_kernelI11Fp32IOBf16WLi512ELi8ELi128EEv26Group_norm_nhwc_fwd_params,"",@"SHT_CUDA_INFO"
	.sectionflags	@""
	.align	4


	//----- nvinfo : EIATTR_CUDA_API_VERSION
	.align		4
        /*0000*/ 	.byte	0x04, 0x37
        /*0002*/ 	.short	(.L_1817 - .L_1816)
.L_1816:
        /*0004*/ 	.word	0x00000082


	//----- nvinfo : EIATTR_KPARAM_INFO
	.align		4
.L_1817:
        /*0008*/ 	.byte	0x04, 0x17
        /*000a*/ 	.short	(.L_1819 - .L_1818)
.L_1818:
        /*000c*/ 	.word	0x00000000
        /*0010*/ 	.short	0x0000
        /*0012*/ 	.short	0x0000
        /*0014*/ 	.byte	0x00, 0xf0, 0x81, 0x02


	//----- nvinfo : EIATTR_SPARSE_MMA_MASK
	.align		4
.L_1819:
        /*0018*/ 	.byte	0x03, 0x50
        /*001a*/ 	.short	0x0000


	//----- nvinfo : EIATTR_MAXREG_COUNT
	.align		4
        /*001c*/ 	.byte	0x03, 0x1b
        /*001e*/ 	.short	0x00ff


	//----- nvinfo : EIATTR_NUM_BARRIERS
	.align		4
        /*0020*/ 	.byte	0x02, 0x4c
        /*0022*/ 	.byte	0x01
	.zero		1


	//----- nvinfo : EIATTR_MERCURY_ISA_VERSION
	.align		4
        /*0024*/ 	.byte	0x03, 0x5f
        /*0026*/ 	.short	0x0101


	//----- nvinfo : EIATTR_INT_WARP_WIDE_INSTR_OFFSETS
	.align		4
        /*0028*/ 	.byte	0x04, 0x31
        /*002a*/ 	.short	(.L_1821 - .L_1820)


	//   ....[0]....
.L_1820:
        /*002c*/ 	.word	0x00002070


	//   ....[1]....
        /*0030*/ 	.word	0x000020c0


	//   ....[2]....
        /*0034*/ 	.word	0x00002150


	//   ....[3]....
        /*0038*/ 	.word	0x000021e0


	//   ....[4]....
        /*003c*/ 	.word	0x00002290


	//   ....[5]....
        /*0040*/ 	.word	0x00002320


	//   ....[6]....
        /*0044*/ 	.word	0x000023d0


	//   ....[7]....
        /*0048*/ 	.word	0x00002460


	//   ....[8]....
        /*004c*/ 	.word	0x00002690


	//   ....[9]....
        /*0050*/ 	.word	0x000026b0


	//   ....[10]....
        /*0054*/ 	.word	0x000027b0


	//   ....[11]....
        /*0058*/ 	.word	0x000027d0


	//   ....[12]....
        /*005c*/ 	.word	0x000029b0


	//   ....[13]....
        /*0060*/ 	.word	0x000029d0


	//----- nvinfo : EIATTR_COOP_GROUP_MASK_REGIDS
	.align		4
.L_1821:
        /*0064*/ 	.byte	0x04, 0x29
        /*0066*/ 	.short	(.L_1823 - .L_1822)


	//   ....[0]....
.L_1822:
        /*0068*/ 	.word	0xffffffff


	//   ....[1]....
        /*006c*/ 	.word	0xffffffff


	//   ....[2]....
        /*0070*/ 	.word	0xffffffff


	//   ....[3]....
        /*0074*/ 	.word	0xffffffff


	//   ....[4]....
        /*0078*/ 	.word	0xffffffff


	//   ....[5]....
        /*007c*/ 	.word	0xffffffff


	//   ....[6]....
        /*0080*/ 	.word	0xffffffff


	//   ....[7]....
        /*0084*/ 	.word	0xffffffff


	//   ....[8]....
        /*0088*/ 	.word	0xffffffff


	//   ....[9]....
        /*008c*/ 	.word	0xffffffff


	//----- nvinfo : EIATTR_COOP_GROUP_INSTR_OFFSETS
	.align		4
.L_1823:
        /*0090*/ 	.byte	0x04, 0x28
        /*0092*/ 	.short	(.L_1825 - .L_1824)


	//   ....[0]....
.L_1824:
        /*0094*/ 	.word	0x00001970


	//   ....[1]....
        /*0098*/ 	.word	0x00001980


	//   ....[2]....
        /*009c*/ 	.word	0x000019c0


	//   ....[3]....
        /*00a0*/ 	.word	0x000019d0


	//   ....[4]....
        /*00a4*/ 	.word	0x00001a10


	//   ....[5]....
        /*00a8*/ 	.word	0x00001a20


	//   ....[6]....
        /*00ac*/ 	.word	0x00001a60


	//   ....[7]....
        /*00b0*/ 	.word	0x00001a70


	//   ....[8]....
        /*00b4*/ 	.word	0x00001af0


	//   ....[9]....
        /*00b8*/ 	.word	0x00001b00


	//----- nvinfo : EIATTR_VRC_CTA_INIT_COUNT
	.align		4
.L_1825:
        /*00bc*/ 	.byte	0x02, 0x4a
	.zero		1
	.zero		1


	//----- nvinfo : EIATTR_EXIT_INSTR_OFFSETS
	.align		4
        /*00c0*/ 	.byte	0x04, 0x1c
        /*00c2*/ 	.short	(.L_1827 - .L_1826)


	//   ....[0]....
.L_1826:
        /*00c4*/ 	.word	0x00000070


	//   ....[1]....
        /*00c8*/ 	.word	0x00006710


	//----- nvinfo : EIATTR_MAX_THREADS
	.align		4
.L_1827:
        /*00cc*/ 	.byte	0x04, 0x05
        /*00ce*/ 	.short	(.L_1829 - .L_1828)
.L_1828:
        /*00d0*/ 	.word	0x00000080
        /*00d4*/ 	.word	0x00000001
        /*00d8*/ 	.word	0x00000001


	//----- nvinfo : EIATTR_CRS_STACK_SIZE
	.align		4
.L_1829:
        /*00dc*/ 	.byte	0x04, 0x1e
        /*00de*/ 	.short	(.L_1831 - .L_1830)
.L_1830:
        /*00e0*/ 	.word	0x00000000


	//----- nvinfo : EIATTR_CBANK_PARAM_SIZE
	.align		4
.L_1831:
        /*00e4*/ 	.byte	0x03, 0x19
        /*00e6*/ 	.short	0x00a0


	//----- nvinfo : EIATTR_PARAM_CBANK
	.align		4
        /*00e8*/ 	.byte	0x04, 0x0a
        /*00ea*/ 	.short	(.L_1833 - .L_1832)
	.align		4
.L_1832:
        /*00ec*/ 	.word	index@(.nv.constant0._Z35group_norm_nhwc_fwd_one_pass_kernelI11Fp32IOBf16WLi512ELi8ELi128EEv26Group_norm_nhwc_fwd_params)
        /*00f0*/ 	.short	0x0380
        /*00f2*/ 	.short	0x00a0


	//----- nvinfo : EIATTR_SW_WAR
	.align		4
.L_1833:
        /*00f4*/ 	.byte	0x04, 0x36
        /*00f6*/ 	.short	(.L_1835 - .L_1834)
.L_1834:
        /*00f8*/ 	.word	0x00000008
.L_1835:


//--------------------- .nv.info._Z35group_norm_nhwc_fwd_one_pass_kernelI11Fp32IOFp16WLi64ELi8ELi128EEv26Group_norm_nhwc_fwd_params --------------------------
	.section	.nv.info._Z35group_norm_nhwc_fwd_one_pass_kernelI11Fp32IOFp16WLi64ELi8ELi128EEv26Group_norm_nhwc_fwd_params,"",@"SHT_CUDA_INFO"
	.sectionflags	@""
	.align	4


	//----- nvinfo : EIATTR_CUDA_API_VERSION
	.align		4
        /*0000*/ 	.byte	0x04, 0x37
        /*0002*/ 	.short	(.L_1837 - .L_1836)
.L_1836:
        /*0004*/ 	.word	0x00000082


	//----- nvinfo : EIATTR_KPARAM_INFO
	.align		4
.L_1837:
        /*0008*/ 	.byte	0x04, 0x17
        /*000a*/ 	.short	(.L_1839 - .L_1838)
.L_1838:
        /*000c*/ 	.word	0x00000000
        /*0010*/ 	.short	0x0000
        /*0012*/ 	.short	0x0000
        /*0014*/ 	.byte	0x00, 0xf0, 0x81, 0x02


	//----- nvinfo : EIATTR_SPARSE_MMA_MASK
	.align		4
.L_1839:
        /*0018*/ 	.byte	0x03, 0x50
        /*001a*/ 	.short	0x0000


	//----- nvinfo : EIATTR_MAXREG_COUNT
	.align		4
        /*001c*/ 	.byte	0x03, 0x1b
        /*001e*/ 	.short	0x00ff


	//----- nvinfo : EIATTR_NUM_BARRIERS
	.align		4
        /*0020*/ 	.byte	0x02, 0x4c
        /*0022*/ 	.byte	0x01
	.zero		1


	//----- nvinfo : EIATTR_MERCURY_ISA_VERSION
	.align		4
        /*0024*/ 	.byte	0x03, 0x5f
        /*0026*/ 	.short	0x0101


	//----- nvinfo : EIATTR_INT_WARP_WIDE_INSTR_OFFSETS
	.align		4
        /*0028*/ 	.byte	0x04, 0x31
        /*002a*/ 	.short	(.L_1841 - .L_1840)


	//   ....[0]....
.L_1840:
        /*002c*/ 	.word	0x00000dd0


	//   ....[1]....
        /*0030*/ 	.word	0x00000e10


	//   ....[2]....
        /*0034*/ 	.word	0x00000e40


	//   ....[3]....
        /*0038*/ 	.word	0x00000e60


	//   ....[4]....
        /*003c*/ 	.word	0x00001030


	//   ....[5]....
        /*0040*/ 	.word	0x00001090


	//   ....[6]....
        /*0044*/ 	.word	0x000010d0


	//   ....[7]....
        /*0048*/ 	.word	0x000010e0


	//   ....[8]....
        /*004c*/ 	.word	0x00001390


	//   ....[9]....
        /*0050*/ 	.word	0x00001470


	//   ....[10]....
        /*0054*/ 	.word	0x00001480


	//   ....[11]....
        /*0058*/ 	.word	0x00001560


	//   ....[12]....
        /*005c*/ 	.word	0x000016d0


	//   ....[13]....
        /*0060*/ 	.word	0x000016f0


	//----- nvinfo : EIATTR_COOP_GROUP_MASK_REGIDS
	.align		4
.L_1841:
        /*0064*/ 	.byte	0x04, 0x29
        /*0066*/ 	.short	(.L_1843 - .L_1842)


	//   ....[0]....
.L_1842:
        /*0068*/ 	.word	0xffffffff


	//   ....[1]....
        /*006c*/ 	.word	0xffffffff


	//   ....[2]....
        /*0070*/ 	.word	0xffffffff


	//   ....[3]....
        /*0074*/ 	.word	0xffffffff


	//   ....[4]....
        /*0078*/ 	.word	0xffffffff


	//   ....[5]....
        /*007c*/ 	.word	0xffffffff


	//   ....[6]....
        /*0080*/ 	.word	0xffffffff


	//   ....[7]....
        /*0084*/ 	.word	0xffffffff


	//   ....[8]....
        /*0088*/ 	.word	0xffffffff


	//   ....[9]....
        /*008c*/ 	.word	0xffffffff


	//----- nvinfo : EIATTR_COOP_GROUP_INSTR_OFFSETS
	.align		4
.L_1843:
        /*0090*/ 	.byte	0x04, 0x28
        /*0092*/ 	.short	(.L_1845 - .L_1844)


	//   ....[0]....
.L_1844:
        /*0094*/ 	.word	0x000006d0


	//   ....[1]....
        /*0098*/ 	.word	0x000006e0


	//   ....[2]....
        /*009c*/ 	.word	0x00000710


	//   ....[3]....
        /*00a0*/ 	.word	0x00000730


	//   ....[4]....
        /*00a4*/ 	.word	0x00000760


	//   ....[5]....
        /*00a8*/ 	.word	0x00000780


	//   ....[6]....
        /*00ac*/ 	.word	0x000007b0


	//   ....[7]....
        /*00b0*/ 	.word	0x000007d0


	//   ....[8]....
        /*00b4*/ 	.word	0x00000820


	//   ....[9]....
        /*00b8*/ 	.word	0x00000830


	//----- nvinfo : EIATTR_VRC_CTA_INIT_COUNT
	.align		4
.L_1845:
        /*00bc*/ 	.byte	0x02, 0x4a
	.zero		1
	.zero		1


	//----- nvinfo : EIATTR_EXIT_INSTR_OFFSETS
	.align		4
        /*00c0*/ 	.byte	0x04, 0x1c
        /*00c2*/ 	.short	(.L_1847 - .L_1846)


	//   ....[0]....
.L_1846:
        /*00c4*/ 	.word	0x00000070


	//   ....[1]....
        /*00c8*/ 	.word	0x00002260


	//----- nvinfo : EIATTR_MAX_THREADS
	.align		4
.L_1847:
        /*00cc*/ 	.byte	0x04, 0x05
        /*00ce*/ 	.short	(.L_1849 - .L_1848)
.L_1848:
        /*00d0*/ 	.word	0x00000080
        /*00d4*/ 	.word	0x00000001
        /*00d8*/ 	.word	0x00000001


	//----- nvinfo : EIATTR_CRS_STACK_SIZE
	.align		4
.L_1849:
        /*00dc*/ 	.byte	0x04, 0x1e
        /*00de*/ 	.short	(.L_1851 - .L_1850)
.L_1850:
        /*00e0*/ 	.word	0x00000000


	//----- nvinfo : EIATTR_CBANK_PARAM_SIZE
	.align		4
.L_1851:
        /*00e4*/ 	.byte	0x03, 0x19
        /*00e6*/ 	.short	0x00a0


	//----- nvinfo : EIATTR_PARAM_CBANK
	.align		4
        /*00e8*/ 	.byte	0x04, 0x0a
        /*00ea*/ 	.short	(.L_1853 - .L_1852)
	.align		4
.L_1852:
        /*00ec*/ 	.word	index@(.nv.constant0._Z35group_norm_nhwc_fwd_one_pass_kernelI11Fp32IOFp16WLi64ELi8ELi128EEv26Group_norm_nhwc_fwd_params)
        /*00f0*/ 	.short	0x0380
        /*00f2*/ 	.short	0x00a0


	//----- nvinfo : EIATTR_SW_WAR
	.align		4
.L_1853:
        /*00f4*/ 	.byte	0x04, 0x36
        /*00f6*/ 	.short	(.L_1855 - .L_1854)
.L_1854:
        /*00f8*/ 	.word	0x00000008
.L_1855:


//--------------------- .nv.info._Z35group_norm_nhwc_fwd_one_pass_kernelI11Fp32IOFp16WLi128ELi8ELi128EEv26Group_norm_nhwc_fwd_params --------------------------
	.section	.nv.info._Z35group_norm_nhwc_fwd_one_pass_kernelI11Fp32IOFp16WLi128ELi8ELi128EEv26Group_norm_nhwc_fwd_params,"",@"SHT_CUDA_INFO"
	.sectionflags	@""
	.align	4


	//----- nvinfo : EIATTR_CUDA_API_VERSION
	.align		4
        /*0000*/ 	.byte	0x04, 0x37
        /*0002*/ 	.short	(.L_1857 - .L_1856)
.L_1856:
        /*0004*/ 	.word	0x00000082


	//----- nvinfo : EIATTR_KPARAM_INFO
	.align		4
.L_1857:
        /*0008*/ 	.byte	0x04, 0x17
        /*000a*/ 	.short	(.L_1859 - .L_1858)
.L_1858:
        /*000c*/ 	.word	0x00000000
        /*0010*/ 	.short	0x0000
        /*0012*/ 	.short	0x0000
        /*0014*/ 	.byte	0x00, 0xf0, 0x81, 0x02


	//----- nvinfo : EIATTR_SPARSE_MMA_MASK
	.align		4
.L_1859:
        /*0018*/ 	.byte	0x03, 0x50
        /*001a*/ 	.short	0x0000


	//----- nvinfo : EIATTR_MAXREG_COUNT
	.align		4
        /*001c*/ 	.byte	0x03, 0x1b
        /*001e*/ 	.short	0x00ff


	//----- nvinfo : EIATTR_NUM_BARRIERS
	.align		4
        /*0020*/ 	.byte	0x02, 0x4c
        /*0022*/ 	.byte	0x01
	.zero		1


	//----- nvinfo : EIATTR_MERCURY_ISA_VERSION
	.align		4
        /*0024*/ 	.byte	0x03, 0x5f
        /*0026*/ 	.short	0x0101


	//----- nvinfo : EIATTR_INT_WARP_WIDE_INSTR_OFFSETS
	.align		4
        /*0028*/ 	.byte	0x04, 0x31
        /*002a*/ 	.short	(.L_1861 - .L_1860)


	//   ....[0]....
.L_1860:
        /*002c*/ 	.word	0x000010b0


	//   ....[1]....
        /*0030*/ 	.word	0x000010e0


	//   ....[2]....
        /*0034*/ 	.word	0x000011b0


	//   ....[3]....
        /*0038*/ 	.word	0x000011d0


	//   ....[4]....
        /*003c*/ 	.word	0x000012e0


	//   ....[5]....
        /*0040*/ 	.word	0x00001340


	//   ....[6]....
        /*0044*/ 	.word	0x00001430


	//   ....[7]....
        /*0048*/ 	.word	0x00001450


	//   ....[8]....
        /*004c*/ 	.word	0x000016d0


	//   ....[9]....
        /*0050*/ 	.word	0x000016f0


	//   ....[10]....
        /*0054*/ 	.word	0x000017f0


	//   ....[11]....
        /*0058*/ 	.word	0x00001810


	//   ....[12]....
        /*005c*/ 	.word	0x000019f0


	//   ....[13]....
        /*0060*/ 	.word	0x00001a10


	//----- nvinfo : EIATTR_COOP_GROUP_MASK_REGIDS
	.align		4
.L_1861:
        /*0064*/ 	.byte	0x04, 0x29
        /*0066*/ 	.short	(.L_1863 - .L_1862)


	//   ....[0]....
.L_1862:
        /*0068*/ 	.word	0xffffffff


	//   ....[1]....
        /*006c*/ 	.word	0xffffffff


	//   ....[2]....
        /*0070*/ 	.word	0xffffffff


	//   ....[3]....
        /*0074*/ 	.word	0xffffffff


	//   ....[4]....
        /*0078*/ 	.word	0xffffffff


	//   ....[5]....
        /*007c*/ 	.word	0xffffffff


	//   ....[6]....
        /*0080*/ 	.word	0xffffffff


	//   ....[7]....
        /*0084*/ 	.word	0xffffffff


	//   ....[8]....
        /*0088*/ 	.word	0xffffffff


	//   ....[9]....
        /*008c*/ 	.word	0xffffffff


	//----- nvinfo : EIATTR_COOP_GROUP_INSTR_OFFSETS
	.align		4
.L_1863:
        /*0090*/ 	.byte	0x04, 0x28
        /*0092*/ 	.short	(.L_1865 - .L_1864)


	//   ....[0]....
.L_1864:
        /*0094*/ 	.word	0x00000a40


	//   ....[1]....
        /*0098*/ 	.word	0x00000a50


	//   ....[2]....
        /*009c*/ 	.word	0x00000a80


	//   ....[3]....
        /*00a0*/ 	.word	0x00000a90


	//   ....[4]....
        /*00a4*/ 	.word	0x00000ad0


	//   ....[5]....
        /*00a8*/ 	.word	0x00000ae0


	//   ....[6]....
        /*00ac*/ 	.word	0x00000b20


	//   ....[7]....
        /*00b0*/ 	.word	0x00000b30


	//   ....[8]....
        /*00b4*/ 	.word	0x00000b90


	//   ....[9]....
        /*00b8*/ 	.word	0x00000ba0


	//----- nvinfo : EIATTR_VRC_CTA_INIT_COUNT
	.align		4
.L_1865:
        /*00bc*/ 	.byte	0x02, 0x4a
	.zero		1
	.zero		1


	//----- nvinfo : EIATTR_EXIT_INSTR_OFFSETS
	.align		4
        /*00c0*/ 	.byte	0x04, 0x1c
        /*00c2*/ 	.short	(.L_1867 - .L_1866)


	//   ....[0]....
.L_1866:
        /*00c4*/ 	.word	0x00000070


	//   ....[1]....
        /*00c8*/ 	.word	0x00002cc0


	//----- nvinfo : EIATTR_MAX_THREADS
	.align		4
.L_1867:
        /*00cc*/ 	.byte	0x04, 0x05
        /*00ce*/ 	.short	(.L_1869 - .L_1868)
.L_1868:
        /*00d0*/ 	.word	0x00000080
        /*00d4*/ 	.word	0x00000001
        /*00d8*/ 	.word	0x00000001


	//----- nvinfo : EIATTR_CRS_STACK_SIZE
	.align		4
.L_1869:
        /*00dc*/ 	.byte	0x04, 0x1e
        /*00de*/ 	.short	(.L_1871 - .L_1870)
.L_1870:
        /*00e0*/ 	.word	0x00000000


	//----- nvinfo : EIATTR_CBANK_PARAM_SIZE
	.align		4
.L_1871:
        /*00e4*/ 	.byte	0x03, 0x19
        /*00e6*/ 	.short	0x00a0


	//----- nvinfo : EIATTR_PARAM_CBANK
	.align		4
        /*00e8*/ 	.byte	0x04, 0x0a
        /*00ea*/ 	.short	(.L_1873 - .L_1872)
	.align		4
.L_1872:
        /*00ec*/ 	.word	index@(.nv.constant0._Z35group_norm_nhwc_fwd_one_pass_kernelI11Fp32IOFp16WLi128ELi8ELi128EEv26Group_norm_nhwc_fwd_params)
        /*00f0*/ 	.short	0x0380
        /*00f2*/ 	.short	0x00a0


	//----- nvinfo : EIATTR_SW_WAR
	.align		4
.L_1873:
        /*00f4*/ 	.byte	0x04, 0x36
        /*00f6*/ 	.short	(.L_1875 - .L_1874)
.L_1874:
        /*00f8*/ 	.word	0x00000008
.L_1875:


//--------------------- .nv.info._Z35group_norm_nhwc_fwd_one_pass_kernelI11Fp32IOFp16WLi256ELi8ELi128EEv26Group_norm_nhwc_fwd_params --------------------------
	.section	.nv.info._Z35group_norm_nhwc_fwd_one_pass_kernelI11Fp32IOFp16WLi256ELi8ELi128EEv26Group_norm_nhwc_fwd_params,"",@"SHT_CUDA_INFO"
	.sectionflags	@""
	.align	4


	//----- nvinfo : EIATTR_CUDA_API_VERSION
	.align		4
        /*0000*/ 	.byte	0x04, 0x37
        /*0002*/ 	.short	(.L_1877 - .L_1876)
.L_1876:
        /*0004*/ 	.word	0x00000082


	//----- nvinfo : EIATTR_KPARAM_INFO
	.align		4
.L_1877:
        /*0008*/ 	.byte	0x04, 0x17
        /*000a*/ 	.short	(.L_1879 - .L_1878)
.L_1878:
        /*000c*/ 	.word	0x00000000
        /*0010*/ 	.short	0x0000
        /*0012*/ 	.short	0x0000
        /*0014*/ 	.byte	0x00, 0xf0, 0x81, 0x02


	//----- nvinfo : EIATTR_SPARSE_MMA_MASK
	.align		4
.L_1879:
        /*0018*/ 	.byte	0x03, 0x50
        /*001a*/ 	.short	0x0000


	//----- nvinfo : EIATTR_MAXREG_COUNT
	.align		4
        /*001c*/ 	.byte	0x03, 0x1b
        /*001e*/ 	.short	0x00ff


	//----- nvinfo : EIATTR_NUM_BARRIERS
	.align		4
        /*0020*/ 	.byte	0x02, 0x4c
        /*0022*/ 	.byte	0x01
	.zero		1


	//----- nvinfo : EIATTR_MERCURY_ISA_VERSION
	.align		4
        /*0024*/ 	.byte	0x03, 0x5f
        /*0026*/ 	.short	0x0101


	//----- nvinfo : EIATTR_INT_WARP_WIDE_INSTR_OFFSETS
	.align		4
        /*0028*/ 	.byte	0x04, 0x31
        /*002a*/ 	.short	(.L_1881 - .L_1880)


	//   ....[0]....
.L_1880:
        /*002c*/ 	.word	0x000015f0


	//   ....[1]....
        /*0030*/ 	.word	0x00001610


	//   ....[2]....
        /*0034*/ 	.word	0x000016f0


	//   ....[3]....
        /*0038*/ 	.word	0x00001740


	//   ....[4]....
        /*003c*/ 	.word	0x00001820


	//   ....[5]....
        /*0040*/ 	.word	0x000018a0


	//   ....[6]....
        /*0044*/ 	.word	0x00001970


	//   ....[7]....
        /*0048*/ 	.word	0x00001990


	//   ....[8]....
        /*004c*/ 	.word	0x00001be0


	//   ....[9]....
        /*0050*/ 	.word	0x00001cd0


	//   ....[10]....
        /*0054*/ 	.word	0x00001cf0


	//   ....[11]....
        /*0058*/ 	.word	0x00001d10


	//   ....[12]....
        /*005c*/ 	.word	0x00001f30


	//   ....[13]....
        /*0060*/ 	.word	0x00001f50


	//----- nvinfo : EIATTR_COOP_GROUP_MASK_REGIDS
	.align		4
.L_1881:
        /*0064*/ 	.byte	0x04, 0x29
        /*0066*/ 	.short	(.L_1883 - .L_1882)


	//   ....[0]....
.L_1882:
        /*0068*/ 	.word	0xffffffff


	//   ....[1]....
        /*006c*/ 	.word	0xffffffff


	//   ....[2]....
        /*0070*/ 	.word	0xffffffff


	//   ....[3]....
        /*0074*/ 	.word	0xffffffff


	//   ....[4]....
        /*0078*/ 	.word	0xffffffff


	//   ....[5]....
        /*007c*/ 	.word	0xffffffff


	//   ....[6]....
        /*0080*/ 	.word	0xffffffff


	//   ....[7]....
        /*0084*/ 	.word	0xffffffff


	//   ....[8]....
        /*0088*/ 	.word	0xffffffff


	//   ....[9]....
        /*008c*/ 	.word	0xffffffff


	//----- nvinfo : EIATTR_COOP_GROUP_INSTR_OFFSETS
	.align		4
.L_1883:
        /*0090*/ 	.byte	0x04, 0x28
        /*0092*/ 	.short	(.L_1885 - .L_1884)


	//   ....[0]....
.L_1884:
        /*0094*/ 	.word	0x00000f80


	//   ....[1]....
        /*0098*/ 	.word	0x00000f90


	//   ....[2]....
        /*009c*/ 	.word	0x00000fc0


	//   ....[3]....
        /*00a0*/ 	.word	0x00000fd0


	//   ....[4]....
        /*00a4*/ 	.word	0x00001010


	//   ....[5]....
        /*00a8*/ 	.word	0x00001020


	//   ....[6]....
        /*00ac*/ 	.word	0x00001060


	//   ....[7]....
        /*00b0*/ 	.word	0x00001070


	//   ....[8]....
        /*00b4*/ 	.word	0x000010d0


	//   ....[9]....
        /*00b8*/ 	.word	0x000010e0


	//----- nvinfo : EIATTR_VRC_CTA_INIT_COUNT
	.align		4
.L_1885:
        /*00bc*/ 	.byte	0x02, 0x4a
	.zero		1
	.zero		1


	//----- nvinfo : EIATTR_EXIT_INSTR_OFFSETS
	.align		4
        /*00c0*/ 	.byte	0x04, 0x1c
        /*00c2*/ 	.short	(.L_1887 - .L_1886)


	//   ....[0]....
.L_1886:
        /*00c4*/ 	.word	0x00000070


	//   ....[1]....
        /*00c8*/ 	.word	0x00003fb0


	//----- nvinfo : EIATTR_MAX_THREADS
	.align		4
.L_1887:
        /*00cc*/ 	.byte	0x04, 0x05
        /*00ce*/ 	.short	(.L_1889 - .L_1888)
.L_1888:
        /*00d0*/ 	.word	0x00000080
        /*00d4*/ 	.word	0x00000001
        /*00d8*/ 	.word	0x00000001


	//----- nvinfo : EIATTR_CRS_STACK_SIZE
	.align		4
.L_1889:
        /*00dc*/ 	.byte	0x04, 0x1e
        /*00de*/ 	.short	(.L_1891 - .L_1890)
.L_1890:
        /*00e0*/ 	.word	0x00000000


	//----- nvinfo : EIATTR_CBANK_PARAM_SIZE
	.align		4
.L_1891:
        /*00e4*/ 	.byte	0x03, 0x19
        /*00e6*/ 	.short	0x00a0


	//----- nvinfo : EIATTR_PARAM_CBANK
	.align		4
        /*00e8*/ 	.byte	0x04, 0x0a
        /*00ea*/ 	.short	(.L_1893 - .L_1892)
	.align		4
.L_1892:
        /*00ec*/ 	.word	index@(.nv.constant0._Z35group_norm_nhwc_fwd_one_pass_kernelI11Fp32IOFp16WLi256ELi8ELi128EEv26Group_norm_nhwc_fwd_params)
        /*00f0*/ 	.short	0x0380
        /*00f2*/ 	.short	0x00a0


	//----- nvinfo : EIATTR_SW_WAR
	.align		4
.L_1893:
        /*00f4*/ 	.byte	0x04, 0x36
        /*00f6*/ 	.short	(.L_1895 - .L_1894)
.L_1894:
        /*00f8*/ 	.word	0x00000008
.L_1895:


//--------------------- .nv.info._Z35group_norm_nhwc_fwd_one_pass_kernelI11Fp32IOFp16WLi512ELi8ELi128EEv26Group_norm_nhwc_fwd_params --------------------------
	.section	.nv.info._Z35group_norm_nhwc_fwd_one_pass_kernelI11Fp32IOFp16WLi512ELi8ELi128EEv26Group_norm_nhwc_fwd_params,"",@"SHT_CUDA_INFO"
	.sectionflags	@""
	.align	4


	//----- nvinfo : EIATTR_CUDA_API_VERSION
	.align		4
        /*0000*/ 	.byte	0x04, 0x37
        /*0002*/ 	.short	(.L_1897 - .L_1896)
.L_1896:
        /*0004*/ 	.word	0x00000082


	//----- nvinfo : EIATTR_KPARAM_INFO
	.align		4
.L_1897:
        /*0008*/ 	.byte	0x04, 0x17
        /*000a*/ 	.short	(.L_1899 - .L_1898)
.L_1898:
        /*000c*/ 	.word	0x00000000
        /*0010*/ 	.short	0x0000
        /*0012*/ 	.short	0x0000
        /*0014*/ 	.byte	0x00, 0xf0, 0x81, 0x02


	//----- nvinfo : EIATTR_SPARSE_MMA_MASK
	.align		4
.L_1899:
        /*0018*/ 	.byte	0x03, 0x50
        /*001a*/ 	.short	0x0000


	//----- nvinfo : EIATTR_MAXREG_COUNT
	.align		4
        /*001c*/ 	.byte	0x03, 0x1b
        /*001e*/ 	.short	0x00ff


	//----- nvinfo : EIATTR_NUM_BARRIERS
	.align		4
        /*0020*/ 	.byte	0x02, 0x4c
        /*0022*/ 	.byte	0x01
	.zero		1


	//----- nvinfo : EIATTR_MERCURY_ISA_VERSION
	.align		4
        /*0024*/ 	.byte	0x03, 0x5f
        /*0026*/ 	.short	0x0101


	//----- nvinfo : EIATTR_INT_WARP_WIDE_INSTR_OFFSETS
	.align		4
        /*0028*/ 	.byte	0x04, 0x31
        /*002a*/ 	.short	(.L_1901 - .L_1900)


	//   ....[0]....
.L_1900:
        /*002c*/ 	.word	0x00002070


	//   ....[1]....
        /*0030*/ 	.word	0x000020c0


	//   ....[2]....
        /*0034*/ 	.word	0x00002150


	//   ....[3]....
        /*0038*/ 	.word	0x000021e0


	//   ....[4]....
        /*003c*/ 	.word	0x00002290


	//   ....[5]....
        /*0040*/ 	.word	0x00002320


	//   ....[6]....
        /*0044*/ 	.word	0x000023d0


	//   ....[7]....
        /*0048*/ 	.word	0x00002460


	//   ....[8]....
        /*004c*/ 	.word	0x00002690


	//   ....[9]....
        /*0050*/ 	.word	0x000026b0


	//   ....[10]....
        /*0054*/ 	.word	0x000027b0


	//   ....[11]....
        /*0058*/ 	.word	0x000027d0


	//   ....[12]....
        /*005c*/ 	.word	0x000029b0


	//   ....[13]....
        /*0060*/ 	.word	0x000029d0


	//----- nvinfo : EIATTR_COOP_GROUP_MASK_REGIDS
	.align		4
.L_1901:
        /*0064*/ 	.byte	0x04, 0x29
        /*0066*/ 	.short	(.L_1903 - .L_1902)


	//   ....[0]....
.L_1902:
        /*0068*/ 	.word	0xffffffff


	//   ....[1]....
        /*006c*/ 	.word	0xffffffff


	//   ....[2]....
        /*0070*/ 	.word	0xffffffff


	//   ....[3]....
        /*0074*/ 	.word	0xffffffff


	//   ....[4]....
        /*0078*/ 	.word	0xffffffff


	//   ....[5]....
        /*007c*/ 	.word	0xffffffff


	//   ....[6]....
        /*0080*/ 	.word	0xffffffff


	//   ....[7]....
        /*0084*/ 	.word	0xffffffff


	//   ....[8]....
        /*0088*/ 	.word	0xffffffff


	//   ....[9]....
        /*008c*/ 	.word	0xffffffff


	//----- nvinfo : EIATTR_COOP_GROUP_INSTR_OFFSETS
	.align		4
.L_1903:
        /*0090*/ 	.byte	0x04, 0x28
        /*0092*/ 	.short	(.L_1905 - .L_1904)


	//   ....[0]....
.L_1904:
        /*0094*/ 	.word	0x00001970


	//   ....[1]....
        /*0098*/ 	.word	0x00001980


	//   ....[2]....
        /*009c*/ 	.word	0x000019c0


	//   ....[3]....
        /*00a0*/ 	.word	0x000019d0


	//   ....[4]....
        /*00a4*/ 	.word	0x00001a10


	//   ....[5]....
        /*00a8*/ 	.word	0x00001a20


	//   ....[6]....
        /*00ac*/ 	.word	0x00001a60


	//   ....[7]....
        /*00b0*/ 	.word	0x00001a70


	//   ....[8]....
        /*00b4*/ 	.word	0x00001af0


	//   ....[9]....
        /*00b8*/ 	.word	0x00001b00


	//----- nvinfo : EIATTR_VRC_CTA_INIT_COUNT
	.align		4
.L_1905:
        /*00bc*/ 	.byte	0x02, 0x4a
	.zero		1
	.zero		1


	//----- nvinfo : EIATTR_EXIT_INSTR_OFFSETS
	.align		4
        /*00c0*/ 	.byte	0x04, 0x1c
        /*00c2*/ 	.short	(.L_1907 - .L_1906)


	//   ....[0]....
.L_1906:
        /*00c4*/ 	.word	0x00000070


	//   ....[1]....
        /*00c8*/ 	.word	0x00006710


	//----- nvinfo : EIATTR_MAX_THREADS
	.align		4
.L_1907:
        /*00cc*/ 	.byte	0x04, 0x05
        /*00ce*/ 	.short	(.L_1909 - .L_1908)
.L_1908:
        /*00d0*/ 	.word	0x00000080
        /*00d4*/ 	.word	0x00000001
        /*00d8*/ 	.word	0x00000001


	//----- nvinfo : EIATTR_CRS_STACK_SIZE
	.align		4
.L_1909:
        /*00dc*/ 	.byte	0x04, 0x1e
        /*00de*/ 	.short	(.L_1911 - .L_1910)
.L_1910:
        /*00e0*/ 	.word	0x00000000


	//----- nvinfo : EIATTR_CBANK_PARAM_SIZE
	.align		4
.L_1911:
        /*00e4*/ 	.byte	0x03, 0x19
        /*00e6*/ 	.short	0x00a0


	//----- nvinfo : EIATTR_PARAM_CBANK
	.align		4
        /*00e8*/ 	.byte	0x04, 0x0a
        /*00ea*/ 	.short	(.L_1913 - .L_1912)
	.align		4
.L_1912:
        /*00ec*/ 	.word	index@(.nv.constant0._Z35group_norm_nhwc_fwd_one_pass_kernelI11Fp32IOFp16WLi512ELi8ELi128EEv26Group_norm_nhwc_fwd_params)
        /*00f0*/ 	.short	0x0380
        /*00f2*/ 	.short	0x00a0


	//----- nvinfo : EIATTR_SW_WAR
	.align		4
.L_1913:
        /*00f4*/ 	.byte	0x04, 0x36
        /*00f6*/ 	.short	(.L_1915 - .L_1914)
.L_1914:
        /*00f8*/ 	.word	0x00000008
.L_1915:


//--------------------- .nv.callgraph             --------------------------
	.section	.nv.callgraph,"",@"SHT_CUDA_CALLGRAPH"
	.align	4
	.sectionentsize	8
	.align		4
        /*0000*/ 	.word	0x00000000
	.align		4
        /*0004*/ 	.word	0xffffffff
	.align		4
        /*0008*/ 	.word	0x00000000
	.align		4
        /*000c*/ 	.word	0xfffffffe
	.align		4
        /*0010*/ 	.word	0x00000000
	.align		4
        /*0014*/ 	.word	0xfffffffd
	.align		4
        /*0018*/ 	.word	0x00000000
	.align		4
        /*001c*/ 	.word	0xfffffffc


//--------------------- .nv.constant4             --------------------------
	.section	.nv.constant4,"a",@progbits
	.align	8
	.align		8
.nv.constant4:
        /*0000*/ 	.dword	_ZN60_INTERNAL_86efea84_29_group_norm_nhwc_one_pass_8_cu_c154220d4cuda3std3__45__cpo5beginE
	.align		8
        /*0008*/ 	.dword	_ZN60_INTERNAL_86efea84_29_group_norm_nhwc_one_pass_8_cu_c154220d4cuda3std3__45__cpo3endE
	.align		8
        /*0010*/ 	.dword	_ZN60_INTERNAL_86efea84_29_group_norm_nhwc_one_pass_8_cu_c154220d4cuda3std3__45__cpo6cbeginE
	.align		8
        /*0018*/ 	.dword	_ZN60_INTERNAL_86efea84_29_group_norm_nhwc_one_pass_8_cu_c154220d4cuda3std3__45__cpo4cendE
	.align		8
        /*0020*/ 	.dword	_ZN60_INTERNAL_86efea84_29_group_norm_nhwc_one_pass_8_cu_c154220d4cuda3std3__45__cpo6rbeginE
	.align		8
        /*0028*/ 	.dword	_ZN60_INTERNAL_86efea84_29_group_norm_nhwc_one_pass_8_cu_c154220d4cuda3std3__45__cpo4rendE
	.align		8
        /*0030*/ 	.dword	_ZN60_INTERNAL_86efea84_29_group_norm_nhwc_one_pass_8_cu_c154220d4cuda3std3__45__cpo7crbeginE
	.align		8
        /*0038*/ 	.dword	_ZN60_INTERNAL_86efea84_29_group_norm_nhwc_one_pass_8_cu_c154220d4cuda3std3__45__cpo5crendE
	.align		8
        /*0040*/ 	.dword	_ZN60_INTERNAL_86efea84_29_group_norm_nhwc_one_pass_8_cu_c154220d4cuda3std3__462_GLOBAL__N__86efea84_29_group_norm_nhwc_one_pass_8_cu_c154220d6ignoreE
	.align		8
        /*0048*/ 	.dword	_ZN60_INTERNAL_86efea84_29_group_norm_nhwc_one_pass_8_cu_c154220d4cuda3std3__419piecewise_constructE
	.align		8
        /*0050*/ 	.dword	_ZN60_INTERNAL_86efea84_29_group_norm_nhwc_one_pass_8_cu_c154220d4cuda3std3__48in_placeE
	.align		8
        /*0058*/ 	.dword	_ZN60_INTERNAL_86efea84_29_group_norm_nhwc_one_pass_8_cu_c154220d4cuda3std3__420unreachable_sentinelE
	.align		8
        /*0060*/ 	.dword	_ZN60_INTERNAL_86efea84_29_group_norm_nhwc_one_pass_8_cu_c154220d4cuda3std3__47nulloptE
	.align		8
        /*0068*/ 	.dword	_ZN60_INTERNAL_86efea84_29_group_norm_nhwc_one_pass_8_cu_c154220d4cuda3std3__48unexpectE
	.align		8
        /*0070*/ 	.dword	_ZN60_INTERNAL_86efea84_29_group_norm_nhwc_one_pass_8_cu_c154220d4cuda3std6ranges3__45__cpo4swapE
	.align		8
        /*0078*/ 	.dword	_ZN60_INTERNAL_86efea84_29_group_norm_nhwc_one_pass_8_cu_c154220d4cuda3std6ranges3__45__cpo9iter_moveE
	.align		8
        /*0080*/ 	.dword	_ZN60_INTERNAL_86efea84_29_group_norm_nhwc_one_pass_8_cu_c154220d4cuda3std6ranges3__45__cpo5beginE
	.align		8
        /*0088*/ 	.dword	_ZN60_INTERNAL_86efea84_29_group_norm_nhwc_one_pass_8_cu_c154220d4cuda3std6ranges3__45__cpo3endE
	.align		8
        /*0090*/ 	.dword	_ZN60_INTERNAL_86efea84_29_group_norm_nhwc_one_pass_8_cu_c154220d4cuda3std6ranges3__45__cpo6cbeginE
	.align		8
        /*0098*/ 	.dword	_ZN60_INTERNAL_86efea84_29_group_norm_nhwc_one_pass_8_cu_c154220d4cuda3std6ranges3__45__cpo4cendE
	.align		8
        /*00a0*/ 	.dword	_ZN60_INTERNAL_86efea84_29_group_norm_nhwc_one_pass_8_cu_c154220d4cuda3std6ranges3__45__cpo7advanceE
	.align		8
        /*00a8*/ 	.dword	_ZN60_INTERNAL_86efea84_29_group_norm_nhwc_one_pass_8_cu_c154220d4cuda3std6ranges3__45__cpo9iter_swapE
	.align		8
        /*00b0*/ 	.dword	_ZN60_INTERNAL_86efea84_29_group_norm_nhwc_one_pass_8_cu_c154220d4cuda3std6ranges3__45__cpo4nextE
	.align		8
        /*00b8*/ 	.dword	_ZN60_INTERNAL_86efea84_29_group_norm_nhwc_one_pass_8_cu_c154220d4cuda3std6ranges3__45__cpo4prevE
	.align		8
        /*00c0*/ 	.dword	_ZN60_INTERNAL_86efea84_29_group_norm_nhwc_one_pass_8_cu_c154220d4cuda3std6ranges3__45__cpo4dataE
	.align		8
        /*00c8*/ 	.dword	_ZN60_INTERNAL_86efea84_29_group_norm_nhwc_one_pass_8_cu_c154220d4cuda3std6ranges3__45__cpo5cdataE
	.align		8
        /*00d0*/ 	.dword	_ZN60_INTERNAL_86efea84_29_group_norm_nhwc_one_pass_8_cu_c154220d4cuda3std6ranges3__45__cpo4sizeE
	.align		8
        /*00d8*/ 	.dword	_ZN60_INTERNAL_86efea84_29_group_norm_nhwc_one_pass_8_cu_c154220d4cuda3std6ranges3__45__cpo5ssizeE
	.align		8
        /*00e0*/ 	.dword	_ZN60_INTERNAL_86efea84_29_group_norm_nhwc_one_pass_8_cu_c154220d4cuda3std6ranges3__45__cpo8distanceE
	.align		8
        /*00e8*/ 	.dword	_ZN60_INTERNAL_86efea84_29_group_norm_nhwc_one_pass_8_cu_c154220d6thrust24THRUST_300001_SM_1000_NS6system6detail10sequential3seqE
	.align		8
        /*00f0*/ 	.dword	_ZN60_INTERNAL_86efea84_29_group_norm_nhwc_one_pass_8_cu_c154220d6thrust24THRUST_300001_SM_1000_NS12placeholders2_1E
	.align		8
        /*00f8*/ 	.dword	_ZN60_INTERNAL_86efea84_29_group_norm_nhwc_one_pass_8_cu_c154220d6thrust24THRUST_300001_SM_1000_NS12placeholders2_2E
	.align		8
        /*0100*/ 	.dword	_ZN60_INTERNAL_86efea84_29_group_norm_nhwc_one_pass_8_cu_c154220d6thrust24THRUST_300001_SM_1000_NS12placeholders2_3E
	.align		8
        /*0108*/ 	.dword	_ZN60_INTERNAL_86efea84_29_group_norm_nhwc_one_pass_8_cu_c154220d6thrust24THRUST_300001_SM_1000_NS12placeholders2_4E
	.align		8
        /*0110*/ 	.dword	_ZN60_INTERNAL_86efea84_29_group_norm_nhwc_one_pass_8_cu_c154220d6thrust24THRUST_300001_SM_1000_NS12placeholders2_5E
	.align		8
        /*0118*/ 	.dword	_ZN60_INTERNAL_86efea84_29_group_norm_nhwc_one_pass_8_cu_c154220d6thrust24THRUST_300001_SM_1000_NS12placeholders2_6E
	.align		8
        /*0120*/ 	.dword	_ZN60_INTERNAL_86efea84_29_group_norm_nhwc_one_pass_8_cu_c154220d6thrust24THRUST_300001_SM_1000_NS12placeholders2_7E
	.align		8
        /*0128*/ 	.dword	_ZN60_INTERNAL_86efea84_29_group_norm_nhwc_one_pass_8_cu_c154220d6thrust24THRUST_300001_SM_1000_NS12placeholders2_8E
	.align		8
        /*0130*/ 	.dword	_ZN60_INTERNAL_86efea84_29_group_norm_nhwc_one_pass_8_cu_c154220d6thrust24THRUST_300001_SM_1000_NS12placeholders2_9E
	.align		8
        /*0138*/ 	.dword	_ZN60_INTERNAL_86efea84_29_group_norm_nhwc_one_pass_8_cu_c154220d6thrust24THRUST_300001_SM_1000_NS12placeholders3_10E


//--------------------- .text._ZN3cub18CUB_300001_SM_10006detail11EmptyKernelIvEEvv --------------------------
	.section	.text._ZN3cub18CUB_300001_SM_10006detail11EmptyKernelIvEEvv,"ax",@progbits
	.align	128
        .global         _ZN3cub18CUB_300001_SM_10006detail11EmptyKernelIvEEvv
        .type           _ZN3cub18CUB_300001_SM_10006detail11EmptyKernelIvEEvv,@function
        .size           _ZN3cub18CUB_300001_SM_10006detail11EmptyKernelIvEEvv,(.L_x_3403 - _ZN3cub18CUB_300001_SM_10006detail11EmptyKernelIvEEvv)
        .other          _ZN3cub18CUB_300001_SM_10006detail11EmptyKernelIvEEvv,@"STO_CUDA_ENTRY STV_DEFAULT"
_ZN3cub18CUB_300001_SM_10006detail11EmptyKernelIvEEvv:
.text._ZN3cub18CUB_300001_SM_10006detail11EmptyKernelIvEEvv:
[----:B------:R-:W-:Y:S01]  /*0000*/  LDC R1, c[0x0][0x37c] ;  /* 0x0000df00ff017b82 */ /* 0x000fe20000000800 */
[----:B------:R-:W-:Y:S05]  /*0010*/  EXIT ;  /* 0x000000000000794d */ /* 0x000fea0003800000 */
.L_x_0:
[----:B------:R-:W-:-:S00]  /*0020*/  BRA `(.L_x_0) ;  /* 0xfffffffc00fc7947 */ /* 0x000fc0000383ffff */
[----:B------:R-:W-:-:S00]  /*0030*/  NOP ;  /* 0x0000000000007918 */ /* 0x000fc00000000000 */
        /* <DEDUP_REMOVED lines=12> */
.L_x_3403:


//--------------------- .text._Z35group_norm_nhwc_bwd_one_pass_kernelI11Bf16IOFp32WLi64ELi8ELi128EEv26Group_norm_nhwc_bwd_params --------------------------
	.section	.text._Z35group_norm_nhwc_bwd_one_pass_kernelI11Bf16IOFp32WLi64ELi8ELi128EEv26Group_norm_nhwc_bwd_params,"ax",@progbits
	.align	128
        .global         _Z35group_norm_nhwc_bwd_one_pass_kernelI11Bf16IOFp32WLi64ELi8ELi128EEv26Group_norm_nhwc_bwd_params
        .type           _Z35group_norm_nhwc_bwd_one_pass_kernelI11Bf16IOFp32WLi64ELi8ELi128EEv26Group_norm_nhwc_bwd_params,@function
        .size           _Z35group_norm_nhwc_bwd_one_pass_kernelI11Bf16IOFp32WLi64ELi8ELi128EEv26Group_norm_nhwc_bwd_params,(.L_x_3404 - _Z35group_norm_nhwc_bwd_one_pass_kernelI11Bf16IOFp32WLi64ELi8ELi128EEv26Group_norm_nhwc_bwd_params)
        .other          _Z35group_norm_nhwc_bwd_one_pass_kernelI11Bf16IOFp32WLi64ELi8ELi128EEv26Group_norm_nhwc_bwd_params,@"STO_CUDA_ENTRY STV_DEFAULT"
_Z35group_norm_nhwc_bwd_one_pass_kernelI11Bf16IOFp32WLi64ELi8ELi128EEv26Group_norm_nhwc_bwd_params:
.text._Z35group_norm_nhwc_bwd_one_pass_kernelI11Bf16IOFp32WLi64ELi8ELi128EEv26Group_norm_nhwc_bwd_params:
[----:B------:R-:W-:Y:S08]  /*0000*/  LDC R1, c[0x0][0x37c] ;  /* 0x0000df00ff017b82 */ /* 0x000ff00000000800 */
[----:B------:R-:W0:Y:S01]  /*0010*/  S2UR UR5, SR_CTAID.Y ;  /* 0x00000000000579c3 */ /* 0x000e220000002600 */
[----:B------:R-:W1:Y:S01]  /*0020*/  LDCU UR6, c[0x0][0x410] ;  /* 0x00008200ff0677ac */ /* 0x000e620008000800 */
[----:B------:R-:W2:Y:S01]  /*0030*/  S2R R0, SR_TID.X ;  /* 0x0000000000007919 */ /* 0x000ea20000002100 */
[----:B------:R-:W1:Y:S05]  /*0040*/  LDCU UR4, c[0x0][0x3e0] ;  /* 0x00007c00ff0477ac */ /* 0x000e6a0008000800 */
[----:B------:R-:W3:Y:S01]  /*0050*/  S2UR UR15, SR_CTAID.X ;  /* 0x00000000000f79c3 */ /* 0x000ee20000002500 */
[----:B------:R-:W4:Y:S01]  /*0060*/  LDCU.64 UR16, c[0x0][0x358] ;  /* 0x00006b00ff1077ac */ /* 0x000f220008000a00 */
[----:B-1----:R-:W-:-:S04]  /*0070*/  UIMAD UR6, UR6, UR4, URZ ;  /* 0x00000004060672a4 */ /* 0x002fc8000f8e02ff */
[----:B0-----:R-:W-:-:S09]  /*0080*/  UISETP.GE.AND UP0, UPT, UR5, UR6, UPT ;  /* 0x000000060500728c */ /* 0x001fd2000bf06270 */
[----:B--234-:R-:W-:Y:S05]  /*0090*/  BRA.U UP0, `(.L_x_1) ;  /* 0x0000003100a87547 */ /* 0x01cfea000b800000 */
[----:B------:R-:W0:Y:S01]  /*00a0*/  S2UR UR9, SR_CgaCtaId ;  /* 0x00000000000979c3 */ /* 0x000e220000008800 */
[----:B------:R-:W1:Y:S01]  /*00b0*/  LDCU UR18, c[0x0][0x374] ;  /* 0x00006e80ff1277ac */ /* 0x000e620008000800 */
[----:B------:R-:W2:Y:S01]  /*00c0*/  S2R R2, SR_LANEID ;  /* 0x0000000000027919 */ /* 0x000ea20000000000 */
[----:B------:R-:W-:Y:S01]  /*00d0*/  SHF.R.U32.HI R28, RZ, 0x2, R0 ;  /* 0x00000002ff1c7819 */ /* 0x000fe20000011600 */
[----:B------:R-:W3:Y:S04]  /*00e0*/  LDCU UR19, c[0x0][0x370] ;  /* 0x00006e00ff1377ac */ /* 0x000ee80008000800 */
[----:B------:R-:W4:Y:S01]  /*00f0*/  LDC R3, c[0x0][0x41c] ;  /* 0x00010700ff037b82 */ /* 0x000f220000000800 */
[----:B------:R-:W-:Y:S01]  /*0100*/  UMOV UR8, 0x400 ;  /* 0x0000040000087882 */ /* 0x000fe20000000000 */
[----:B------:R-:W2:Y:S01]  /*0110*/  LDCU.U8 UR20, c[0x0][0x414] ;  /* 0x00008280ff1477ac */ /* 0x000ea20008000000 */
[----:B------:R-:W-:-:S02]  /*0120*/  UIADD3 UR4, UPT, UPT, UR8, 0x40, URZ ;  /* 0x0000004008047890 */ /* 0x000fc4000fffe0ff */
[----:B------:R-:W-:Y:S02]  /*0130*/  UIADD3 UR7, UPT, UPT, -UR15, URZ, URZ ;  /* 0x000000ff0f077290 */ /* 0x000fe4000fffe1ff */
[----:B-1----:R-:W-:Y:S02]  /*0140*/  UIMAD UR22, UR15, UR18, UR5 ;  /* 0x000000120f1672a4 */ /* 0x002fe4000f8e0205 */
[----:B---3--:R-:W-:Y:S02]  /*0150*/  ULOP3.LUT UR21, UR19, 0x7, URZ, 0xc0, !UPT ;  /* 0x0000000713157892 */ /* 0x008fe4000f8ec0ff */
[----:B0-----:R-:W-:Y:S02]  /*0160*/  ULEA UR8, UR9, UR8, 0x18 ;  /* 0x0000000809087291 */ /* 0x001fe4000f8ec0ff */
[----:B------:R-:W-:Y:S02]  /*0170*/  ULEA UR4, UR9, UR4, 0x18 ;  /* 0x0000000409047291 */ /* 0x000fe4000f8ec0ff */
[----:B------:R-:W-:-:S02]  /*0180*/  UIADD3 UR9, UPT, UPT, UR21, -0x1, URZ ;  /* 0xffffffff15097890 */ /* 0x000fc4000fffe0ff */
[----:B------:R-:W-:Y:S01]  /*0190*/  ULOP3.LUT UR24, UR19, 0x3, URZ, 0xc0, !UPT ;  /* 0x0000000313187892 */ /* 0x000fe2000f8ec0ff */
[----:B----4-:R-:W-:Y:S01]  /*01a0*/  IMAD R30, R3, UR15, R28 ;  /* 0x0000000f031e7c24 */ /* 0x010fe2000f8e021c */
[----:B------:R-:W-:Y:S01]  /*01b0*/  LOP3.LUT R28, R28, 0xf8, RZ, 0xc0, !PT ;  /* 0x000000f81c1c7812 */ /* 0x000fe200078ec0ff */
[----:B------:R-:W-:Y:S01]  /*01c0*/  UISETP.GE.U32.AND UP0, UPT, UR9, 0x3, UPT ;  /* 0x000000030900788c */ /* 0x000fe2000bf06070 */
[----:B------:R-:W-:Y:S01]  /*01d0*/  LEA R29, R0, UR4, 0x4 ;  /* 0x00000004001d7c11 */ /* 0x000fe2000f8e20ff */
[----:B------:R-:W-:Y:S01]  /*01e0*/  ULOP3.LUT UR23, UR19, 0x7ffffff8, URZ, 0xc0, !UPT ;  /* 0x7ffffff813177892 */ /* 0x000fe2000f8ec0ff */
[----:B------:R-:W-:Y:S01]  /*01f0*/  UMOV UR4, URZ ;  /* 0x000000ff00047c82 */ /* 0x000fe20008000000 */
[----:B--2---:R-:W-:-:S10]  /*0200*/  UMOV UR9, UR5 ;  /* 0x0000000500097c82 */ /* 0x004fd40008000000 */
.L_x_26:
[----:B0-----:R-:W0:Y:S01]  /*0210*/  LDC R12, c[0x0][0x410] ;  /* 0x00010400ff0c7b82 */ /* 0x001e220000000800 */
[----:B------:R-:W-:Y:S01]  /*0220*/  IABS R6, UR9 ;  /* 0x0000000900067c13 */ /* 0x000fe20008000000 */
[----:B-1----:R-:W1:Y:S01]  /*0230*/  LDCU.64 UR10, c[0x0][0x3b8] ;  /* 0x00007700ff0a77ac */ /* 0x002e620008000a00 */
[----:B------:R-:W-:Y:S01]  /*0240*/  SHF.R.S32.HI R13, RZ, 0x1f, R30 ;  /* 0x0000001fff0d7819 */ /* 0x000fe2000001141e */
[----:B------:R-:W2:Y:S01]  /*0250*/  LDCU.128 UR28, c[0x0][0x400] ;  /* 0x00008000ff1c77ac */ /* 0x000ea20008000c00 */
[----:B-1----:R-:W-:Y:S01]  /*0260*/  UIMAD.WIDE UR10, UR9, 0x8, UR10 ;  /* 0x00000008090a78a5 */ /* 0x002fe2000f8e020a */
[----:B0-----:R-:W-:-:S05]  /*0270*/  IABS R10, R12 ;  /* 0x0000000c000a7213 */ /* 0x001fca0000000000 */
[----:B------:R-:W-:Y:S01]  /*0280*/  MOV R8, UR10 ;  /* 0x0000000a00087c02 */ /* 0x000fe20008000f00 */
[----:B------:R-:W0:Y:S01]  /*0290*/  I2F.RP R3, R10 ;  /* 0x0000000a00037306 */ /* 0x000e220000209400 */
[----:B------:R-:W-:Y:S02]  /*02a0*/  MOV R9, UR11 ;  /* 0x0000000b00097c02 */ /* 0x000fe40008000f00 */
[----:B--2---:R-:W-:-:S04]  /*02b0*/  ISETP.GE.U32.AND P0, PT, R30, UR28, PT ;  /* 0x0000001c1e007c0c */ /* 0x004fc8000bf06070 */
[----:B------:R-:W2:Y:S01]  /*02c0*/  LDG.E.64 R8, desc[UR16][R8.64] ;  /* 0x0000001008087981 */ /* 0x000ea2000c1e1b00 */
[----:B0-----:R-:W0:Y:S02]  /*02d0*/  MUFU.RCP R3, R3 ;  /* 0x0000000300037308 */ /* 0x001e240000001000 */
[----:B0-----:R-:W-:-:S06]  /*02e0*/  IADD3 R4, PT, PT, R3, 0xffffffe, RZ ;  /* 0x0ffffffe03047810 */ /* 0x001fcc0007ffe0ff */
[----:B------:R0:W1:Y:S02]  /*02f0*/  F2I.FTZ.U32.TRUNC.NTZ R5, R4 ;  /* 0x0000000400057305 */ /* 0x000064000021f000 */
[----:B0-----:R-:W-:Y:S01]  /*0300*/  HFMA2 R4, -RZ, RZ, 0, 0 ;  /* 0x00000000ff047431 */ /* 0x001fe200000001ff */
[----:B-1----:R-:W-:-:S05]  /*0310*/  IADD3 R7, PT, PT, RZ, -R5, RZ ;  /* 0x80000005ff077210 */ /* 0x002fca0007ffe0ff */
[----:B------:R-:W-:-:S04]  /*0320*/  IMAD R7, R7, R10, RZ ;  /* 0x0000000a07077224 */ /* 0x000fc800078e02ff */
[----:B------:R-:W-:-:S06]  /*0330*/  IMAD.HI.U32 R5, R5, R7, R4 ;  /* 0x0000000705057227 */ /* 0x000fcc00078e0004 */
[----:B------:R-:W-:-:S05]  /*0340*/  IMAD.HI.U32 R5, R5, R6, RZ ;  /* 0x0000000605057227 */ /* 0x000fca00078e00ff */
[----:B------:R-:W-:-:S05]  /*0350*/  IADD3 R3, PT, PT, -R5, RZ, RZ ;  /* 0x000000ff05037210 */ /* 0x000fca0007ffe1ff */
[----:B------:R-:W-:-:S05]  /*0360*/  IMAD R3, R10, R3, R6 ;  /* 0x000000030a037224 */ /* 0x000fca00078e0206 */
[----:B------:R-:W-:Y:S02]  /*0370*/  ISETP.GT.U32.AND P1, PT, R10, R3, PT ;  /* 0x000000030a00720c */ /* 0x000fe40003f24070 */
[----:B------:R-:W-:Y:S02]  /*0380*/  LOP3.LUT R6, R12, UR9, RZ, 0x3c, !PT ;  /* 0x000000090c067c12 */ /* 0x000fe4000f8e3cff */
[----:B------:R-:W-:Y:S02]  /*0390*/  ISETP.GE.AND.EX P0, PT, R13, UR29, PT, P0 ;  /* 0x0000001d0d007c0c */ /* 0x000fe4000bf06300 */
[----:B------:R-:W-:-:S07]  /*03a0*/  ISETP.LE.AND P3, PT, RZ, UR9, PT ;  /* 0x00000009ff007c0c */ /* 0x000fce000bf63270 */
[----:B------:R-:W-:-:S04]  /*03b0*/  @!P1 IADD3 R3, PT, PT, R3, -R10, RZ ;  /* 0x8000000a03039210 */ /* 0x000fc80007ffe0ff */
[CC--:B------:R-:W-:Y:S01]  /*03c0*/  ISETP.GE.U32.AND P2, PT, R3.reuse, R10.reuse, PT ;  /* 0x0000000a0300720c */ /* 0x0c0fe20003f46070 */
[----:B---3--:R-:W0:Y:S01]  /*03d0*/  @!P0 LDC.64 R20, c[0x0][0x3f8] ;  /* 0x0000fe00ff148b82 */ /* 0x008e220000000a00 */
[----:B------:R-:W-:Y:S02]  /*03e0*/  ISETP.GE.AND P4, PT, R6, RZ, PT ;  /* 0x000000ff0600720c */ /* 0x000fe40003f86270 */
[----:B------:R-:W-:Y:S02]  /*03f0*/  IADD3 R11, PT, PT, R30, 0x20, RZ ;  /* 0x000000201e0b7810 */ /* 0x000fe40007ffe0ff */
[----:B------:R-:W-:Y:S02]  /*0400*/  ISETP.GT.U32.AND P5, PT, R10, R3, PT ;  /* 0x000000030a00720c */ /* 0x000fe40003fa4070 */
[----:B------:R-:W-:Y:S02]  /*0410*/  IADD3 R4, PT, PT, R3, -R10, RZ ;  /* 0x8000000a03047210 */ /* 0x000fe40007ffe0ff */
[----:B------:R-:W-:-:S02]  /*0420*/  @!P1 IADD3 R5, PT, PT, R5, 0x1, RZ ;  /* 0x0000000105059810 */ /* 0x000fc40007ffe0ff */
[----:B------:R-:W-:Y:S02]  /*0430*/  ISETP.GE.U32.AND P1, PT, R11, UR28, PT ;  /* 0x0000001c0b007c0c */ /* 0x000fe4000bf26070 */
[----:B------:R-:W-:Y:S02]  /*0440*/  SHF.R.S32.HI R7, RZ, 0x1f, R11 ;  /* 0x0000001fff077819 */ /* 0x000fe4000001140b */
[----:B------:R-:W-:Y:S02]  /*0450*/  SEL R3, R4, R3, !P5 ;  /* 0x0000000304037207 */ /* 0x000fe40006800000 */
[----:B------:R-:W-:Y:S02]  /*0460*/  @P2 IADD3 R5, PT, PT, R5, 0x1, RZ ;  /* 0x0000000105052810 */ /* 0x000fe40007ffe0ff */
[----:B------:R-:W-:Y:S02]  /*0470*/  ISETP.GE.AND.EX P1, PT, R7, UR29, PT, P1 ;  /* 0x0000001d07007c0c */ /* 0x000fe4000bf26310 */
[----:B------:R-:W-:-:S02]  /*0480*/  ISETP.NE.AND P5, PT, R12, RZ, PT ;  /* 0x000000ff0c00720c */ /* 0x000fc40003fa5270 */
[----:B------:R-:W-:Y:S02]  /*0490*/  LOP3.LUT R4, RZ, R12, RZ, 0x33, !PT ;  /* 0x0000000cff047212 */ /* 0x000fe400078e33ff */
[----:B------:R-:W-:Y:S02]  /*04a0*/  @!P3 IADD3 R3, PT, PT, -R3, RZ, RZ ;  /* 0x000000ff0303b210 */ /* 0x000fe40007ffe1ff */
[----:B------:R-:W-:Y:S02]  /*04b0*/  @!P4 IADD3 R5, PT, PT, -R5, RZ, RZ ;  /* 0x000000ff0505c210 */ /* 0x000fe40007ffe1ff */
[----:B------:R-:W-:Y:S02]  /*04c0*/  SEL R31, R4, R3, !P5 ;  /* 0x00000003041f7207 */ /* 0x000fe40006800000 */
[----:B------:R-:W-:Y:S01]  /*04d0*/  SHF.L.U32 R10, R0, 0x1, RZ ;  /* 0x00000001000a7819 */ /* 0x000fe200000006ff */
[----:B------:R-:W1:Y:S01]  /*04e0*/  @!P1 LDC.64 R18, c[0x0][0x3f8] ;  /* 0x0000fe00ff129b82 */ /* 0x000e620000000a00 */
[----:B------:R-:W-:-:S02]  /*04f0*/  SEL R15, R4, R5, !P5 ;  /* 0x00000005040f7207 */ /* 0x000fc40006800000 */
[----:B------:R-:W-:Y:S02]  /*0500*/  SHF.L.U32 R3, R31, 0x3, RZ ;  /* 0x000000031f037819 */ /* 0x000fe400000006ff */
[----:B------:R-:W-:Y:S02]  /*0510*/  LOP3.LUT R10, R10, 0x6, RZ, 0xc0, !PT ;  /* 0x000000060a0a7812 */ /* 0x000fe400078ec0ff */
[----:B------:R-:W-:Y:S01]  /*0520*/  SHF.R.S32.HI R4, RZ, 0x1f, R15 ;  /* 0x0000001fff047819 */ /* 0x000fe2000001140f */
[----:B0-----:R-:W-:Y:S01]  /*0530*/  @!P0 IMAD R13, R13, R20, RZ ;  /* 0x000000140d0d8224 */ /* 0x001fe200078e02ff */
[----:B------:R-:W-:Y:S01]  /*0540*/  SHF.R.S32.HI R33, RZ, 0x1f, R3 ;  /* 0x0000001fff217819 */ /* 0x000fe20000011403 */
[----:B------:R-:W0:Y:S01]  /*0550*/  @!P1 LDC.64 R16, c[0x0][0x3a0] ;  /* 0x0000e800ff109b82 */ /* 0x000e220000000a00 */
[----:B------:R-:W-:Y:S01]  /*0560*/  LOP3.LUT R32, R3, R10, RZ, 0xfc, !PT ;  /* 0x0000000a03207212 */ /* 0x000fe200078efcff */
[----:B------:R-:W-:-:S04]  /*0570*/  IMAD R6, R4, UR30, RZ ;  /* 0x0000001e04067c24 */ /* 0x000fc8000f8e02ff */
[C---:B------:R-:W-:Y:S01]  /*0580*/  IMAD.WIDE.U32 R32, R15.reuse, UR30, R32 ;  /* 0x0000001e0f207c25 */ /* 0x040fe2000f8e0020 */
[----:B------:R-:W-:Y:S01]  /*0590*/  ISETP.NE.AND P2, PT, RZ, UR20, PT ;  /* 0x00000014ff007c0c */ /* 0x000fe2000bf45270 */
[----:B------:R-:W3:Y:S02]  /*05a0*/  @!P0 LDC.64 R4, c[0x0][0x3a0] ;  /* 0x0000e800ff048b82 */ /* 0x000ee40000000a00 */
[----:B------:R-:W-:Y:S01]  /*05b0*/  IMAD R15, R15, UR31, R6 ;  /* 0x0000001f0f0f7c24 */ /* 0x000fe2000f8e0206 */
[----:B------:R-:W-:-:S04]  /*05c0*/  @!P0 MOV R34, R32 ;  /* 0x0000002000228202 */ /* 0x000fc80000000f00 */
[----:B------:R-:W-:Y:S01]  /*05d0*/  IADD3 R35, PT, PT, R33, R15, RZ ;  /* 0x0000000f21237210 */ /* 0x000fe20007ffe0ff */
[C---:B------:R-:W-:Y:S01]  /*05e0*/  @!P0 IMAD R23, R30.reuse, R21, R13 ;  /* 0x000000151e178224 */ /* 0x040fe200078e020d */
[----:B------:R-:W4:Y:S01]  /*05f0*/  @!P0 LDC.64 R14, c[0x0][0x398] ;  /* 0x0000e600ff0e8b82 */ /* 0x000f220000000a00 */
[----:B------:R-:W-:-:S04]  /*0600*/  @!P0 IMAD.WIDE.U32 R20, R30, R20, R34 ;  /* 0x000000141e148225 */ /* 0x000fc800078e0022 */
[----:B-1----:R-:W-:Y:S01]  /*0610*/  @!P1 IMAD R6, R7, R18, RZ ;  /* 0x0000001207069224 */ /* 0x002fe200078e02ff */
[----:B------:R-:W-:Y:S02]  /*0620*/  @!P0 IADD3 R23, PT, PT, R21, R23, RZ ;  /* 0x0000001715178210 */ /* 0x000fe40007ffe0ff */
[----:B------:R-:W1:Y:S01]  /*0630*/  @!P1 LDC.64 R12, c[0x0][0x398] ;  /* 0x0000e600ff0c9b82 */ /* 0x000e620000000a00 */
[C---:B------:R-:W-:Y:S02]  /*0640*/  @!P0 SHF.L.U32 R21, R20.reuse, 0x1, RZ ;  /* 0x0000000114158819 */ /* 0x040fe400000006ff */
[----:B------:R-:W-:Y:S01]  /*0650*/  @!P0 SHF.L.U64.HI R20, R20, 0x1, R23 ;  /* 0x0000000114148819 */ /* 0x000fe20000010217 */
[----:B------:R-:W-:Y:S01]  /*0660*/  @!P1 IMAD R23, R11, R19, R6 ;  /* 0x000000130b179224 */ /* 0x000fe200078e0206 */
[----:B------:R-:W-:Y:S02]  /*0670*/  @!P1 MOV R6, R32 ;  /* 0x0000002000069202 */ /* 0x000fe40000000f00 */
[----:B------:R-:W-:-:S02]  /*0680*/  @!P1 MOV R7, R35 ;  /* 0x0000002300079202 */ /* 0x000fc40000000f00 */
[----:B------:R-:W-:Y:S01]  /*0690*/  IADD3 R3, PT, PT, R10, R3, RZ ;  /* 0x000000030a037210 */ /* 0x000fe20007ffe0ff */
[----:B------:R-:W-:-:S03]  /*06a0*/  @!P1 IMAD.WIDE.U32 R18, R11, R18, R6 ;  /* 0x000000120b129225 */ /* 0x000fc600078e0006 */
[----:B------:R-:W1:Y:S08]  /*06b0*/  @P2 LDC.64 R6, c[0x0][0x3b0] ;  /* 0x0000ec00ff062b82 */ /* 0x000e700000000a00 */
[----:B------:R-:W1:Y:S01]  /*06c0*/  LDC.64 R10, c[0x0][0x3a8] ;  /* 0x0000ea00ff0a7b82 */ /* 0x000e620000000a00 */
[----:B---3--:R-:W-:Y:S02]  /*06d0*/  @!P0 IADD3 R4, P3, PT, R21, R4, RZ ;  /* 0x0000000415048210 */ /* 0x008fe40007f7e0ff */
[----:B------:R-:W-:-:S02]  /*06e0*/  @!P1 IADD3 R23, PT, PT, R19, R23, RZ ;  /* 0x0000001713179210 */ /* 0x000fc40007ffe0ff */
[----:B------:R-:W-:Y:S01]  /*06f0*/  @!P1 SHF.L.U32 R19, R18, 0x1, RZ ;  /* 0x0000000112139819 */ /* 0x000fe200000006ff */
[----:B------:R-:W-:Y:S01]  /*0700*/  HFMA2 R24, -RZ, RZ, 0, 0 ;  /* 0x00000000ff187431 */ /* 0x000fe200000001ff */
[----:B------:R-:W-:Y:S02]  /*0710*/  @!P0 IADD3.X R5, PT, PT, R20, R5, RZ, P3, !PT ;  /* 0x0000000514058210 */ /* 0x000fe40001ffe4ff */
[----:B------:R-:W-:Y:S02]  /*0720*/  CS2R R26, SRZ ;  /* 0x00000000001a7805 */ /* 0x000fe4000001ff00 */
[----:B----4-:R-:W-:Y:S02]  /*0730*/  @!P0 IADD3 R14, P3, PT, R21, R14, RZ ;  /* 0x0000000e150e8210 */ /* 0x010fe40007f7e0ff */
[----:B------:R-:W-:Y:S02]  /*0740*/  @!P1 SHF.L.U64.HI R18, R18, 0x1, R23 ;  /* 0x0000000112129819 */ /* 0x000fe40000010217 */
[C---:B0-----:R-:W-:Y:S01]  /*0750*/  @!P1 IADD3 R16, P4, PT, R19.reuse, R16, RZ ;  /* 0x0000001013109210 */ /* 0x041fe20007f9e0ff */
[----:B------:R0:W3:Y:S01]  /*0760*/  @!P0 LDG.E R27, desc[UR16][R4.64] ;  /* 0x00000010041b8981 */ /* 0x0000e2000c1e1900 */
[----:B-1----:R-:W-:-:S02]  /*0770*/  @!P1 IADD3 R12, P5, PT, R19, R12, RZ ;  /* 0x0000000c130c9210 */ /* 0x002fc40007fbe0ff */
[----:B------:R-:W-:Y:S02]  /*0780*/  MOV R23, RZ ;  /* 0x000000ff00177202 */ /* 0x000fe40000000f00 */
[----:B------:R-:W-:Y:S02]  /*0790*/  @!P0 IADD3.X R15, PT, PT, R20, R15, RZ, P3, !PT ;  /* 0x0000000f140f8210 */ /* 0x000fe40001ffe4ff */
[C---:B------:R-:W-:Y:S02]  /*07a0*/  @!P1 IADD3.X R17, PT, PT, R18.reuse, R17, RZ, P4, !PT ;  /* 0x0000001112119210 */ /* 0x040fe400027fe4ff */
[----:B------:R-:W-:Y:S01]  /*07b0*/  @!P1 IADD3.X R13, PT, PT, R18, R13, RZ, P5, !PT ;  /* 0x0000000d120d9210 */ /* 0x000fe20002ffe4ff */
[C---:B------:R-:W-:Y:S01]  /*07c0*/  @P2 IMAD.WIDE R18, R3.reuse, 0x4, R6 ;  /* 0x0000000403122825 */ /* 0x040fe200078e0206 */
[----:B0-----:R-:W-:Y:S01]  /*07d0*/  CS2R R4, SRZ ;  /* 0x0000000000047805 */ /* 0x001fe2000001ff00 */
[----:B------:R-:W4:Y:S02]  /*07e0*/  @!P0 LDG.E R26, desc[UR16][R14.64] ;  /* 0x000000100e1a8981 */ /* 0x000f24000c1e1900 */
[----:B------:R-:W-:-:S02]  /*07f0*/  IMAD.WIDE R6, R3, 0x4, R10 ;  /* 0x0000000403067825 */ /* 0x000fc400078e020a */
[----:B------:R-:W4:Y:S04]  /*0800*/  @!P1 LDG.E R24, desc[UR16][R16.64] ;  /* 0x0000001010189981 */ /* 0x000f28000c1e1900 */
[----:B------:R-:W4:Y:S04]  /*0810*/  @!P1 LDG.E R23, desc[UR16][R12.64] ;  /* 0x000000100c179981 */ /* 0x000f28000c1e1900 */
[----:B------:R0:W5:Y:S04]  /*0820*/  @P2 LDG.E.64 R4, desc[UR16][R18.64] ;  /* 0x0000001012042981 */ /* 0x000168000c1e1b00 */
[----:B------:R-:W5:Y:S01]  /*0830*/  LDG.E.64 R6, desc[UR16][R6.64] ;  /* 0x0000001006067981 */ /* 0x000f62000c1e1b00 */
[----:B--2---:R-:W-:-:S13]  /*0840*/  R2UR UR36, R8 ;  /* 0x00000000082472ca */ /* 0x004fda00000e0000 */
[----:B------:R-:W-:-:S05]  /*0850*/  MOV R8, UR36 ;  /* 0x0000002400087c02 */ /* 0x000fca0008000f00 */
[----:B------:R-:W-:-:S05]  /*0860*/  FFMA.FTZ R9, -R8, UR36, R9 ;  /* 0x0000002408097c23 */ /* 0x000fca0008010109 */
[----:B------:R-:W-:-:S13]  /*0870*/  FSETP.GTU.FTZ.AND P1, PT, R9, RZ, PT ;  /* 0x000000ff0900720b */ /* 0x000fda0003f3c000 */
[----:B------:R-:W-:-:S05]  /*0880*/  VOTEU.ANY UP1, P1 ;  /* 0x0000000000ff7886 */ /* 0x000fca0000820100 */
[----:B------:R-:W1:Y:S01]  /*0890*/  @UP1 LDCU UR10, c[0x0][0x3c0] ;  /* 0x00007800ff0a17ac */ /* 0x000e620008000800 */
[----:B------:R-:W-:-:S13]  /*08a0*/  PLOP3.LUT P1, PT, PT, PT, UP1, 0x80, 0x8 ;  /* 0x000000000008781c */ /* 0x000fda0003f2f018 */
[----:B-1----:R-:W-:-:S06]  /*08b0*/  @P1 FADD.FTZ R8, R9, UR10 ;  /* 0x0000000a09081e21 */ /* 0x002fcc0008010000 */
[----:B------:R-:W1:Y:S01]  /*08c0*/  @P1 MUFU.RSQ R8, R8 ;  /* 0x0000000800081308 */ /* 0x000e620000001400 */
[----:B------:R-:W-:Y:S01]  /*08d0*/  UISETP.NE.AND UP2, UPT, UR20, URZ, UPT ;  /* 0x000000ff1400728c */ /* 0x000fe2000bf45270 */
[----:B------:R-:W-:Y:S01]  /*08e0*/  UMOV UR25, 0x3f800000 ;  /* 0x3f80000000197882 */ /* 0x000fe20000000000 */
[----:B-1----:R-:W-:-:S13]  /*08f0*/  @P1 R2UR UR10, R8 ;  /* 0x00000000080a12ca */ /* 0x002fda00000e0000 */
[----:B------:R-:W-:Y:S01]  /*0900*/  @UP1 UMOV UR25, UR10 ;  /* 0x0000000a00191c82 */ /* 0x000fe20008000000 */
[----:B---3--:R-:W-:Y:S02]  /*0910*/  PRMT R9, R27, 0x7632, R9 ;  /* 0x000076321b097816 */ /* 0x008fe40000000009 */
[----:B----4-:R-:W-:Y:S02]  /*0920*/  PRMT R25, R26, 0x7632, R25 ;  /* 0x000076321a197816 */ /* 0x010fe40000000019 */
[----:B------:R-:W-:Y:S02]  /*0930*/  PRMT R3, R24, 0x7632, R3 ;  /* 0x0000763218037816 */ /* 0x000fe40000000003 */
[----:B------:R-:W-:Y:S01]  /*0940*/  PRMT R22, R23, 0x7632, R22 ;  /* 0x0000763217167816 */ /* 0x000fe20000000016 */
[----:B0-----:R-:W-:Y:S06]  /*0950*/  BRA.U UP2, `(.L_x_2) ;  /* 0x0000000102947547 */ /* 0x001fec000b800000 */
[----:B------:R-:W-:Y:S02]  /*0960*/  SHF.L.U32 R10, R27, 0x10, RZ ;  /* 0x000000101b0a7819 */ /* 0x000fe400000006ff */
[----:B------:R-:W-:Y:S02]  /*0970*/  SHF.L.U32 R11, R9, 0x10, RZ ;  /* 0x00000010090b7819 */ /* 0x000fe400000006ff */
[----:B------:R-:W-:Y:S01]  /*0980*/  SHF.L.U32 R9, R26, 0x10, RZ ;  /* 0x000000101a097819 */ /* 0x000fe200000006ff */
[----:B------:R-:W-:Y:S01]  /*0990*/  FADD.FTZ R10, R10, -UR36 ;  /* 0x800000240a0a7e21 */ /* 0x000fe20008010000 */
[----:B------:R-:W-:Y:S01]  /*09a0*/  SHF.L.U32 R8, R25, 0x10, RZ ;  /* 0x0000001019087819 */ /* 0x000fe200000006ff */
[----:B------:R-:W-:Y:S01]  /*09b0*/  FADD.FTZ R11, R11, -UR36 ;  /* 0x800000240b0b7e21 */ /* 0x000fe20008010000 */
[----:B------:R-:W-:Y:S01]  /*09c0*/  SHF.L.U32 R16, R24, 0x10, RZ ;  /* 0x0000001018107819 */ /* 0x000fe200000006ff */
[----:B-----5:R-:W-:Y:S01]  /*09d0*/  FMUL.FTZ R15, R6, R9 ;  /* 0x00000009060f7220 */ /* 0x020fe20000410000 */
[----:B------:R-:W-:Y:S01]  /*09e0*/  FMUL.FTZ R10, R10, UR25 ;  /* 0x000000190a0a7c20 */ /* 0x000fe20008410000 */
[----:B------:R-:W-:Y:S01]  /*09f0*/  FMUL.FTZ R13, R11, UR25 ;  /* 0x000000190b0d7c20 */ /* 0x000fe20008410000 */
[----:B------:R-:W-:Y:S01]  /*0a00*/  SHF.L.U32 R11, R23, 0x10, RZ ;  /* 0x00000010170b7819 */ /* 0x000fe200000006ff */
[----:B------:R-:W-:Y:S01]  /*0a10*/  FMUL.FTZ R12, R7, R8 ;  /* 0x00000008070c7220 */ /* 0x000fe20000410000 */
[----:B------:R-:W-:Y:S01]  /*0a20*/  FADD.FTZ R17, RZ, R15 ;  /* 0x0000000fff117221 */ /* 0x000fe20000010000 */
[----:B------:R-:W-:Y:S01]  /*0a30*/  FFMA.FTZ R14, R10, R15, RZ ;  /* 0x0000000f0a0e7223 */ /* 0x000fe200000100ff */
[----:B------:R-:W-:Y:S01]  /*0a40*/  FADD.FTZ R16, R16, -UR36 ;  /* 0x8000002410107e21 */ /* 0x000fe20008010000 */
[----:B------:R-:W-:Y:S01]  /*0a50*/  SHF.L.U32 R18, R3, 0x10, RZ ;  /* 0x0000001003127819 */ /* 0x000fe200000006ff */
[----:B------:R-:W-:Y:S01]  /*0a60*/  FADD.FTZ R17, R12, R17 ;  /* 0x000000110c117221 */ /* 0x000fe20000010000 */
[----:B------:R-:W-:Y:S01]  /*0a70*/  FFMA.FTZ R15, R13, R12, R14 ;  /* 0x0000000c0d0f7223 */ /* 0x000fe2000001000e */
[----:B------:R-:W-:Y:S01]  /*0a80*/  FMUL.FTZ R20, R6, R11 ;  /* 0x0000000b06147220 */ /* 0x000fe20000410000 */
[----:B------:R-:W-:Y:S01]  /*0a90*/  FMUL.FTZ R16, R16, UR25 ;  /* 0x0000001910107c20 */ /* 0x000fe20008410000 */
[----:B------:R-:W-:-:S02]  /*0aa0*/  SHF.L.U32 R14, R22, 0x10, RZ ;  /* 0x00000010160e7819 */ /* 0x000fc400000006ff */
[----:B------:R-:W-:Y:S01]  /*0ab0*/  FADD.FTZ R12, R17, R20 ;  /* 0x00000014110c7221 */ /* 0x000fe20000010000 */
[----:B------:R-:W-:Y:S01]  /*0ac0*/  FFMA.FTZ R15, R16, R20, R15 ;  /* 0x00000014100f7223 */ /* 0x000fe2000001000f */
[----:B------:R-:W-:Y:S01]  /*0ad0*/  FADD.FTZ R20, R18, -UR36 ;  /* 0x8000002412147e21 */ /* 0x000fe20008010000 */
[----:B------:R-:W-:Y:S01]  /*0ae0*/  FFMA.FTZ R18, R9, R10, RZ ;  /* 0x0000000a09127223 */ /* 0x000fe200000100ff */
[----:B------:R-:W-:Y:S01]  /*0af0*/  FADD.FTZ R10, RZ, R9 ;  /* 0x00000009ff0a7221 */ /* 0x000fe20000010000 */
[----:B------:R-:W-:Y:S01]  /*0b00*/  FMUL.FTZ R19, R7, R14 ;  /* 0x0000000e07137220 */ /* 0x000fe20000410000 */
[----:B------:R-:W-:Y:S01]  /*0b10*/  FMUL.FTZ R20, R20, UR25 ;  /* 0x0000001914147c20 */ /* 0x000fe20008410000 */
[----:B------:R-:W-:Y:S01]  /*0b20*/  FFMA.FTZ R9, R8, R13, RZ ;  /* 0x0000000d08097223 */ /* 0x000fe200000100ff */
[----:B------:R-:W-:Y:S01]  /*0b30*/  FADD.FTZ R17, RZ, R8 ;  /* 0x00000008ff117221 */ /* 0x000fe20000010000 */
[C---:B------:R-:W-:Y:S01]  /*0b40*/  FADD.FTZ R10, R11.reuse, R10 ;  /* 0x0000000a0b0a7221 */ /* 0x040fe20000010000 */
[----:B------:R-:W-:Y:S01]  /*0b50*/  FFMA.FTZ R8, R11, R16, R18 ;  /* 0x000000100b087223 */ /* 0x000fe20000010012 */
[----:B------:R-:W-:Y:S01]  /*0b60*/  FADD.FTZ R12, R19, R12 ;  /* 0x0000000c130c7221 */ /* 0x000fe20000010000 */
[----:B------:R-:W-:Y:S01]  /*0b70*/  FFMA.FTZ R13, R20, R19, R15 ;  /* 0x00000013140d7223 */ /* 0x000fe2000001000f */
[C---:B------:R-:W-:Y:S01]  /*0b80*/  FADD.FTZ R11, R14.reuse, R17 ;  /* 0x000000110e0b7221 */ /* 0x040fe20000010000 */
[----:B------:R-:W-:Y:S01]  /*0b90*/  FFMA.FTZ R9, R14, R20, R9 ;  /* 0x000000140e097223 */ /* 0x000fe20000010009 */
[----:B------:R-:W-:Y:S06]  /*0ba0*/  BRA `(.L_x_3) ;  /* 0x0000000400247947 */ /* 0x000fec0003800000 */
.L_x_2:
[C---:B------:R-:W-:Y:S01]  /*0bb0*/  SHF.L.U32 R8, R27.reuse, 0x10, RZ ;  /* 0x000000101b087819 */ /* 0x040fe200000006ff */
[----:B------:R-:W-:Y:S01]  /*0bc0*/  IMAD.U32 R10, R24, 0x10000, RZ ;  /* 0x00010000180a7824 */ /* 0x000fe200078e00ff */
[----:B------:R-:W-:Y:S02]  /*0bd0*/  PRMT R11, R27, 0x7632, R11 ;  /* 0x000076321b0b7816 */ /* 0x000fe4000000000b */
[----:B------:R-:W-:Y:S01]  /*0be0*/  SHF.L.U32 R14, R3, 0x10, RZ ;  /* 0x00000010030e7819 */ /* 0x000fe200000006ff */
[----:B------:R-:W-:-:S04]  /*0bf0*/  FADD.FTZ R8, R8, -UR36 ;  /* 0x8000002408087e21 */ /* 0x000fc80008010000 */
[----:B------:R-:W-:Y:S01]  /*0c00*/  FMUL.FTZ R9, R8, UR25 ;  /* 0x0000001908097c20 */ /* 0x000fe20008410000 */
[----:B------:R-:W-:Y:S01]  /*0c10*/  SHF.L.U32 R8, R11, 0x10, RZ ;  /* 0x000000100b087819 */ /* 0x000fe200000006ff */
[----:B------:R-:W-:Y:S01]  /*0c20*/  FADD.FTZ R11, R10, -UR36 ;  /* 0x800000240a0b7e21 */ /* 0x000fe20008010000 */
[----:B------:R-:W-:Y:S01]  /*0c30*/  FADD.FTZ R14, R14, -UR36 ;  /* 0x800000240e0e7e21 */ /* 0x000fe20008010000 */
[--C-:B-----5:R-:W-:Y:S02]  /*0c40*/  FFMA.FTZ R10, R6, R9, R4.reuse ;  /* 0x00000009060a7223 */ /* 0x120fe40000010004 */
[----:B------:R-:W-:Y:S01]  /*0c50*/  FMUL.FTZ R11, R11, UR25 ;  /* 0x000000190b0b7c20 */ /* 0x000fe20008410000 */
[----:B------:R-:W-:Y:S01]  /*0c60*/  FADD.FTZ R8, R8, -UR36 ;  /* 0x8000002408087e21 */ /* 0x000fe20008010000 */
[----:B------:R-:W-:Y:S01]  /*0c70*/  FMUL.FTZ R12, R10, -1.4426950216293334961 ;  /* 0xbfb8aa3b0a0c7820 */ /* 0x000fe20000410000 */
[----:B------:R-:W-:Y:S01]  /*0c80*/  FMUL.FTZ R14, R14, UR25 ;  /* 0x000000190e0e7c20 */ /* 0x000fe20008410000 */
[----:B------:R-:W-:Y:S01]  /*0c90*/  FFMA.FTZ R17, R6, R11, R4 ;  /* 0x0000000b06117223 */ /* 0x000fe20000010004 */
[----:B------:R-:W-:-:S03]  /*0ca0*/  FMUL.FTZ R8, R8, UR25 ;  /* 0x0000001908087c20 */ /* 0x000fc60008410000 */
[----:B------:R-:W0:Y:S01]  /*0cb0*/  MUFU.EX2 R12, R12 ;  /* 0x0000000c000c7308 */ /* 0x000e220000000800 */
[----:B------:R-:W-:Y:S01]  /*0cc0*/  FMUL.FTZ R15, R17, -1.4426950216293334961 ;  /* 0xbfb8aa3b110f7820 */ /* 0x000fe20000410000 */
[----:B------:R-:W-:-:S04]  /*0cd0*/  FFMA.FTZ R13, R7, R8, R5 ;  /* 0x00000008070d7223 */ /* 0x000fc80000010005 */
[----:B------:R-:W-:Y:S02]  /*0ce0*/  FMUL.FTZ R18, R13, -1.4426950216293334961 ;  /* 0xbfb8aa3b0d127820 */ /* 0x000fe40000410000 */
[----:B------:R-:W1:Y:S08]  /*0cf0*/  MUFU.EX2 R15, R15 ;  /* 0x0000000f000f7308 */ /* 0x000e700000000800 */
[----:B------:R-:W2:Y:S01]  /*0d00*/  MUFU.EX2 R18, R18 ;  /* 0x0000001200127308 */ /* 0x000ea20000000800 */
[----:B0-----:R-:W-:Y:S01]  /*0d10*/  FADD.FTZ R19, R12, 1 ;  /* 0x3f8000000c137421 */ /* 0x001fe20000010000 */
[----:B------:R-:W-:-:S04]  /*0d20*/  FFMA.FTZ R12, R7, R14, R5 ;  /* 0x0000000e070c7223 */ /* 0x000fc80000010005 */
[----:B------:R-:W-:Y:S02]  /*0d30*/  FMUL.FTZ R36, R12, -1.4426950216293334961 ;  /* 0xbfb8aa3b0c247820 */ /* 0x000fe40000410000 */
[----:B------:R-:W0:Y:S01]  /*0d40*/  MUFU.RCP R19, R19 ;  /* 0x0000001300137308 */ /* 0x000e220000001000 */
[----:B-1----:R-:W-:-:S07]  /*0d50*/  FADD.FTZ R15, R15, 1 ;  /* 0x3f8000000f0f7421 */ /* 0x002fce0000010000 */
[----:B------:R-:W1:Y:S01]  /*0d60*/  MUFU.EX2 R16, R36 ;  /* 0x0000002400107308 */ /* 0x000e620000000800 */
[----:B--2---:R-:W-:-:S07]  /*0d70*/  FADD.FTZ R20, R18, 1 ;  /* 0x3f80000012147421 */ /* 0x004fce0000010000 */
[----:B------:R-:W2:Y:S01]  /*0d80*/  MUFU.RCP R15, R15 ;  /* 0x0000000f000f7308 */ /* 0x000ea20000001000 */
[----:B0-----:R-:W-:-:S04]  /*0d90*/  FADD.FTZ R21, -R19, 1 ;  /* 0x3f80000013157421 */ /* 0x001fc80000010100 */
[----:B------:R-:W-:Y:S01]  /*0da0*/  FFMA.FTZ R10, R10, R21, 1 ;  /* 0x3f8000000a0a7423 */ /* 0x000fe20000010015 */
[----:B------:R-:W-:Y:S02]  /*0db0*/  SHF.L.U32 R21, R26, 0x10, RZ ;  /* 0x000000101a157819 */ /* 0x000fe400000006ff */
[----:B------:R-:W0:Y:S01]  /*0dc0*/  MUFU.RCP R18, R20 ;  /* 0x0000001400127308 */ /* 0x000e220000001000 */
[----:B-1----:R-:W-:Y:S02]  /*0dd0*/  FADD.FTZ R16, R16, 1 ;  /* 0x3f80000010107421 */ /* 0x002fe40000010000 */
[----:B------:R-:W-:Y:S01]  /*0de0*/  FMUL.FTZ R19, R21, R19 ;  /* 0x0000001315137220 */ /* 0x000fe20000410000 */
[----:B------:R-:W-:-:S03]  /*0df0*/  SHF.L.U32 R21, R22, 0x10, RZ ;  /* 0x0000001016157819 */ /* 0x000fc600000006ff */
[----:B------:R-:W-:Y:S01]  /*0e00*/  FMUL.FTZ R10, R19, R10 ;  /* 0x0000000a130a7220 */ /* 0x000fe20000410000 */
[----:B------:R-:W1:Y:S01]  /*0e10*/  MUFU.RCP R16, R16 ;  /* 0x0000001000107308 */ /* 0x000e620000001000 */
[----:B------:R-:W-:Y:S01]  /*0e20*/  SHF.L.U32 R19, R23, 0x10, RZ ;  /* 0x0000001017137819 */ /* 0x000fe200000006ff */
[----:B--2---:R-:W-:-:S04]  /*0e30*/  FADD.FTZ R36, -R15, 1 ;  /* 0x3f8000000f247421 */ /* 0x004fc80000010100 */
[----:B------:R-:W-:Y:S01]  /*0e40*/  FFMA.FTZ R17, R17, R36, 1 ;  /* 0x3f80000011117423 */ /* 0x000fe20000010024 */
[----:B------:R-:W-:Y:S01]  /*0e50*/  FMUL.FTZ R36, R19, R15 ;  /* 0x0000000f13247220 */ /* 0x000fe20000410000 */
[----:B------:R-:W-:Y:S01]  /*0e60*/  SHF.L.U32 R15, R25, 0x10, RZ ;  /* 0x00000010190f7819 */ /* 0x000fe200000006ff */
[----:B0-----:R-:W-:-:S04]  /*0e70*/  FADD.FTZ R20, -R18, 1 ;  /* 0x3f80000012147421 */ /* 0x001fc80000010100 */
[----:B------:R-:W-:Y:S01]  /*0e80*/  FFMA.FTZ R13, R13, R20, 1 ;  /* 0x3f8000000d0d7423 */ /* 0x000fe20000010014 */
[----:B------:R-:W-:Y:S01]  /*0e90*/  FMUL.FTZ R18, R15, R18 ;  /* 0x000000120f127220 */ /* 0x000fe20000410000 */
[----:B------:R-:W-:Y:S01]  /*0ea0*/  FMUL.FTZ R15, R36, R17 ;  /* 0x00000011240f7220 */ /* 0x000fe20000410000 */
[----:B------:R-:W-:Y:S01]  /*0eb0*/  FMUL.FTZ R20, R6, R10 ;  /* 0x0000000a06147220 */ /* 0x000fe20000410000 */
[----:B-1----:R-:W-:Y:S01]  /*0ec0*/  FADD.FTZ R19, -R16, 1 ;  /* 0x3f80000010137421 */ /* 0x002fe20000010100 */
[----:B------:R-:W-:Y:S01]  /*0ed0*/  FMUL.FTZ R17, R18, R13 ;  /* 0x0000000d12117220 */ /* 0x000fe20000410000 */
[----:B------:R-:W-:Y:S02]  /*0ee0*/  FMUL.FTZ R21, R21, R16 ;  /* 0x0000001015157220 */ /* 0x000fe40000410000 */
[----:B------:R-:W-:Y:S01]  /*0ef0*/  FFMA.FTZ R12, R12, R19, 1 ;  /* 0x3f8000000c0c7423 */ /* 0x000fe20000010013 */
[----:B------:R-:W-:Y:S01]  /*0f00*/  FFMA.FTZ R19, R9, R20, RZ ;  /* 0x0000001409137223 */ /* 0x000fe200000100ff */
[----:B------:R-:W-:Y:S01]  /*0f10*/  FADD.FTZ R20, RZ, R20 ;  /* 0x00000014ff147221 */ /* 0x000fe20000010000 */
[----:B------:R-:W-:Y:S01]  /*0f20*/  FMUL.FTZ R13, R7, R17 ;  /* 0x00000011070d7220 */ /* 0x000fe20000410000 */
[----:B------:R-:W-:-:S03]  /*0f30*/  FMUL.FTZ R16, R21, R12 ;  /* 0x0000000c15107220 */ /* 0x000fc60000410000 */
[----:B------:R-:W-:Y:S01]  /*0f40*/  FFMA.FTZ R18, R8, R13, R19 ;  /* 0x0000000d08127223 */ /* 0x000fe20000010013 */
[----:B------:R-:W-:Y:S01]  /*0f50*/  FADD.FTZ R20, R13, R20 ;  /* 0x000000140d147221 */ /* 0x000fe20000010000 */
[----:B------:R-:W-:Y:S01]  /*0f60*/  FMUL.FTZ R13, R6, R15 ;  /* 0x0000000f060d7220 */ /* 0x000fe20000410000 */
[----:B------:R-:W-:-:S03]  /*0f70*/  FMUL.FTZ R19, R7, R16 ;  /* 0x0000001007137220 */ /* 0x000fc60000410000 */
[----:B------:R-:W-:Y:S01]  /*0f80*/  FFMA.FTZ R21, R11, R13, R18 ;  /* 0x0000000d0b157223 */ /* 0x000fe20000010012 */
[----:B------:R-:W-:Y:S01]  /*0f90*/  FFMA.FTZ R18, R9, R10, RZ ;  /* 0x0000000a09127223 */ /* 0x000fe200000100ff */
[----:B------:R-:W-:Y:S01]  /*0fa0*/  FFMA.FTZ R9, R8, R17, RZ ;  /* 0x0000001108097223 */ /* 0x000fe200000100ff */
[----:B------:R-:W-:Y:S01]  /*0fb0*/  FADD.FTZ R20, R20, R13 ;  /* 0x0000000d14147221 */ /* 0x000fe20000010000 */
[----:B------:R-:W-:Y:S01]  /*0fc0*/  FADD.FTZ R10, RZ, R10 ;  /* 0x0000000aff0a7221 */ /* 0x000fe20000010000 */
[----:B------:R-:W-:Y:S01]  /*0fd0*/  FADD.FTZ R17, RZ, R17 ;  /* 0x00000011ff117221 */ /* 0x000fe20000010000 */
[----:B------:R-:W-:Y:S01]  /*0fe0*/  FFMA.FTZ R8, R11, R15, R18 ;  /* 0x0000000f0b087223 */ /* 0x000fe20000010012 */
[----:B------:R-:W-:Y:S01]  /*0ff0*/  FFMA.FTZ R13, R14, R19, R21 ;  /* 0x000000130e0d7223 */ /* 0x000fe20000010015 */
[----:B------:R-:W-:Y:S01]  /*1000*/  FADD.FTZ R12, R19, R20 ;  /* 0x00000014130c7221 */ /* 0x000fe20000010000 */
[----:B------:R-:W-:Y:S01]  /*1010*/  FADD.FTZ R10, R10, R15 ;  /* 0x0000000f0a0a7221 */ /* 0x000fe20000010000 */
[----:B------:R-:W-:Y:S01]  /*1020*/  FFMA.FTZ R9, R14, R16, R9 ;  /* 0x000000100e097223 */ /* 0x000fe20000010009 */
[----:B------:R-:W-:-:S07]  /*1030*/  FADD.FTZ R11, R17, R16 ;  /* 0x00000010110b7221 */ /* 0x000fce0000010000 */
.L_x_3:
[----:B------:R-:W0:Y:S01]  /*1040*/  SHFL.DOWN PT, R14, R13, 0x1, 0x1f ;  /* 0x08201f000d0e7f89 */ /* 0x000e2200000e0000 */
[C---:B------:R-:W-:Y:S01]  /*1050*/  ISETP.GT.AND P1, PT, R2.reuse, 0x1e, PT ;  /* 0x0000001e0200780c */ /* 0x040fe20003f24270 */
[----:B------:R-:W-:Y:S01]  /*1060*/  BSSY.RECONVERGENT B0, `(.L_x_4) ;  /* 0x0000020000007945 */ /* 0x000fe20003800200 */
[----:B------:R-:W-:Y:S01]  /*1070*/  ISETP.GT.AND P4, PT, R2, 0xf, PT ;  /* 0x0000000f0200780c */ /* 0x000fe20003f84270 */
[----:B------:R-:W1:Y:S01]  /*1080*/  SHFL.DOWN PT, R15, R12, 0x1, 0x1f ;  /* 0x08201f000c0f7f89 */ /* 0x000e6200000e0000 */
[C---:B------:R-:W-:Y:S02]  /*1090*/  ISETP.NE.AND P3, PT, R0.reuse, RZ, PT ;  /* 0x000000ff0000720c */ /* 0x040fe40003f65270 */
[----:B------:R-:W-:Y:S01]  /*10a0*/  ISETP.GT.U32.AND P5, PT, R0, 0x3, PT ;  /* 0x000000030000780c */ /* 0x000fe20003fa4070 */
[----:B------:R-:W-:Y:S06]  /*10b0*/  STS.128 [R29], R8 ;  /* 0x000000081d007388 */ /* 0x000fec0000000c00 */
[----:B0-----:R-:W-:Y:S01]  /*10c0*/  @!P1 FADD.FTZ R13, R14, R13 ;  /* 0x0000000d0e0d9221 */ /* 0x001fe20000010000 */
[----:B-1----:R-:W-:-:S04]  /*10d0*/  @!P1 FADD.FTZ R12, R15, R12 ;  /* 0x0000000c0f0c9221 */ /* 0x002fc80000010000 */
[----:B------:R-:W0:Y:S01]  /*10e0*/  SHFL.DOWN PT, R14, R13, 0x2, 0x1f ;  /* 0x08401f000d0e7f89 */ /* 0x000e2200000e0000 */
[----:B------:R-:W-:-:S03]  /*10f0*/  ISETP.GT.AND P1, PT, R2, 0x1d, PT ;  /* 0x0000001d0200780c */ /* 0x000fc60003f24270 */
[----:B------:R-:W1:Y:S10]  /*1100*/  SHFL.DOWN PT, R15, R12, 0x2, 0x1f ;  /* 0x08401f000c0f7f89 */ /* 0x000e7400000e0000 */
        /* <DEDUP_REMOVED lines=9> */
[----:B------:R-:W1:Y:S01]  /*11a0*/  SHFL.DOWN PT, R15, R12, 0x8, 0x1f ;  /* 0x09001f000c0f7f89 */ /* 0x000e6200000e0000 */
[----:B0-----:R-:W-:Y:S01]  /*11b0*/  FADD.FTZ R14, R13, R14 ;  /* 0x0000000e0d0e7221 */ /* 0x001fe20000010000 */
[----:B-1----:R-:W-:-:S04]  /*11c0*/  FADD.FTZ R15, R12, R15 ;  /* 0x0000000f0c0f7221 */ /* 0x002fc80000010000 */
[----:B------:R-:W-:Y:S02]  /*11d0*/  FSEL R20, R13, R14, P1 ;  /* 0x0000000e0d147208 */ /* 0x000fe40000800000 */
[----:B------:R-:W-:-:S03]  /*11e0*/  FSEL R21, R12, R15, P1 ;  /* 0x0000000f0c157208 */ /* 0x000fc60000800000 */
[----:B------:R0:W1:Y:S04]  /*11f0*/  SHFL.DOWN PT, R13, R20, 0x10, 0x1f ;  /* 0x0a001f00140d7f89 */ /* 0x00006800000e0000 */
[----:B------:R0:W2:Y:S01]  /*1200*/  SHFL.DOWN PT, R12, R21, 0x10, 0x1f ;  /* 0x0a001f00150c7f89 */ /* 0x0000a200000e0000 */
[----:B------:R-:W-:Y:S05]  /*1210*/  @P4 BRA `(.L_x_5) ;  /* 0x0000000000104947 */ /* 0x000fea0003800000 */
[----:B------:R-:W-:Y:S01]  /*1220*/  ISETP.NE.AND P1, PT, R2, RZ, PT ;  /* 0x000000ff0200720c */ /* 0x000fe20003f25270 */
[----:B01----:R-:W-:Y:S01]  /*1230*/  FADD.FTZ R20, R14, R13 ;  /* 0x0000000d0e147221 */ /* 0x003fe20000010000 */
[----:B--2---:R-:W-:-:S11]  /*1240*/  FADD.FTZ R21, R15, R12 ;  /* 0x0000000c0f157221 */ /* 0x004fd60000010000 */
[----:B------:R3:W-:Y:S02]  /*1250*/  @!P1 STS.64 [R28+UR8+0x8], R20 ;  /* 0x000008141c009988 */ /* 0x0007e40008000a08 */
.L_x_5:
[----:B------:R-:W-:Y:S05]  /*1260*/  BSYNC.RECONVERGENT B0 ;  /* 0x0000000000007941 */ /* 0x000fea0003800200 */
.L_x_4:
[----:B------:R-:W-:Y:S01]  /*1270*/  BAR.SYNC.DEFER_BLOCKING 0x0 ;  /* 0x0000000000007b1d */ /* 0x000fe20000010000 */
[----:B------:R-:W-:-:S05]  /*1280*/  LEA R31, R31, R0, 0x2 ;  /* 0x000000001f1f7211 */ /* 0x000fca00078e10ff */
[----:B------:R-:W-:Y:S04]  /*1290*/  BSSY.RECONVERGENT B0, `(.L_x_6) ;  /* 0x000000d000007945 */ /* 0x000fe80003800200 */
[----:B------:R-:W-:Y:S05]  /*12a0*/  @P3 BRA `(.L_x_7) ;  /* 0x00000000002c3947 */ /* 0x000fea0003800000 */
[----:B------:R-:W4:Y:S01]  /*12b0*/  S2UR UR11, SR_CgaCtaId ;  /* 0x00000000000b79c3 */ /* 0x000f220000008800 */
[----:B------:R-:W-:Y:S02]  /*12c0*/  UMOV UR10, 0x400 ;  /* 0x00000400000a7882 */ /* 0x000fe40000000000 */
[----:B----4-:R-:W-:-:S09]  /*12d0*/  ULEA UR10, UR11, UR10, 0x18 ;  /* 0x0000000a0b0a7291 */ /* 0x010fd2000f8ec0ff */
[----:B-12---:R-:W1:Y:S04]  /*12e0*/  LDS.128 R12, [UR10+0x10] ;  /* 0x0000100aff0c7984 */ /* 0x006e680008000c00 */
[----:B------:R-:W0:Y:S01]  /*12f0*/  LDS.64 R16, [UR10+0x20] ;  /* 0x0000200aff107984 */ /* 0x000e220008000a00 */
[----:B-1----:R-:W-:Y:S01]  /*1300*/  FADD.FTZ R19, R20, R12 ;  /* 0x0000000c14137221 */ /* 0x002fe20000010000 */
[----:B------:R-:W-:-:S03]  /*1310*/  FADD.FTZ R12, R21, R13 ;  /* 0x0000000d150c7221 */ /* 0x000fc60000010000 */
[----:B------:R-:W-:Y:S01]  /*1320*/  FADD.FTZ R19, R19, R14 ;  /* 0x0000000e13137221 */ /* 0x000fe20000010000 */
[----:B------:R-:W-:-:S03]  /*1330*/  FADD.FTZ R12, R12, R15 ;  /* 0x0000000f0c0c7221 */ /* 0x000fc60000010000 */
[----:B0--3--:R-:W-:Y:S01]  /*1340*/  FADD.FTZ R20, R19, R16 ;  /* 0x0000001013147221 */ /* 0x009fe20000010000 */
[----:B------:R-:W-:-:S07]  /*1350*/  FADD.FTZ R21, R12, R17 ;  /* 0x000000110c157221 */ /* 0x000fce0000010000 */
.L_x_7:
[----:B------:R-:W-:Y:S05]  /*1360*/  BSYNC.RECONVERGENT B0 ;  /* 0x0000000000007941 */ /* 0x000fea0003800200 */
.L_x_6:
[----:B------:R-:W-:Y:S06]  /*1370*/  BAR.SYNC.DEFER_BLOCKING 0x0 ;  /* 0x0000000000007b1d */ /* 0x000fec0000010000 */
[----:B------:R-:W-:Y:S04]  /*1380*/  BSSY.RECONVERGENT B0, `(.L_x_8) ;  /* 0x000009d000007945 */ /* 0x000fe80003800200 */
[----:B------:R-:W-:Y:S05]  /*1390*/  @P5 BRA `(.L_x_9) ;  /* 0x00000008006c5947 */ /* 0x000fea0003800000 */
[----:B-12---:R-:W1:Y:S04]  /*13a0*/  LDS.128 R12, [R29+0x40] ;  /* 0x000040001d0c7984 */ /* 0x006e680000000c00 */
[----:B------:R-:W2:Y:S01]  /*13b0*/  LDS.128 R16, [R29+0x80] ;  /* 0x000080001d107984 */ /* 0x000ea20000000c00 */
[----:B-1----:R-:W-:Y:S01]  /*13c0*/  FADD.FTZ R37, R8, R12 ;  /* 0x0000000c08257221 */ /* 0x002fe20000010000 */
[----:B------:R-:W-:Y:S01]  /*13d0*/  FADD.FTZ R12, R9, R13 ;  /* 0x0000000d090c7221 */ /* 0x000fe20000010000 */
[----:B------:R-:W-:Y:S01]  /*13e0*/  FADD.FTZ R13, R10, R14 ;  /* 0x0000000e0a0d7221 */ /* 0x000fe20000010000 */
[----:B------:R-:W-:Y:S01]  /*13f0*/  FADD.FTZ R14, R11, R15 ;  /* 0x0000000f0b0e7221 */ /* 0x000fe20000010000 */
[----:B--2---:R-:W-:Y:S01]  /*1400*/  FADD.FTZ R15, R37, R16 ;  /* 0x00000010250f7221 */ /* 0x004fe20000010000 */
[----:B------:R-:W1:Y:S01]  /*1410*/  LDS.128 R8, [R29+0xc0] ;  /* 0x0000c0001d087984 */ /* 0x000e620000000c00 */
[----:B------:R-:W-:Y:S01]  /*1420*/  FADD.FTZ R12, R12, R17 ;  /* 0x000000110c0c7221 */ /* 0x000fe20000010000 */
[----:B------:R-:W-:Y:S01]  /*1430*/  FADD.FTZ R37, R13, R18 ;  /* 0x000000120d257221 */ /* 0x000fe20000010000 */
[----:B------:R-:W-:Y:S01]  /*1440*/  FADD.FTZ R18, R14, R19 ;  /* 0x000000130e127221 */ /* 0x000fe20000010000 */
[----:B-1----:R-:W-:Y:S01]  /*1450*/  FADD.FTZ R17, R15, R8 ;  /* 0x000000080f117221 */ /* 0x002fe20000010000 */
[----:B------:R-:W-:Y:S01]  /*1460*/  FADD.FTZ R16, R12, R9 ;  /* 0x000000090c107221 */ /* 0x000fe20000010000 */
[----:B------:R-:W-:Y:S01]  /*1470*/  FADD.FTZ R37, R37, R10 ;  /* 0x0000000a25257221 */ /* 0x000fe20000010000 */
[----:B------:R-:W1:Y:S01]  /*1480*/  LDS.128 R12, [R29+0x100] ;  /* 0x000100001d0c7984 */ /* 0x000e620000000c00 */
[----:B------:R-:W-:-:S03]  /*1490*/  FADD.FTZ R18, R18, R11 ;  /* 0x0000000b12127221 */ /* 0x000fc60000010000 */
        /* <DEDUP_REMOVED lines=9> */
[----:B------:R-:W-:Y:S02]  /*1530*/  FADD.FTZ R18, R18, R11 ;  /* 0x0000000b12127221 */ /* 0x000fe40000010000 */
[----:B------:R-:W2:Y:S01]  /*1540*/  LDS.128 R8, [R29+0x1c0] ;  /* 0x0001c0001d087984 */ /* 0x000ea20000000c00 */
[----:B-1----:R-:W-:Y:S01]  /*1550*/  FADD.FTZ R17, R17, R12 ;  /* 0x0000000c11117221 */ /* 0x002fe20000010000 */
[----:B------:R-:W-:Y:S01]  /*1560*/  FADD.FTZ R16, R16, R13 ;  /* 0x0000000d10107221 */ /* 0x000fe20000010000 */
[----:B------:R-:W-:Y:S01]  /*1570*/  FADD.FTZ R37, R37, R14 ;  /* 0x0000000e25257221 */ /* 0x000fe20000010000 */
[----:B------:R-:W-:-:S02]  /*1580*/  FADD.FTZ R18, R18, R15 ;  /* 0x0000000f12127221 */ /* 0x000fc40000010000 */
[----:B------:R-:W1:Y:S01]  /*1590*/  LDS.128 R12, [R29+0x200] ;  /* 0x000200001d0c7984 */ /* 0x000e620000000c00 */
[----:B--2---:R-:W-:Y:S01]  /*15a0*/  FADD.FTZ R17, R17, R8 ;  /* 0x0000000811117221 */ /* 0x004fe20000010000 */
        /* <DEDUP_REMOVED lines=117> */
[----:B------:R-:W-:Y:S01]  /*1d00*/  FADD.FTZ R18, R18, R15 ;  /* 0x0000000f12127221 */ /* 0x000fe20000010000 */
[----:B--2---:R-:W-:Y:S01]  /*1d10*/  FADD.FTZ R8, R17, R8 ;  /* 0x0000000811087221 */ /* 0x004fe20000010000 */
[----:B------:R-:W-:Y:S01]  /*1d20*/  FADD.FTZ R9, R16, R9 ;  /* 0x0000000910097221 */ /* 0x000fe20000010000 */
[----:B------:R-:W-:Y:S01]  /*1d30*/  FADD.FTZ R10, R37, R10 ;  /* 0x0000000a250a7221 */ /* 0x000fe20000010000 */
[----:B------:R-:W-:-:S07]  /*1d40*/  FADD.FTZ R11, R18, R11 ;  /* 0x0000000b120b7221 */ /* 0x000fce0000010000 */
.L_x_9:
[----:B------:R-:W-:Y:S05]  /*1d50*/  BSYNC.RECONVERGENT B0 ;  /* 0x0000000000007941 */ /* 0x000fea0003800200 */
.L_x_8:
[----:B------:R-:W-:Y:S04]  /*1d60*/  BSSY.RECONVERGENT B0, `(.L_x_10) ;  /* 0x000001c000007945 */ /* 0x000fe80003800200 */
[----:B------:R-:W-:Y:S05]  /*1d70*/  @P5 BRA `(.L_x_11) ;  /* 0x0000000000685947 */ /* 0x000fea0003800000 */
[----:B-12---:R-:W1:Y:S08]  /*1d80*/  LDC.64 R12, c[0x0][0x3f8] ;  /* 0x0000fe00ff0c7b82 */ /* 0x006e700000000a00 */
[----:B------:R-:W2:Y:S01]  /*1d90*/  LDC.64 R14, c[0x0][0x3d8] ;  /* 0x0000f600ff0e7b82 */ /* 0x000ea20000000a00 */
[----:B-1----:R-:W-:Y:S02]  /*1da0*/  IMAD R19, R13, 0x3, RZ ;  /* 0x000000030d137824 */ /* 0x002fe400078e02ff */
[----:B------:R-:W-:-:S05]  /*1db0*/  IMAD.WIDE.U32 R16, R12, 0x3, RZ ;  /* 0x000000030c107825 */ /* 0x000fca00078e00ff */
[----:B------:R-:W-:Y:S01]  /*1dc0*/  IADD3 R17, PT, PT, R17, R19, RZ ;  /* 0x0000001311117210 */ /* 0x000fe20007ffe0ff */
[----:B--2---:R-:W-:-:S03]  /*1dd0*/  IMAD.WIDE R18, R31, 0x4, R14 ;  /* 0x000000041f127825 */ /* 0x004fc600078e020e */
[----:B------:R-:W-:Y:S02]  /*1de0*/  LEA.HI R16, P1, R17, R16, RZ, 0x1 ;  /* 0x0000001011107211 */ /* 0x000fe400078308ff */
[----:B------:R4:W-:Y:S02]  /*1df0*/  REDG.E.ADD.F32.FTZ.RN.STRONG.GPU desc[UR16][R18.64], R8 ;  /* 0x00000008120079a6 */ /* 0x0009e4000c12f310 */
[----:B------:R-:W-:Y:S02]  /*1e00*/  IADD3.X R31, PT, PT, RZ, R17, RZ, P1, !PT ;  /* 0x00000011ff1f7210 */ /* 0x000fe40000ffe4ff */
[----:B------:R-:W-:Y:S02]  /*1e10*/  LEA.HI R17, P1, R13, R12, RZ, 0x1 ;  /* 0x0000000c0d117211 */ /* 0x000fe400078308ff */
[----:B------:R-:W-:Y:S02]  /*1e20*/  SHF.L.U32 R37, R16, 0x1, RZ ;  /* 0x0000000110257819 */ /* 0x000fe400000006ff */
[----:B------:R-:W-:-:S02]  /*1e30*/  IADD3.X R14, PT, PT, RZ, R13, RZ, P1, !PT ;  /* 0x0000000dff0e7210 */ /* 0x000fc40000ffe4ff */
[C---:B------:R-:W-:Y:S02]  /*1e40*/  SHF.L.U32 R15, R17.reuse, 0x1, RZ ;  /* 0x00000001110f7819 */ /* 0x040fe400000006ff */
[----:B------:R-:W-:Y:S02]  /*1e50*/  SHF.L.U64.HI R17, R17, 0x1, R14 ;  /* 0x0000000111117819 */ /* 0x000fe4000001020e */
[----:B------:R-:W-:Y:S02]  /*1e60*/  LOP3.LUT R15, R15, 0xfffffffc, RZ, 0xc0, !PT ;  /* 0xfffffffc0f0f7812 */ /* 0x000fe400078ec0ff */
[----:B------:R-:W-:Y:S02]  /*1e70*/  LEA R14, P4, R12, R18, 0x2 ;  /* 0x000000120c0e7211 */ /* 0x000fe400078810ff */
[----:B------:R-:W-:Y:S02]  /*1e80*/  LOP3.LUT R37, R37, 0xfffffffc, RZ, 0xc0, !PT ;  /* 0xfffffffc25257812 */ /* 0x000fe400078ec0ff */
[----:B------:R-:W-:-:S02]  /*1e90*/  SHF.L.U64.HI R31, R16, 0x1, R31 ;  /* 0x00000001101f7819 */ /* 0x000fc4000001021f */
[----:B------:R-:W-:Y:S02]  /*1ea0*/  IADD3 R16, P1, PT, R18, R15, RZ ;  /* 0x0000000f12107210 */ /* 0x000fe40007f3e0ff */
[----:B------:R-:W-:Y:S02]  /*1eb0*/  LEA.HI.X R15, R12, R19, R13, 0x2, P4 ;  /* 0x000000130c0f7211 */ /* 0x000fe400020f140d */
[----:B------:R-:W-:Y:S02]  /*1ec0*/  IADD3 R12, P4, PT, R18, R37, RZ ;  /* 0x00000025120c7210 */ /* 0x000fe40007f9e0ff */
[C---:B------:R-:W-:Y:S02]  /*1ed0*/  IADD3.X R17, PT, PT, R19.reuse, R17, RZ, P1, !PT ;  /* 0x0000001113117210 */ /* 0x040fe40000ffe4ff */
[----:B------:R-:W-:-:S03]  /*1ee0*/  IADD3.X R13, PT, PT, R19, R31, RZ, P4, !PT ;  /* 0x0000001f130d7210 */ /* 0x000fc600027fe4ff */
[----:B------:R4:W-:Y:S04]  /*1ef0*/  REDG.E.ADD.F32.FTZ.RN.STRONG.GPU desc[UR16][R16.64], R9 ;  /* 0x00000009100079a6 */ /* 0x0009e8000c12f310 */
[----:B------:R4:W-:Y:S04]  /*1f00*/  REDG.E.ADD.F32.FTZ.RN.STRONG.GPU desc[UR16][R14.64], R10 ;  /* 0x0000000a0e0079a6 */ /* 0x0009e8000c12f310 */
[----:B------:R4:W-:Y:S02]  /*1f10*/  REDG.E.ADD.F32.FTZ.RN.STRONG.GPU desc[UR16][R12.64], R11 ;  /* 0x0000000b0c0079a6 */ /* 0x0009e4000c12f310 */
.L_x_11:
[----:B------:R-:W-:Y:S05]  /*1f20*/  BSYNC.RECONVERGENT B0 ;  /* 0x0000000000007941 */ /* 0x000fea0003800200 */
.L_x_10:
[----:B------:R-:W-:-:S09]  /*1f30*/  UISETP.GE.U32.AND UP1, UPT, UR19, 0x2, UPT ;  /* 0x000000021300788c */ /* 0x000fd2000bf26070 */
[----:B------:R-:W-:Y:S05]  /*1f40*/  BRA.U !UP1, `(.L_x_12) ;  /* 0x0000000d092c7547 */ /* 0x000fea000b800000 */
[----:B------:R-:W5:Y:S01]  /*1f50*/  LDCU.64 UR10, c[0x0][0x3d0] ;  /* 0x00007a00ff0a77ac */ /* 0x000f620008000a00 */
[----:B----4-:R-:W-:Y:S01]  /*1f60*/  MOV R8, UR19 ;  /* 0x0000001300087c02 */ /* 0x010fe20008000f00 */
[----:B------:R-:W-:-:S03]  /*1f70*/  ULOP3.LUT UR12, UR4, 0x1, URZ, 0xc0, !UPT ;  /* 0x00000001040c7892 */ /* 0x000fc6000f8ec0ff */
[----:B------:R-:W-:Y:S01]  /*1f80*/  ISETP.GE.U32.AND P4, PT, R8, 0x8, PT ;  /* 0x000000080800780c */ /* 0x000fe20003f86070 */
[----:B------:R-:W-:Y:S02]  /*1f90*/  USHF.L.U32 UR14, UR19, 0x1, URZ ;  /* 0x00000001130e7899 */ /* 0x000fe400080006ff */
[----:B------:R-:W-:-:S04]  /*1fa0*/  UIMAD UR13, UR12, UR18, URZ ;  /* 0x000000120c0d72a4 */ /* 0x000fc8000f8e02ff */
[----:B------:R-:W-:-:S04]  /*1fb0*/  UIMAD UR12, UR14, UR13, URZ ;  /* 0x0000000d0e0c72a4 */ /* 0x000fc8000f8e02ff */
[----:B-----5:R-:W-:Y:S01]  /*1fc0*/  UIMAD.WIDE UR10, UR12, 0x4, UR10 ;  /* 0x000000040c0a78a5 */ /* 0x020fe2000f8e020a */
[----:B------:R-:W-:Y:S11]  /*1fd0*/  @P3 BRA `(.L_x_13) ;  /* 0x00000000005c3947 */ /* 0x000ff60003800000 */
[----:B------:R-:W4:Y:S01]  /*1fe0*/  LDC.64 R10, c[0x0][0x3c8] ;  /* 0x0000f200ff0a7b82 */ /* 0x000f220000000a00 */
[----:B--2---:R-:W-:Y:S01]  /*1ff0*/  MOV R12, UR4 ;  /* 0x00000004000c7c02 */ /* 0x004fe20008000f00 */
[----:B------:R-:W-:Y:S02]  /*2000*/  UIADD3 UR12, UPT, UPT, UR13, UR5, URZ ;  /* 0x000000050d0c7290 */ /* 0x000fe4000fffe0ff */
[----:B------:R-:W-:Y:S01]  /*2010*/  UIMAD.WIDE.U32 UR26, UR22, 0x8, UR10 ;  /* 0x00000008161a78a5 */ /* 0x000fe2000f8e000a */
[----:B------:R-:W-:-:S03]  /*2020*/  LOP3.LUT P1, R12, R12, 0x2, RZ, 0xc0, !PT ;  /* 0x000000020c0c7812 */ /* 0x000fc6000782c0ff */
[----:B-1----:R-:W-:Y:S02]  /*2030*/  MOV R13, UR12 ;  /* 0x0000000c000d7c02 */ /* 0x002fe40008000f00 */
[----:B------:R-:W-:Y:S02]  /*2040*/  SEL R15, RZ, UR19, P1 ;  /* 0x00000013ff0f7c07 */ /* 0x000fe40008800000 */
[----:B------:R-:W-:Y:S02]  /*2050*/  MOV R8, UR26 ;  /* 0x0000001a00087c02 */ /* 0x000fe40008000f00 */
[----:B------:R-:W-:Y:S02]  /*2060*/  ISETP.NE.AND P1, PT, R15, -0x1, PT ;  /* 0xffffffff0f00780c */ /* 0x000fe40003f25270 */
[----:B------:R-:W-:-:S05]  /*2070*/  MOV R9, UR27 ;  /* 0x0000001b00097c02 */ /* 0x000fca0008000f00 */
[----:B------:R1:W-:Y:S01]  /*2080*/  STG.E.64 desc[UR16][R8.64], R20 ;  /* 0x0000001408007986 */ /* 0x0003e2000c101b10 */
[----:B----4-:R-:W-:Y:S01]  /*2090*/  IMAD.WIDE.U32 R10, R13, 0x4, R10 ;  /* 0x000000040d0a7825 */ /* 0x010fe200078e000a */
[----:B------:R-:W-:Y:S01]  /*20a0*/  IADD3 R13, PT, PT, -R12, 0x1, RZ ;  /* 0x000000010c0d7810 */ /* 0x000fe20007ffe1ff */
[----:B------:R-:W-:Y:S06]  /*20b0*/  MEMBAR.ALL.GPU ;  /* 0x0000000000007992 */ /* 0x000fec000000a000 */
[----:B------:R-:W-:-:S00]  /*20c0*/  ERRBAR ;  /* 0x00000000000079ab */ /* 0x000fc00000000000 */
[----:B------:R-:W-:Y:S06]  /*20d0*/  CGAERRBAR ;  /* 0x00000000000075ab */ /* 0x000fec0000000000 */
[----:B------:R1:W-:Y:S01]  /*20e0*/  REDG.E.ADD.S32.STRONG.GPU desc[UR16][R10.64], R13 ;  /* 0x0000000d0a00798e */ /* 0x0003e2000c12e310 */
[----:B------:R-:W-:Y:S05]  /*20f0*/  @!P1 BRA `(.L_x_13) ;  /* 0x0000000000149947 */ /* 0x000fea0003800000 */
.L_x_14:
[----:B-1----:R-:W2:Y:S04]  /*2100*/  LDG.E.STRONG.GPU R8, desc[UR16][R10.64] ;  /* 0x000000100a087981 */ /* 0x002ea8000c1ef900 */
[----:B--2---:R-:W-:Y:S01]  /*2110*/  CCTL.IVALL ;  /* 0x00000000ff00798f */ /* 0x004fe20002000000 */
[----:B------:R-:W-:Y:S05]  /*2120*/  YIELD ;  /* 0x0000000000007946 */ /* 0x000fea0003800000 */
[----:B------:R-:W-:-:S13]  /*2130*/  ISETP.NE.AND P1, PT, R8, R15, PT ;  /* 0x0000000f0800720c */ /* 0x000fda0003f25270 */
[----:B------:R-:W-:Y:S05]  /*2140*/  @P1 BRA `(.L_x_14) ;  /* 0xfffffffc00ec1947 */ /* 0x000fea000383ffff */
.L_x_13:
[----:B------:R-:W-:Y:S05]  /*2150*/  WARPSYNC.ALL ;  /* 0x0000000000007948 */ /* 0x000fea0003800000 */
[----:B------:R-:W-:Y:S01]  /*2160*/  BAR.SYNC.DEFER_BLOCKING 0x0 ;  /* 0x0000000000007b1d */ /* 0x000fe20000010000 */
[----:B------:R-:W-:-:S05]  /*2170*/  HFMA2 R16, -RZ, RZ, 0, 0 ;  /* 0x00000000ff107431 */ /* 0x000fca00000001ff */
[----:B------:R-:W-:Y:S05]  /*2180*/  @!P4 BRA `(.L_x_15) ;  /* 0x000000040078c947 */ /* 0x000fea0003800000 */
[----:B------:R-:W-:Y:S01]  /*2190*/  MOV R16, RZ ;  /* 0x000000ff00107202 */ /* 0x000fe20000000f00 */
[----:B------:R-:W-:Y:S02]  /*21a0*/  UIMAD UR30, UR18, 0x6, UR5 ;  /* 0x00000006121e78a4 */ /* 0x000fe4000f8e0205 */
[----:B------:R-:W-:Y:S02]  /*21b0*/  UIADD3 UR14, UPT, UPT, UR5, UR18, URZ ;  /* 0x00000012050e7290 */ /* 0x000fe4000fffe0ff */
[----:B------:R-:W-:Y:S02]  /*21c0*/  UIMAD UR31, UR18, 0x7, UR5 ;  /* 0x00000007121f78a4 */ /* 0x000fe4000f8e0205 */
[----:B------:R-:W-:Y:S02]  /*21d0*/  UIMAD UR29, UR18, 0x5, UR5 ;  /* 0x00000005121d78a4 */ /* 0x000fe4000f8e0205 */
[----:B------:R-:W-:Y:S02]  /*21e0*/  ULEA UR28, UR18, UR5, 0x2 ;  /* 0x00000005121c7291 */ /* 0x000fe4000f8e10ff */
[----:B------:R-:W-:-:S02]  /*21f0*/  UIMAD UR27, UR18, 0x3, UR5 ;  /* 0x00000003121b78a4 */ /* 0x000fc4000f8e0205 */
[----:B------:R-:W-:Y:S02]  /*2200*/  ULEA UR26, UR18, UR5, 0x1 ;  /* 0x00000005121a7291 */ /* 0x000fe4000f8e08ff */
[----:B------:R-:W-:Y:S01]  /*2210*/  UMOV UR12, UR5 ;  /* 0x00000005000c7c82 */ /* 0x000fe20008000000 */
[----:B------:R-:W-:-:S09]  /*2220*/  UMOV UR13, UR7 ;  /* 0x00000007000d7c82 */ /* 0x000fd20008000000 */
.L_x_16:
[----:B-1----:R-:W-:Y:S02]  /*2230*/  IADD3 R8, PT, PT, R16, 0x1, RZ ;  /* 0x0000000110087810 */ /* 0x002fe40007ffe0ff */
[----:B------:R-:W-:Y:S02]  /*2240*/  ISETP.EQ.OR P1, PT, RZ, UR13, P3 ;  /* 0x0000000dff007c0c */ /* 0x000fe40009f22670 */
[----:B------:R-:W-:Y:S02]  /*2250*/  ISETP.EQ.OR P4, PT, R8, UR15, P3 ;  /* 0x0000000f08007c0c */ /* 0x000fe40009f82670 */
[----:B------:R-:W-:-:S04]  /*2260*/  IADD3 R8, PT, PT, R16, 0x2, RZ ;  /* 0x0000000210087810 */ /* 0x000fc80007ffe0ff */
[----:B------:R-:W-:Y:S02]  /*2270*/  ISETP.EQ.OR P6, PT, R8, UR15, P3 ;  /* 0x0000000f08007c0c */ /* 0x000fe40009fc2670 */
[----:B------:R-:W-:-:S03]  /*2280*/  IADD3 R8, PT, PT, R16, 0x3, RZ ;  /* 0x0000000310087810 */ /* 0x000fc60007ffe0ff */
[----:B------:R-:W-:Y:S01]  /*2290*/  VOTEU.ALL UP2, P1 ;  /* 0x0000000000ff7886 */ /* 0x000fe20000840000 */
[----:B------:R-:W-:Y:S01]  /*22a0*/  ISETP.EQ.OR P5, PT, R8, UR15, P3 ;  /* 0x0000000f08007c0c */ /* 0x000fe20009fa2670 */
[----:B------:R-:W-:-:S03]  /*22b0*/  VOTEU.ALL UP1, P4 ;  /* 0x0000000000ff7886 */ /* 0x000fc60002020000 */
[----:B------:R-:W-:Y:S02]  /*22c0*/  @!UP2 UIMAD.WIDE.U32 UR32, UR12, 0x8, UR10 ;  /* 0x000000080c20a8a5 */ /* 0x000fe4000f8e000a */
[----:B------:R-:W-:Y:S01]  /*22d0*/  @!UP1 UIMAD.WIDE.U32 UR34, UR14, 0x8, UR10 ;  /* 0x000000080e2298a5 */ /* 0x000fe2000f8e000a */
[----:B------:R-:W-:-:S03]  /*22e0*/  VOTEU.ALL UP2, P6 ;  /* 0x0000000000ff7886 */ /* 0x000fc60003040000 */
[----:B------:R-:W-:Y:S02]  /*22f0*/  MOV R8, UR32 ;  /* 0x0000002000087c02 */ /* 0x000fe40008000f00 */
[----:B------:R-:W-:Y:S01]  /*2300*/  MOV R9, UR33 ;  /* 0x0000002100097c02 */ /* 0x000fe20008000f00 */
[----:B------:R-:W-:Y:S01]  /*2310*/  @!UP2 UIMAD.WIDE.U32 UR32, UR26, 0x8, UR10 ;  /* 0x000000081a20a8a5 */ /* 0x000fe2000f8e000a */
[----:B------:R-:W-:Y:S01]  /*2320*/  MOV R10, UR34 ;  /* 0x00000022000a7c02 */ /* 0x000fe20008000f00 */
[----:B------:R-:W-:Y:S01]  /*2330*/  VOTEU.ALL UP1, P5 ;  /* 0x0000000000ff7886 */ /* 0x000fe20002820000 */
[----:B------:R-:W-:Y:S02]  /*2340*/  MOV R11, UR35 ;  /* 0x00000023000b7c02 */ /* 0x000fe40008000f00 */
[----:B------:R-:W0:Y:S01]  /*2350*/  @!P1 LDG.E.64 R8, desc[UR16][R8.64] ;  /* 0x0000001008089981 */ /* 0x000e22000c1e1b00 */
[----:B--2---:R-:W-:Y:S02]  /*2360*/  MOV R12, UR32 ;  /* 0x00000020000c7c02 */ /* 0x004fe40008000f00 */
[----:B------:R-:W-:Y:S01]  /*2370*/  MOV R13, UR33 ;  /* 0x00000021000d7c02 */ /* 0x000fe20008000f00 */
[----:B------:R-:W2:Y:S01]  /*2380*/  @!P4 LDG.E.64 R10, desc[UR16][R10.64] ;  /* 0x000000100a0ac981 */ /* 0x000ea2000c1e1b00 */
[----:B------:R-:W-:-:S04]  /*2390*/  @!UP1 UIMAD.WIDE.U32 UR32, UR27, 0x8, UR10 ;  /* 0x000000081b2098a5 */ /* 0x000fc8000f8e000a */
[----:B------:R-:W4:Y:S02]  /*23a0*/  @!P6 LDG.E.64 R12, desc[UR16][R12.64] ;  /* 0x000000100c0ce981 */ /* 0x000f24000c1e1b00 */
[----:B------:R-:W-:Y:S01]  /*23b0*/  IMAD.U32 R14, RZ, RZ, UR32 ;  /* 0x00000020ff0e7e24 */ /* 0x000fe2000f8e00ff */
[----:B------:R-:W-:-:S06]  /*23c0*/  MOV R15, UR33 ;  /* 0x00000021000f7c02 */ /* 0x000fcc0008000f00 */
[----:B------:R-:W5:Y:S01]  /*23d0*/  @!P5 LDG.E.64 R14, desc[UR16][R14.64] ;  /* 0x000000100e0ed981 */ /* 0x000f62000c1e1b00 */
[----:B------:R-:W-:Y:S01]  /*23e0*/  IADD3 R17, PT, PT, R16, 0x4, RZ ;  /* 0x0000000410117810 */ /* 0x000fe20007ffe0ff */
[----:B0--3--:R-:W-:Y:S01]  /*23f0*/  @!P1 FADD.FTZ R20, R20, R8 ;  /* 0x0000000814149221 */ /* 0x009fe20000010000 */
[----:B------:R-:W-:Y:S01]  /*2400*/  @!P1 FADD.FTZ R21, R21, R9 ;  /* 0x0000000915159221 */ /* 0x000fe20000010000 */
[----:B------:R-:W-:Y:S02]  /*2410*/  IADD3 R8, PT, PT, R16, 0x5, RZ ;  /* 0x0000000510087810 */ /* 0x000fe40007ffe0ff */
[----:B------:R-:W-:Y:S01]  /*2420*/  ISETP.EQ.OR P1, PT, R17, UR15, P3 ;  /* 0x0000000f11007c0c */ /* 0x000fe20009f22670 */
[----:B--2---:R-:W-:Y:S01]  /*2430*/  @!P4 FADD.FTZ R20, R20, R10 ;  /* 0x0000000a1414c221 */ /* 0x004fe20000010000 */
[----:B------:R-:W-:Y:S01]  /*2440*/  @!P4 FADD.FTZ R21, R21, R11 ;  /* 0x0000000b1515c221 */ /* 0x000fe20000010000 */
[----:B------:R-:W-:Y:S02]  /*2450*/  ISETP.EQ.OR P4, PT, R8, UR15, P3 ;  /* 0x0000000f08007c0c */ /* 0x000fe40009f82670 */
[----:B------:R-:W-:Y:S01]  /*2460*/  IADD3 R8, PT, PT, R16, 0x6, RZ ;  /* 0x0000000610087810 */ /* 0x000fe20007ffe0ff */
[----:B----4-:R-:W-:Y:S01]  /*2470*/  @!P6 FADD.FTZ R20, R20, R12 ;  /* 0x0000000c1414e221 */ /* 0x010fe20000010000 */
[----:B------:R-:W-:-:S02]  /*2480*/  @!P6 FADD.FTZ R21, R21, R13 ;  /* 0x0000000d1515e221 */ /* 0x000fc40000010000 */
[----:B------:R-:W-:Y:S02]  /*2490*/  ISETP.EQ.OR P6, PT, R8, UR15, P3 ;  /* 0x0000000f08007c0c */ /* 0x000fe40009fc2670 */
[----:B------:R-:W-:Y:S02]  /*24a0*/  IADD3 R8, PT, PT, R16, 0x7, RZ ;  /* 0x0000000710087810 */ /* 0x000fe40007ffe0ff */
[----:B------:R-:W-:Y:S01]  /*24b0*/  VOTEU.ALL UP2, P1 ;  /* 0x0000000000ff7886 */ /* 0x000fe20000840000 */
[----:B-----5:R-:W-:Y:S01]  /*24c0*/  @!P5 FADD.FTZ R20, R20, R14 ;  /* 0x0000000e1414d221 */ /* 0x020fe20000010000 */
[----:B------:R-:W-:Y:S01]  /*24d0*/  @!P5 FADD.FTZ R21, R21, R15 ;  /* 0x0000000f1515d221 */ /* 0x000fe20000010000 */
[----:B------:R-:W-:Y:S01]  /*24e0*/  ISETP.EQ.OR P5, PT, R8, UR15, P3 ;  /* 0x0000000f08007c0c */ /* 0x000fe20009fa2670 */
[----:B------:R-:W-:Y:S01]  /*24f0*/  VOTEU.ALL UP1, P4 ;  /* 0x0000000000ff7886 */ /* 0x000fe20002020000 */
[----:B------:R-:W-:-:S04]  /*2500*/  @!UP2 UIMAD.WIDE.U32 UR32, UR28, 0x8, UR10 ;  /* 0x000000081c20a8a5 */ /* 0x000fc8000f8e000a */
[----:B------:R-:W-:Y:S01]  /*2510*/  VOTEU.ALL UP2, P6 ;  /* 0x0000000000ff7886 */ /* 0x000fe20003040000 */
[----:B------:R-:W-:Y:S01]  /*2520*/  @!UP1 UIMAD.WIDE.U32 UR34, UR29, 0x8, UR10 ;  /* 0x000000081d2298a5 */ /* 0x000fe2000f8e000a */
[----:B------:R-:W-:Y:S02]  /*2530*/  MOV R8, UR32 ;  /* 0x0000002000087c02 */ /* 0x000fe40008000f00 */
[----:B------:R-:W-:Y:S01]  /*2540*/  MOV R9, UR33 ;  /* 0x0000002100097c02 */ /* 0x000fe20008000f00 */
[----:B------:R-:W-:Y:S02]  /*2550*/  @!UP2 UIMAD.WIDE.U32 UR32, UR30, 0x8, UR10 ;  /* 0x000000081e20a8a5 */ /* 0x000fe4000f8e000a */
[----:B------:R-:W-:Y:S01]  /*2560*/  VOTEU.ALL UP1, P5 ;  /* 0x0000000000ff7886 */ /* 0x000fe20002820000 */
[----:B------:R-:W-:Y:S02]  /*2570*/  MOV R10, UR34 ;  /* 0x00000022000a7c02 */ /* 0x000fe40008000f00 */
[----:B------:R-:W2:Y:S01]  /*2580*/  @!P1 LDG.E.64 R8, desc[UR16][R8.64] ;  /* 0x0000001008089981 */ /* 0x000ea2000c1e1b00 */
[----:B------:R-:W-:-:S02]  /*2590*/  MOV R11, UR35 ;  /* 0x00000023000b7c02 */ /* 0x000fc40008000f00 */
[----:B------:R-:W-:Y:S02]  /*25a0*/  MOV R12, UR32 ;  /* 0x00000020000c7c02 */ /* 0x000fe40008000f00 */
[----:B------:R-:W-:Y:S01]  /*25b0*/  MOV R13, UR33 ;  /* 0x00000021000d7c02 */ /* 0x000fe20008000f00 */
[----:B------:R-:W-:Y:S01]  /*25c0*/  @!UP1 UIMAD.WIDE.U32 UR32, UR31, 0x8, UR10 ;  /* 0x000000081f2098a5 */ /* 0x000fe2000f8e000a */
[----:B------:R-:W3:Y:S04]  /*25d0*/  @!P4 LDG.E.64 R10, desc[UR16][R10.64] ;  /* 0x000000100a0ac981 */ /* 0x000ee8000c1e1b00 */
[----:B------:R-:W4:Y:S01]  /*25e0*/  @!P6 LDG.E.64 R12, desc[UR16][R12.64] ;  /* 0x000000100c0ce981 */ /* 0x000f22000c1e1b00 */
[----:B------:R-:W-:Y:S02]  /*25f0*/  MOV R14, UR32 ;  /* 0x00000020000e7c02 */ /* 0x000fe40008000f00 */
[----:B------:R-:W-:-:S06]  /*2600*/  MOV R15, UR33 ;  /* 0x00000021000f7c02 */ /* 0x000fcc0008000f00 */
[----:B------:R-:W5:Y:S01]  /*2610*/  @!P5 LDG.E.64 R14, desc[UR16][R14.64] ;  /* 0x000000100e0ed981 */ /* 0x000f62000c1e1b00 */
[----:B------:R-:W-:Y:S01]  /*2620*/  IADD3 R16, PT, PT, R16, 0x8, RZ ;  /* 0x0000000810107810 */ /* 0x000fe20007ffe0ff */
[----:B------:R-:W-:Y:S02]  /*2630*/  UIADD3 UR13, UPT, UPT, UR13, 0x8, URZ ;  /* 0x000000080d0d7890 */ /* 0x000fe4000fffe0ff */
[----:B------:R-:W-:Y:S02]  /*2640*/  ULEA UR12, UR18, UR12, 0x3 ;  /* 0x0000000c120c7291 */ /* 0x000fe4000f8e18ff */
[----:B------:R-:W-:Y:S02]  /*2650*/  ULEA UR14, UR18, UR14, 0x3 ;  /* 0x0000000e120e7291 */ /* 0x000fe4000f8e18ff */
[----:B------:R-:W-:Y:S02]  /*2660*/  ULEA UR26, UR18, UR26, 0x3 ;  /* 0x0000001a121a7291 */ /* 0x000fe4000f8e18ff */
[----:B------:R-:W-:-:S02]  /*2670*/  ULEA UR27, UR18, UR27, 0x3 ;  /* 0x0000001b121b7291 */ /* 0x000fc4000f8e18ff */
[----:B------:R-:W-:Y:S02]  /*2680*/  ULEA UR28, UR18, UR28, 0x3 ;  /* 0x0000001c121c7291 */ /* 0x000fe4000f8e18ff */
[----:B------:R-:W-:Y:S02]  /*2690*/  ULEA UR29, UR18, UR29, 0x3 ;  /* 0x0000001d121d7291 */ /* 0x000fe4000f8e18ff */
[----:B------:R-:W-:Y:S02]  /*26a0*/  ULEA UR30, UR18, UR30, 0x3 ;  /* 0x0000001e121e7291 */ /* 0x000fe4000f8e18ff */
[----:B------:R-:W-:Y:S01]  /*26b0*/  ULEA UR31, UR18, UR31, 0x3 ;  /* 0x0000001f121f7291 */ /* 0x000fe2000f8e18ff */
[----:B--2---:R-:W-:Y:S01]  /*26c0*/  @!P1 FADD.FTZ R20, R20, R8 ;  /* 0x0000000814149221 */ /* 0x004fe20000010000 */
[----:B------:R-:W-:Y:S01]  /*26d0*/  @!P1 FADD.FTZ R21, R21, R9 ;  /* 0x0000000915159221 */ /* 0x000fe20000010000 */
[----:B------:R-:W-:Y:S02]  /*26e0*/  ISETP.NE.AND P1, PT, R16, UR23, PT ;  /* 0x0000001710007c0c */ /* 0x000fe4000bf25270 */
[----:B---3--:R-:W-:Y:S01]  /*26f0*/  @!P4 FADD.FTZ R20, R20, R10 ;  /* 0x0000000a1414c221 */ /* 0x008fe20000010000 */
[----:B------:R-:W-:-:S03]  /*2700*/  @!P4 FADD.FTZ R21, R21, R11 ;  /* 0x0000000b1515c221 */ /* 0x000fc60000010000 */
[----:B----4-:R-:W-:Y:S01]  /*2710*/  @!P6 FADD.FTZ R20, R20, R12 ;  /* 0x0000000c1414e221 */ /* 0x010fe20000010000 */
[----:B------:R-:W-:-:S03]  /*2720*/  @!P6 FADD.FTZ R21, R21, R13 ;  /* 0x0000000d1515e221 */ /* 0x000fc60000010000 */
[----:B-----5:R-:W-:Y:S01]  /*2730*/  @!P5 FADD.FTZ R20, R20, R14 ;  /* 0x0000000e1414d221 */ /* 0x020fe20000010000 */
[----:B------:R-:W-:Y:S02]  /*2740*/  @!P5 FADD.FTZ R21, R21, R15 ;  /* 0x0000000f1515d221 */ /* 0x000fe40000010000 */
[----:B------:R-:W-:Y:S05]  /*2750*/  @P1 BRA `(.L_x_16) ;  /* 0xfffffff800b41947 */ /* 0x000fea000383ffff */
[----:B------:R-:W-:-:S07]  /*2760*/  MOV R16, UR23 ;  /* 0x0000001700107c02 */ /* 0x000fce0008000f00 */
.L_x_15:
[----:B------:R-:W-:-:S09]  /*2770*/  UISETP.NE.AND UP1, UPT, UR21, URZ, UPT ;  /* 0x000000ff1500728c */ /* 0x000fd2000bf25270 */
[----:B------:R-:W-:Y:S05]  /*2780*/  BRA.U !UP1, `(.L_x_12) ;  /* 0x00000005091c7547 */ /* 0x000fea000b800000 */
[----:B------:R-:W-:Y:S01]  /*2790*/  UISETP.NE.AND UP1, UPT, UR24, URZ, UPT ;  /* 0x000000ff1800728c */ /* 0x000fe2000bf25270 */
[----:B------:R-:W-:Y:S10]  /*27a0*/  BRA.U !UP0, `(.L_x_17) ;  /* 0x00000001088c7547 */ /* 0x000ff4000b800000 */
[C---:B-1----:R-:W-:Y:S02]  /*27b0*/  IADD3 R10, PT, PT, R16.reuse, 0x1, RZ ;  /* 0x00000001100a7810 */ /* 0x042fe40007ffe0ff */
[----:B------:R-:W-:Y:S02]  /*27c0*/  ISETP.EQ.OR P1, PT, R16, UR15, P3 ;  /* 0x0000000f10007c0c */ /* 0x000fe40009f22670 */
[----:B------:R-:W-:Y:S02]  /*27d0*/  ISETP.EQ.OR P4, PT, R10, UR15, P3 ;  /* 0x0000000f0a007c0c */ /* 0x000fe40009f82670 */
[C---:B------:R-:W-:Y:S02]  /*27e0*/  IADD3 R13, PT, PT, R16.reuse, 0x2, RZ ;  /* 0x00000002100d7810 */ /* 0x040fe40007ffe0ff */
[----:B------:R-:W-:Y:S02]  /*27f0*/  MOV R15, UR18 ;  /* 0x00000012000f7c02 */ /* 0x000fe40008000f00 */
[----:B--2---:R-:W-:-:S02]  /*2800*/  IADD3 R12, PT, PT, R16, 0x3, RZ ;  /* 0x00000003100c7810 */ /* 0x004fc40007ffe0ff */
[----:B------:R-:W-:Y:S02]  /*2810*/  ISETP.EQ.OR P5, PT, R13, UR15, P3 ;  /* 0x0000000f0d007c0c */ /* 0x000fe40009fa2670 */
[----:B------:R-:W-:Y:S02]  /*2820*/  MOV R9, UR18 ;  /* 0x0000001200097c02 */ /* 0x000fe40008000f00 */
[----:B------:R-:W-:Y:S01]  /*2830*/  ISETP.EQ.OR P6, PT, R12, UR15, P3 ;  /* 0x0000000f0c007c0c */ /* 0x000fe20009fc2670 */
[----:B------:R-:W-:Y:S02]  /*2840*/  @!P4 IMAD R10, R10, R15, UR5 ;  /* 0x000000050a0ace24 */ /* 0x000fe4000f8e020f */
[----:B------:R-:W-:Y:S01]  /*2850*/  HFMA2 R15, -RZ, RZ, 0, 4.76837158203125e-07 ;  /* 0x00000008ff0f7431 */ /* 0x000fe200000001ff */
[----:B------:R-:W-:Y:S01]  /*2860*/  MOV R11, 0x8 ;  /* 0x00000008000b7802 */ /* 0x000fe20000000f00 */
[----:B------:R-:W-:Y:S01]  /*2870*/  @!P1 IMAD R8, R16, R9, UR5 ;  /* 0x0000000510089e24 */ /* 0x000fe2000f8e0209 */
[----:B------:R-:W-:-:S02]  /*2880*/  MOV R14, UR18 ;  /* 0x00000012000e7c02 */ /* 0x000fc40008000f00 */
[----:B------:R-:W-:Y:S01]  /*2890*/  MOV R17, UR18 ;  /* 0x0000001200117c02 */ /* 0x000fe20008000f00 */
[----:B------:R-:W-:Y:S01]  /*28a0*/  @!P1 IMAD.WIDE.U32 R8, R8, R11, UR10 ;  /* 0x0000000a08089e25 */ /* 0x000fe2000f8e000b */
[----:B------:R-:W-:-:S03]  /*28b0*/  MOV R18, 0x8 ;  /* 0x0000000800127802 */ /* 0x000fc60000000f00 */
[----:B------:R-:W-:Y:S02]  /*28c0*/  @!P5 IMAD R13, R13, R14, UR5 ;  /* 0x000000050d0dde24 */ /* 0x000fe4000f8e020e */
[----:B------:R-:W-:Y:S01]  /*28d0*/  @!P4 IMAD.WIDE.U32 R10, R10, R15, UR10 ;  /* 0x0000000a0a0ace25 */ /* 0x000fe2000f8e000f */
[----:B------:R-:W0:Y:S03]  /*28e0*/  @!P1 LDG.E.64 R8, desc[UR16][R8.64] ;  /* 0x0000001008089981 */ /* 0x000e26000c1e1b00 */
[----:B------:R-:W-:Y:S02]  /*28f0*/  @!P6 IMAD R14, R12, R17, UR5 ;  /* 0x000000050c0eee24 */ /* 0x000fe4000f8e0211 */
[----:B------:R-:W-:Y:S01]  /*2900*/  @!P5 IMAD.WIDE.U32 R12, R13, R18, UR10 ;  /* 0x0000000a0d0cde25 */ /* 0x000fe2000f8e0012 */
[----:B------:R-:W2:Y:S03]  /*2910*/  @!P4 LDG.E.64 R10, desc[UR16][R10.64] ;  /* 0x000000100a0ac981 */ /* 0x000ea6000c1e1b00 */
[----:B------:R-:W-:-:S02]  /*2920*/  @!P6 IMAD.WIDE.U32 R14, R14, R15, UR10 ;  /* 0x0000000a0e0eee25 */ /* 0x000fc4000f8e000f */
[----:B------:R-:W4:Y:S04]  /*2930*/  @!P5 LDG.E.64 R12, desc[UR16][R12.64] ;  /* 0x000000100c0cd981 */ /* 0x000f28000c1e1b00 */
[----:B------:R-:W5:Y:S01]  /*2940*/  @!P6 LDG.E.64 R14, desc[UR16][R14.64] ;  /* 0x000000100e0ee981 */ /* 0x000f62000c1e1b00 */
[----:B------:R-:W-:Y:S01]  /*2950*/  IADD3 R16, PT, PT, R16, 0x4, RZ ;  /* 0x0000000410107810 */ /* 0x000fe20007ffe0ff */
[----:B0--3--:R-:W-:Y:S01]  /*2960*/  @!P1 FADD.FTZ R20, R20, R8 ;  /* 0x0000000814149221 */ /* 0x009fe20000010000 */
[----:B------:R-:W-:-:S03]  /*2970*/  @!P1 FADD.FTZ R21, R21, R9 ;  /* 0x0000000915159221 */ /* 0x000fc60000010000 */
[----:B--2---:R-:W-:Y:S01]  /*2980*/  @!P4 FADD.FTZ R20, R20, R10 ;  /* 0x0000000a1414c221 */ /* 0x004fe20000010000 */
[----:B------:R-:W-:-:S03]  /*2990*/  @!P4 FADD.FTZ R21, R21, R11 ;  /* 0x0000000b1515c221 */ /* 0x000fc60000010000 */
[----:B----4-:R-:W-:Y:S01]  /*29a0*/  @!P5 FADD.FTZ R20, R20, R12 ;  /* 0x0000000c1414d221 */ /* 0x010fe20000010000 */
[----:B------:R-:W-:-:S03]  /*29b0*/  @!P5 FADD.FTZ R21, R21, R13 ;  /* 0x0000000d1515d221 */ /* 0x000fc60000010000 */
[----:B-----5:R-:W-:Y:S01]  /*29c0*/  @!P6 FADD.FTZ R20, R20, R14 ;  /* 0x0000000e1414e221 */ /* 0x020fe20000010000 */
[----:B------:R-:W-:-:S07]  /*29d0*/  @!P6 FADD.FTZ R21, R21, R15 ;  /* 0x0000000f1515e221 */ /* 0x000fce0000010000 */
.L_x_17:
[----:B------:R-:W-:Y:S05]  /*29e0*/  BRA.U !UP1, `(.L_x_12) ;  /* 0x0000000109847547 */ /* 0x000fea000b800000 */
[----:B------:R-:W-:Y:S02]  /*29f0*/  UISETP.NE.AND UP1, UPT, UR24, 0x1, UPT ;  /* 0x000000011800788c */ /* 0x000fe4000bf25270 */
[----:B------:R-:W-:-:S07]  /*2a00*/  ULOP3.LUT UP2, URZ, UR19, 0x1, URZ, 0xc0, !UPT ;  /* 0x0000000113ff7892 */ /* 0x000fce000f84c0ff */
[----:B------:R-:W-:Y:S05]  /*2a10*/  BRA.U !UP1, `(.L_x_18) ;  /* 0x0000000109487547 */ /* 0x000fea000b800000 */
[C---:B-1----:R-:W-:Y:S01]  /*2a20*/  IADD3 R10, PT, PT, R16.reuse, 0x1, RZ ;  /* 0x00000001100a7810 */ /* 0x042fe20007ffe0ff */
[----:B------:R-:W-:Y:S01]  /*2a30*/  HFMA2 R11, -RZ, RZ, 0, 4.76837158203125e-07 ;  /* 0x00000008ff0b7431 */ /* 0x000fe200000001ff */
[----:B------:R-:W-:Y:S02]  /*2a40*/  ISETP.EQ.OR P4, PT, R16, UR15, P3 ;  /* 0x0000000f10007c0c */ /* 0x000fe40009f82670 */
[----:B------:R-:W-:Y:S02]  /*2a50*/  ISETP.EQ.OR P1, PT, R10, UR15, P3 ;  /* 0x0000000f0a007c0c */ /* 0x000fe40009f22670 */
[----:B------:R-:W-:Y:S02]  /*2a60*/  MOV R9, UR18 ;  /* 0x0000001200097c02 */ /* 0x000fe40008000f00 */
[----:B------:R-:W-:-:S07]  /*2a70*/  MOV R13, UR18 ;  /* 0x00000012000d7c02 */ /* 0x000fce0008000f00 */
[----:B------:R-:W-:Y:S02]  /*2a80*/  @!P4 IMAD R8, R16, R9, UR5 ;  /* 0x000000051008ce24 */ /* 0x000fe4000f8e0209 */
[----:B------:R-:W-:Y:S02]  /*2a90*/  @!P1 IMAD R10, R10, R13, UR5 ;  /* 0x000000050a0a9e24 */ /* 0x000fe4000f8e020d */
[----:B------:R-:W-:Y:S02]  /*2aa0*/  IMAD.MOV.U32 R13, RZ, RZ, 0x8 ;  /* 0x00000008ff0d7424 */ /* 0x000fe400078e00ff */
[----:B------:R-:W-:-:S04]  /*2ab0*/  @!P4 IMAD.WIDE.U32 R8, R8, R11, UR10 ;  /* 0x0000000a0808ce25 */ /* 0x000fc8000f8e000b */
[----:B------:R-:W-:Y:S02]  /*2ac0*/  @!P1 IMAD.WIDE.U32 R10, R10, R13, UR10 ;  /* 0x0000000a0a0a9e25 */ /* 0x000fe4000f8e000d */
[----:B------:R-:W0:Y:S04]  /*2ad0*/  @!P4 LDG.E.64 R8, desc[UR16][R8.64] ;  /* 0x000000100808c981 */ /* 0x000e28000c1e1b00 */
[----:B------:R-:W4:Y:S01]  /*2ae0*/  @!P1 LDG.E.64 R10, desc[UR16][R10.64] ;  /* 0x000000100a0a9981 */ /* 0x000f22000c1e1b00 */
[----:B------:R-:W-:Y:S01]  /*2af0*/  IADD3 R16, PT, PT, R16, 0x2, RZ ;  /* 0x0000000210107810 */ /* 0x000fe20007ffe0ff */
[----:B0--3--:R-:W-:Y:S01]  /*2b00*/  @!P4 FADD.FTZ R20, R20, R8 ;  /* 0x000000081414c221 */ /* 0x009fe20000010000 */
[----:B------:R-:W-:-:S03]  /*2b10*/  @!P4 FADD.FTZ R21, R21, R9 ;  /* 0x000000091515c221 */ /* 0x000fc60000010000 */
[----:B----4-:R-:W-:Y:S01]  /*2b20*/  @!P1 FADD.FTZ R20, R20, R10 ;  /* 0x0000000a14149221 */ /* 0x010fe20000010000 */
[----:B------:R-:W-:-:S07]  /*2b30*/  @!P1 FADD.FTZ R21, R21, R11 ;  /* 0x0000000b15159221 */ /* 0x000fce0000010000 */
.L_x_18:
[----:B------:R-:W-:Y:S01]  /*2b40*/  ISETP.EQ.OR P1, PT, R16, UR15, P3 ;  /* 0x0000000f10007c0c */ /* 0x000fe20009f22670 */
[----:B------:R-:W-:Y:S03]  /*2b50*/  BSSY.RECONVERGENT B0, `(.L_x_12) ;  /* 0x000000a000007945 */ /* 0x000fe60003800200 */
[----:B------:R-:W-:-:S13]  /*2b60*/  PLOP3.LUT P1, PT, P1, PT, UP2, 0xd5, 0x5d ;  /* 0x00000000005d781c */ /* 0x000fda0000f2fa2d */
[----:B------:R-:W-:Y:S05]  /*2b70*/  @P1 BRA `(.L_x_19) ;  /* 0x00000000001c1947 */ /* 0x000fea0003800000 */
[----:B-1----:R-:W-:Y:S02]  /*2b80*/  MOV R9, UR18 ;  /* 0x0000001200097c02 */ /* 0x002fe40008000f00 */
[----:B------:R-:W-:-:S03]  /*2b90*/  MOV R11, 0x8 ;  /* 0x00000008000b7802 */ /* 0x000fc60000000f00 */
[----:B------:R-:W-:-:S04]  /*2ba0*/  IMAD R8, R16, R9, UR5 ;  /* 0x0000000510087e24 */ /* 0x000fc8000f8e0209 */
[----:B------:R-:W-:-:S06]  /*2bb0*/  IMAD.WIDE.U32 R8, R8, R11, UR10 ;  /* 0x0000000a08087e25 */ /* 0x000fcc000f8e000b */
[----:B------:R-:W0:Y:S02]  /*2bc0*/  LDG.E.64 R8, desc[UR16][R8.64] ;  /* 0x0000001008087981 */ /* 0x000e24000c1e1b00 */
[----:B0--3--:R-:W-:Y:S01]  /*2bd0*/  FADD.FTZ R20, R20, R8 ;  /* 0x0000000814147221 */ /* 0x009fe20000010000 */
[----:B------:R-:W-:-:S07]  /*2be0*/  FADD.FTZ R21, R21, R9 ;  /* 0x0000000915157221 */ /* 0x000fce0000010000 */
.L_x_19:
[----:B------:R-:W-:Y:S05]  /*2bf0*/  BSYNC.RECONVERGENT B0 ;  /* 0x0000000000007941 */ /* 0x000fea0003800200 */
.L_x_12:
[----:B------:R-:W5:Y:S01]  /*2c00*/  S2UR UR11, SR_CgaCtaId ;  /* 0x00000000000b79c3 */ /* 0x000f620000008800 */
[----:B------:R-:W-:Y:S01]  /*2c10*/  UMOV UR10, 0x400 ;  /* 0x00000400000a7882 */ /* 0x000fe20000000000 */
[C---:B-1--4-:R-:W-:Y:S02]  /*2c20*/  PRMT R10, R27.reuse, 0x7632, R10 ;  /* 0x000076321b0a7816 */ /* 0x052fe4000000000a */
[----:B------:R-:W-:Y:S02]  /*2c30*/  SHF.L.U32 R27, R27, 0x10, RZ ;  /* 0x000000101b1b7819 */ /* 0x000fe400000006ff */
[----:B------:R-:W-:Y:S02]  /*2c40*/  SHF.L.U32 R10, R10, 0x10, RZ ;  /* 0x000000100a0a7819 */ /* 0x000fe400000006ff */
[----:B------:R-:W-:Y:S01]  /*2c50*/  SHF.L.U32 R24, R24, 0x10, RZ ;  /* 0x0000001018187819 */ /* 0x000fe200000006ff */
[----:B------:R-:W-:Y:S01]  /*2c60*/  FADD.FTZ R13, R27, -UR36 ;  /* 0x800000241b0d7e21 */ /* 0x000fe20008010000 */
[----:B------:R-:W-:Y:S01]  /*2c70*/  SHF.L.U32 R3, R3, 0x10, RZ ;  /* 0x0000001003037819 */ /* 0x000fe200000006ff */
[----:B--2---:R-:W-:Y:S01]  /*2c80*/  FADD.FTZ R12, R10, -UR36 ;  /* 0x800000240a0c7e21 */ /* 0x004fe20008010000 */
[----:B------:R-:W-:Y:S01]  /*2c90*/  SHF.L.U32 R11, R26, 0x10, RZ ;  /* 0x000000101a0b7819 */ /* 0x000fe200000006ff */
[----:B------:R-:W-:Y:S01]  /*2ca0*/  FADD.FTZ R10, R24, -UR36 ;  /* 0x80000024180a7e21 */ /* 0x000fe20008010000 */
[----:B------:R-:W-:Y:S01]  /*2cb0*/  SHF.L.U32 R16, R25, 0x10, RZ ;  /* 0x0000001019107819 */ /* 0x000fe200000006ff */
[----:B------:R-:W-:Y:S01]  /*2cc0*/  FADD.FTZ R3, R3, -UR36 ;  /* 0x8000002403037e21 */ /* 0x000fe20008010000 */
[----:B------:R-:W-:Y:S01]  /*2cd0*/  FMUL.FTZ R13, R13, UR25 ;  /* 0x000000190d0d7c20 */ /* 0x000fe20008410000 */
[----:B------:R-:W-:Y:S01]  /*2ce0*/  FMUL.FTZ R12, R12, UR25 ;  /* 0x000000190c0c7c20 */ /* 0x000fe20008410000 */
[----:B-----5:R-:W-:-:S09]  /*2cf0*/  ULEA UR10, UR11, UR10, 0x18 ;  /* 0x0000000a0b0a7291 */ /* 0x020fd2000f8ec0ff */
[----:B------:R-:W-:Y:S01]  /*2d00*/  @!P3 STS.64 [UR10+0x30], R20 ;  /* 0x00003014ff00b988 */ /* 0x000fe20008000a0a */
[----:B------:R-:W-:Y:S06]  /*2d10*/  BAR.SYNC.DEFER_BLOCKING 0x0 ;  /* 0x0000000000007b1d */ /* 0x000fec0000010000 */
[----:B------:R-:W1:Y:S01]  /*2d20*/  LDS.64 R8, [UR10+0x30] ;  /* 0x0000300aff087984 */ /* 0x000e620008000a00 */
[----:B------:R-:W1:Y:S02]  /*2d30*/  LDCU UR10, c[0x0][0x42c] ;  /* 0x00008580ff0a77ac */ /* 0x000e640008000800 */
[----:B-1----:R-:W-:Y:S01]  /*2d40*/  FMUL.FTZ R8, R8, UR10 ;  /* 0x0000000a08087c20 */ /* 0x002fe20008410000 */
[----:B------:R-:W-:Y:S01]  /*2d50*/  FMUL.FTZ R9, R9, UR10 ;  /* 0x0000000a09097c20 */ /* 0x000fe20008410000 */
[----:B------:R-:W-:Y:S06]  /*2d60*/  @!P2 BRA `(.L_x_20) ;  /* 0x000000000048a947 */ /* 0x000fec0003800000 */
[----:B------:R-:W-:Y:S01]  /*2d70*/  FFMA.FTZ R15, R6, R13, R4 ;  /* 0x0000000d060f7223 */ /* 0x000fe20000010004 */
[----:B------:R-:W-:-:S03]  /*2d80*/  FFMA.FTZ R14, R7, R12, R5 ;  /* 0x0000000c070e7223 */ /* 0x000fc60000010005 */
[----:B------:R-:W-:Y:S01]  /*2d90*/  FMUL.FTZ R17, R15, -1.4426950216293334961 ;  /* 0xbfb8aa3b0f117820 */ /* 0x000fe20000410000 */
[----:B------:R-:W-:-:S05]  /*2da0*/  FMUL.FTZ R19, R14, -1.4426950216293334961 ;  /* 0xbfb8aa3b0e137820 */ /* 0x000fca0000410000 */
[----:B------:R-:W1:Y:S08]  /*2db0*/  MUFU.EX2 R17, R17 ;  /* 0x0000001100117308 */ /* 0x000e700000000800 */
[----:B------:R-:W0:Y:S01]  /*2dc0*/  MUFU.EX2 R19, R19 ;  /* 0x0000001300137308 */ /* 0x000e220000000800 */
[----:B-1----:R-:W-:-:S07]  /*2dd0*/  FADD.FTZ R18, R17, 1 ;  /* 0x3f80000011127421 */ /* 0x002fce0000010000 */
[----:B------:R-:W1:Y:S01]  /*2de0*/  MUFU.RCP R18, R18 ;  /* 0x0000001200127308 */ /* 0x000e620000001000 */
[----:B0--3--:R-:W-:-:S07]  /*2df0*/  FADD.FTZ R20, R19, 1 ;  /* 0x3f80000013147421 */ /* 0x009fce0000010000 */
[----:B------:R-:W0:Y:S01]  /*2e00*/  MUFU.RCP R21, R20 ;  /* 0x0000001400157308 */ /* 0x000e220000001000 */
[----:B-1----:R-:W-:Y:S01]  /*2e10*/  FADD.FTZ R24, -R18, 1 ;  /* 0x3f80000012187421 */ /* 0x002fe20000010100 */
[----:B------:R-:W-:-:S03]  /*2e20*/  FMUL.FTZ R11, R11, R18 ;  /* 0x000000120b0b7220 */ /* 0x000fc60000410000 */
[----:B------:R-:W-:Y:S01]  /*2e30*/  FFMA.FTZ R24, R15, R24, 1 ;  /* 0x3f8000000f187423 */ /* 0x000fe20000010018 */
[----:B0-----:R-:W-:Y:S01]  /*2e40*/  FADD.FTZ R25, -R21, 1 ;  /* 0x3f80000015197421 */ /* 0x001fe20000010100 */
[----:B------:R-:W-:Y:S02]  /*2e50*/  FMUL.FTZ R16, R16, R21 ;  /* 0x0000001510107220 */ /* 0x000fe40000410000 */
[----:B------:R-:W-:Y:S01]  /*2e60*/  FMUL.FTZ R11, R11, R24 ;  /* 0x000000180b0b7220 */ /* 0x000fe20000410000 */
[----:B------:R-:W-:-:S04]  /*2e70*/  FFMA.FTZ R25, R14, R25, 1 ;  /* 0x3f8000000e197423 */ /* 0x000fc80000010019 */
[----:B------:R-:W-:-:S07]  /*2e80*/  FMUL.FTZ R16, R16, R25 ;  /* 0x0000001910107220 */ /* 0x000fce0000410000 */
.L_x_20:
[----:B------:R-:W-:Y:S04]  /*2e90*/  BSSY.RECONVERGENT B0, `(.L_x_21) ;  /* 0x0000015000007945 */ /* 0x000fe80003800200 */
[----:B------:R-:W-:Y:S05]  /*2ea0*/  @P0 BRA `(.L_x_22) ;  /* 0x00000000004c0947 */ /* 0x000fea0003800000 */
[----:B------:R-:W1:Y:S01]  /*2eb0*/  LDCU.64 UR12, c[0x0][0x3f8] ;  /* 0x00007f00ff0c77ac */ /* 0x000e620008000a00 */
[C-C-:B------:R-:W-:Y:S01]  /*2ec0*/  FFMA.FTZ R13, R8.reuse, R13, R9.reuse ;  /* 0x0000000d080d7223 */ /* 0x140fe20000010009 */
[----:B------:R-:W-:Y:S01]  /*2ed0*/  FFMA.FTZ R12, R8, R12, R9 ;  /* 0x0000000c080c7223 */ /* 0x000fe20000010009 */
[----:B------:R-:W-:Y:S01]  /*2ee0*/  SHF.R.S32.HI R15, RZ, 0x1f, R30 ;  /* 0x0000001fff0f7819 */ /* 0x000fe2000001141e */
[----:B------:R-:W2:Y:S01]  /*2ef0*/  LDCU.64 UR10, c[0x0][0x380] ;  /* 0x00007000ff0a77ac */ /* 0x000ea20008000a00 */
[----:B------:R-:W-:Y:S01]  /*2f00*/  FFMA.FTZ R11, R6, R11, -R13 ;  /* 0x0000000b060b7223 */ /* 0x000fe2000001080d */
[----:B------:R-:W-:Y:S01]  /*2f10*/  FFMA.FTZ R14, R7, R16, -R12 ;  /* 0x00000010070e7223 */ /* 0x000fe2000001080c */
[----:B------:R-:W-:Y:S02]  /*2f20*/  MOV R12, R32 ;  /* 0x00000020000c7202 */ /* 0x000fe40000000f00 */
[----:B------:R-:W-:Y:S01]  /*2f30*/  MOV R13, R35 ;  /* 0x00000023000d7202 */ /* 0x000fe20000000f00 */
[----:B------:R-:W-:Y:S01]  /*2f40*/  FMUL.FTZ R16, R11, UR25 ;  /* 0x000000190b107c20 */ /* 0x000fe20008410000 */
[----:B------:R-:W-:-:S05]  /*2f50*/  FMUL.FTZ R11, R14, UR25 ;  /* 0x000000190e0b7c20 */ /* 0x000fca0008410000 */
[----:B------:R-:W-:Y:S01]  /*2f60*/  F2FP.BF16.F32.PACK_AB R11, R11, R16 ;  /* 0x000000100b0b723e */ /* 0x000fe200000010ff */
[----:B-1----:R-:W-:Y:S02]  /*2f70*/  IMAD R15, R15, UR12, RZ ;  /* 0x0000000c0f0f7c24 */ /* 0x002fe4000f8e02ff */
[----:B------:R-:W-:-:S04]  /*2f80*/  IMAD.WIDE.U32 R12, R30, UR12, R12 ;  /* 0x0000000c1e0c7c25 */ /* 0x000fc8000f8e000c */
[----:B------:R-:W-:Y:S01]  /*2f90*/  IMAD R15, R30, UR13, R15 ;  /* 0x0000000d1e0f7c24 */ /* 0x000fe2000f8e020f */
[----:B--2---:R-:W-:-:S04]  /*2fa0*/  LEA R14, P0, R12, UR10, 0x1 ;  /* 0x0000000a0c0e7c11 */ /* 0x004fc8000f8008ff */
[----:B------:R-:W-:-:S04]  /*2fb0*/  IADD3 R15, PT, PT, R13, R15, RZ ;  /* 0x0000000f0d0f7210 */ /* 0x000fc80007ffe0ff */
[----:B------:R-:W-:-:S05]  /*2fc0*/  LEA.HI.X R15, R12, UR11, R15, 0x1, P0 ;  /* 0x0000000b0c0f7c11 */ /* 0x000fca00080f0c0f */
[----:B------:R1:W-:Y:S02]  /*2fd0*/  STG.E desc[UR16][R14.64], R11 ;  /* 0x0000000b0e007986 */ /* 0x0003e4000c101910 */
.L_x_22:
[----:B------:R-:W-:Y:S05]  /*2fe0*/  BSYNC.RECONVERGENT B0 ;  /* 0x0000000000007941 */ /* 0x000fea0003800200 */
.L_x_21:
[----:B------:R-:W-:Y:S01]  /*2ff0*/  UISETP.NE.AND UP1, UPT, UR20, URZ, UPT ;  /* 0x000000ff1400728c */ /* 0x000fe2000bf25270 */
[----:B-1----:R-:W-:Y:S01]  /*3000*/  FMUL.FTZ R11, R10, UR25 ;  /* 0x000000190a0b7c20 */ /* 0x002fe20008410000 */
[----:B------:R-:W-:Y:S01]  /*3010*/  SHF.L.U32 R23, R23, 0x10, RZ ;  /* 0x0000001017177819 */ /* 0x000fe200000006ff */
[----:B------:R-:W-:Y:S01]  /*3020*/  FMUL.FTZ R10, R3, UR25 ;  /* 0x00000019030a7c20 */ /* 0x000fe20008410000 */
[----:B------:R-:W-:-:S05]  /*3030*/  SHF.L.U32 R22, R22, 0x10, RZ ;  /* 0x0000001016167819 */ /* 0x000fca00000006ff */
[----:B------:R-:W-:Y:S05]  /*3040*/  BRA.U !UP1, `(.L_x_23) ;  /* 0x0000000109487547 */ /* 0x000fea000b800000 */
[----:B------:R-:W-:Y:S01]  /*3050*/  FFMA.FTZ R4, R6, R11, R4 ;  /* 0x0000000b06047223 */ /* 0x000fe20000010004 */
[----:B------:R-:W-:-:S03]  /*3060*/  FFMA.FTZ R5, R7, R10, R5 ;  /* 0x0000000a07057223 */ /* 0x000fc60000010005 */
[----:B------:R-:W-:Y:S01]  /*3070*/  FMUL.FTZ R3, R4, -1.4426950216293334961 ;  /* 0xbfb8aa3b04037820 */ /* 0x000fe20000410000 */
[----:B------:R-:W-:-:S05]  /*3080*/  FMUL.FTZ R13, R5, -1.4426950216293334961 ;  /* 0xbfb8aa3b050d7820 */ /* 0x000fca0000410000 */
[----:B------:R-:W1:Y:S08]  /*3090*/  MUFU.EX2 R3, R3 ;  /* 0x0000000300037308 */ /* 0x000e700000000800 */
[----:B------:R-:W2:Y:S01]  /*30a0*/  MUFU.EX2 R13, R13 ;  /* 0x0000000d000d7308 */ /* 0x000ea20000000800 */
[----:B-1----:R-:W-:-:S07]  /*30b0*/  FADD.FTZ R12, R3, 1 ;  /* 0x3f800000030c7421 */ /* 0x002fce0000010000 */
[----:B------:R-:W1:Y:S01]  /*30c0*/  MUFU.RCP R12, R12 ;  /* 0x0000000c000c7308 */ /* 0x000e620000001000 */
[----:B--2---:R-:W-:-:S07]  /*30d0*/  FADD.FTZ R14, R13, 1 ;  /* 0x3f8000000d0e7421 */ /* 0x004fce0000010000 */
[----:B------:R-:W2:Y:S01]  /*30e0*/  MUFU.RCP R15, R14 ;  /* 0x0000000e000f7308 */ /* 0x000ea20000001000 */
[----:B-1----:R-:W-:Y:S01]  /*30f0*/  FADD.FTZ R17, -R12, 1 ;  /* 0x3f8000000c117421 */ /* 0x002fe20000010100 */
[----:B------:R-:W-:-:S03]  /*3100*/  FMUL.FTZ R23, R23, R12 ;  /* 0x0000000c17177220 */ /* 0x000fc60000410000 */
[----:B------:R-:W-:Y:S01]  /*3110*/  FFMA.FTZ R4, R4, R17, 1 ;  /* 0x3f80000004047423 */ /* 0x000fe20000010011 */
[----:B--2---:R-:W-:Y:S01]  /*3120*/  FADD.FTZ R16, -R15, 1 ;  /* 0x3f8000000f107421 */ /* 0x004fe20000010100 */
[----:B------:R-:W-:Y:S02]  /*3130*/  FMUL.FTZ R22, R22, R15 ;  /* 0x0000000f16167220 */ /* 0x000fe40000410000 */
[----:B------:R-:W-:Y:S01]  /*3140*/  FMUL.FTZ R23, R23, R4 ;  /* 0x0000000417177220 */ /* 0x000fe20000410000 */
[----:B------:R-:W-:-:S04]  /*3150*/  FFMA.FTZ R5, R5, R16, 1 ;  /* 0x3f80000005057423 */ /* 0x000fc80000010010 */
[----:B------:R-:W-:-:S07]  /*3160*/  FMUL.FTZ R22, R22, R5 ;  /* 0x0000000516167220 */ /* 0x000fce0000410000 */
.L_x_23:
[----:B------:R-:W1:Y:S01]  /*3170*/  LDCU.64 UR10, c[0x0][0x400] ;  /* 0x00008000ff0a77ac */ /* 0x000e620008000a00 */
[----:B------:R-:W-:Y:S01]  /*3180*/  IADD3 R5, PT, PT, R30, 0x20, RZ ;  /* 0x000000201e057810 */ /* 0x000fe20007ffe0ff */
[C-C-:B------:R-:W-:Y:S01]  /*3190*/  FFMA.FTZ R11, R8.reuse, R11, R9.reuse ;  /* 0x0000000b080b7223 */ /* 0x140fe20000010009 */
[----:B------:R-:W-:Y:S01]  /*31a0*/  FFMA.FTZ R8, R8, R10, R9 ;  /* 0x0000000a08087223 */ /* 0x000fe20000010009 */
[----:B------:R-:W-:Y:S01]  /*31b0*/  BSSY.RECONVERGENT B0, `(.L_x_24) ;  /* 0x0000014000007945 */ /* 0x000fe20003800200 */
[----:B------:R-:W-:Y:S01]  /*31c0*/  SHF.R.S32.HI R4, RZ, 0x1f, R5 ;  /* 0x0000001fff047819 */ /* 0x000fe20000011405 */
[----:B------:R-:W-:Y:S01]  /*31d0*/  FFMA.FTZ R11, R6, R23, -R11 ;  /* 0x00000017060b7223 */ /* 0x000fe2000001080b */
[----:B------:R-:W-:-:S03]  /*31e0*/  FFMA.FTZ R8, R7, R22, -R8 ;  /* 0x0000001607087223 */ /* 0x000fc60000010808 */
[----:B------:R-:W-:Y:S01]  /*31f0*/  FMUL.FTZ R3, R11, UR25 ;  /* 0x000000190b037c20 */ /* 0x000fe20008410000 */
[----:B------:R-:W-:Y:S01]  /*3200*/  FMUL.FTZ R8, R8, UR25 ;  /* 0x0000001908087c20 */ /* 0x000fe20008410000 */
[----:B-1----:R-:W-:-:S04]  /*3210*/  ISETP.GE.U32.AND P0, PT, R5, UR10, PT ;  /* 0x0000000a05007c0c */ /* 0x002fc8000bf06070 */
[----:B------:R-:W-:-:S13]  /*3220*/  ISETP.GE.AND.EX P0, PT, R4, UR11, PT, P0 ;  /* 0x0000000b04007c0c */ /* 0x000fda000bf06300 */
[----:B------:R-:W-:Y:S05]  /*3230*/  @P0 BRA `(.L_x_25) ;  /* 0x00000000002c0947 */ /* 0x000fea0003800000 */
[----:B------:R-:W1:Y:S01]  /*3240*/  LDCU.64 UR10, c[0x0][0x3f8] ;  /* 0x00007f00ff0a77ac */ /* 0x000e620008000a00 */
[----:B------:R-:W-:Y:S02]  /*3250*/  MOV R33, R35 ;  /* 0x0000002300217202 */ /* 0x000fe40000000f00 */
[----:B------:R-:W-:Y:S01]  /*3260*/  F2FP.BF16.F32.PACK_AB R3, R8, R3 ;  /* 0x000000030803723e */ /* 0x000fe200000010ff */
[----:B------:R-:W2:Y:S01]  /*3270*/  LDCU.64 UR12, c[0x0][0x380] ;  /* 0x00007000ff0c77ac */ /* 0x000ea20008000a00 */
[----:B-1----:R-:W-:Y:S02]  /*3280*/  IMAD R4, R4, UR10, RZ ;  /* 0x0000000a04047c24 */ /* 0x002fe4000f8e02ff */
[----:B------:R-:W-:-:S04]  /*3290*/  IMAD.WIDE.U32 R32, R5, UR10, R32 ;  /* 0x0000000a05207c25 */ /* 0x000fc8000f8e0020 */
[----:B------:R-:W-:Y:S01]  /*32a0*/  IMAD R5, R5, UR11, R4 ;  /* 0x0000000b05057c24 */ /* 0x000fe2000f8e0204 */
[----:B--2---:R-:W-:-:S04]  /*32b0*/  LEA R4, P0, R32, UR12, 0x1 ;  /* 0x0000000c20047c11 */ /* 0x004fc8000f8008ff */
[----:B------:R-:W-:-:S04]  /*32c0*/  IADD3 R5, PT, PT, R33, R5, RZ ;  /* 0x0000000521057210 */ /* 0x000fc80007ffe0ff */
[----:B------:R-:W-:-:S05]  /*32d0*/  LEA.HI.X R5, R32, UR13, R5, 0x1, P0 ;  /* 0x0000000d20057c11 */ /* 0x000fca00080f0c05 */
[----:B------:R1:W-:Y:S02]  /*32e0*/  STG.E desc[UR16][R4.64], R3 ;  /* 0x0000000304007986 */ /* 0x0003e4000c101910 */
.L_x_25:
[----:B------:R-:W-:Y:S05]  /*32f0*/  BSYNC.RECONVERGENT B0 ;  /* 0x0000000000007941 */ /* 0x000fea0003800200 */
.L_x_24:
[----:B------:R-:W-:Y:S02]  /*3300*/  UIADD3 UR9, UPT, UPT, UR18, UR9, URZ ;  /* 0x0000000912097290 */ /* 0x000fe4000fffe0ff */
[----:B------:R-:W-:Y:S02]  /*3310*/  UIADD3 UR4, UPT, UPT, UR4, 0x1, URZ ;  /* 0x0000000104047890 */ /* 0x000fe4000fffe0ff */
[----:B------:R-:W-:-:S09]  /*3320*/  UISETP.GE.AND UP1, UPT, UR9, UR6, UPT ;  /* 0x000000060900728c */ /* 0x000fd2000bf26270 */
[----:B------:R-:W-:Y:S05]  /*3330*/  BRA.U !UP1, `(.L_x_26) ;  /* 0xffffffcd09b47547 */ /* 0x000fea000b83ffff */
.L_x_1:
[----:B------:R-:W2:Y:S01]  /*3340*/  LDC R6, c[0x0][0x370] ;  /* 0x0000dc00ff067b82 */ /* 0x000ea20000000800 */
[----:B------:R-:W-:Y:S01]  /*3350*/  ISETP.NE.AND P2, PT, R0, RZ, PT ;  /* 0x000000ff0000720c */ /* 0x000fe20003f45270 */
[----:B------:R-:W-:Y:S06]  /*3360*/  BSSY.RECONVERGENT B0, `(.L_x_27) ;  /* 0x0000011000007945 */ /* 0x000fec0003800200 */
[----:B------:R-:W4:Y:S08]  /*3370*/  LDC R7, c[0x0][0x374] ;  /* 0x0000dd00ff077b82 */ /* 0x000f300000000800 */
[----:B-1----:R-:W1:Y:S01]  /*3380*/  LDC.64 R2, c[0x0][0x3c8] ;  /* 0x0000f200ff027b82 */ /* 0x002e620000000a00 */
[----:B--2---:R-:W-:-:S02]  /*3390*/  IADD3 R5, PT, PT, R6, -0x1, RZ ;  /* 0xffffffff06057810 */ /* 0x004fc40007ffe0ff */
[----:B------:R-:W-:Y:S02]  /*33a0*/  ISETP.NE.AND P1, PT, R6, 0x1, PT ;  /* 0x000000010600780c */ /* 0x000fe40003f25270 */
[----:B----4-:R-:W-:-:S04]  /*33b0*/  IADD3 R4, PT, PT, R7, -0x1, RZ ;  /* 0xffffffff07047810 */ /* 0x010fc80007ffe0ff */
[----:B------:R-:W-:Y:S02]  /*33c0*/  ISETP.NE.AND P0, PT, R4, UR5, PT ;  /* 0x0000000504007c0c */ /* 0x000fe4000bf05270 */
[----:B------:R-:W-:Y:S02]  /*33d0*/  SHF.L.U32 R4, R7, 0x1, RZ ;  /* 0x0000000107047819 */ /* 0x000fe400000006ff */
[----:B------:R-:W-:Y:S02]  /*33e0*/  ISETP.NE.OR P0, PT, R5, UR15, P0 ;  /* 0x0000000f05007c0c */ /* 0x000fe40008705670 */
[----:B------:R-:W-:-:S05]  /*33f0*/  SEL R5, R4, RZ, P1 ;  /* 0x000000ff04057207 */ /* 0x000fca0000800000 */
[----:B-1----:R-:W-:Y:S01]  /*3400*/  IMAD.WIDE.U32 R2, R5, 0x4, R2 ;  /* 0x0000000405027825 */ /* 0x002fe200078e0002 */
[----:B------:R-:W-:Y:S06]  /*3410*/  @P2 BRA `(.L_x_28) ;  /* 0x0000000000142947 */ /* 0x000fec0003800000 */
[----:B------:R-:W-:Y:S01]  /*3420*/  HFMA2 R5, -RZ, RZ, 0, 5.9604644775390625e-08 ;  /* 0x00000001ff057431 */ /* 0x000fe200000001ff */
[----:B------:R-:W-:Y:S06]  /*3430*/  MEMBAR.ALL.GPU ;  /* 0x0000000000007992 */ /* 0x000fec000000a000 */
[----:B------:R-:W-:-:S00]  /*3440*/  ERRBAR ;  /* 0x00000000000079ab */ /* 0x000fc00000000000 */
[----:B------:R-:W-:Y:S06]  /*3450*/  CGAERRBAR ;  /* 0x00000000000075ab */ /* 0x000fec0000000000 */
[----:B------:R1:W-:Y:S02]  /*3460*/  REDG.E.ADD.S32.STRONG.GPU desc[UR16][R2.64], R5 ;  /* 0x000000050200798e */ /* 0x0003e4000c12e310 */
.L_x_28:
[----:B------:R-:W-:Y:S05]  /*3470*/  BSYNC.RECONVERGENT B0 ;  /* 0x0000000000007941 */ /* 0x000fea0003800200 */
.L_x_27:
[----:B------:R-:W-:Y:S05]  /*3480*/  @P0 EXIT ;  /* 0x000000000000094d */ /* 0x000fea0003800000 */
[----:B------:R-:W-:Y:S05]  /*3490*/  @P2 BRA `(.L_x_29) ;  /* 0x0000000000202947 */ /* 0x000fea0003800000 */
[----:B------:R-:W-:-:S05]  /*34a0*/  IMAD R4, R6, R7, RZ ;  /* 0x0000000706047224 */ /* 0x000fca00078e02ff */
[----:B------:R-:W-:-:S13]  /*34b0*/  ISETP.NE.AND P0, PT, R4, -0x1, PT ;  /* 0xffffffff0400780c */ /* 0x000fda0003f05270 */
[----:B------:R-:W-:Y:S05]  /*34c0*/  @!P0 BRA `(.L_x_29) ;  /* 0x0000000000148947 */ /* 0x000fea0003800000 */
.L_x_30:
[----:B-1----:R-:W2:Y:S04]  /*34d0*/  LDG.E.STRONG.GPU R5, desc[UR16][R2.64] ;  /* 0x0000001002057981 */ /* 0x002ea8000c1ef900 */
[----:B--2---:R-:W-:Y:S01]  /*34e0*/  CCTL.IVALL ;  /* 0x00000000ff00798f */ /* 0x004fe20002000000 */
[----:B------:R-:W-:Y:S05]  /*34f0*/  YIELD ;  /* 0x0000000000007946 */ /* 0x000fea0003800000 */
[----:B------:R-:W-:-:S13]  /*3500*/  ISETP.NE.AND P0, PT, R5, R4, PT ;  /* 0x000000040500720c */ /* 0x000fda0003f05270 */
[----:B------:R-:W-:Y:S05]  /*3510*/  @P0 BRA `(.L_x_30) ;  /* 0xfffffffc00ec0947 */ /* 0x000fea000383ffff */
.L_x_29:
[----:B------:R-:W-:Y:S05]  /*3520*/  WARPSYNC.ALL ;  /* 0x0000000000007948 */ /* 0x000fea0003800000 */
[----:B------:R-:W2:Y:S08]  /*3530*/  LDC.64 R30, c[0x0][0x3f8] ;  /* 0x0000fe00ff1e7b82 */ /* 0x000eb00000000a00 */
[----:B------:R-:W-:Y:S01]  /*3540*/  BAR.SYNC.DEFER_BLOCKING 0x0 ;  /* 0x0000000000007b1d */ /* 0x000fe20000010000 */
[----:B--2---:R-:W-:-:S04]  /*3550*/  LEA.HI R25, P0, R31, R30, RZ, 0x1 ;  /* 0x0000001e1f197211 */ /* 0x004fc800078108ff */
[----:B------:R-:W-:-:S04]  /*3560*/  IADD3.X R24, PT, PT, RZ, R31, RZ, P0, !PT ;  /* 0x0000001fff187210 */ /* 0x000fc800007fe4ff */
[--C-:B------:R-:W-:Y:S02]  /*3570*/  SHF.R.S64 R25, R25, 0x1, R24.reuse ;  /* 0x0000000119197819 */ /* 0x100fe40000001018 */
[----:B------:R-:W-:Y:S02]  /*3580*/  SHF.R.S32.HI R24, RZ, 0x1, R24 ;  /* 0x00000001ff187819 */ /* 0x000fe40000011418 */
[----:B------:R-:W-:-:S04]  /*3590*/  ISETP.GT.U32.AND P0, PT, R25, R0, PT ;  /* 0x000000001900720c */ /* 0x000fc80003f04070 */
[----:B------:R-:W-:-:S13]  /*35a0*/  ISETP.GT.AND.EX P0, PT, R24, RZ, PT, P0 ;  /* 0x000000ff1800720c */ /* 0x000fda0003f04300 */
[----:B------:R-:W-:Y:S05]  /*35b0*/  @!P0 EXIT ;  /* 0x000000000000894d */ /* 0x000fea0003800000 */
[----:B------:R-:W-:Y:S01]  /*35c0*/  IADD3 R4, P1, PT, R0, 0x80, RZ ;  /* 0x0000008000047810 */ /* 0x000fe20007f3e0ff */
[----:B------:R-:W-:Y:S01]  /*35d0*/  IMAD R9, R31, 0x3, RZ ;  /* 0x000000031f097824 */ /* 0x000fe200078e02ff */
[----:B-1----:R-:W-:Y:S01]  /*35e0*/  MOV R3, RZ ;  /* 0x000000ff00037202 */ /* 0x002fe20000000f00 */
[----:B------:R-:W-:Y:S01]  /*35f0*/  BSSY.RECONVERGENT B0, `(.L_x_31) ;  /* 0x000004a000007945 */ /* 0x000fe20003800200 */
[----:B------:R-:W-:Y:S02]  /*3600*/  ISETP.GT.U32.AND P0, PT, R25, R4, PT ;  /* 0x000000041900720c */ /* 0x000fe40003f04070 */
[----:B------:R-:W-:Y:S02]  /*3610*/  IADD3.X R7, PT, PT, RZ, R3, RZ, P1, !PT ;  /* 0x00000003ff077210 */ /* 0x000fe40000ffe4ff */
[----:B------:R-:W-:Y:S02]  /*3620*/  LOP3.LUT R2, RZ, R0, RZ, 0x33, !PT ;  /* 0x00000000ff027212 */ /* 0x000fe400078e33ff */
[----:B------:R-:W-:-:S04]  /*3630*/  ISETP.GT.AND.EX P0, PT, R24, R7, PT, P0 ;  /* 0x000000071800720c */ /* 0x000fc80003f04300 */
[----:B------:R-:W-:Y:S02]  /*3640*/  SEL R5, R25, R4, P0 ;  /* 0x0000000419057207 */ /* 0x000fe40000000000 */
[----:B------:R-:W-:Y:S02]  /*3650*/  SEL R7, R24, R7, P0 ;  /* 0x0000000718077207 */ /* 0x000fe40000000000 */
[----:B0--3--:R-:W-:Y:S01]  /*3660*/  IADD3 R20, P1, PT, R2, R5, RZ ;  /* 0x0000000502147210 */ /* 0x009fe20007f3e0ff */
[----:B------:R-:W-:Y:S01]  /*3670*/  IMAD.WIDE.U32 R4, R30, 0x3, RZ ;  /* 0x000000031e047825 */ /* 0x000fe200078e00ff */
[----:B------:R-:W-:Y:S02]  /*3680*/  LOP3.LUT R2, RZ, R3, RZ, 0x33, !PT ;  /* 0x00000003ff027212 */ /* 0x000fe400078e33ff */
[----:B------:R-:W-:Y:S02]  /*3690*/  LOP3.LUT R6, R20, 0x180, RZ, 0xc0, !PT ;  /* 0x0000018014067812 */ /* 0x000fe400078ec0ff */
[----:B------:R-:W-:-:S02]  /*36a0*/  IADD3.X R7, PT, PT, R2, R7, RZ, P1, !PT ;  /* 0x0000000702077210 */ /* 0x000fc40000ffe4ff */
[----:B------:R-:W-:Y:S02]  /*36b0*/  ISETP.NE.U32.AND P1, PT, R6, 0x180, PT ;  /* 0x000001800600780c */ /* 0x000fe40003f25070 */
[----:B------:R-:W-:Y:S02]  /*36c0*/  IADD3 R9, PT, PT, R5, R9, RZ ;  /* 0x0000000905097210 */ /* 0x000fe40007ffe0ff */
[----:B------:R-:W-:Y:S02]  /*36d0*/  ISETP.NE.AND.EX P1, PT, RZ, RZ, PT, P1 ;  /* 0x000000ffff00720c */ /* 0x000fe40003f25310 */
[----:B------:R-:W-:Y:S02]  /*36e0*/  LEA.HI R37, P2, R9, R4, RZ, 0x1 ;  /* 0x0000000409257211 */ /* 0x000fe400078508ff */
[----:B------:R-:W-:Y:S02]  /*36f0*/  ISETP.GE.U32.AND P0, PT, R20, 0x180, PT ;  /* 0x000001801400780c */ /* 0x000fe40003f06070 */
[----:B------:R-:W-:-:S02]  /*3700*/  IADD3.X R2, PT, PT, RZ, R9, RZ, P2, !PT ;  /* 0x00000009ff027210 */ /* 0x000fc400017fe4ff */
[----:B------:R-:W-:Y:S02]  /*3710*/  ISETP.GE.U32.AND.EX P0, PT, R7, RZ, PT, P0 ;  /* 0x000000ff0700720c */ /* 0x000fe40003f06100 */
[--C-:B------:R-:W-:Y:S02]  /*3720*/  SHF.R.S64 R37, R37, 0x1, R2.reuse ;  /* 0x0000000125257819 */ /* 0x100fe40000001002 */
[----:B------:R-:W-:Y:S01]  /*3730*/  SHF.R.S32.HI R2, RZ, 0x1, R2 ;  /* 0x00000001ff027819 */ /* 0x000fe20000011402 */
[----:B------:R-:W-:Y:S08]  /*3740*/  @!P1 BRA `(.L_x_32) ;  /* 0x0000000000d09947 */ /* 0x000ff00003800000 */
[----:B------:R-:W0:Y:S01]  /*3750*/  LDCU.64 UR4, c[0x0][0x3d8] ;  /* 0x00007b00ff0477ac */ /* 0x000e220008000a00 */
[----:B------:R-:W-:Y:S01]  /*3760*/  SHF.R.U64 R20, R20, 0x7, R7 ;  /* 0x0000000714147819 */ /* 0x000fe20000001207 */
[----:B------:R-:W-:Y:S01]  /*3770*/  IMAD.SHL.U32 R7, R31, 0x4, RZ ;  /* 0x000000041f077824 */ /* 0x000fe200078e00ff */
[----:B------:R-:W-:Y:S01]  /*3780*/  SHF.L.U32 R21, R0, 0x3, RZ ;  /* 0x0000000300157819 */ /* 0x000fe200000006ff */
[----:B------:R-:W1:Y:S01]  /*3790*/  LDCU.64 UR6, c[0x0][0x390] ;  /* 0x00007200ff0677ac */ /* 0x000e620008000a00 */
[----:B------:R-:W-:Y:S02]  /*37a0*/  IADD3 R20, PT, PT, R20, 0x1, RZ ;  /* 0x0000000114147810 */ /* 0x000fe40007ffe0ff */
[----:B------:R-:W-:Y:S01]  /*37b0*/  SHF.L.U64.HI R28, R0, 0x3, R3 ;  /* 0x00000003001c7819 */ /* 0x000fe20000010203 */
[----:B------:R-:W2:Y:S01]  /*37c0*/  LDCU.64 UR8, c[0x0][0x388] ;  /* 0x00007100ff0877ac */ /* 0x000ea20008000a00 */
[C---:B------:R-:W-:Y:S02]  /*37d0*/  SHF.L.U32 R5, R20.reuse, 0x7, RZ ;  /* 0x0000000714057819 */ /* 0x040fe400000006ff */
[----:B------:R-:W-:-:S02]  /*37e0*/  LOP3.LUT R20, R20, 0x3, RZ, 0xc0, !PT ;  /* 0x0000000314147812 */ /* 0x000fc400078ec0ff */
[----:B------:R-:W-:Y:S02]  /*37f0*/  LOP3.LUT R5, R5, 0x180, RZ, 0xc0, !PT ;  /* 0x0000018005057812 */ /* 0x000fe400078ec0ff */
[----:B------:R-:W-:Y:S02]  /*3800*/  IADD3 R20, P3, PT, RZ, -R20, RZ ;  /* 0x80000014ff147210 */ /* 0x000fe40007f7e0ff */
[----:B------:R-:W-:Y:S02]  /*3810*/  SHF.L.U64.HI R26, R25, 0x2, R24 ;  /* 0x00000002191a7819 */ /* 0x000fe40000010218 */
[----:B0-----:R-:W-:Y:S02]  /*3820*/  LEA R16, P1, R0, UR4, 0x2 ;  /* 0x0000000400107c11 */ /* 0x001fe4000f8210ff */
[----:B------:R-:W-:Y:S02]  /*3830*/  SHF.L.U64.HI R22, R37, 0x2, R2 ;  /* 0x0000000225167819 */ /* 0x000fe40000010202 */
[----:B-1----:R-:W-:-:S02]  /*3840*/  IADD3 R18, P2, PT, R21, UR6, RZ ;  /* 0x0000000615127c10 */ /* 0x002fc4000ff5e0ff */
[----:B------:R-:W-:Y:S02]  /*3850*/  LEA.HI.X R17, R0, UR5, R3, 0x2, P1 ;  /* 0x0000000500117c11 */ /* 0x000fe400088f1403 */
[----:B------:R-:W-:Y:S02]  /*3860*/  IADD3.X R19, PT, PT, R28, UR7, RZ, P2, !PT ;  /* 0x000000071c137c10 */ /* 0x000fe400097fe4ff */
[----:B------:R-:W-:Y:S01]  /*3870*/  IADD3 R0, P2, PT, R5, R0, RZ ;  /* 0x0000000005007210 */ /* 0x000fe20007f5e0ff */
[----:B------:R-:W-:Y:S01]  /*3880*/  IMAD.WIDE.U32 R4, R30, 0x4, RZ ;  /* 0x000000041e047825 */ /* 0x000fe200078e00ff */
[----:B--2---:R-:W-:Y:S02]  /*3890*/  IADD3 R21, P1, PT, R21, UR8, RZ ;  /* 0x0000000815157c10 */ /* 0x004fe4000ff3e0ff */
[----:B------:R-:W-:Y:S02]  /*38a0*/  IADD3.X R23, PT, PT, RZ, -0x1, RZ, P3, !PT ;  /* 0xffffffffff177810 */ /* 0x000fe40001ffe4ff */
[----:B------:R-:W-:-:S02]  /*38b0*/  IADD3.X R28, PT, PT, R28, UR9, RZ, P1, !PT ;  /* 0x000000091c1c7c10 */ /* 0x000fc40008ffe4ff */
[----:B------:R-:W-:Y:S02]  /*38c0*/  IADD3 R32, PT, PT, R5, R7, RZ ;  /* 0x0000000705207210 */ /* 0x000fe40007ffe0ff */
[----:B------:R-:W-:-:S07]  /*38d0*/  IADD3.X R3, PT, PT, RZ, R3, RZ, P2, !PT ;  /* 0x00000003ff037210 */ /* 0x000fce00017fe4ff */
.L_x_33:
[----:B0-----:R-:W-:Y:S01]  /*38e0*/  LEA R10, P1, R25, R16, 0x2 ;  /* 0x00000010190a7211 */ /* 0x001fe200078210ff */
[----:B------:R-:W2:Y:S01]  /*38f0*/  LDG.E R6, desc[UR16][R16.64] ;  /* 0x0000001010067981 */ /* 0x000ea2000c1e1900 */
[----:B------:R-:W-:Y:S02]  /*3900*/  IADD3 R12, P2, PT, R16, R4, RZ ;  /* 0x00000004100c7210 */ /* 0x000fe40007f5e0ff */
[----:B------:R-:W-:Y:S02]  /*3910*/  LEA R8, P3, R37, R16, 0x2 ;  /* 0x0000001025087211 */ /* 0x000fe400078610ff */
[C---:B------:R-:W-:Y:S02]  /*3920*/  IADD3.X R11, PT, PT, R17.reuse, R26, RZ, P1, !PT ;  /* 0x0000001a110b7210 */ /* 0x040fe40000ffe4ff */
[C---:B------:R-:W-:Y:S02]  /*3930*/  IADD3.X R13, PT, PT, R17.reuse, R32, RZ, P2, !PT ;  /* 0x00000020110d7210 */ /* 0x040fe400017fe4ff */
[----:B------:R-:W-:Y:S01]  /*3940*/  IADD3.X R9, PT, PT, R17, R22, RZ, P3, !PT ;  /* 0x0000001611097210 */ /* 0x000fe20001ffe4ff */
[----:B------:R0:W2:Y:S04]  /*3950*/  LDG.E R7, desc[UR16][R10.64] ;  /* 0x000000100a077981 */ /* 0x0000a8000c1e1900 */
[----:B------:R-:W3:Y:S04]  /*3960*/  LDG.E R14, desc[UR16][R12.64] ;  /* 0x000000100c0e7981 */ /* 0x000ee8000c1e1900 */
[----:B------:R1:W3:Y:S01]  /*3970*/  LDG.E R15, desc[UR16][R8.64] ;  /* 0x00000010080f7981 */ /* 0x0002e2000c1e1900 */
[----:B------:R-:W-:-:S02]  /*3980*/  IADD3 R20, P1, PT, R20, 0x1, RZ ;  /* 0x0000000114147810 */ /* 0x000fc40007f3e0ff */
[----:B0-----:R-:W-:Y:S02]  /*3990*/  MOV R10, R18 ;  /* 0x00000012000a7202 */ /* 0x001fe40000000f00 */
[----:B------:R-:W-:Y:S02]  /*39a0*/  MOV R11, R19 ;  /* 0x00000013000b7202 */ /* 0x000fe40000000f00 */
[----:B-1----:R-:W-:Y:S02]  /*39b0*/  MOV R8, R21 ;  /* 0x0000001500087202 */ /* 0x002fe40000000f00 */
[----:B------:R-:W-:Y:S02]  /*39c0*/  MOV R9, R28 ;  /* 0x0000001c00097202 */ /* 0x000fe40000000f00 */
[----:B------:R-:W-:Y:S02]  /*39d0*/  IADD3.X R23, PT, PT, RZ, R23, RZ, P1, !PT ;  /* 0x00000017ff177210 */ /* 0x000fe40000ffe4ff */
[----:B------:R-:W-:-:S04]  /*39e0*/  ISETP.NE.U32.AND P1, PT, R20, RZ, PT ;  /* 0x000000ff1400720c */ /* 0x000fc80003f25070 */
[----:B------:R-:W-:Y:S02]  /*39f0*/  ISETP.NE.AND.EX P1, PT, R23, RZ, PT, P1 ;  /* 0x000000ff1700720c */ /* 0x000fe40003f25310 */
[----:B------:R-:W-:Y:S02]  /*3a00*/  IADD3 R16, P2, PT, R16, 0x200, RZ ;  /* 0x0000020010107810 */ /* 0x000fe40007f5e0ff */
[----:B------:R-:W-:Y:S02]  /*3a10*/  IADD3 R18, P3, PT, R18, 0x400, RZ ;  /* 0x0000040012127810 */ /* 0x000fe40007f7e0ff */
[----:B------:R-:W-:Y:S02]  /*3a20*/  IADD3 R21, P4, PT, R21, 0x400, RZ ;  /* 0x0000040015157810 */ /* 0x000fe40007f9e0ff */
[----:B------:R-:W-:Y:S02]  /*3a30*/  IADD3.X R17, PT, PT, RZ, R17, RZ, P2, !PT ;  /* 0x00000011ff117210 */ /* 0x000fe400017fe4ff */
[----:B------:R-:W-:-:S02]  /*3a40*/  IADD3.X R19, PT, PT, RZ, R19, RZ, P3, !PT ;  /* 0x00000013ff137210 */ /* 0x000fc40001ffe4ff */
[----:B------:R-:W-:Y:S01]  /*3a50*/  IADD3.X R28, PT, PT, RZ, R28, RZ, P4, !PT ;  /* 0x0000001cff1c7210 */ /* 0x000fe200027fe4ff */
[----:B--2---:R0:W-:Y:S04]  /*3a60*/  STG.E.64 desc[UR16][R8.64], R6 ;  /* 0x0000000608007986 */ /* 0x0041e8000c101b10 */
[----:B---3--:R0:W-:Y:S01]  /*3a70*/  STG.E.64 desc[UR16][R10.64], R14 ;  /* 0x0000000e0a007986 */ /* 0x0081e2000c101b10 */
[----:B------:R-:W-:Y:S05]  /*3a80*/  @P1 BRA `(.L_x_33) ;  /* 0xfffffffc00941947 */ /* 0x000fea000383ffff */
.L_x_32:
[----:B------:R-:W-:Y:S05]  /*3a90*/  BSYNC.RECONVERGENT B0 ;  /* 0x0000000000007941 */ /* 0x000fea0003800200 */
.L_x_31:
[----:B------:R-:W-:Y:S05]  /*3aa0*/  @!P0 EXIT ;  /* 0x000000000000894d */ /* 0x000fea0003800000 */
[C---:B------:R-:W-:Y:S01]  /*3ab0*/  SHF.L.U64.HI R35, R37.reuse, 0x2, R2 ;  /* 0x0000000225237819 */ /* 0x040fe20000010202 */
[----:B------:R-:W1:Y:S01]  /*3ac0*/  LDCU.64 UR4, c[0x0][0x3d8] ;  /* 0x00007b00ff0477ac */ /* 0x000e620008000a00 */
[C---:B------:R-:W-:Y:S02]  /*3ad0*/  SHF.L.U64.HI R31, R30.reuse, 0x2, R31 ;  /* 0x000000021e1f7819 */ /* 0x040fe4000001021f */
[----:B------:R-:W-:Y:S01]  /*3ae0*/  SHF.L.U32 R33, R30, 0x2, RZ ;  /* 0x000000021e217819 */ /* 0x000fe200000006ff */
[----:B------:R-:W2:Y:S01]  /*3af0*/  LDCU.64 UR6, c[0x0][0x388] ;  /* 0x00007100ff0677ac */ /* 0x000ea20008000a00 */
[----:B------:R-:W-:Y:S02]  /*3b00*/  SHF.L.U32 R37, R37, 0x2, RZ ;  /* 0x0000000225257819 */ /* 0x000fe400000006ff */
[C---:B------:R-:W-:Y:S01]  /*3b10*/  SHF.L.U64.HI R27, R25.reuse, 0x2, R24 ;  /* 0x00000002191b7819 */ /* 0x040fe20000010218 */
[----:B------:R-:W3:Y:S01]  /*3b20*/  LDCU.64 UR8, c[0x0][0x390] ;  /* 0x00007200ff0877ac */ /* 0x000ee20008000a00 */
[----:B------:R-:W-:-:S07]  /*3b30*/  SHF.L.U32 R29, R25, 0x2, RZ ;  /* 0x00000002191d7819 */ /* 0x000fce00000006ff */
.L_x_34:
[C---:B------:R-:W-:Y:S02]  /*3b40*/  SHF.L.U32 R2, R0.reuse, 0x2, RZ ;  /* 0x0000000200027819 */ /* 0x040fe400000006ff */
[----:B----4-:R-:W-:Y:S02]  /*3b50*/  SHF.L.U64.HI R12, R0, 0x2, R3 ;  /* 0x00000002000c7819 */ /* 0x010fe40000010203 */
[----:B-1----:R-:W-:-:S04]  /*3b60*/  IADD3 R4, P0, PT, R2, UR4, RZ ;  /* 0x0000000402047c10 */ /* 0x002fc8000ff1e0ff */
[----:B------:R-:W-:Y:S02]  /*3b70*/  IADD3.X R5, PT, PT, R12, UR5, RZ, P0, !PT ;  /* 0x000000050c057c10 */ /* 0x000fe400087fe4ff */
[C---:B0-----:R-:W-:Y:S02]  /*3b80*/  IADD3 R6, P0, PT, R4.reuse, R29, RZ ;  /* 0x0000001d04067210 */ /* 0x041fe40007f1e0ff */
[C---:B------:R-:W-:Y:S01]  /*3b90*/  IADD3 R10, P1, PT, R4.reuse, R37, RZ ;  /* 0x00000025040a7210 */ /* 0x040fe20007f3e0ff */
[----:B------:R0:W4:Y:S01]  /*3ba0*/  LDG.E R14, desc[UR16][R4.64] ;  /* 0x00000010040e7981 */ /* 0x000122000c1e1900 */
[C---:B------:R-:W-:Y:S02]  /*3bb0*/  IADD3.X R7, PT, PT, R5.reuse, R27, RZ, P0, !PT ;  /* 0x0000001b05077210 */ /* 0x040fe400007fe4ff */
[----:B------:R-:W-:Y:S02]  /*3bc0*/  IADD3 R8, P0, PT, R4, R33, RZ ;  /* 0x0000002104087210 */ /* 0x000fe40007f1e0ff */
[C---:B------:R-:W-:Y:S01]  /*3bd0*/  IADD3.X R11, PT, PT, R5.reuse, R35, RZ, P1, !PT ;  /* 0x00000023050b7210 */ /* 0x040fe20000ffe4ff */
[----:B------:R1:W4:Y:S01]  /*3be0*/  LDG.E R15, desc[UR16][R6.64] ;  /* 0x00000010060f7981 */ /* 0x000322000c1e1900 */
[----:B------:R-:W-:-:S03]  /*3bf0*/  IADD3.X R9, PT, PT, R5, R31, RZ, P0, !PT ;  /* 0x0000001f05097210 */ /* 0x000fc600007fe4ff */
[----:B------:R-:W5:Y:S04]  /*3c00*/  LDG.E R19, desc[UR16][R10.64] ;  /* 0x000000100a137981 */ /* 0x000f68000c1e1900 */
[----:B------:R1:W5:Y:S01]  /*3c10*/  LDG.E R18, desc[UR16][R8.64] ;  /* 0x0000001008127981 */ /* 0x000362000c1e1900 */
[C---:B------:R-:W-:Y:S02]  /*3c20*/  SHF.L.U32 R26, R0.reuse, 0x3, RZ ;  /* 0x00000003001a7819 */ /* 0x040fe400000006ff */
[----:B------:R-:W-:Y:S02]  /*3c30*/  SHF.L.U64.HI R28, R0, 0x3, R3 ;  /* 0x00000003001c7819 */ /* 0x000fe40000010203 */
[----:B------:R-:W-:Y:S02]  /*3c40*/  LOP3.LUT R20, R26, 0xfffffff8, RZ, 0xc0, !PT ;  /* 0xfffffff81a147812 */ /* 0x000fe400078ec0ff */
[----:B------:R-:W-:-:S02]  /*3c50*/  LOP3.LUT R2, R2, 0xfffffffc, RZ, 0xc0, !PT ;  /* 0xfffffffc02027812 */ /* 0x000fc400078ec0ff */
[----:B--2---:R-:W-:Y:S02]  /*3c60*/  IADD3 R16, P0, PT, R20, UR6, RZ ;  /* 0x0000000614107c10 */ /* 0x004fe4000ff1e0ff */
[----:B0-----:R-:W-:Y:S02]  /*3c70*/  LOP3.LUT R4, R28, 0x3, RZ, 0xc0, !PT ;  /* 0x000000031c047812 */ /* 0x001fe400078ec0ff */
[----:B---3--:R-:W-:Y:S02]  /*3c80*/  IADD3 R20, P1, PT, R20, UR8, RZ ;  /* 0x0000000814147c10 */ /* 0x008fe4000ff3e0ff */
[----:B------:R-:W-:Y:S02]  /*3c90*/  LOP3.LUT R3, R12, 0x3, RZ, 0xc0, !PT ;  /* 0x000000030c037812 */ /* 0x000fe400078ec0ff */
[----:B------:R-:W-:Y:S02]  /*3ca0*/  IADD3 R2, P2, PT, R2, UR4, RZ ;  /* 0x0000000402027c10 */ /* 0x000fe4000ff5e0ff */
[----:B------:R-:W-:-:S02]  /*3cb0*/  IADD3.X R17, PT, PT, R4, UR7, RZ, P0, !PT ;  /* 0x0000000704117c10 */ /* 0x000fc400087fe4ff */
[----:B------:R-:W-:Y:S02]  /*3cc0*/  IADD3.X R21, PT, PT, R4, UR9, RZ, P1, !PT ;  /* 0x0000000904157c10 */ /* 0x000fe40008ffe4ff */
[----:B------:R-:W-:Y:S02]  /*3cd0*/  IADD3.X R3, PT, PT, R3, UR5, RZ, P2, !PT ;  /* 0x0000000503037c10 */ /* 0x000fe400097fe4ff */
[C---:B------:R-:W-:Y:S02]  /*3ce0*/  IADD3 R4, P0, PT, R2.reuse, R29, RZ ;  /* 0x0000001d02047210 */ /* 0x040fe40007f1e0ff */
[C---:B-1----:R-:W-:Y:S02]  /*3cf0*/  IADD3 R6, P1, PT, R2.reuse, R33, RZ ;  /* 0x0000002102067210 */ /* 0x042fe40007f3e0ff */
[----:B------:R-:W-:Y:S02]  /*3d00*/  IADD3 R8, P2, PT, R2, R37, RZ ;  /* 0x0000002502087210 */ /* 0x000fe40007f5e0ff */
[----:B------:R-:W-:-:S02]  /*3d10*/  IADD3.X R5, PT, PT, R3, R27, RZ, P0, !PT ;  /* 0x0000001b03057210 */ /* 0x000fc400007fe4ff */
[C---:B------:R-:W-:Y:S02]  /*3d20*/  IADD3.X R7, PT, PT, R3.reuse, R31, RZ, P1, !PT ;  /* 0x0000001f03077210 */ /* 0x040fe40000ffe4ff */
[----:B------:R-:W-:Y:S01]  /*3d30*/  IADD3.X R9, PT, PT, R3, R35, RZ, P2, !PT ;  /* 0x0000002303097210 */ /* 0x000fe200017fe4ff */
[----:B----4-:R0:W-:Y:S04]  /*3d40*/  STG.E.64 desc[UR16][R16.64], R14 ;  /* 0x0000000e10007986 */ /* 0x0101e8000c101b10 */
[----:B-----5:R1:W-:Y:S04]  /*3d50*/  STG.E.64 desc[UR16][R20.64], R18 ;  /* 0x0000001214007986 */ /* 0x0203e8000c101b10 */
[----:B------:R-:W2:Y:S04]  /*3d60*/  LDG.E R10, desc[UR16][R2.64+0x200] ;  /* 0x00020010020a7981 */ /* 0x000ea8000c1e1900 */
[----:B------:R-:W2:Y:S04]  /*3d70*/  LDG.E R11, desc[UR16][R4.64+0x200] ;  /* 0x00020010040b7981 */ /* 0x000ea8000c1e1900 */
[----:B------:R-:W3:Y:S04]  /*3d80*/  LDG.E R12, desc[UR16][R6.64+0x200] ;  /* 0x00020010060c7981 */ /* 0x000ee8000c1e1900 */
[----:B------:R-:W3:Y:S01]  /*3d90*/  LDG.E R13, desc[UR16][R8.64+0x200] ;  /* 0x00020010080d7981 */ /* 0x000ee2000c1e1900 */
[----:B0-----:R-:W-:-:S04]  /*3da0*/  IADD3 R16, P0, PT, R26, 0x400, RZ ;  /* 0x000004001a107810 */ /* 0x001fc80007f1e0ff */
[----:B------:R-:W-:Y:S02]  /*3db0*/  IADD3.X R17, PT, PT, RZ, R28, RZ, P0, !PT ;  /* 0x0000001cff117210 */ /* 0x000fe400007fe4ff */
[----:B------:R-:W-:Y:S02]  /*3dc0*/  LOP3.LUT R16, R16, 0xfffffff8, RZ, 0xc0, !PT ;  /* 0xfffffff810107812 */ /* 0x000fe400078ec0ff */
[----:B------:R-:W-:Y:S02]  /*3dd0*/  LOP3.LUT R17, R17, 0x3, RZ, 0xc0, !PT ;  /* 0x0000000311117812 */ /* 0x000fe400078ec0ff */
[C---:B------:R-:W-:Y:S02]  /*3de0*/  IADD3 R14, P0, PT, R16.reuse, UR6, RZ ;  /* 0x00000006100e7c10 */ /* 0x040fe4000ff1e0ff */
[----:B------:R-:W-:Y:S02]  /*3df0*/  IADD3 R16, P1, PT, R16, UR8, RZ ;  /* 0x0000000810107c10 */ /* 0x000fe4000ff3e0ff */
[----:B------:R-:W-:-:S02]  /*3e00*/  IADD3.X R15, PT, PT, R17, UR7, RZ, P0, !PT ;  /* 0x00000007110f7c10 */ /* 0x000fc400087fe4ff */
[----:B------:R-:W-:-:S03]  /*3e10*/  IADD3.X R17, PT, PT, R17, UR9, RZ, P1, !PT ;  /* 0x0000000911117c10 */ /* 0x000fc60008ffe4ff */
[----:B--2---:R0:W-:Y:S04]  /*3e20*/  STG.E.64 desc[UR16][R14.64], R10 ;  /* 0x0000000a0e007986 */ /* 0x0041e8000c101b10 */
[----:B---3--:R2:W-:Y:S04]  /*3e30*/  STG.E.64 desc[UR16][R16.64], R12 ;  /* 0x0000000c10007986 */ /* 0x0085e8000c101b10 */
[----:B-1----:R-:W3:Y:S04]  /*3e40*/  LDG.E R18, desc[UR16][R2.64+0x400] ;  /* 0x0004001002127981 */ /* 0x002ee8000c1e1900 */
[----:B------:R-:W3:Y:S04]  /*3e50*/  LDG.E R19, desc[UR16][R4.64+0x400] ;  /* 0x0004001004137981 */ /* 0x000ee8000c1e1900 */
[----:B------:R-:W4:Y:S04]  /*3e60*/  LDG.E R20, desc[UR16][R6.64+0x400] ;  /* 0x0004001006147981 */ /* 0x000f28000c1e1900 */
[----:B------:R-:W4:Y:S01]  /*3e70*/  LDG.E R21, desc[UR16][R8.64+0x400] ;  /* 0x0004001008157981 */ /* 0x000f22000c1e1900 */
[----:B------:R-:W-:-:S04]  /*3e80*/  IADD3 R23, P0, PT, R26, 0x800, RZ ;  /* 0x000008001a177810 */ /* 0x000fc80007f1e0ff */
[----:B------:R-:W-:Y:S02]  /*3e90*/  IADD3.X R30, PT, PT, RZ, R28, RZ, P0, !PT ;  /* 0x0000001cff1e7210 */ /* 0x000fe400007fe4ff */
[----:B------:R-:W-:Y:S02]  /*3ea0*/  LOP3.LUT R23, R23, 0xfffffff8, RZ, 0xc0, !PT ;  /* 0xfffffff817177812 */ /* 0x000fe400078ec0ff */
[----:B------:R-:W-:Y:S02]  /*3eb0*/  LOP3.LUT R30, R30, 0x3, RZ, 0xc0, !PT ;  /* 0x000000031e1e7812 */ /* 0x000fe400078ec0ff */
[C---:B------:R-:W-:Y:S02]  /*3ec0*/  IADD3 R22, P0, PT, R23.reuse, UR6, RZ ;  /* 0x0000000617167c10 */ /* 0x040fe4000ff1e0ff */
[----:B0-----:R-:W-:Y:S02]  /*3ed0*/  IADD3 R10, P1, PT, R23, UR8, RZ ;  /* 0x00000008170a7c10 */ /* 0x001fe4000ff3e0ff */
[----:B------:R-:W-:-:S02]  /*3ee0*/  IADD3.X R23, PT, PT, R30, UR7, RZ, P0, !PT ;  /* 0x000000071e177c10 */ /* 0x000fc400087fe4ff */
[----:B------:R-:W-:-:S03]  /*3ef0*/  IADD3.X R11, PT, PT, R30, UR9, RZ, P1, !PT ;  /* 0x000000091e0b7c10 */ /* 0x000fc60008ffe4ff */
[----:B---3--:R0:W-:Y:S04]  /*3f00*/  STG.E.64 desc[UR16][R22.64], R18 ;  /* 0x0000001216007986 */ /* 0x0081e8000c101b10 */
[----:B----4-:R4:W-:Y:S04]  /*3f10*/  STG.E.64 desc[UR16][R10.64], R20 ;  /* 0x000000140a007986 */ /* 0x0109e8000c101b10 */
[----:B--2---:R1:W2:Y:S04]  /*3f20*/  LDG.E R12, desc[UR16][R2.64+0x600] ;  /* 0x00060010020c7981 */ /* 0x0042a8000c1e1900 */
[----:B------:R-:W2:Y:S04]  /*3f30*/  LDG.E R13, desc[UR16][R4.64+0x600] ;  /* 0x00060010040d7981 */ /* 0x000ea8000c1e1900 */
[----:B------:R-:W3:Y:S04]  /*3f40*/  LDG.E R14, desc[UR16][R6.64+0x600] ;  /* 0x00060010060e7981 */ /* 0x000ee8000c1e1900 */
[----:B------:R-:W3:Y:S01]  /*3f50*/  LDG.E R15, desc[UR16][R8.64+0x600] ;  /* 0x00060010080f7981 */ /* 0x000ee2000c1e1900 */
[----:B------:R-:W-:-:S04]  /*3f60*/  IADD3 R17, P0, PT, R26, 0xc00, RZ ;  /* 0x00000c001a117810 */ /* 0x000fc80007f1e0ff */
[----:B------:R-:W-:Y:S02]  /*3f70*/  IADD3.X R26, PT, PT, RZ, R28, RZ, P0, !PT ;  /* 0x0000001cff1a7210 */ /* 0x000fe400007fe4ff */
[----:B------:R-:W-:Y:S02]  /*3f80*/  LOP3.LUT R17, R17, 0xfffffff8, RZ, 0xc0, !PT ;  /* 0xfffffff811117812 */ /* 0x000fe400078ec0ff */
[----:B------:R-:W-:Y:S02]  /*3f90*/  LOP3.LUT R26, R26, 0x3, RZ, 0xc0, !PT ;  /* 0x000000031a1a7812 */ /* 0x000fe400078ec0ff */
[C---:B------:R-:W-:Y:S02]  /*3fa0*/  IADD3 R16, P0, PT, R17.reuse, UR6, RZ ;  /* 0x0000000611107c10 */ /* 0x040fe4000ff1e0ff */
[----:B0-----:R-:W-:Y:S02]  /*3fb0*/  IADD3 R18, P1, PT, R17, UR8, RZ ;  /* 0x0000000811127c10 */ /* 0x001fe4000ff3e0ff */
[----:B------:R-:W-:-:S02]  /*3fc0*/  IADD3.X R17, PT, PT, R26, UR7, RZ, P0, !PT ;  /* 0x000000071a117c10 */ /* 0x000fc400087fe4ff */
[----:B------:R-:W-:Y:S02]  /*3fd0*/  IADD3.X R19, PT, PT, R26, UR9, RZ, P1, !PT ;  /* 0x000000091a137c10 */ /* 0x000fe40008ffe4ff */
[----:B------:R-:W-:-:S04]  /*3fe0*/  IADD3 R0, PT, PT, R0, 0x200, RZ ;  /* 0x0000020000007810 */ /* 0x000fc80007ffe0ff */
[----:B------:R-:W-:-:S04]  /*3ff0*/  ISETP.GT.U32.AND P0, PT, R25, R0, PT ;  /* 0x000000001900720c */ /* 0x000fc80003f04070 */
[----:B------:R-:W-:Y:S01]  /*4000*/  ISETP.GT.AND.EX P0, PT, R24, RZ, PT, P0 ;  /* 0x000000ff1800720c */ /* 0x000fe20003f04300 */
[----:B-1----:R-:W-:Y:S01]  /*4010*/  HFMA2 R3, -RZ, RZ, 0, 0 ;  /* 0x00000000ff037431 */ /* 0x002fe200000001ff */
[----:B--2---:R4:W-:Y:S04]  /*4020*/  STG.E.64 desc[UR16][R16.64], R12 ;  /* 0x0000000c10007986 */ /* 0x0049e8000c101b10 */
[----:B---3--:R4:W-:Y:S07]  /*4030*/  STG.E.64 desc[UR16][R18.64], R14 ;  /* 0x0000000e12007986 */ /* 0x0089ee000c101b10 */
[----:B------:R-:W-:Y:S05]  /*4040*/  @P0 BRA `(.L_x_34) ;  /* 0xfffffff800bc0947 */ /* 0x000fea000383ffff */
[----:B------:R-:W-:Y:S05]  /*4050*/  EXIT ;  /* 0x000000000000794d */ /* 0x000fea0003800000 */
.L_x_35:
        /* <DEDUP_REMOVED lines=10> */
.L_x_3404:


//--------------------- .text._Z35group_norm_nhwc_bwd_one_pass_kernelI11Bf16IOFp32WLi128ELi8ELi128EEv26Group_norm_nhwc_bwd_params --------------------------
	.section	.text._Z35group_norm_nhwc_bwd_one_pass_kernelI11Bf16IOFp32WLi128ELi8ELi128EEv26Group_norm_nhwc_bwd_params,"ax",@progbits
	.align	128
        .global         _Z35group_norm_nhwc_bwd_one_pass_kernelI11Bf16IOFp32WLi128ELi8ELi128EEv26Group_norm_nhwc_bwd_params
        .type           _Z35group_norm_nhwc_bwd_one_pass_kernelI11Bf16IOFp32WLi128ELi8ELi128EEv26Group_norm_nhwc_bwd_params,@function
        .size           _Z35group_norm_nhwc_bwd_one_pass_kernelI11Bf16IOFp32WLi128ELi8ELi128EEv26Group_norm_nhwc_bwd_params,(.L_x_3405 - _Z35group_norm_nhwc_bwd_one_pass_kernelI11Bf16IOFp32WLi128ELi8ELi128EEv26Group_norm_nhwc_bwd_params)
        .other          _Z35group_norm_nhwc_bwd_one_pass_kernelI11Bf16IOFp32WLi128ELi8ELi128EEv26Group_norm_nhwc_bwd_params,@"STO_CUDA_ENTRY STV_DEFAULT"
_Z35group_norm_nhwc_bwd_one_pass_kernelI11Bf16IOFp32WLi128ELi8ELi128EEv26Group_norm_nhwc_bwd_params:
.text._Z35group_norm_nhwc_bwd_one_pass_kernelI11Bf16IOFp32WLi128ELi8ELi128EEv26Group_norm_nhwc_bwd_params:
        /* <DEDUP_REMOVED lines=11> */
[----:B------:R-:W1:Y:S01]  /*00b0*/  S2R R44, SR_LANEID ;  /* 0x00000000002c7919 */ /* 0x000e620000000000 */
[----:B------:R-:W2:Y:S01]  /*00c0*/  LDCU UR31, c[0x0][0x374] ;  /* 0x00006e80ff1f77ac */ /* 0x000ea20008000800 */
[----:B------:R-:W-:Y:S01]  /*00d0*/  SHF.R.U32.HI R0, RZ, 0x2, R45 ;  /* 0x00000002ff007819 */ /* 0x000fe2000001162d */
[----:B------:R-:W3:Y:S04]  /*00e0*/  LDCU UR32, c[0x0][0x370] ;  /* 0x00006e00ff2077ac */ /* 0x000ee80008000800 */
[----:B------:R-:W4:Y:S01]  /*00f0*/  LDC R3, c[0x0][0x41c] ;  /* 0x00010700ff037b82 */ /* 0x000f220000000800 */
[----:B------:R-:W-:Y:S01]  /*0100*/  UMOV UR10, 0x400 ;  /* 0x00000400000a7882 */ /* 0x000fe20000000000 */
[----:B------:R-:W1:Y:S01]  /*0110*/  LDCU.U8 UR33, c[0x0][0x414] ;  /* 0x00008280ff2177ac */ /* 0x000e620008000000 */
[----:B------:R-:W-:-:S02]  /*0120*/  UIADD3 UR4, UPT, UPT, UR10, 0x40, URZ ;  /* 0x000000400a047890 */ /* 0x000fc4000fffe0ff */
[----:B------:R-:W-:Y:S01]  /*0130*/  UIADD3 UR9, UPT, UPT, -UR30, URZ, URZ ;  /* 0x000000ff1e097290 */ /* 0x000fe2000fffe1ff */
[----:B------:R-:W-:Y:S01]  /*0140*/  UMOV UR18, UR5 ;  /* 0x0000000500127c82 */ /* 0x000fe20008000000 */
[----:B--2---:R-:W-:Y:S02]  /*0150*/  UIMAD UR34, UR30, UR31, UR5 ;  /* 0x0000001f1e2272a4 */ /* 0x004fe4000f8e0205 */
[----:B------:R-:W-:Y:S02]  /*0160*/  UIMAD UR11, UR31, 0x7, UR5 ;  /* 0x000000071f0b78a4 */ /* 0x000fe4000f8e0205 */
[----:B0-----:R-:W-:Y:S02]  /*0170*/  ULEA UR4, UR6, UR4, 0x18 ;  /* 0x0000000406047291 */ /* 0x001fe4000f8ec0ff */
[----:B------:R-:W-:Y:S02]  /*0180*/  ULEA UR10, UR6, UR10, 0x18 ;  /* 0x0000000a060a7291 */ /* 0x000fe4000f8ec0ff */
[----:B------:R-:W-:-:S02]  /*0190*/  UIMAD UR12, UR31, 0x6, UR5 ;  /* 0x000000061f0c78a4 */ /* 0x000fc4000f8e0205 */
[----:B------:R-:W-:Y:S01]  /*01a0*/  UIMAD UR13, UR31, 0x5, UR5 ;  /* 0x000000051f0d78a4 */ /* 0x000fe2000f8e0205 */
[----:B----4-:R-:W-:Y:S01]  /*01b0*/  IMAD R32, R3, UR30, R0 ;  /* 0x0000001e03207c24 */ /* 0x010fe2000f8e0200 */
[----:B------:R-:W-:Y:S01]  /*01c0*/  LEA R0, R45, UR4, 0x4 ;  /* 0x000000042d007c11 */ /* 0x000fe2000f8e20ff */
[----:B------:R-:W-:Y:S02]  /*01d0*/  ULEA UR14, UR31, UR5, 0x2 ;  /* 0x000000051f0e7291 */ /* 0x000fe4000f8e10ff */
[----:B------:R-:W-:Y:S02]  /*01e0*/  UIMAD UR15, UR31, 0x3, UR5 ;  /* 0x000000031f0f78a4 */ /* 0x000fe4000f8e0205 */
[----:B------:R-:W-:Y:S02]  /*01f0*/  ULEA UR16, UR31, UR5, 0x1 ;  /* 0x000000051f107291 */ /* 0x000fe4000f8e08ff */
[----:B------:R-:W-:Y:S02]  /*0200*/  UIADD3 UR17, UPT, UPT, UR5, UR31, URZ ;  /* 0x0000001f05117290 */ /* 0x000fe4000fffe0ff */
[----:B---3--:R-:W-:-:S02]  /*0210*/  ULOP3.LUT UR35, UR32, 0x7, URZ, 0xc0, !UPT ;  /* 0x0000000720237892 */ /* 0x008fc4000f8ec0ff */
[----:B------:R-:W-:Y:S01]  /*0220*/  ULOP3.LUT UR36, UR32, 0x7ffffff8, URZ, 0xc0, !UPT ;  /* 0x7ffffff820247892 */ /* 0x000fe2000f8ec0ff */
[----:B-1----:R-:W-:-:S11]  /*0230*/  UMOV UR4, URZ ;  /* 0x000000ff00047c82 */ /* 0x002fd60008000000 */
.L_x_67:
[----:B0-----:R-:W0:Y:S01]  /*0240*/  LDC R8, c[0x0][0x410] ;  /* 0x00010400ff087b82 */ /* 0x001e220000000800 */
[----:B-1----:R-:W1:Y:S01]  /*0250*/  LDCU.128 UR20, c[0x0][0x400] ;  /* 0x00008000ff1477ac */ /* 0x002e620008000c00 */
[C---:B------:R-:W-:Y:S02]  /*0260*/  IADD3 R23, PT, PT, R32.reuse, 0x20, RZ ;  /* 0x0000002020177810 */ /* 0x040fe40007ffe0ff */
[----:B------:R-:W-:Y:S01]  /*0270*/  ISETP.LE.AND P3, PT, RZ, UR18, PT ;  /* 0x00000012ff007c0c */ /* 0x000fe2000bf63270 */
[----:B--2---:R-:W2:Y:S01]  /*0280*/  LDCU.64 UR6, c[0x0][0x3b8] ;  /* 0x00007700ff0677ac */ /* 0x004ea20008000a00 */
[----:B------:R-:W-:Y:S02]  /*0290*/  SHF.R.S32.HI R13, RZ, 0x1f, R23 ;  /* 0x0000001fff0d7819 */ /* 0x000fe40000011417 */
[----:B------:R-:W-:Y:S02]  /*02a0*/  IADD3 R9, PT, PT, R32, 0x40, RZ ;  /* 0x0000004020097810 */ /* 0x000fe40007ffe0ff */
[----:B------:R-:W-:-:S02]  /*02b0*/  SHF.L.U32 R22, R45, 0x1, RZ ;  /* 0x000000012d167819 */ /* 0x000fc400000006ff */
[----:B------:R-:W-:Y:S02]  /*02c0*/  SHF.R.S32.HI R21, RZ, 0x1f, R9 ;  /* 0x0000001fff157819 */ /* 0x000fe40000011409 */
[----:B------:R-:W-:Y:S02]  /*02d0*/  LOP3.LUT R22, R22, 0x6, RZ, 0xc0, !PT ;  /* 0x0000000616167812 */ /* 0x000fe400078ec0ff */
[----:B------:R-:W-:Y:S02]  /*02e0*/  SHF.R.S32.HI R19, RZ, 0x1f, R32 ;  /* 0x0000001fff137819 */ /* 0x000fe40000011420 */
[----:B-1----:R-:W-:-:S04]  /*02f0*/  ISETP.GE.U32.AND P1, PT, R23, UR20, PT ;  /* 0x0000001417007c0c */ /* 0x002fc8000bf26070 */
[----:B------:R-:W-:Y:S01]  /*0300*/  ISETP.GE.AND.EX P1, PT, R13, UR21, PT, P1 ;  /* 0x000000150d007c0c */ /* 0x000fe2000bf26310 */
[----:B--2---:R-:W-:Y:S01]  /*0310*/  UIMAD.WIDE UR6, UR18, 0x8, UR6 ;  /* 0x00000008120678a5 */ /* 0x004fe2000f8e0206 */
[----:B0-----:R-:W-:-:S04]  /*0320*/  IABS R5, R8 ;  /* 0x0000000800057213 */ /* 0x001fc80000000000 */
[----:B------:R-:W0:Y:S01]  /*0330*/  I2F.RP R4, R5 ;  /* 0x0000000500047306 */ /* 0x000e220000209400 */
[----:B------:R-:W-:Y:S02]  /*0340*/  MOV R10, UR6 ;  /* 0x00000006000a7c02 */ /* 0x000fe40008000f00 */
[----:B------:R-:W-:-:S04]  /*0350*/  MOV R11, UR7 ;  /* 0x00000007000b7c02 */ /* 0x000fc80008000f00 */
[----:B------:R-:W1:Y:S02]  /*0360*/  @!P1 LDC.64 R14, c[0x0][0x3a0] ;  /* 0x0000e800ff0e9b82 */ /* 0x000e640000000a00 */
[----:B------:R-:W2:Y:S01]  /*0370*/  LDG.E.64 R10, desc[UR28][R10.64] ;  /* 0x0000001c0a0a7981 */ /* 0x000ea2000c1e1b00 */
[----:B0-----:R-:W0:Y:S05]  /*0380*/  MUFU.RCP R4, R4 ;  /* 0x0000000400047308 */ /* 0x001e2a0000001000 */
[----:B------:R-:W3:Y:S01]  /*0390*/  @!P1 LDC.64 R28, c[0x0][0x398] ;  /* 0x0000e600ff1c9b82 */ /* 0x000ee20000000a00 */
[----:B0-----:R-:W-:-:S04]  /*03a0*/  IADD3 R2, PT, PT, R4, 0xffffffe, RZ ;  /* 0x0ffffffe04027810 */ /* 0x001fc80007ffe0ff */
[----:B------:R0:W4:Y:S02]  /*03b0*/  F2I.FTZ.U32.TRUNC.NTZ R3, R2 ;  /* 0x0000000200037305 */ /* 0x000124000021f000 */
[----:B0-----:R-:W-:Y:S01]  /*03c0*/  HFMA2 R2, -RZ, RZ, 0, 0 ;  /* 0x00000000ff027431 */ /* 0x001fe200000001ff */
[----:B----4-:R-:W-:-:S05]  /*03d0*/  IADD3 R6, PT, PT, RZ, -R3, RZ ;  /* 0x80000003ff067210 */ /* 0x010fca0007ffe0ff */
[----:B------:R-:W-:Y:S01]  /*03e0*/  IMAD R7, R6, R5, RZ ;  /* 0x0000000506077224 */ /* 0x000fe200078e02ff */
[----:B------:R-:W-:-:S03]  /*03f0*/  IABS R6, UR18 ;  /* 0x0000001200067c13 */ /* 0x000fc60008000000 */
[----:B------:R-:W-:Y:S01]  /*0400*/  IMAD.HI.U32 R3, R3, R7, R2 ;  /* 0x0000000703037227 */ /* 0x000fe200078e0002 */
[----:B------:R-:W-:-:S04]  /*0410*/  LOP3.LUT R2, R8, UR18, RZ, 0x3c, !PT ;  /* 0x0000001208027c12 */ /* 0x000fc8000f8e3cff */
[----:B------:R-:W-:Y:S01]  /*0420*/  ISETP.GE.AND P0, PT, R2, RZ, PT ;  /* 0x000000ff0200720c */ /* 0x000fe20003f06270 */
[----:B------:R-:W-:-:S05]  /*0430*/  IMAD.HI.U32 R3, R3, R6, RZ ;  /* 0x0000000603037227 */ /* 0x000fca00078e00ff */
[----:B------:R-:W-:-:S05]  /*0440*/  IADD3 R4, PT, PT, -R3, RZ, RZ ;  /* 0x000000ff03047210 */ /* 0x000fca0007ffe1ff */
[C---:B------:R-:W-:Y:S02]  /*0450*/  IMAD R4, R5.reuse, R4, R6 ;  /* 0x0000000405047224 */ /* 0x040fe400078e0206 */
[----:B------:R-:W0:Y:S03]  /*0460*/  @!P1 LDC.64 R6, c[0x0][0x3f8] ;  /* 0x0000fe00ff069b82 */ /* 0x000e260000000a00 */
[----:B------:R-:W-:-:S13]  /*0470*/  ISETP.GT.U32.AND P4, PT, R5, R4, PT ;  /* 0x000000040500720c */ /* 0x000fda0003f84070 */
[-C--:B------:R-:W-:Y:S02]  /*0480*/  @!P4 IADD3 R4, PT, PT, R4, -R5.reuse, RZ ;  /* 0x800000050404c210 */ /* 0x080fe40007ffe0ff */
[----:B------:R-:W-:Y:S02]  /*0490*/  @!P4 IADD3 R3, PT, PT, R3, 0x1, RZ ;  /* 0x000000010303c810 */ /* 0x000fe40007ffe0ff */
[CC--:B------:R-:W-:Y:S02]  /*04a0*/  ISETP.GE.U32.AND P2, PT, R4.reuse, R5.reuse, PT ;  /* 0x000000050400720c */ /* 0x0c0fe40003f46070 */
[----:B------:R-:W-:Y:S02]  /*04b0*/  ISETP.GT.U32.AND P5, PT, R5, R4, PT ;  /* 0x000000040500720c */ /* 0x000fe40003fa4070 */
[----:B------:R-:W-:Y:S02]  /*04c0*/  IADD3 R5, PT, PT, R4, -R5, RZ ;  /* 0x8000000504057210 */ /* 0x000fe40007ffe0ff */
[----:B------:R-:W-:-:S02]  /*04d0*/  ISETP.NE.AND P4, PT, R8, RZ, PT ;  /* 0x000000ff0800720c */ /* 0x000fc40003f85270 */
[----:B------:R-:W-:-:S04]  /*04e0*/  SEL R4, R5, R4, !P5 ;  /* 0x0000000405047207 */ /* 0x000fc80006800000 */
[----:B------:R-:W-:Y:S02]  /*04f0*/  @!P3 IADD3 R4, PT, PT, -R4, RZ, RZ ;  /* 0x000000ff0404b210 */ /* 0x000fe40007ffe1ff */
[----:B------:R-:W-:Y:S02]  /*0500*/  @P2 IADD3 R3, PT, PT, R3, 0x1, RZ ;  /* 0x0000000103032810 */ /* 0x000fe40007ffe0ff */
[----:B------:R-:W-:Y:S02]  /*0510*/  ISETP.GE.U32.AND P2, PT, R9, UR20, PT ;  /* 0x0000001409007c0c */ /* 0x000fe4000bf46070 */
[----:B------:R-:W-:Y:S02]  /*0520*/  MOV R2, R3 ;  /* 0x0000000300027202 */ /* 0x000fe40000000f00 */
[----:B------:R-:W-:Y:S02]  /*0530*/  LOP3.LUT R3, RZ, R8, RZ, 0x33, !PT ;  /* 0x00000008ff037212 */ /* 0x000fe400078e33ff */
[----:B------:R-:W-:-:S02]  /*0540*/  @!P0 IADD3 R2, PT, PT, -R2, RZ, RZ ;  /* 0x000000ff02028210 */ /* 0x000fc40007ffe1ff */
[----:B------:R-:W-:Y:S02]  /*0550*/  ISETP.GE.AND.EX P2, PT, R21, UR21, PT, P2 ;  /* 0x0000001515007c0c */ /* 0x000fe4000bf46320 */
[C---:B------:R-:W-:Y:S02]  /*0560*/  SEL R43, R3.reuse, R4, !P4 ;  /* 0x00000004032b7207 */ /* 0x040fe40006000000 */
[----:B------:R-:W-:Y:S02]  /*0570*/  SEL R5, R3, R2, !P4 ;  /* 0x0000000203057207 */ /* 0x000fe40006000000 */
[----:B------:R-:W-:Y:S02]  /*0580*/  SHF.L.U32 R31, R43, 0x3, RZ ;  /* 0x000000032b1f7819 */ /* 0x000fe400000006ff */
[----:B------:R-:W-:Y:S02]  /*0590*/  SHF.R.S32.HI R4, RZ, 0x1f, R5 ;  /* 0x0000001fff047819 */ /* 0x000fe40000011405 */
[----:B------:R-:W-:-:S02]  /*05a0*/  SHF.R.S32.HI R3, RZ, 0x1f, R31 ;  /* 0x0000001fff037819 */ /* 0x000fc4000001141f */
[----:B------:R-:W-:Y:S01]  /*05b0*/  LOP3.LUT R2, R31, R22, RZ, 0xfc, !PT ;  /* 0x000000161f027212 */ /* 0x000fe200078efcff */
[----:B------:R-:W-:Y:S01]  /*05c0*/  IMAD R4, R4, UR22, RZ ;  /* 0x0000001604047c24 */ /* 0x000fe2000f8e02ff */
[----:B------:R-:W4:Y:S01]  /*05d0*/  @!P2 LDC.64 R16, c[0x0][0x3f8] ;  /* 0x0000fe00ff10ab82 */ /* 0x000f220000000a00 */
[----:B------:R-:W-:Y:S02]  /*05e0*/  ISETP.GE.U32.AND P0, PT, R32, UR20, PT ;  /* 0x0000001420007c0c */ /* 0x000fe4000bf06070 */
[----:B------:R-:W-:Y:S02]  /*05f0*/  IMAD.WIDE.U32 R2, R5, UR22, R2 ;  /* 0x0000001605027c25 */ /* 0x000fe4000f8e0002 */
[----:B------:R-:W-:Y:S02]  /*0600*/  ISETP.GE.AND.EX P0, PT, R19, UR21, PT, P0 ;  /* 0x0000001513007c0c */ /* 0x000fe4000bf06300 */
[----:B------:R-:W-:Y:S01]  /*0610*/  IMAD R5, R5, UR23, R4 ;  /* 0x0000001705057c24 */ /* 0x000fe2000f8e0204 */
[----:B------:R-:W3:Y:S01]  /*0620*/  @!P2 LDC.64 R26, c[0x0][0x3a0] ;  /* 0x0000e800ff1aab82 */ /* 0x000ee20000000a00 */
[----:B0-----:R-:W-:-:S03]  /*0630*/  @!P1 IMAD R4, R13, R6, RZ ;  /* 0x000000060d049224 */ /* 0x001fc600078e02ff */
[----:B------:R-:W-:Y:S01]  /*0640*/  IADD3 R5, PT, PT, R3, R5, RZ ;  /* 0x0000000503057210 */ /* 0x000fe20007ffe0ff */
[----:B------:R-:W-:Y:S01]  /*0650*/  @!P1 IMAD R33, R23, R7, R4 ;  /* 0x0000000717219224 */ /* 0x000fe200078e0204 */
[----:B------:R-:W-:-:S04]  /*0660*/  @!P1 MOV R4, R2 ;  /* 0x0000000200049202 */ /* 0x000fc80000000f00 */
[----:B------:R-:W0:Y:S01]  /*0670*/  @!P0 LDC.64 R24, c[0x0][0x3f8] ;  /* 0x0000fe00ff188b82 */ /* 0x000e220000000a00 */
[----:B------:R-:W-:Y:S01]  /*0680*/  @!P1 IMAD.WIDE.U32 R6, R23, R6, R4 ;  /* 0x0000000617069225 */ /* 0x000fe200078e0004 */
[----:B------:R-:W-:-:S04]  /*0690*/  IADD3 R13, PT, PT, R32, 0x60, RZ ;  /* 0x00000060200d7810 */ /* 0x000fc80007ffe0ff */
[----:B------:R-:W-:Y:S02]  /*06a0*/  @!P1 IADD3 R33, PT, PT, R7, R33, RZ ;  /* 0x0000002107219210 */ /* 0x000fe40007ffe0ff */
[C---:B------:R-:W-:Y:S01]  /*06b0*/  @!P1 SHF.L.U32 R7, R6.reuse, 0x1, RZ ;  /* 0x0000000106079819 */ /* 0x040fe200000006ff */
[----:B----4-:R-:W-:Y:S01]  /*06c0*/  @!P2 IMAD R8, R21, R16, RZ ;  /* 0x000000101508a224 */ /* 0x010fe200078e02ff */
[----:B------:R-:W-:Y:S02]  /*06d0*/  ISETP.GE.U32.AND P3, PT, R13, UR20, PT ;  /* 0x000000140d007c0c */ /* 0x000fe4000bf66070 */
[----:B------:R-:W-:Y:S02]  /*06e0*/  SHF.R.S32.HI R23, RZ, 0x1f, R13 ;  /* 0x0000001fff177819 */ /* 0x000fe4000001140d */
[----:B------:R-:W-:Y:S02]  /*06f0*/  @!P1 SHF.L.U64.HI R18, R6, 0x1, R33 ;  /* 0x0000000106129819 */ /* 0x000fe40000010221 */
[----:B-1----:R-:W-:-:S02]  /*0700*/  @!P1 IADD3 R14, P4, PT, R7, R14, RZ ;  /* 0x0000000e070e9210 */ /* 0x002fc40007f9e0ff */
[----:B---3--:R-:W-:Y:S02]  /*0710*/  @!P1 IADD3 R28, P5, PT, R7, R28, RZ ;  /* 0x0000001c071c9210 */ /* 0x008fe40007fbe0ff */
[----:B------:R-:W-:Y:S02]  /*0720*/  @!P2 MOV R6, R2 ;  /* 0x000000020006a202 */ /* 0x000fe40000000f00 */
[----:B------:R-:W-:Y:S01]  /*0730*/  @!P2 MOV R7, R5 ;  /* 0x000000050007a202 */ /* 0x000fe20000000f00 */
[----:B------:R-:W-:Y:S01]  /*0740*/  @!P2 IMAD R21, R9, R17, R8 ;  /* 0x000000110915a224 */ /* 0x000fe200078e0208 */
[----:B------:R-:W-:Y:S01]  /*0750*/  ISETP.GE.AND.EX P3, PT, R23, UR21, PT, P3 ;  /* 0x0000001517007c0c */ /* 0x000fe2000bf66330 */
[----:B------:R-:W-:Y:S02]  /*0760*/  @!P2 IMAD.WIDE.U32 R16, R9, R16, R6 ;  /* 0x000000100910a225 */ /* 0x000fe400078e0006 */
[----:B------:R-:W1:Y:S03]  /*0770*/  @!P2 LDC.64 R8, c[0x0][0x398] ;  /* 0x0000e600ff08ab82 */ /* 0x000e660000000a00 */
[----:B------:R-:W-:-:S02]  /*0780*/  @!P2 IADD3 R17, PT, PT, R17, R21, RZ ;  /* 0x000000151111a210 */ /* 0x000fc40007ffe0ff */
[----:B------:R-:W-:Y:S01]  /*0790*/  IADD3 R22, PT, PT, R22, R31, RZ ;  /* 0x0000001f16167210 */ /* 0x000fe20007ffe0ff */
[----:B0-----:R-:W-:Y:S01]  /*07a0*/  @!P0 IMAD R19, R19, R24, RZ ;  /* 0x0000001813138224 */ /* 0x001fe200078e02ff */
[----:B------:R-:W-:-:S03]  /*07b0*/  @!P2 SHF.L.U32 R31, R16, 0x1, RZ ;  /* 0x00000001101fa819 */ /* 0x000fc600000006ff */
[----:B------:R-:W0:Y:S01]  /*07c0*/  @!P3 LDC.64 R6, c[0x0][0x3f8] ;  /* 0x0000fe00ff06bb82 */ /* 0x000e220000000a00 */
[----:B------:R-:W-:Y:S02]  /*07d0*/  @!P2 SHF.L.U64.HI R12, R16, 0x1, R17 ;  /* 0x00000001100ca819 */ /* 0x000fe40000010211 */
[----:B------:R-:W-:Y:S02]  /*07e0*/  @!P0 MOV R16, R2 ;  /* 0x0000000200108202 */ /* 0x000fe40000000f00 */
[----:B------:R-:W-:Y:S01]  /*07f0*/  @!P0 MOV R17, R5 ;  /* 0x0000000500118202 */ /* 0x000fe20000000f00 */
[----:B------:R-:W-:Y:S01]  /*0800*/  @!P0 IMAD R33, R32, R25, R19 ;  /* 0x0000001920218224 */ /* 0x000fe200078e0213 */
[----:B------:R-:W-:Y:S02]  /*0810*/  CS2R R36, SRZ ;  /* 0x0000000000247805 */ /* 0x000fe4000001ff00 */
[----:B------:R-:W-:Y:S02]  /*0820*/  CS2R R34, SRZ ;  /* 0x0000000000227805 */ /* 0x000fe4000001ff00 */
[----:B------:R-:W-:Y:S01]  /*0830*/  @!P1 IADD3.X R15, PT, PT, R18, R15, RZ, P4, !PT ;  /* 0x0000000f120f9210 */ /* 0x000fe200027fe4ff */
[----:B------:R-:W-:Y:S01]  /*0840*/  @!P0 IMAD.WIDE.U32 R24, R32, R24, R16 ;  /* 0x0000001820188225 */ /* 0x000fe200078e0010 */
[----:B------:R-:W-:Y:S01]  /*0850*/  @!P1 IADD3.X R29, PT, PT, R18, R29, RZ, P5, !PT ;  /* 0x0000001d121d9210 */ /* 0x000fe20002ffe4ff */
[----:B------:R-:W3:Y:S02]  /*0860*/  @!P0 LDC.64 R20, c[0x0][0x3a0] ;  /* 0x0000e800ff148b82 */ /* 0x000ee40000000a00 */
[----:B------:R4:W2:Y:S01]  /*0870*/  @!P1 LDG.E R37, desc[UR28][R14.64] ;  /* 0x0000001c0e259981 */ /* 0x0008a2000c1e1900 */
[----:B------:R-:W-:Y:S01]  /*0880*/  @!P0 IADD3 R25, PT, PT, R25, R33, RZ ;  /* 0x0000002119198210 */ /* 0x000fe20007ffe0ff */
[----:B------:R-:W-:-:S02]  /*0890*/  HFMA2 R33, -RZ, RZ, 0, 0 ;  /* 0x00000000ff217431 */ /* 0x000fc400000001ff */
[----:B------:R0:W2:Y:S01]  /*08a0*/  @!P1 LDG.E R34, desc[UR28][R28.64] ;  /* 0x0000001c1c229981 */ /* 0x0000a2000c1e1900 */
[C---:B-1----:R-:W-:Y:S01]  /*08b0*/  @!P2 IADD3 R8, P1, PT, R31.reuse, R8, RZ ;  /* 0x000000081f08a210 */ /* 0x042fe20007f3e0ff */
[----:B------:R-:W1:Y:S01]  /*08c0*/  @!P3 LDC.64 R18, c[0x0][0x3a0] ;  /* 0x0000e800ff12bb82 */ /* 0x000e620000000a00 */
[----:B------:R-:W-:Y:S02]  /*08d0*/  @!P2 IADD3 R26, P4, PT, R31, R26, RZ ;  /* 0x0000001a1f1aa210 */ /* 0x000fe40007f9e0ff */
[C---:B------:R-:W-:Y:S02]  /*08e0*/  @!P2 IADD3.X R9, PT, PT, R12.reuse, R9, RZ, P1, !PT ;  /* 0x000000090c09a210 */ /* 0x040fe40000ffe4ff */
[----:B------:R-:W-:-:S03]  /*08f0*/  @!P2 IADD3.X R27, PT, PT, R12, R27, RZ, P4, !PT ;  /* 0x0000001b0c1ba210 */ /* 0x000fc600027fe4ff */
[----:B----4-:R-:W4:Y:S01]  /*0900*/  @!P0 LDC.64 R14, c[0x0][0x398] ;  /* 0x0000e600ff0e8b82 */ /* 0x010f220000000a00 */
[----:B------:R3:W2:Y:S07]  /*0910*/  @!P2 LDG.E R33, desc[UR28][R8.64] ;  /* 0x0000001c0821a981 */ /* 0x0006ae000c1e1900 */
[----:B------:R-:W1:Y:S01]  /*0920*/  @!P3 LDC.64 R16, c[0x0][0x398] ;  /* 0x0000e600ff10bb82 */ /* 0x000e620000000a00 */
[----:B------:R3:W2:Y:S01]  /*0930*/  @!P2 LDG.E R36, desc[UR28][R26.64] ;  /* 0x0000001c1a24a981 */ /* 0x0006a2000c1e1900 */
[----:B0-----:R-:W-:Y:S01]  /*0940*/  @!P3 IMAD R28, R23, R6, RZ ;  /* 0x00000006171cb224 */ /* 0x001fe200078e02ff */
[----:B------:R-:W-:-:S02]  /*0950*/  @!P0 SHF.L.U64.HI R23, R24, 0x1, R25 ;  /* 0x0000000118178819 */ /* 0x000fc40000010219 */
[----:B------:R-:W-:-:S03]  /*0960*/  @!P3 MOV R25, R5 ;  /* 0x000000050019b202 */ /* 0x000fc60000000f00 */
[----:B---3--:R-:W0:Y:S01]  /*0970*/  LDC.64 R8, c[0x0][0x3a8] ;  /* 0x0000ea00ff087b82 */ /* 0x008e220000000a00 */
[----:B------:R-:W-:Y:S02]  /*0980*/  @!P0 SHF.L.U32 R27, R24, 0x1, RZ ;  /* 0x00000001181b8819 */ /* 0x000fe400000006ff */
[----:B------:R-:W-:Y:S01]  /*0990*/  @!P3 MOV R24, R2 ;  /* 0x000000020018b202 */ /* 0x000fe20000000f00 */
[----:B------:R-:W-:-:S04]  /*09a0*/  @!P3 IMAD R7, R13, R7, R28 ;  /* 0x000000070d07b224 */ /* 0x000fc800078e021c */
[----:B------:R-:W-:Y:S01]  /*09b0*/  @!P3 IMAD.WIDE.U32 R24, R13, R6, R24 ;  /* 0x000000060d18b225 */ /* 0x000fe200078e0018 */
[----:B------:R-:W-:-:S04]  /*09c0*/  @!P0 IADD3 R20, P1, PT, R27, R20, RZ ;  /* 0x000000141b148210 */ /* 0x000fc80007f3e0ff */
[----:B------:R-:W-:Y:S02]  /*09d0*/  @!P3 IADD3 R25, PT, PT, R25, R7, RZ ;  /* 0x000000071919b210 */ /* 0x000fe40007ffe0ff */
[C---:B------:R-:W-:Y:S01]  /*09e0*/  @!P3 SHF.L.U32 R7, R24.reuse, 0x1, RZ ;  /* 0x000000011807b819 */ /* 0x040fe200000006ff */
[----:B------:R-:W-:Y:S01]  /*09f0*/  HFMA2 R40, -RZ, RZ, 0, 0 ;  /* 0x00000000ff287431 */ /* 0x000fe200000001ff */
[----:B------:R-:W-:Y:S02]  /*0a00*/  @!P0 IADD3.X R21, PT, PT, R23, R21, RZ, P1, !PT ;  /* 0x0000001517158210 */ /* 0x000fe40000ffe4ff */
[----:B----4-:R-:W-:Y:S02]  /*0a10*/  @!P0 IADD3 R6, P1, PT, R27, R14, RZ ;  /* 0x0000000e1b068210 */ /* 0x010fe40007f3e0ff */
[----:B------:R-:W-:Y:S02]  /*0a20*/  @!P3 SHF.L.U64.HI R24, R24, 0x1, R25 ;  /* 0x000000011818b819 */ /* 0x000fe40000010219 */
[----:B-1----:R-:W-:-:S02]  /*0a30*/  @!P3 IADD3 R14, P2, PT, R7, R18, RZ ;  /* 0x00000012070eb210 */ /* 0x002fc40007f5e0ff */
[----:B------:R-:W-:Y:S02]  /*0a40*/  @!P3 IADD3 R16, P5, PT, R7, R16, RZ ;  /* 0x000000100710b210 */ /* 0x000fe40007fbe0ff */
[----:B------:R-:W-:Y:S02]  /*0a50*/  CS2R R38, SRZ ;  /* 0x0000000000267805 */ /* 0x000fe4000001ff00 */
[----:B------:R-:W-:Y:S02]  /*0a60*/  @!P0 IADD3.X R7, PT, PT, R23, R15, RZ, P1, !PT ;  /* 0x0000000f17078210 */ /* 0x000fe40000ffe4ff */
[C---:B------:R-:W-:Y:S02]  /*0a70*/  @!P3 IADD3.X R15, PT, PT, R24.reuse, R19, RZ, P2, !PT ;  /* 0x00000013180fb210 */ /* 0x040fe400017fe4ff */
[----:B------:R-:W-:Y:S01]  /*0a80*/  @!P3 IADD3.X R17, PT, PT, R24, R17, RZ, P5, !PT ;  /* 0x000000111811b210 */ /* 0x000fe20002ffe4ff */
[----:B0-----:R-:W-:Y:S01]  /*0a90*/  IMAD.WIDE R8, R22, 0x4, R8 ;  /* 0x0000000416087825 */ /* 0x001fe200078e0208 */
[----:B------:R-:W3:Y:S04]  /*0aa0*/  @!P0 LDG.E R38, desc[UR28][R20.64] ;  /* 0x0000001c14268981 */ /* 0x000ee8000c1e1900 */
[----:B------:R0:W4:Y:S04]  /*0ab0*/  @!P0 LDG.E R35, desc[UR28][R6.64] ;  /* 0x0000001c06238981 */ /* 0x000128000c1e1900 */
[----:B------:R-:W4:Y:S04]  /*0ac0*/  @!P3 LDG.E R40, desc[UR28][R14.64] ;  /* 0x0000001c0e28b981 */ /* 0x000f28000c1e1900 */
[----:B------:R-:W4:Y:S04]  /*0ad0*/  @!P3 LDG.E R39, desc[UR28][R16.64] ;  /* 0x0000001c1027b981 */ /* 0x000f28000c1e1900 */
[----:B------:R-:W5:Y:S01]  /*0ae0*/  LDG.E.64 R8, desc[UR28][R8.64] ;  /* 0x0000001c08087981 */ /* 0x000f62000c1e1b00 */
[----:B--2---:R-:W-:-:S13]  /*0af0*/  R2UR UR37, R10 ;  /* 0x000000000a2572ca */ /* 0x004fda00000e0000 */
[----:B------:R-:W-:-:S05]  /*0b00*/  MOV R10, UR37 ;  /* 0x00000025000a7c02 */ /* 0x000fca0008000f00 */
[----:B------:R-:W-:-:S05]  /*0b10*/  FFMA.FTZ R11, -R10, UR37, R11 ;  /* 0x000000250a0b7c23 */ /* 0x000fca000801010b */
[----:B------:R-:W-:-:S13]  /*0b20*/  FSETP.GTU.FTZ.AND P1, PT, R11, RZ, PT ;  /* 0x000000ff0b00720b */ /* 0x000fda0003f3c000 */
[----:B------:R-:W-:-:S05]  /*0b30*/  VOTEU.ANY UP0, P1 ;  /* 0x0000000000ff7886 */ /* 0x000fca0000800100 */
[----:B------:R-:W1:Y:S01]  /*0b40*/  @UP0 LDCU UR6, c[0x0][0x3c0] ;  /* 0x00007800ff0607ac */ /* 0x000e620008000800 */
[----:B------:R-:W-:Y:S02]  /*0b50*/  PLOP3.LUT P1, PT, PT, PT, UP0, 0x80, 0x8 ;  /* 0x000000000008781c */ /* 0x000fe40003f2f008 */
[----:B------:R-:W-:-:S13]  /*0b60*/  ISETP.NE.AND P4, PT, RZ, UR33, PT ;  /* 0x00000021ff007c0c */ /* 0x000fda000bf85270 */
[----:B------:R-:W2:Y:S01]  /*0b70*/  @P4 LDC.64 R12, c[0x0][0x3b0] ;  /* 0x0000ec00ff0c4b82 */ /* 0x000ea20000000a00 */
[----:B-1----:R-:W-:-:S06]  /*0b80*/  @P1 FADD.FTZ R10, R11, UR6 ;  /* 0x000000060b0a1e21 */ /* 0x002fcc0008010000 */
[----:B------:R-:W1:Y:S01]  /*0b90*/  @P1 MUFU.RSQ R10, R10 ;  /* 0x0000000a000a1308 */ /* 0x000e620000001400 */
[----:B------:R-:W-:Y:S01]  /*0ba0*/  UISETP.NE.AND UP1, UPT, UR33, URZ, UPT ;  /* 0x000000ff2100728c */ /* 0x000fe2000bf25270 */
[----:B0-----:R-:W-:Y:S01]  /*0bb0*/  CS2R R6, SRZ ;  /* 0x0000000000067805 */ /* 0x001fe2000001ff00 */
[----:B------:R-:W-:Y:S01]  /*0bc0*/  UMOV UR38, 0x3f800000 ;  /* 0x3f80000000267882 */ /* 0x000fe20000000000 */
[----:B-1----:R-:W-:Y:S01]  /*0bd0*/  @P1 R2UR UR6, R10 ;  /* 0x000000000a0612ca */ /* 0x002fe200000e0000 */
[----:B--2---:R-:W-:-:S05]  /*0be0*/  @P4 IMAD.WIDE R12, R22, 0x4, R12 ;  /* 0x00000004160c4825 */ /* 0x004fca00078e020c */
[----:B------:R0:W5:Y:S07]  /*0bf0*/  @P4 LDG.E.64 R6, desc[UR28][R12.64] ;  /* 0x0000001c0c064981 */ /* 0x00016e000c1e1b00 */
[----:B------:R-:W-:Y:S01]  /*0c00*/  @UP0 UMOV UR38, UR6 ;  /* 0x0000000600260c82 */ /* 0x000fe20008000000 */
[----:B0-----:R-:W-:Y:S02]  /*0c10*/  PRMT R13, R37, 0x7632, R13 ;  /* 0x00007632250d7816 */ /* 0x001fe4000000000d */
[----:B------:R-:W-:-:S02]  /*0c20*/  PRMT R18, R34, 0x7632, R18 ;  /* 0x0000763222127816 */ /* 0x000fc40000000012 */
[----:B------:R-:W-:Y:S02]  /*0c30*/  PRMT R15, R33, 0x7632, R15 ;  /* 0x00007632210f7816 */ /* 0x000fe4000000000f */
[----:B------:R-:W-:Y:S02]  /*0c40*/  PRMT R14, R36, 0x7632, R14 ;  /* 0x00007632240e7816 */ /* 0x000fe4000000000e */
[----:B---3--:R-:W-:Y:S02]  /*0c50*/  PRMT R11, R38, 0x7632, R11 ;  /* 0x00007632260b7816 */ /* 0x008fe4000000000b */
[----:B----4-:R-:W-:Y:S02]  /*0c60*/  PRMT R12, R35, 0x7632, R12 ;  /* 0x00007632230c7816 */ /* 0x010fe4000000000c */
[----:B------:R-:W-:Y:S02]  /*0c70*/  PRMT R42, R40, 0x7632, R42 ;  /* 0x00007632282a7816 */ /* 0x000fe4000000002a */
[----:B------:R-:W-:Y:S01]  /*0c80*/  PRMT R41, R39, 0x7632, R41 ;  /* 0x0000763227297816 */ /* 0x000fe20000000029 */
[----:B------:R-:W-:Y:S06]  /*0c90*/  BRA.U UP1, `(.L_x_37) ;  /* 0x0000000501247547 */ /* 0x000fec000b800000 */
[----:B------:R-:W-:Y:S02]  /*0ca0*/  SHF.L.U32 R16, R38, 0x10, RZ ;  /* 0x0000001026107819 */ /* 0x000fe400000006ff */
[----:B------:R-:W-:Y:S02]  /*0cb0*/  SHF.L.U32 R17, R11, 0x10, RZ ;  /* 0x000000100b117819 */ /* 0x000fe400000006ff */
[----:B------:R-:W-:Y:S02]  /*0cc0*/  SHF.L.U32 R11, R35, 0x10, RZ ;  /* 0x00000010230b7819 */ /* 0x000fe400000006ff */
[----:B------:R-:W-:Y:S01]  /*0cd0*/  SHF.L.U32 R10, R12, 0x10, RZ ;  /* 0x000000100c0a7819 */ /* 0x000fe200000006ff */
[----:B------:R-:W-:Y:S01]  /*0ce0*/  FADD.FTZ R12, R16, -UR37 ;  /* 0x80000025100c7e21 */ /* 0x000fe20008010000 */
[----:B------:R-:W-:Y:S01]  /*0cf0*/  FADD.FTZ R17, R17, -UR37 ;  /* 0x8000002511117e21 */ /* 0x000fe20008010000 */
[----:B-----5:R-:W-:Y:S01]  /*0d00*/  FMUL.FTZ R19, R8, R11 ;  /* 0x0000000b08137220 */ /* 0x020fe20000410000 */
[----:B------:R-:W-:Y:S01]  /*0d10*/  SHF.L.U32 R23, R37, 0x10, RZ ;  /* 0x0000001025177819 */ /* 0x000fe200000006ff */
[----:B------:R-:W-:Y:S01]  /*0d20*/  FMUL.FTZ R12, R12, UR38 ;  /* 0x000000260c0c7c20 */ /* 0x000fe20008410000 */
[----:B------:R-:W-:Y:S01]  /*0d30*/  FMUL.FTZ R16, R9, R10 ;  /* 0x0000000a09107220 */ /* 0x000fe20000410000 */
[----:B------:R-:W-:Y:S01]  /*0d40*/  FADD.FTZ R21, RZ, R19 ;  /* 0x00000013ff157221 */ /* 0x000fe20000010000 */
[----:B------:R-:W-:Y:S01]  /*0d50*/  FMUL.FTZ R17, R17, UR38 ;  /* 0x0000002611117c20 */ /* 0x000fe20008410000 */
[----:B------:R-:W-:Y:S01]  /*0d60*/  FFMA.FTZ R20, R12, R19, RZ ;  /* 0x000000130c147223 */ /* 0x000fe200000100ff */
[----:B------:R-:W-:Y:S01]  /*0d70*/  SHF.L.U32 R19, R34, 0x10, RZ ;  /* 0x0000001022137819 */ /* 0x000fe200000006ff */
[----:B------:R-:W-:Y:S01]  /*0d80*/  FADD.FTZ R22, R16, R21 ;  /* 0x0000001510167221 */ /* 0x000fe20000010000 */
[----:B------:R-:W-:Y:S01]  /*0d90*/  SHF.L.U32 R13, R13, 0x10, RZ ;  /* 0x000000100d0d7819 */ /* 0x000fe200000006ff */
[----:B------:R-:W-:Y:S01]  /*0da0*/  FFMA.FTZ R21, R17, R16, R20 ;  /* 0x0000001011157223 */ /* 0x000fe20000010014 */
[----:B------:R-:W-:Y:S01]  /*0db0*/  FADD.FTZ R16, R23, -UR37 ;  /* 0x8000002517107e21 */ /* 0x000fe20008010000 */
[----:B------:R-:W-:Y:S01]  /*0dc0*/  FMUL.FTZ R23, R8, R19 ;  /* 0x0000001308177220 */ /* 0x000fe20000410000 */
[----:B------:R-:W-:Y:S01]  /*0dd0*/  SHF.L.U32 R18, R18, 0x10, RZ ;  /* 0x0000001012127819 */ /* 0x000fe200000006ff */
[----:B------:R-:W-:Y:S01]  /*0de0*/  FADD.FTZ R13, R13, -UR37 ;  /* 0x800000250d0d7e21 */ /* 0x000fe20008010000 */
[----:B------:R-:W-:Y:S01]  /*0df0*/  FMUL.FTZ R16, R16, UR38 ;  /* 0x0000002610107c20 */ /* 0x000fe20008410000 */
[----:B------:R-:W-:Y:S01]  /*0e00*/  FADD.FTZ R25, R22, R23 ;  /* 0x0000001716197221 */ /* 0x000fe20000010000 */
[----:B------:R-:W-:Y:S01]  /*0e10*/  SHF.L.U32 R26, R36, 0x10, RZ ;  /* 0x00000010241a7819 */ /* 0x000fe200000006ff */
[----:B------:R-:W-:Y:S01]  /*0e20*/  FMUL.FTZ R22, R9, R18 ;  /* 0x0000001209167220 */ /* 0x000fe20000410000 */
[----:B------:R-:W-:Y:S01]  /*0e30*/  FFMA.FTZ R24, R16, R23, R21 ;  /* 0x0000001710187223 */ /* 0x000fe20000010015 */
[----:B------:R-:W-:Y:S01]  /*0e40*/  FMUL.FTZ R21, R13, UR38 ;  /* 0x000000260d157c20 */ /* 0x000fe20008410000 */
[----:B------:R-:W-:Y:S01]  /*0e50*/  SHF.L.U32 R13, R33, 0x10, RZ ;  /* 0x00000010210d7819 */ /* 0x000fe200000006ff */
[----:B------:R-:W-:Y:S01]  /*0e60*/  FADD.FTZ R20, R22, R25 ;  /* 0x0000001916147221 */ /* 0x000fe20000010000 */
[----:B------:R-:W-:Y:S01]  /*0e70*/  SHF.L.U32 R25, R14, 0x10, RZ ;  /* 0x000000100e197819 */ /* 0x000fe200000006ff */
[----:B------:R-:W-:Y:S01]  /*0e80*/  FFMA.FTZ R23, R21, R22, R24 ;  /* 0x0000001615177223 */ /* 0x000fe20000010018 */
[----:B------:R-:W-:Y:S01]  /*0e90*/  FFMA.FTZ R22, R11, R12, RZ ;  /* 0x0000000c0b167223 */ /* 0x000fe200000100ff */
[----:B------:R-:W-:Y:S01]  /*0ea0*/  FMUL.FTZ R27, R8, R13 ;  /* 0x0000000d081b7220 */ /* 0x000fe20000410000 */
[----:B------:R-:W-:Y:S01]  /*0eb0*/  FADD.FTZ R26, R26, -UR37 ;  /* 0x800000251a1a7e21 */ /* 0x000fe20008010000 */
[----:B------:R-:W-:Y:S01]  /*0ec0*/  FADD.FTZ R24, RZ, R11 ;  /* 0x0000000bff187221 */ /* 0x000fe20000010000 */
[----:B------:R-:W-:Y:S01]  /*0ed0*/  FFMA.FTZ R16, R19, R16, R22 ;  /* 0x0000001013107223 */ /* 0x000fe20000010016 */
[----:B------:R-:W-:Y:S01]  /*0ee0*/  FADD.FTZ R11, R20, R27 ;  /* 0x0000001b140b7221 */ /* 0x000fe20000010000 */
[----:B------:R-:W-:Y:S01]  /*0ef0*/  SHF.L.U32 R20, R15, 0x10, RZ ;  /* 0x000000100f147819 */ /* 0x000fe200000006ff */
[----:B------:R-:W-:Y:S01]  /*0f00*/  FFMA.FTZ R15, R10, R17, RZ ;  /* 0x000000110a0f7223 */ /* 0x000fe200000100ff */
[----:B------:R-:W-:Y:S01]  /*0f10*/  FMUL.FTZ R12, R26, UR38 ;  /* 0x000000261a0c7c20 */ /* 0x000fe20008410000 */
[----:B------:R-:W-:Y:S01]  /*0f20*/  FADD.FTZ R14, R19, R24 ;  /* 0x00000018130e7221 */ /* 0x000fe20000010000 */
[----:B------:R-:W-:Y:S01]  /*0f30*/  FADD.FTZ R22, R25, -UR37 ;  /* 0x8000002519167e21 */ /* 0x000fe20008010000 */
[----:B------:R-:W-:Y:S01]  /*0f40*/  FADD.FTZ R17, RZ, R10 ;  /* 0x0000000aff117221 */ /* 0x000fe20000010000 */
[----:B------:R-:W-:Y:S01]  /*0f50*/  SHF.L.U32 R24, R40, 0x10, RZ ;  /* 0x0000001028187819 */ /* 0x000fe200000006ff */
[----:B------:R-:W-:Y:S01]  /*0f60*/  FFMA.FTZ R19, R18, R21, R15 ;  /* 0x0000001512137223 */ /* 0x000fe2000001000f */
[----:B------:R-:W-:Y:S01]  /*0f70*/  FFMA.FTZ R23, R12, R27, R23 ;  /* 0x0000001b0c177223 */ /* 0x000fe20000010017 */
[----:B------:R-:W-:Y:S01]  /*0f80*/  FMUL.FTZ R10, R9, R20 ;  /* 0x00000014090a7220 */ /* 0x000fe20000410000 */
[----:B------:R-:W-:Y:S01]  /*0f90*/  FMUL.FTZ R22, R22, UR38 ;  /* 0x0000002616167c20 */ /* 0x000fe20008410000 */
[----:B------:R-:W-:Y:S01]  /*0fa0*/  SHF.L.U32 R15, R39, 0x10, RZ ;  /* 0x00000010270f7819 */ /* 0x000fe200000006ff */
[----:B------:R-:W-:Y:S01]  /*0fb0*/  FADD.FTZ R17, R18, R17 ;  /* 0x0000001112117221 */ /* 0x000fe20000010000 */
[----:B------:R-:W-:Y:S01]  /*0fc0*/  SHF.L.U32 R21, R42, 0x10, RZ ;  /* 0x000000102a157819 */ /* 0x000fe200000006ff */
[----:B------:R-:W-:Y:S01]  /*0fd0*/  FADD.FTZ R18, R24, -UR37 ;  /* 0x8000002518127e21 */ /* 0x000fe20008010000 */
[----:B------:R-:W-:Y:S01]  /*0fe0*/  FADD.FTZ R11, R10, R11 ;  /* 0x0000000b0a0b7221 */ /* 0x000fe20000010000 */
[----:B------:R-:W-:Y:S01]  /*0ff0*/  FFMA.FTZ R23, R22, R10, R23 ;  /* 0x0000000a16177223 */ /* 0x000fe20000010017 */
[----:B------:R-:W-:Y:S01]  /*1000*/  SHF.L.U32 R10, R41, 0x10, RZ ;  /* 0x00000010290a7819 */ /* 0x000fe200000006ff */
[----:B------:R-:W-:Y:S01]  /*1010*/  FMUL.FTZ R24, R8, R15 ;  /* 0x0000000f08187220 */ /* 0x000fe20000410000 */
[----:B------:R-:W-:Y:S01]  /*1020*/  FMUL.FTZ R18, R18, UR38 ;  /* 0x0000002612127c20 */ /* 0x000fe20008410000 */
[----:B------:R-:W-:Y:S01]  /*1030*/  FADD.FTZ R21, R21, -UR37 ;  /* 0x8000002515157e21 */ /* 0x000fe20008010000 */
[----:B------:R-:W-:Y:S01]  /*1040*/  FADD.FTZ R17, R17, R20 ;  /* 0x0000001411117221 */ /* 0x000fe20000010000 */
[----:B------:R-:W-:Y:S01]  /*1050*/  FFMA.FTZ R19, R20, R22, R19 ;  /* 0x0000001614137223 */ /* 0x000fe20000010013 */
[----:B------:R-:W-:Y:S01]  /*1060*/  FADD.FTZ R25, R11, R24 ;  /* 0x000000180b197221 */ /* 0x000fe20000010000 */
[----:B------:R-:W-:Y:S01]  /*1070*/  FADD.FTZ R14, R14, R13 ;  /* 0x0000000d0e0e7221 */ /* 0x000fe20000010000 */
[----:B------:R-:W-:Y:S01]  /*1080*/  FFMA.FTZ R12, R13, R12, R16 ;  /* 0x0000000c0d0c7223 */ /* 0x000fe20000010010 */
[----:B------:R-:W-:Y:S01]  /*1090*/  FFMA.FTZ R24, R18, R24, R23 ;  /* 0x0000001812187223 */ /* 0x000fe20000010017 */
[----:B------:R-:W-:Y:S01]  /*10a0*/  FMUL.FTZ R20, R9, R10 ;  /* 0x0000000a09147220 */ /* 0x000fe20000410000 */
[----:B------:R-:W-:Y:S01]  /*10b0*/  FMUL.FTZ R11, R21, UR38 ;  /* 0x00000026150b7c20 */ /* 0x000fe20008410000 */
[----:B------:R-:W-:Y:S01]  /*10c0*/  FADD.FTZ R14, R14, R15 ;  /* 0x0000000f0e0e7221 */ /* 0x000fe20000010000 */
[----:B------:R-:W-:Y:S01]  /*10d0*/  FFMA.FTZ R12, R15, R18, R12 ;  /* 0x000000120f0c7223 */ /* 0x000fe2000001000c */
[----:B------:R-:W-:Y:S01]  /*10e0*/  FADD.FTZ R16, R20, R25 ;  /* 0x0000001914107221 */ /* 0x000fe20000010000 */
[----:B------:R-:W-:Y:S01]  /*10f0*/  FFMA.FTZ R21, R11, R20, R24 ;  /* 0x000000140b157223 */ /* 0x000fe20000010018 */
[----:B------:R-:W-:Y:S01]  /*1100*/  FADD.FTZ R15, R17, R10 ;  /* 0x0000000a110f7221 */ /* 0x000fe20000010000 */
[----:B------:R-:W-:Y:S01]  /*1110*/  FFMA.FTZ R13, R10, R11, R19 ;  /* 0x0000000b0a0d7223 */ /* 0x000fe20000010013 */
[----:B------:R-:W-:Y:S06]  /*1120*/  BRA `(.L_x_38) ;  /* 0x0000000800547947 */ /* 0x000fec0003800000 */
.L_x_37:
[----:B------:R-:W-:Y:S02]  /*1130*/  SHF.L.U32 R10, R38, 0x10, RZ ;  /* 0x00000010260a7819 */ /* 0x000fe400000006ff */
[----:B------:R-:W-:Y:S02]  /*1140*/  SHF.L.U32 R19, R36, 0x10, RZ ;  /* 0x0000001024137819 */ /* 0x000fe400000006ff */
[----:B------:R-:W-:Y:S01]  /*1150*/  SHF.L.U32 R25, R35, 0x10, RZ ;  /* 0x0000001023197819 */ /* 0x000fe200000006ff */
[----:B------:R-:W-:Y:S01]  /*1160*/  FADD.FTZ R12, R10, -UR37 ;  /* 0x800000250a0c7e21 */ /* 0x000fe20008010000 */
[----:B------:R-:W-:Y:S01]  /*1170*/  SHF.L.U32 R10, R11, 0x10, RZ ;  /* 0x000000100b0a7819 */ /* 0x000fe200000006ff */
[----:B------:R-:W-:Y:S01]  /*1180*/  FADD.FTZ R19, R19, -UR37 ;  /* 0x8000002513137e21 */ /* 0x000fe20008010000 */
[----:B------:R-:W-:Y:S01]  /*1190*/  PRMT R28, R35, 0x7632, R28 ;  /* 0x00007632231c7816 */ /* 0x000fe2000000001c */
[----:B------:R-:W-:Y:S01]  /*11a0*/  FMUL.FTZ R11, R12, UR38 ;  /* 0x000000260c0b7c20 */ /* 0x000fe20008410000 */
[----:B------:R-:W-:Y:S01]  /*11b0*/  SHF.L.U32 R12, R37, 0x10, RZ ;  /* 0x00000010250c7819 */ /* 0x000fe200000006ff */
[----:B------:R-:W-:Y:S01]  /*11c0*/  FADD.FTZ R10, R10, -UR37 ;  /* 0x800000250a0a7e21 */ /* 0x000fe20008010000 */
[----:B------:R-:W-:Y:S01]  /*11d0*/  FMUL.FTZ R19, R19, UR38 ;  /* 0x0000002613137c20 */ /* 0x000fe20008410000 */
[--C-:B-----5:R-:W-:Y:S01]  /*11e0*/  FFMA.FTZ R15, R8, R11, R6.reuse ;  /* 0x0000000b080f7223 */ /* 0x120fe20000010006 */
[----:B------:R-:W-:Y:S01]  /*11f0*/  SHF.L.U32 R28, R28, 0x10, RZ ;  /* 0x000000101c1c7819 */ /* 0x000fe200000006ff */
[----:B------:R-:W-:Y:S01]  /*1200*/  FMUL.FTZ R10, R10, UR38 ;  /* 0x000000260a0a7c20 */ /* 0x000fe20008410000 */
[----:B------:R-:W-:Y:S01]  /*1210*/  FADD.FTZ R12, R12, -UR37 ;  /* 0x800000250c0c7e21 */ /* 0x000fe20008010000 */
[----:B------:R-:W-:Y:S01]  /*1220*/  FMUL.FTZ R14, R15, -1.4426950216293334961 ;  /* 0xbfb8aa3b0f0e7820 */ /* 0x000fe20000410000 */
[----:B------:R-:W-:Y:S01]  /*1230*/  FFMA.FTZ R23, R8, R19, R6 ;  /* 0x0000001308177223 */ /* 0x000fe20000010006 */
[----:B------:R-:W-:Y:S01]  /*1240*/  FFMA.FTZ R17, R9, R10, R7 ;  /* 0x0000000a09117223 */ /* 0x000fe20000010007 */
[----:B------:R-:W-:Y:S01]  /*1250*/  FMUL.FTZ R13, R12, UR38 ;  /* 0x000000260c0d7c20 */ /* 0x000fe20008410000 */
[----:B------:R-:W-:-:S02]  /*1260*/  PRMT R27, R36, 0x7632, R27 ;  /* 0x00007632241b7816 */ /* 0x000fc4000000001b */
[----:B------:R-:W-:Y:S01]  /*1270*/  FMUL.FTZ R16, R17, -1.4426950216293334961 ;  /* 0xbfb8aa3b11107820 */ /* 0x000fe20000410000 */
[----:B------:R-:W-:Y:S01]  /*1280*/  FFMA.FTZ R12, R8, R13, R6 ;  /* 0x0000000d080c7223 */ /* 0x000fe20000010006 */
[----:B------:R-:W0:Y:S01]  /*1290*/  MUFU.EX2 R14, R14 ;  /* 0x0000000e000e7308 */ /* 0x000e220000000800 */
[----:B------:R-:W-:Y:S02]  /*12a0*/  SHF.L.U32 R27, R27, 0x10, RZ ;  /* 0x000000101b1b7819 */ /* 0x000fe400000006ff */
[----:B------:R-:W-:Y:S01]  /*12b0*/  FMUL.FTZ R18, R12, -1.4426950216293334961 ;  /* 0xbfb8aa3b0c127820 */ /* 0x000fe20000410000 */
[----:B------:R-:W-:-:S04]  /*12c0*/  SHF.L.U32 R29, R33, 0x10, RZ ;  /* 0x00000010211d7819 */ /* 0x000fc800000006ff */
[----:B------:R-:W1:Y:S08]  /*12d0*/  MUFU.EX2 R16, R16 ;  /* 0x0000001000107308 */ /* 0x000e700000000800 */
[----:B------:R-:W2:Y:S01]  /*12e0*/  MUFU.EX2 R18, R18 ;  /* 0x0000001200127308 */ /* 0x000ea20000000800 */
[----:B0-----:R-:W-:Y:S01]  /*12f0*/  FADD.FTZ R20, R14, 1 ;  /* 0x3f8000000e147421 */ /* 0x001fe20000010000 */
[----:B------:R-:W-:-:S04]  /*1300*/  PRMT R14, R37, 0x7632, R14 ;  /* 0x00007632250e7816 */ /* 0x000fc8000000000e */
[----:B------:R-:W-:Y:S02]  /*1310*/  SHF.L.U32 R14, R14, 0x10, RZ ;  /* 0x000000100e0e7819 */ /* 0x000fe400000006ff */
[----:B------:R-:W0:Y:S01]  /*1320*/  MUFU.RCP R20, R20 ;  /* 0x0000001400147308 */ /* 0x000e220000001000 */
[----:B-1----:R-:W-:Y:S02]  /*1330*/  FADD.FTZ R21, R16, 1 ;  /* 0x3f80000010157421 */ /* 0x002fe40000010000 */
[----:B------:R-:W-:-:S04]  /*1340*/  FADD.FTZ R14, R14, -UR37 ;  /* 0x800000250e0e7e21 */ /* 0x000fc80008010000 */
[----:B------:R-:W-:Y:S01]  /*1350*/  FMUL.FTZ R14, R14, UR38 ;  /* 0x000000260e0e7c20 */ /* 0x000fe20008410000 */
[----:B------:R-:W1:Y:S01]  /*1360*/  MUFU.RCP R21, R21 ;  /* 0x0000001500157308 */ /* 0x000e620000001000 */
[----:B--2---:R-:W-:Y:S01]  /*1370*/  FADD.FTZ R16, R18, 1 ;  /* 0x3f80000012107421 */ /* 0x004fe20000010000 */
[----:B------:R-:W-:-:S06]  /*1380*/  FMUL.FTZ R18, R23, -1.4426950216293334961 ;  /* 0xbfb8aa3b17127820 */ /* 0x000fcc0000410000 */
[----:B------:R-:W2:Y:S01]  /*1390*/  MUFU.RCP R16, R16 ;  /* 0x0000001000107308 */ /* 0x000ea20000001000 */
[----:B0-----:R-:W-:Y:S01]  /*13a0*/  FADD.FTZ R24, -R20, 1 ;  /* 0x3f80000014187421 */ /* 0x001fe20000010100 */
[----:B------:R-:W-:-:S03]  /*13b0*/  FMUL.FTZ R22, R25, R20 ;  /* 0x0000001419167220 */ /* 0x000fc60000410000 */
[----:B------:R-:W-:-:S03]  /*13c0*/  FFMA.FTZ R15, R15, R24, 1 ;  /* 0x3f8000000f0f7423 */ /* 0x000fc60000010018 */
[----:B------:R-:W0:Y:S01]  /*13d0*/  MUFU.EX2 R18, R18 ;  /* 0x0000001200127308 */ /* 0x000e220000000800 */
[----:B-1----:R-:W-:Y:S01]  /*13e0*/  FADD.FTZ R26, -R21, 1 ;  /* 0x3f800000151a7421 */ /* 0x002fe20000010100 */
[----:B------:R-:W-:Y:S01]  /*13f0*/  FMUL.FTZ R20, R28, R21 ;  /* 0x000000151c147220 */ /* 0x000fe20000410000 */
[----:B------:R-:W-:Y:S02]  /*1400*/  FFMA.FTZ R21, R9, R14, R7 ;  /* 0x0000000e09157223 */ /* 0x000fe40000010007 */
[----:B------:R-:W-:Y:S01]  /*1410*/  FFMA.FTZ R25, R17, R26, 1 ;  /* 0x3f80000011197423 */ /* 0x000fe2000001001a */
[----:B------:R-:W-:Y:S01]  /*1420*/  SHF.L.U32 R26, R40, 0x10, RZ ;  /* 0x00000010281a7819 */ /* 0x000fe200000006ff */
[----:B------:R-:W-:Y:S01]  /*1430*/  FMUL.FTZ R17, R22, R15 ;  /* 0x0000000f16117220 */ /* 0x000fe20000410000 */
[----:B------:R-:W-:Y:S01]  /*1440*/  FMUL.FTZ R24, R21, -1.4426950216293334961 ;  /* 0xbfb8aa3b15187820 */ /* 0x000fe20000410000 */
[----:B--2---:R-:W-:Y:S02]  /*1450*/  FADD.FTZ R15, -R16, 1 ;  /* 0x3f800000100f7421 */ /* 0x004fe40000010100 */
[----:B------:R-:W-:-:S02]  /*1460*/  FADD.FTZ R28, R26, -UR37 ;  /* 0x800000251a1c7e21 */ /* 0x000fc40008010000 */
[----:B------:R-:W-:Y:S01]  /*1470*/  FFMA.FTZ R22, R12, R15, 1 ;  /* 0x3f8000000c167423 */ /* 0x000fe2000001000f */
[----:B------:R-:W-:Y:S01]  /*1480*/  FMUL.FTZ R12, R20, R25 ;  /* 0x00000019140c7220 */ /* 0x000fe20000410000 */
[----:B------:R-:W-:Y:S01]  /*1490*/  SHF.L.U32 R25, R34, 0x10, RZ ;  /* 0x0000001022197819 */ /* 0x000fe200000006ff */
[----:B------:R-:W-:Y:S01]  /*14a0*/  FMUL.FTZ R15, R28, UR38 ;  /* 0x000000261c0f7c20 */ /* 0x000fe20008410000 */
[----:B0-----:R-:W-:Y:S01]  /*14b0*/  FADD.FTZ R26, R18, 1 ;  /* 0x3f800000121a7421 */ /* 0x001fe20000010000 */
[----:B------:R-:W-:Y:S01]  /*14c0*/  FADD.FTZ R18, R27, -UR37 ;  /* 0x800000251b127e21 */ /* 0x000fe20008010000 */
[----:B------:R-:W0:Y:S01]  /*14d0*/  MUFU.EX2 R24, R24 ;  /* 0x0000001800187308 */ /* 0x000e220000000800 */
[----:B------:R-:W-:Y:S01]  /*14e0*/  FFMA.FTZ R20, R8, R15, R6 ;  /* 0x0000000f08147223 */ /* 0x000fe20000010006 */
[----:B------:R-:W-:Y:S01]  /*14f0*/  FMUL.FTZ R25, R25, R16 ;  /* 0x0000001019197220 */ /* 0x000fe20000410000 */
[----:B------:R-:W-:Y:S02]  /*1500*/  FMUL.FTZ R18, R18, UR38 ;  /* 0x0000002612127c20 */ /* 0x000fe40008410000 */
[----:B------:R-:W-:Y:S01]  /*1510*/  FMUL.FTZ R27, R20, -1.4426950216293334961 ;  /* 0xbfb8aa3b141b7820 */ /* 0x000fe20000410000 */
[----:B------:R-:W-:Y:S01]  /*1520*/  FMUL.FTZ R16, R25, R22 ;  /* 0x0000001619107220 */ /* 0x000fe20000410000 */
[----:B------:R-:W-:Y:S01]  /*1530*/  FFMA.FTZ R22, R9, R18, R7 ;  /* 0x0000001209167223 */ /* 0x000fe20000010007 */
[----:B------:R-:W1:Y:S03]  /*1540*/  MUFU.RCP R26, R26 ;  /* 0x0000001a001a7308 */ /* 0x000e660000001000 */
[----:B------:R-:W-:-:S05]  /*1550*/  FMUL.FTZ R25, R22, -1.4426950216293334961 ;  /* 0xbfb8aa3b16197820 */ /* 0x000fca0000410000 */
[----:B------:R-:W2:Y:S01]  /*1560*/  MUFU.EX2 R27, R27 ;  /* 0x0000001b001b7308 */ /* 0x000ea20000000800 */
[----:B0-----:R-:W-:-:S07]  /*1570*/  FADD.FTZ R28, R24, 1 ;  /* 0x3f800000181c7421 */ /* 0x001fce0000010000 */
[----:B------:R-:W0:Y:S01]  /*1580*/  MUFU.EX2 R25, R25 ;  /* 0x0000001900197308 */ /* 0x000e220000000800 */
[----:B-1----:R-:W-:Y:S01]  /*1590*/  FADD.FTZ R24, -R26, 1 ;  /* 0x3f8000001a187421 */ /* 0x002fe20000010100 */
[----:B------:R-:W-:Y:S01]  /*15a0*/  FMUL.FTZ R26, R29, R26 ;  /* 0x0000001a1d1a7220 */ /* 0x000fe20000410000 */
[----:B------:R-:W-:Y:S02]  /*15b0*/  PRMT R29, R34, 0x7632, R29 ;  /* 0x00007632221d7816 */ /* 0x000fe4000000001d */
[----:B------:R-:W-:Y:S02]  /*15c0*/  FFMA.FTZ R23, R23, R24, 1 ;  /* 0x3f80000017177423 */ /* 0x000fe40000010018 */
[----:B------:R-:W-:Y:S01]  /*15d0*/  SHF.L.U32 R29, R29, 0x10, RZ ;  /* 0x000000101d1d7819 */ /* 0x000fe200000006ff */
[----:B------:R-:W1:Y:S01]  /*15e0*/  MUFU.RCP R28, R28 ;  /* 0x0000001c001c7308 */ /* 0x000e620000001000 */
[----:B--2---:R-:W-:-:S07]  /*15f0*/  FADD.FTZ R24, R27, 1 ;  /* 0x3f8000001b187421 */ /* 0x004fce0000010000 */
[----:B------:R-:W2:Y:S01]  /*1600*/  MUFU.RCP R24, R24 ;  /* 0x0000001800187308 */ /* 0x000ea20000001000 */
[----:B0-----:R-:W-:-:S07]  /*1610*/  FADD.FTZ R27, R25, 1 ;  /* 0x3f800000191b7421 */ /* 0x001fce0000010000 */
[----:B------:R-:W0:Y:S01]  /*1620*/  MUFU.RCP R27, R27 ;  /* 0x0000001b001b7308 */ /* 0x000e220000001000 */
[----:B-1----:R-:W-:Y:S01]  /*1630*/  FADD.FTZ R30, -R28, 1 ;  /* 0x3f8000001c1e7421 */ /* 0x002fe20000010100 */
[----:B------:R-:W-:-:S03]  /*1640*/  FMUL.FTZ R25, R29, R28 ;  /* 0x0000001c1d197220 */ /* 0x000fc60000410000 */
[----:B------:R-:W-:Y:S01]  /*1650*/  FFMA.FTZ R28, R21, R30, 1 ;  /* 0x3f800000151c7423 */ /* 0x000fe2000001001e */
[----:B------:R-:W-:Y:S01]  /*1660*/  FMUL.FTZ R21, R26, R23 ;  /* 0x000000171a157220 */ /* 0x000fe20000410000 */
[----:B------:R-:W-:Y:S02]  /*1670*/  SHF.L.U32 R23, R39, 0x10, RZ ;  /* 0x0000001027177819 */ /* 0x000fe400000006ff */
[----:B------:R-:W-:-:S03]  /*1680*/  PRMT R30, R33, 0x7632, R30 ;  /* 0x00007632211e7816 */ /* 0x000fc6000000001e */
[----:B--2---:R-:W-:Y:S01]  /*1690*/  FMUL.FTZ R26, R23, R24 ;  /* 0x00000018171a7220 */ /* 0x004fe20000410000 */
[----:B------:R-:W-:Y:S01]  /*16a0*/  FADD.FTZ R23, -R24, 1 ;  /* 0x3f80000018177421 */ /* 0x000fe20000010100 */
[----:B------:R-:W-:Y:S01]  /*16b0*/  SHF.L.U32 R30, R30, 0x10, RZ ;  /* 0x000000101e1e7819 */ /* 0x000fe200000006ff */
[----:B------:R-:W-:Y:S01]  /*16c0*/  FMUL.FTZ R24, R25, R28 ;  /* 0x0000001c19187220 */ /* 0x000fe20000410000 */
[----:B------:R-:W-:Y:S01]  /*16d0*/  SHF.L.U32 R25, R42, 0x10, RZ ;  /* 0x000000102a197819 */ /* 0x000fe200000006ff */
[----:B0-----:R-:W-:Y:S01]  /*16e0*/  FADD.FTZ R29, -R27, 1 ;  /* 0x3f8000001b1d7421 */ /* 0x001fe20000010100 */
[----:B------:R-:W-:Y:S01]  /*16f0*/  FFMA.FTZ R31, R20, R23, 1 ;  /* 0x3f800000141f7423 */ /* 0x000fe20000010017 */
[----:B------:R-:W-:Y:S01]  /*1700*/  FMUL.FTZ R23, R30, R27 ;  /* 0x0000001b1e177220 */ /* 0x000fe20000410000 */
[----:B------:R-:W-:Y:S01]  /*1710*/  FMUL.FTZ R20, R8, R17 ;  /* 0x0000001108147220 */ /* 0x000fe20000410000 */
[----:B------:R-:W-:Y:S01]  /*1720*/  FADD.FTZ R27, R25, -UR37 ;  /* 0x80000025191b7e21 */ /* 0x000fe20008010000 */
[----:B------:R-:W-:Y:S01]  /*1730*/  FFMA.FTZ R30, R22, R29, 1 ;  /* 0x3f800000161e7423 */ /* 0x000fe2000001001d */
[----:B------:R-:W-:Y:S01]  /*1740*/  FMUL.FTZ R22, R26, R31 ;  /* 0x0000001f1a167220 */ /* 0x000fe20000410000 */
[----:B------:R-:W-:Y:S01]  /*1750*/  FFMA.FTZ R29, R11, R20, RZ ;  /* 0x000000140b1d7223 */ /* 0x000fe200000100ff */
[----:B------:R-:W-:Y:S01]  /*1760*/  FADD.FTZ R26, RZ, R20 ;  /* 0x00000014ff1a7221 */ /* 0x000fe20000010000 */
[----:B------:R-:W-:Y:S01]  /*1770*/  FMUL.FTZ R20, R27, UR38 ;  /* 0x000000261b147c20 */ /* 0x000fe20008410000 */
[----:B------:R-:W-:Y:S01]  /*1780*/  FMUL.FTZ R25, R9, R12 ;  /* 0x0000000c09197220 */ /* 0x000fe20000410000 */
[----:B------:R-:W-:Y:S01]  /*1790*/  FFMA.FTZ R28, R11, R17, RZ ;  /* 0x000000110b1c7223 */ /* 0x000fe200000100ff */
[----:B------:R-:W-:Y:S01]  /*17a0*/  FADD.FTZ R17, RZ, R17 ;  /* 0x00000011ff117221 */ /* 0x000fe20000010000 */
[----:B------:R-:W-:Y:S01]  /*17b0*/  FFMA.FTZ R27, R9, R20, R7 ;  /* 0x00000014091b7223 */ /* 0x000fe20000010007 */
[----:B------:R-:W-:Y:S01]  /*17c0*/  FFMA.FTZ R29, R10, R25, R29 ;  /* 0x000000190a1d7223 */ /* 0x000fe2000001001d */
[----:B------:R-:W-:Y:S01]  /*17d0*/  FADD.FTZ R25, R25, R26 ;  /* 0x0000001a19197221 */ /* 0x000fe20000010000 */
[----:B------:R-:W-:Y:S01]  /*17e0*/  FMUL.FTZ R23, R23, R30 ;  /* 0x0000001e17177220 */ /* 0x000fe20000410000 */
[----:B------:R-:W-:Y:S01]  /*17f0*/  FMUL.FTZ R31, R27, -1.4426950216293334961 ;  /* 0xbfb8aa3b1b1f7820 */ /* 0x000fe20000410000 */
[----:B------:R-:W-:Y:S01]  /*1800*/  FADD.FTZ R30, R17, R16 ;  /* 0x00000010111e7221 */ /* 0x000fe20000010000 */
[-C--:B------:R-:W-:Y:S01]  /*1810*/  FFMA.FTZ R28, R13, R16.reuse, R28 ;  /* 0x000000100d1c7223 */ /* 0x080fe2000001001c */
[----:B------:R-:W-:Y:S01]  /*1820*/  FMUL.FTZ R16, R8, R16 ;  /* 0x0000001008107220 */ /* 0x000fe20000410000 */
[----:B------:R-:W-:Y:S01]  /*1830*/  SHF.L.U32 R11, R41, 0x10, RZ ;  /* 0x00000010290b7819 */ /* 0x000fe200000006ff */
[----:B------:R-:W-:Y:S01]  /*1840*/  FADD.FTZ R17, RZ, R12 ;  /* 0x0000000cff117221 */ /* 0x000fe20000010000 */
[----:B------:R-:W0:Y:S01]  /*1850*/  MUFU.EX2 R31, R31 ;  /* 0x0000001f001f7308 */ /* 0x000e220000000800 */
[----:B------:R-:W-:Y:S01]  /*1860*/  FFMA.FTZ R29, R13, R16, R29 ;  /* 0x000000100d1d7223 */ /* 0x000fe2000001001d */
[----:B------:R-:W-:Y:S01]  /*1870*/  FADD.FTZ R25, R25, R16 ;  /* 0x0000001019197221 */ /* 0x000fe20000010000 */
[----:B------:R-:W-:Y:S01]  /*1880*/  FFMA.FTZ R28, R19, R21, R28 ;  /* 0x00000015131c7223 */ /* 0x000fe2000001001c */
[----:B0-----:R-:W-:-:S06]  /*1890*/  FADD.FTZ R26, R31, 1 ;  /* 0x3f8000001f1a7421 */ /* 0x001fcc0000010000 */
[----:B------:R-:W0:Y:S02]  /*18a0*/  MUFU.RCP R26, R26 ;  /* 0x0000001a001a7308 */ /* 0x000e240000001000 */
[----:B0-----:R-:W-:Y:S01]  /*18b0*/  FADD.FTZ R13, -R26, 1 ;  /* 0x3f8000001a0d7421 */ /* 0x001fe20000010100 */
[----:B------:R-:W-:-:S03]  /*18c0*/  FMUL.FTZ R11, R11, R26 ;  /* 0x0000001a0b0b7220 */ /* 0x000fc60000410000 */
[----:B------:R-:W-:-:S04]  /*18d0*/  FFMA.FTZ R13, R27, R13, 1 ;  /* 0x3f8000001b0d7423 */ /* 0x000fc8000001000d */
[----:B------:R-:W-:Y:S01]  /*18e0*/  FMUL.FTZ R11, R11, R13 ;  /* 0x0000000d0b0b7220 */ /* 0x000fe20000410000 */
[----:B------:R-:W-:Y:S01]  /*18f0*/  FFMA.FTZ R13, R10, R12, RZ ;  /* 0x0000000c0a0d7223 */ /* 0x000fe200000100ff */
[----:B------:R-:W-:-:S03]  /*1900*/  FMUL.FTZ R10, R9, R24 ;  /* 0x00000018090a7220 */ /* 0x000fc60000410000 */
[C---:B------:R-:W-:Y:S01]  /*1910*/  FFMA.FTZ R13, R14.reuse, R24, R13 ;  /* 0x000000180e0d7223 */ /* 0x040fe2000001000d */
[----:B------:R-:W-:Y:S01]  /*1920*/  FFMA.FTZ R14, R14, R10, R29 ;  /* 0x0000000a0e0e7223 */ /* 0x000fe2000001001d */
[----:B------:R-:W-:Y:S01]  /*1930*/  FADD.FTZ R25, R10, R25 ;  /* 0x000000190a197221 */ /* 0x000fe20000010000 */
[----:B------:R-:W-:Y:S01]  /*1940*/  FMUL.FTZ R10, R8, R21 ;  /* 0x00000015080a7220 */ /* 0x000fe20000410000 */
[----:B------:R-:W-:Y:S01]  /*1950*/  FADD.FTZ R24, R17, R24 ;  /* 0x0000001811187221 */ /* 0x000fe20000010000 */
[-C--:B------:R-:W-:Y:S01]  /*1960*/  FMUL.FTZ R17, R9, R23.reuse ;  /* 0x0000001709117220 */ /* 0x080fe20000410000 */
[----:B------:R-:W-:Y:S01]  /*1970*/  FFMA.FTZ R13, R18, R23, R13 ;  /* 0x00000017120d7223 */ /* 0x000fe2000001000d */
[----:B------:R-:W-:Y:S01]  /*1980*/  FADD.FTZ R12, R25, R10 ;  /* 0x0000000a190c7221 */ /* 0x000fe20000010000 */
[----:B------:R-:W-:Y:S01]  /*1990*/  FFMA.FTZ R27, R19, R10, R14 ;  /* 0x0000000a131b7223 */ /* 0x000fe2000001000e */
[-C--:B------:R-:W-:Y:S01]  /*19a0*/  FMUL.FTZ R19, R8, R22.reuse ;  /* 0x0000001608137220 */ /* 0x080fe20000410000 */
[----:B------:R-:W-:Y:S01]  /*19b0*/  FMUL.FTZ R25, R9, R11 ;  /* 0x0000000b09197220 */ /* 0x000fe20000410000 */
[----:B------:R-:W-:Y:S01]  /*19c0*/  FADD.FTZ R12, R17, R12 ;  /* 0x0000000c110c7221 */ /* 0x000fe20000010000 */
[----:B------:R-:W-:Y:S01]  /*19d0*/  FFMA.FTZ R10, R18, R17, R27 ;  /* 0x00000011120a7223 */ /* 0x000fe2000001001b */
[----:B------:R-:W-:Y:S01]  /*19e0*/  FADD.FTZ R17, R30, R21 ;  /* 0x000000151e117221 */ /* 0x000fe20000010000 */
[----:B------:R-:W-:Y:S01]  /*19f0*/  FADD.FTZ R24, R24, R23 ;  /* 0x0000001718187221 */ /* 0x000fe20000010000 */
[----:B------:R-:W-:Y:S01]  /*1a00*/  FADD.FTZ R12, R12, R19 ;  /* 0x000000130c0c7221 */ /* 0x000fe20000010000 */
[----:B------:R-:W-:Y:S01]  /*1a10*/  FFMA.FTZ R21, R15, R19, R10 ;  /* 0x000000130f157223 */ /* 0x000fe2000001000a */
[----:B------:R-:W-:Y:S01]  /*1a20*/  FADD.FTZ R14, R17, R22 ;  /* 0x00000016110e7221 */ /* 0x000fe20000010000 */
[C---:B------:R-:W-:Y:S01]  /*1a30*/  FFMA.FTZ R13, R20.reuse, R11, R13 ;  /* 0x0000000b140d7223 */ /* 0x040fe2000001000d */
[----:B------:R-:W-:Y:S01]  /*1a40*/  FADD.FTZ R16, R25, R12 ;  /* 0x0000000c19107221 */ /* 0x000fe20000010000 */
[----:B------:R-:W-:Y:S01]  /*1a50*/  FFMA.FTZ R12, R15, R22, R28 ;  /* 0x000000160f0c7223 */ /* 0x000fe2000001001c */
[----:B------:R-:W-:Y:S01]  /*1a60*/  FFMA.FTZ R21, R20, R25, R21 ;  /* 0x0000001914157223 */ /* 0x000fe20000010015 */
[----:B------:R-:W-:-:S07]  /*1a70*/  FADD.FTZ R15, R24, R11 ;  /* 0x0000000b180f7221 */ /* 0x000fce0000010000 */
.L_x_38:
        /* <DEDUP_REMOVED lines=32> */
[----:B------:R-:W-:Y:S01]  /*1c80*/  SHF.R.U32.HI R20, RZ, 0x2, R45 ;  /* 0x00000002ff147819 */ /* 0x000fe2000001162d */
[----:B--2---:R-:W-:-:S03]  /*1c90*/  FADD.FTZ R11, R17, R16 ;  /* 0x00000010110b7221 */ /* 0x004fc60000010000 */
[----:B------:R-:W-:-:S07]  /*1ca0*/  LOP3.LUT R20, R20, 0xf8, RZ, 0xc0, !PT ;  /* 0x000000f814147812 */ /* 0x000fce00078ec0ff */
[----:B------:R3:W-:Y:S02]  /*1cb0*/  @!P1 STS.64 [R20+UR10+0x8], R10 ;  /* 0x0000080a14009988 */ /* 0x0007e40008000a0a */
.L_x_40:
[----:B------:R-:W-:Y:S05]  /*1cc0*/  BSYNC.RECONVERGENT B0 ;  /* 0x0000000000007941 */ /* 0x000fea0003800200 */
.L_x_39:
        /* <DEDUP_REMOVED lines=8> */
[----:B---3--:R-:W2:Y:S01]  /*1d50*/  LDS.64 R20, [UR6+0x20] ;  /* 0x00002006ff147984 */ /* 0x008ea20008000a00 */
[----:B-1----:R-:W-:Y:S01]  /*1d60*/  FADD.FTZ R23, R10, R16 ;  /* 0x000000100a177221 */ /* 0x002fe20000010000 */
[----:B0-----:R-:W-:-:S03]  /*1d70*/  FADD.FTZ R10, R11, R17 ;  /* 0x000000110b0a7221 */ /* 0x001fc60000010000 */
[----:B------:R-:W-:Y:S01]  /*1d80*/  FADD.FTZ R23, R23, R18 ;  /* 0x0000001217177221 */ /* 0x000fe20000010000 */
[----:B------:R-:W-:-:S03]  /*1d90*/  FADD.FTZ R16, R10, R19 ;  /* 0x000000130a107221 */ /* 0x000fc60000010000 */
[----:B--2---:R-:W-:Y:S01]  /*1da0*/  FADD.FTZ R10, R23, R20 ;  /* 0x00000014170a7221 */ /* 0x004fe20000010000 */
[----:B------:R-:W-:-:S07]  /*1db0*/  FADD.FTZ R11, R16, R21 ;  /* 0x00000015100b7221 */ /* 0x000fce0000010000 */
.L_x_42:
[----:B------:R-:W-:Y:S05]  /*1dc0*/  BSYNC.RECONVERGENT B0 ;  /* 0x0000000000007941 */ /* 0x000fea0003800200 */
.L_x_41:
[----:B------:R-:W-:Y:S06]  /*1dd0*/  BAR.SYNC.DEFER_BLOCKING 0x0 ;  /* 0x0000000000007b1d */ /* 0x000fec0000010000 */
[----:B------:R-:W-:Y:S04]  /*1de0*/  BSSY.RECONVERGENT B0, `(.L_x_43) ;  /* 0x000009d000007945 */ /* 0x000fe80003800200 */
[----:B------:R-:W-:Y:S05]  /*1df0*/  @P5 BRA `(.L_x_44) ;  /* 0x00000008006c5947 */ /* 0x000fea0003800000 */
[----:B-12---:R-:W1:Y:S04]  /*1e00*/  LDS.128 R16, [R0+0x40] ;  /* 0x0000400000107984 */ /* 0x006e680000000c00 */
[----:B---3--:R-:W2:Y:S04]  /*1e10*/  LDS.128 R20, [R0+0x80] ;  /* 0x0000800000147984 */ /* 0x008ea80000000c00 */
[----:B------:R-:W3:Y:S04]  /*1e20*/  LDS.128 R24, [R0+0xc0] ;  /* 0x0000c00000187984 */ /* 0x000ee80000000c00 */
[----:B------:R-:W4:Y:S01]  /*1e30*/  LDS.128 R28, [R0+0x100] ;  /* 0x00010000001c7984 */ /* 0x000f220000000c00 */
[----:B-1----:R-:W-:Y:S01]  /*1e40*/  FADD.FTZ R16, R12, R16 ;  /* 0x000000100c107221 */ /* 0x002fe20000010000 */
[----:B------:R-:W-:Y:S01]  /*1e50*/  FADD.FTZ R12, R13, R17 ;  /* 0x000000110d0c7221 */ /* 0x000fe20000010000 */
[----:B------:R-:W-:Y:S01]  /*1e60*/  FADD.FTZ R13, R14, R18 ;  /* 0x000000120e0d7221 */ /* 0x000fe20000010000 */
[----:B------:R-:W-:Y:S01]  /*1e70*/  FADD.FTZ R14, R15, R19 ;  /* 0x000000130f0e7221 */ /* 0x000fe20000010000 */
[----:B--2---:R-:W-:Y:S01]  /*1e80*/  FADD.FTZ R15, R16, R20 ;  /* 0x00000014100f7221 */ /* 0x004fe20000010000 */
[----:B------:R-:W-:Y:S01]  /*1e90*/  FADD.FTZ R12, R12, R21 ;  /* 0x000000150c0c7221 */ /* 0x000fe20000010000 */
[----:B------:R-:W-:Y:S01]  /*1ea0*/  FADD.FTZ R17, R13, R22 ;  /* 0x000000160d117221 */ /* 0x000fe20000010000 */
[----:B------:R-:W-:Y:S01]  /*1eb0*/  FADD.FTZ R16, R14, R23 ;  /* 0x000000170e107221 */ /* 0x000fe20000010000 */
[----:B---3--:R-:W-:Y:S01]  /*1ec0*/  FADD.FTZ R19, R15, R24 ;  /* 0x000000180f137221 */ /* 0x008fe20000010000 */
[----:B------:R-:W-:Y:S01]  /*1ed0*/  FADD.FTZ R20, R12, R25 ;  /* 0x000000190c147221 */ /* 0x000fe20000010000 */
[----:B------:R-:W-:Y:S01]  /*1ee0*/  FADD.FTZ R21, R17, R26 ;  /* 0x0000001a11157221 */ /* 0x000fe20000010000 */
[----:B------:R-:W1:Y:S01]  /*1ef0*/  LDS.128 R12, [R0+0x140] ;  /* 0x00014000000c7984 */ /* 0x000e620000000c00 */
[----:B------:R-:W-:Y:S01]  /*1f00*/  FADD.FTZ R24, R16, R27 ;  /* 0x0000001b10187221 */ /* 0x000fe20000010000 */
[----:B----4-:R-:W-:Y:S01]  /*1f10*/  FADD.FTZ R25, R19, R28 ;  /* 0x0000001c13197221 */ /* 0x010fe20000010000 */
[----:B------:R-:W-:Y:S01]  /*1f20*/  FADD.FTZ R26, R20, R29 ;  /* 0x0000001d141a7221 */ /* 0x000fe20000010000 */
[----:B------:R-:W2:Y:S01]  /*1f30*/  LDS.128 R16, [R0+0x180] ;  /* 0x0001800000107984 */ /* 0x000ea20000000c00 */
[----:B------:R-:W-:Y:S01]  /*1f40*/  FADD.FTZ R27, R21, R30 ;  /* 0x0000001e151b7221 */ /* 0x000fe20000010000 */
[----:B------:R-:W-:-:S02]  /*1f50*/  FADD.FTZ R24, R24, R31 ;  /* 0x0000001f18187221 */ /* 0x000fc40000010000 */
[----:B------:R-:W3:Y:S01]  /*1f60*/  LDS.128 R20, [R0+0x1c0] ;  /* 0x0001c00000147984 */ /* 0x000ee20000000c00 */
        /* <DEDUP_REMOVED lines=9> */
[----:B---3--:R-:W-:Y:S01]  /*2000*/  FADD.FTZ R29, R25, R20 ;  /* 0x00000014191d7221 */ /* 0x008fe20000010000 */
[----:B------:R-:W2:Y:S01]  /*2010*/  LDS.128 R16, [R0+0x240] ;  /* 0x0002400000107984 */ /* 0x000ea20000000c00 */
[----:B------:R-:W-:Y:S01]  /*2020*/  FADD.FTZ R20, R24, R21 ;  /* 0x0000001518147221 */ /* 0x000fe20000010000 */
[----:B------:R-:W-:Y:S01]  /*2030*/  FADD.FTZ R21, R27, R22 ;  /* 0x000000161b157221 */ /* 0x000fe20000010000 */
[----:B------:R-:W-:Y:S01]  /*2040*/  FADD.FTZ R28, R28, R23 ;  /* 0x000000171c1c7221 */ /* 0x000fe20000010000 */
[----:B------:R-:W3:Y:S01]  /*2050*/  LDS.128 R24, [R0+0x280] ;  /* 0x0002800000187984 */ /* 0x000ee20000000c00 */
        /* <DEDUP_REMOVED lines=116> */
[----:B------:R-:W-:-:S07]  /*27a0*/  FADD.FTZ R15, R28, R23 ;  /* 0x000000171c0f7221 */ /* 0x000fce0000010000 */
.L_x_44:
[----:B------:R-:W-:Y:S05]  /*27b0*/  BSYNC.RECONVERGENT B0 ;  /* 0x0000000000007941 */ /* 0x000fea0003800200 */
.L_x_43:
[----:B------:R-:W-:Y:S04]  /*27c0*/  BSSY.RECONVERGENT B0, `(.L_x_45) ;  /* 0x000001c000007945 */ /* 0x000fe80003800200 */
[----:B------:R-:W-:Y:S05]  /*27d0*/  @P5 BRA `(.L_x_46) ;  /* 0x0000000000685947 */ /* 0x000fea0003800000 */
[----:B------:R-:W2:Y:S08]  /*27e0*/  LDC.64 R22, c[0x0][0x3f8] ;  /* 0x0000fe00ff167b82 */ /* 0x000eb00000000a00 */
[----:B---3--:R-:W3:Y:S01]  /*27f0*/  LDC.64 R20, c[0x0][0x3d8] ;  /* 0x0000f600ff147b82 */ /* 0x008ee20000000a00 */
[----:B--2---:R-:W-:Y:S01]  /*2800*/  IMAD.WIDE.U32 R16, R22, 0x3, RZ ;  /* 0x0000000316107825 */ /* 0x004fe200078e00ff */
[----:B------:R-:W-:-:S02]  /*2810*/  LEA R25, R23, R23, 0x1 ;  /* 0x0000001717197211 */ /* 0x000fc400078e08ff */
[----:B-1----:R-:W-:Y:S02]  /*2820*/  LEA.HI R19, P1, R23, R22, RZ, 0x1 ;  /* 0x0000001617137211 */ /* 0x002fe400078308ff */
[----:B------:R-:W-:Y:S02]  /*2830*/  IADD3 R17, PT, PT, R17, R25, RZ ;  /* 0x0000001911117210 */ /* 0x000fe40007ffe0ff */
[----:B------:R-:W-:Y:S01]  /*2840*/  IADD3.X R18, PT, PT, RZ, R23, RZ, P1, !PT ;  /* 0x00000017ff127210 */ /* 0x000fe20000ffe4ff */
[----:B---3--:R-:W-:Y:S01]  /*2850*/  IMAD.WIDE R20, R43, 0x4, R20 ;  /* 0x000000042b147825 */ /* 0x008fe200078e0214 */
[----:B------:R-:W-:Y:S02]  /*2860*/  LEA.HI R24, P1, R17, R16, RZ, 0x1 ;  /* 0x0000001011187211 */ /* 0x000fe400078308ff */
[----:B------:R-:W-:Y:S02]  /*2870*/  SHF.L.U32 R29, R19, 0x1, RZ ;  /* 0x00000001131d7819 */ /* 0x000fe400000006ff */
[----:B------:R-:W-:Y:S01]  /*2880*/  SHF.L.U32 R25, R24, 0x1, RZ ;  /* 0x0000000118197819 */ /* 0x000fe200000006ff */
[----:B------:R4:W-:Y:S01]  /*2890*/  REDG.E.ADD.F32.FTZ.RN.STRONG.GPU desc[UR28][R20.64], R12 ;  /* 0x0000000c140079a6 */ /* 0x0009e2000c12f31c */
[----:B------:R-:W-:-:S02]  /*28a0*/  LOP3.LUT R29, R29, 0xfffffffc, RZ, 0xc0, !PT ;  /* 0xfffffffc1d1d7812 */ /* 0x000fc400078ec0ff */
[----:B------:R-:W-:Y:S02]  /*28b0*/  LEA R16, P3, R22, R20, 0x2 ;  /* 0x0000001416107211 */ /* 0x000fe400078610ff */
[----:B------:R-:W-:Y:S02]  /*28c0*/  IADD3.X R27, PT, PT, RZ, R17, RZ, P1, !PT ;  /* 0x00000011ff1b7210 */ /* 0x000fe40000ffe4ff */
[----:B------:R-:W-:Y:S02]  /*28d0*/  LOP3.LUT R25, R25, 0xfffffffc, RZ, 0xc0, !PT ;  /* 0xfffffffc19197812 */ /* 0x000fe400078ec0ff */
[----:B------:R-:W-:Y:S02]  /*28e0*/  SHF.L.U64.HI R19, R19, 0x1, R18 ;  /* 0x0000000113137819 */ /* 0x000fe40000010212 */
[----:B------:R-:W-:Y:S02]  /*28f0*/  IADD3 R18, P1, PT, R20, R29, RZ ;  /* 0x0000001d14127210 */ /* 0x000fe40007f3e0ff */
[----:B------:R-:W-:-:S02]  /*2900*/  LEA.HI.X R17, R22, R21, R23, 0x2, P3 ;  /* 0x0000001516117211 */ /* 0x000fc400018f1417 */
[----:B------:R-:W-:Y:S02]  /*2910*/  SHF.L.U64.HI R23, R24, 0x1, R27 ;  /* 0x0000000118177819 */ /* 0x000fe4000001021b */
[----:B------:R-:W-:Y:S02]  /*2920*/  IADD3 R22, P3, PT, R20, R25, RZ ;  /* 0x0000001914167210 */ /* 0x000fe40007f7e0ff */
[C---:B------:R-:W-:Y:S02]  /*2930*/  IADD3.X R19, PT, PT, R21.reuse, R19, RZ, P1, !PT ;  /* 0x0000001315137210 */ /* 0x040fe40000ffe4ff */
[----:B------:R-:W-:-:S03]  /*2940*/  IADD3.X R23, PT, PT, R21, R23, RZ, P3, !PT ;  /* 0x0000001715177210 */ /* 0x000fc60001ffe4ff */
[----:B------:R4:W-:Y:S04]  /*2950*/  REDG.E.ADD.F32.FTZ.RN.STRONG.GPU desc[UR28][R18.64], R13 ;  /* 0x0000000d120079a6 */ /* 0x0009e8000c12f31c */
[----:B------:R4:W-:Y:S04]  /*2960*/  REDG.E.ADD.F32.FTZ.RN.STRONG.GPU desc[UR28][R16.64], R14 ;  /* 0x0000000e100079a6 */ /* 0x0009e8000c12f31c */
[----:B------:R4:W-:Y:S02]  /*2970*/  REDG.E.ADD.F32.FTZ.RN.STRONG.GPU desc[UR28][R22.64], R15 ;  /* 0x0000000f160079a6 */ /* 0x0009e4000c12f31c */
.L_x_46:
[----:B------:R-:W-:Y:S05]  /*2980*/  BSYNC.RECONVERGENT B0 ;  /* 0x0000000000007941 */ /* 0x000fea0003800200 */
.L_x_45:
[----:B------:R-:W-:-:S09]  /*2990*/  UISETP.GE.U32.AND UP0, UPT, UR32, 0x2, UPT ;  /* 0x000000022000788c */ /* 0x000fd2000bf06070 */
[----:B------:R-:W-:Y:S05]  /*29a0*/  BRA.U !UP0, `(.L_x_47) ;  /* 0x0000000d08387547 */ /* 0x000fea000b800000 */
[----:B------:R-:W5:Y:S01]  /*29b0*/  LDCU.64 UR6, c[0x0][0x3d0] ;  /* 0x00007a00ff0677ac */ /* 0x000f620008000a00 */
[----:B----4-:R-:W-:Y:S01]  /*29c0*/  MOV R12, UR32 ;  /* 0x00000020000c7c02 */ /* 0x010fe20008000f00 */
[----:B------:R-:W-:-:S03]  /*29d0*/  ULOP3.LUT UR19, UR4, 0x1, URZ, 0xc0, !UPT ;  /* 0x0000000104137892 */ /* 0x000fc6000f8ec0ff */
[----:B------:R-:W-:Y:S01]  /*29e0*/  ISETP.GE.U32.AND P3, PT, R12, 0x8, PT ;  /* 0x000000080c00780c */ /* 0x000fe20003f66070 */
[----:B------:R-:W-:-:S04]  /*29f0*/  UIMAD UR20, UR19, UR31, URZ ;  /* 0x0000001f131472a4 */ /* 0x000fc8000f8e02ff */
[----:B------:R-:W-:-:S04]  /*2a00*/  UIMAD UR19, UR20, UR32, URZ ;  /* 0x00000020141372a4 */ /* 0x000fc8000f8e02ff */
[----:B------:R-:W-:-:S04]  /*2a10*/  USHF.L.U32 UR19, UR19, 0x1, URZ ;  /* 0x0000000113137899 */ /* 0x000fc800080006ff */
[----:B-----5:R-:W-:Y:S01]  /*2a20*/  UIMAD.WIDE UR6, UR19, 0x4, UR6 ;  /* 0x00000004130678a5 */ /* 0x020fe2000f8e0206 */
[----:B------:R-:W-:Y:S11]  /*2a30*/  @P2 BRA `(.L_x_48) ;  /* 0x00000000005c2947 */ /* 0x000ff60003800000 */
[----:B------:R-:W4:Y:S01]  /*2a40*/  LDC.64 R14, c[0x0][0x3c8] ;  /* 0x0000f200ff0e7b82 */ /* 0x000f220000000a00 */
[----:B--2---:R-:W-:Y:S01]  /*2a50*/  MOV R16, UR4 ;  /* 0x0000000400107c02 */ /* 0x004fe20008000f00 */
[----:B------:R-:W-:Y:S02]  /*2a60*/  UIADD3 UR19, UPT, UPT, UR20, UR5, URZ ;  /* 0x0000000514137290 */ /* 0x000fe4000fffe0ff */
[----:B------:R-:W-:Y:S01]  /*2a70*/  UIMAD.WIDE.U32 UR22, UR34, 0x8, UR6 ;  /* 0x00000008221678a5 */ /* 0x000fe2000f8e0006 */
[----:B------:R-:W-:-:S03]  /*2a80*/  LOP3.LUT P1, R16, R16, 0x2, RZ, 0xc0, !PT ;  /* 0x0000000210107812 */ /* 0x000fc6000782c0ff */
[----:B------:R-:W-:Y:S02]  /*2a90*/  MOV R17, UR19 ;  /* 0x0000001300117c02 */ /* 0x000fe40008000f00 */
[----:B-1----:R-:W-:Y:S02]  /*2aa0*/  SEL R19, RZ, UR32, P1 ;  /* 0x00000020ff137c07 */ /* 0x002fe40008800000 */
        /* <DEDUP_REMOVED lines=11> */
.L_x_49:
[----:B-1----:R-:W2:Y:S04]  /*2b60*/  LDG.E.STRONG.GPU R12, desc[UR28][R14.64] ;  /* 0x0000001c0e0c7981 */ /* 0x002ea8000c1ef900 */
[----:B--2---:R-:W-:Y:S01]  /*2b70*/  CCTL.IVALL ;  /* 0x00000000ff00798f */ /* 0x004fe20002000000 */
[----:B------:R-:W-:Y:S05]  /*2b80*/  YIELD ;  /* 0x0000000000007946 */ /* 0x000fea0003800000 */
[----:B------:R-:W-:-:S13]  /*2b90*/  ISETP.NE.AND P1, PT, R12, R19, PT ;  /* 0x000000130c00720c */ /* 0x000fda0003f25270 */
[----:B------:R-:W-:Y:S05]  /*2ba0*/  @P1 BRA `(.L_x_49) ;  /* 0xfffffffc00ec1947 */ /* 0x000fea000383ffff */
.L_x_48:
[----:B------:R-:W-:Y:S05]  /*2bb0*/  WARPSYNC.ALL ;  /* 0x0000000000007948 */ /* 0x000fea0003800000 */
[----:B------:R-:W-:Y:S01]  /*2bc0*/  BAR.SYNC.DEFER_BLOCKING 0x0 ;  /* 0x0000000000007b1d */ /* 0x000fe20000010000 */
[----:B---3--:R-:W-:-:S05]  /*2bd0*/  HFMA2 R20, -RZ, RZ, 0, 0 ;  /* 0x00000000ff147431 */ /* 0x008fca00000001ff */
[----:B------:R-:W-:Y:S05]  /*2be0*/  @!P3 BRA `(.L_x_50) ;  /* 0x000000040078b947 */ /* 0x000fea0003800000 */
[----:B------:R-:W-:Y:S01]  /*2bf0*/  MOV R20, RZ ;  /* 0x000000ff00147202 */ /* 0x000fe20000000f00 */
[----:B------:R-:W-:Y:S01]  /*2c00*/  UMOV UR19, UR5 ;  /* 0x0000000500137c82 */ /* 0x000fe20008000000 */
[----:B------:R-:W-:Y:S01]  /*2c10*/  UMOV UR20, UR9 ;  /* 0x0000000900147c82 */ /* 0x000fe20008000000 */
[----:B------:R-:W-:Y:S01]  /*2c20*/  UMOV UR21, UR17 ;  /* 0x0000001100157c82 */ /* 0x000fe20008000000 */
[----:B------:R-:W-:Y:S01]  /*2c30*/  UMOV UR22, UR16 ;  /* 0x0000001000167c82 */ /* 0x000fe20008000000 */
[----:B------:R-:W-:Y:S01]  /*2c40*/  UMOV UR23, UR15 ;  /* 0x0000000f00177c82 */ /* 0x000fe20008000000 */
[----:B------:R-:W-:Y:S01]  /*2c50*/  UMOV UR24, UR14 ;  /* 0x0000000e00187c82 */ /* 0x000fe20008000000 */
[----:B------:R-:W-:Y:S01]  /*2c60*/  UMOV UR25, UR13 ;  /* 0x0000000d00197c82 */ /* 0x000fe20008000000 */
[----:B------:R-:W-:Y:S01]  /*2c70*/  UMOV UR26, UR12 ;  /* 0x0000000c001a7c82 */ /* 0x000fe20008000000 */
[----:B------:R-:W-:-:S05]  /*2c80*/  UMOV UR27, UR11 ;  /* 0x0000000b001b7c82 */ /* 0x000fca0008000000 */
.L_x_51:
        /* <DEDUP_REMOVED lines=15> */
[----:B--2---:R-:W-:Y:S01]  /*2d80*/  MOV R16, UR42 ;  /* 0x0000002a00107c02 */ /* 0x004fe20008000f00 */
[----:B------:R-:W-:Y:S01]  /*2d90*/  VOTEU.ALL UP0, P5 ;  /* 0x0000000000ff7886 */ /* 0x000fe20002800000 */
[----:B------:R-:W-:Y:S02]  /*2da0*/  MOV R17, UR43 ;  /* 0x0000002b00117c02 */ /* 0x000fe40008000f00 */
[----:B------:R-:W0:Y:S01]  /*2db0*/  @!P1 LDG.E.64 R14, desc[UR28][R14.64] ;  /* 0x0000001c0e0e9981 */ /* 0x000e22000c1e1b00 */
[----:B------:R-:W-:Y:S02]  /*2dc0*/  MOV R12, UR40 ;  /* 0x00000028000c7c02 */ /* 0x000fe40008000f00 */
[----:B------:R-:W-:Y:S01]  /*2dd0*/  MOV R13, UR41 ;  /* 0x00000029000d7c02 */ /* 0x000fe20008000f00 */
[----:B------:R-:W2:Y:S01]  /*2de0*/  @!P3 LDG.E.64 R16, desc[UR28][R16.64] ;  /* 0x0000001c1010b981 */ /* 0x000ea2000c1e1b00 */
[----:B------:R-:W-:-:S04]  /*2df0*/  @!UP0 UIMAD.WIDE.U32 UR40, UR23, 0x8, UR6 ;  /* 0x00000008172888a5 */ /* 0x000fc8000f8e0006 */
[----:B------:R-:W3:Y:S02]  /*2e00*/  @!P6 LDG.E.64 R12, desc[UR28][R12.64] ;  /* 0x0000001c0c0ce981 */ /* 0x000ee4000c1e1b00 */
[----:B------:R-:W-:Y:S02]  /*2e10*/  MOV R18, UR40 ;  /* 0x0000002800127c02 */ /* 0x000fe40008000f00 */
[----:B------:R-:W-:-:S06]  /*2e20*/  MOV R19, UR41 ;  /* 0x0000002900137c02 */ /* 0x000fcc0008000f00 */
[----:B------:R-:W4:Y:S01]  /*2e30*/  @!P5 LDG.E.64 R18, desc[UR28][R18.64] ;  /* 0x0000001c1212d981 */ /* 0x000f22000c1e1b00 */
[----:B------:R-:W-:Y:S01]  /*2e40*/  IADD3 R21, PT, PT, R20, 0x4, RZ ;  /* 0x0000000414157810 */ /* 0x000fe20007ffe0ff */
[----:B0-----:R-:W-:Y:S01]  /*2e50*/  @!P1 FADD.FTZ R10, R10, R14 ;  /* 0x0000000e0a0a9221 */ /* 0x001fe20000010000 */
[----:B------:R-:W-:Y:S01]  /*2e60*/  @!P1 FADD.FTZ R11, R11, R15 ;  /* 0x0000000f0b0b9221 */ /* 0x000fe20000010000 */
[----:B------:R-:W-:Y:S02]  /*2e70*/  IADD3 R14, PT, PT, R20, 0x5, RZ ;  /* 0x00000005140e7810 */ /* 0x000fe40007ffe0ff */
[----:B------:R-:W-:Y:S01]  /*2e80*/  ISETP.EQ.OR P1, PT, R21, UR30, P2 ;  /* 0x0000001e15007c0c */ /* 0x000fe20009722670 */
[----:B--2---:R-:W-:Y:S01]  /*2e90*/  @!P3 FADD.FTZ R10, R10, R16 ;  /* 0x000000100a0ab221 */ /* 0x004fe20000010000 */
[----:B------:R-:W-:Y:S01]  /*2ea0*/  @!P3 FADD.FTZ R11, R11, R17 ;  /* 0x000000110b0bb221 */ /* 0x000fe20000010000 */
[----:B------:R-:W-:Y:S02]  /*2eb0*/  ISETP.EQ.OR P3, PT, R14, UR30, P2 ;  /* 0x0000001e0e007c0c */ /* 0x000fe40009762670 */
[----:B------:R-:W-:Y:S01]  /*2ec0*/  IADD3 R14, PT, PT, R20, 0x6, RZ ;  /* 0x00000006140e7810 */ /* 0x000fe20007ffe0ff */
[----:B---3--:R-:W-:Y:S01]  /*2ed0*/  @!P6 FADD.FTZ R10, R10, R12 ;  /* 0x0000000c0a0ae221 */ /* 0x008fe20000010000 */
[----:B------:R-:W-:Y:S01]  /*2ee0*/  @!P6 FADD.FTZ R11, R11, R13 ;  /* 0x0000000d0b0be221 */ /* 0x000fe20000010000 */
[----:B------:R-:W-:-:S02]  /*2ef0*/  IADD3 R12, PT, PT, R20, 0x7, RZ ;  /* 0x00000007140c7810 */ /* 0x000fc40007ffe0ff */
[----:B------:R-:W-:-:S03]  /*2f00*/  ISETP.EQ.OR P6, PT, R14, UR30, P2 ;  /* 0x0000001e0e007c0c */ /* 0x000fc600097c2670 */
[----:B------:R-:W-:Y:S01]  /*2f10*/  VOTEU.ALL UP1, P1 ;  /* 0x0000000000ff7886 */ /* 0x000fe20000820000 */
[----:B----4-:R-:W-:Y:S01]  /*2f20*/  @!P5 FADD.FTZ R10, R10, R18 ;  /* 0x000000120a0ad221 */ /* 0x010fe20000010000 */
[----:B------:R-:W-:Y:S01]  /*2f30*/  @!P5 FADD.FTZ R11, R11, R19 ;  /* 0x000000130b0bd221 */ /* 0x000fe20000010000 */
[----:B------:R-:W-:Y:S02]  /*2f40*/  ISETP.EQ.OR P5, PT, R12, UR30, P2 ;  /* 0x0000001e0c007c0c */ /* 0x000fe400097a2670 */
[----:B------:R-:W-:Y:S01]  /*2f50*/  @!UP1 UIMAD.WIDE.U32 UR40, UR24, 0x8, UR6 ;  /* 0x00000008182898a5 */ /* 0x000fe2000f8e0006 */
[----:B------:R-:W-:-:S04]  /*2f60*/  VOTEU.ALL UP0, P3 ;  /* 0x0000000000ff7886 */ /* 0x000fc80001800000 */
[----:B------:R-:W-:Y:S01]  /*2f70*/  VOTEU.ALL UP1, P6 ;  /* 0x0000000000ff7886 */ /* 0x000fe20003020000 */
[----:B------:R-:W-:Y:S01]  /*2f80*/  MOV R16, UR40 ;  /* 0x0000002800107c02 */ /* 0x000fe20008000f00 */
[----:B------:R-:W-:Y:S01]  /*2f90*/  @!UP0 UIMAD.WIDE.U32 UR42, UR25, 0x8, UR6 ;  /* 0x00000008192a88a5 */ /* 0x000fe2000f8e0006 */
[----:B------:R-:W-:Y:S02]  /*2fa0*/  MOV R17, UR41 ;  /* 0x0000002900117c02 */ /* 0x000fe40008000f00 */
[----:B------:R-:W-:Y:S01]  /*2fb0*/  @!UP1 UIMAD.WIDE.U32 UR40, UR26, 0x8, UR6 ;  /* 0x000000081a2898a5 */ /* 0x000fe2000f8e0006 */
[----:B------:R-:W-:Y:S02]  /*2fc0*/  VOTEU.ALL UP0, P5 ;  /* 0x0000000000ff7886 */ /* 0x000fe40002800000 */
[----:B------:R-:W-:Y:S01]  /*2fd0*/  MOV R14, UR42 ;  /* 0x0000002a000e7c02 */ /* 0x000fe20008000f00 */
        /* <DEDUP_REMOVED lines=31> */
.L_x_50:
[----:B------:R-:W-:-:S09]  /*31d0*/  UISETP.NE.AND UP0, UPT, UR35, URZ, UPT ;  /* 0x000000ff2300728c */ /* 0x000fd2000bf05270 */
[----:B------:R-:W-:Y:S05]  /*31e0*/  BRA.U !UP0, `(.L_x_47) ;  /* 0x0000000508287547 */ /* 0x000fea000b800000 */
[----:B------:R-:W-:Y:S02]  /*31f0*/  UIADD3 UR19, UPT, UPT, UR35, -0x1, URZ ;  /* 0xffffffff23137890 */ /* 0x000fe4000fffe0ff */
[----:B------:R-:W-:Y:S02]  /*3200*/  ULOP3.LUT UP1, UR20, UR32, 0x3, URZ, 0xc0, !UPT ;  /* 0x0000000320147892 */ /* 0x000fe4000f82c0ff */
[----:B------:R-:W-:-:S09]  /*3210*/  UISETP.GE.U32.AND UP0, UPT, UR19, 0x3, UPT ;  /* 0x000000031300788c */ /* 0x000fd2000bf06070 */
[----:B------:R-:W-:Y:S05]  /*3220*/  BRA.U !UP0, `(.L_x_52) ;  /* 0x00000001088c7547 */ /* 0x000fea000b800000 */
[C---:B-1----:R-:W-:Y:S02]  /*3230*/  IADD3 R14, PT, PT, R20.reuse, 0x1, RZ ;  /* 0x00000001140e7810 */ /* 0x042fe40007ffe0ff */
[----:B------:R-:W-:Y:S02]  /*3240*/  ISETP.EQ.OR P1, PT, R20, UR30, P2 ;  /* 0x0000001e14007c0c */ /* 0x000fe40009722670 */
[----:B------:R-:W-:Y:S02]  /*3250*/  ISETP.EQ.OR P3, PT, R14, UR30, P2 ;  /* 0x0000001e0e007c0c */ /* 0x000fe40009762670 */
[----:B------:R-:W-:Y:S02]  /*3260*/  IADD3 R18, PT, PT, R20, 0x2, RZ ;  /* 0x0000000214127810 */ /* 0x000fe40007ffe0ff */
[----:B------:R-:W-:Y:S02]  /*3270*/  MOV R17, UR31 ;  /* 0x0000001f00117c02 */ /* 0x000fe40008000f00 */
[----:B------:R-:W-:-:S02]  /*3280*/  ISETP.EQ.OR P5, PT, R18, UR30, P2 ;  /* 0x0000001e12007c0c */ /* 0x000fc400097a2670 */
[----:B--2---:R-:W-:Y:S02]  /*3290*/  IADD3 R16, PT, PT, R20, 0x3, RZ ;  /* 0x0000000314107810 */ /* 0x004fe40007ffe0ff */
        /* <DEDUP_REMOVED lines=8> */
[----:B------:R-:W-:-:S04]  /*3320*/  @!P1 IMAD.WIDE.U32 R12, R12, R15, UR6 ;  /* 0x000000060c0c9e25 */ /* 0x000fc8000f8e000f */
[----:B------:R-:W-:Y:S01]  /*3330*/  @!P5 IMAD R18, R18, R19, UR5 ;  /* 0x000000051212de24 */ /* 0x000fe2000f8e0213 */
[----:B------:R-:W-:Y:S01]  /*3340*/  MOV R19, 0x8 ;  /* 0x0000000800137802 */ /* 0x000fe20000000f00 */
[----:B------:R-:W-:Y:S01]  /*3350*/  @!P3 IMAD.WIDE.U32 R14, R14, R17, UR6 ;  /* 0x000000060e0ebe25 */ /* 0x000fe2000f8e0011 */
[----:B------:R-:W0:Y:S03]  /*3360*/  @!P1 LDG.E.64 R12, desc[UR28][R12.64] ;  /* 0x0000001c0c0c9981 */ /* 0x000e26000c1e1b00 */
[----:B------:R-:W-:Y:S02]  /*3370*/  @!P6 IMAD R16, R16, R21, UR5 ;  /* 0x000000051010ee24 */ /* 0x000fe4000f8e0215 */
[----:B------:R-:W-:Y:S01]  /*3380*/  @!P5 IMAD.WIDE.U32 R18, R18, R19, UR6 ;  /* 0x000000061212de25 */ /* 0x000fe2000f8e0013 */
[----:B------:R-:W2:Y:S03]  /*3390*/  @!P3 LDG.E.64 R14, desc[UR28][R14.64] ;  /* 0x0000001c0e0eb981 */ /* 0x000ea6000c1e1b00 */
[----:B------:R-:W-:-:S02]  /*33a0*/  @!P6 IMAD.WIDE.U32 R16, R16, R17, UR6 ;  /* 0x000000061010ee25 */ /* 0x000fc4000f8e0011 */
[----:B------:R-:W3:Y:S04]  /*33b0*/  @!P5 LDG.E.64 R18, desc[UR28][R18.64] ;  /* 0x0000001c1212d981 */ /* 0x000ee8000c1e1b00 */
[----:B------:R-:W4:Y:S01]  /*33c0*/  @!P6 LDG.E.64 R16, desc[UR28][R16.64] ;  /* 0x0000001c1010e981 */ /* 0x000f22000c1e1b00 */
[----:B------:R-:W-:Y:S01]  /*33d0*/  IADD3 R20, PT, PT, R20, 0x4, RZ ;  /* 0x0000000414147810 */ /* 0x000fe20007ffe0ff */
[----:B0-----:R-:W-:Y:S01]  /*33e0*/  @!P1 FADD.FTZ R10, R10, R12 ;  /* 0x0000000c0a0a9221 */ /* 0x001fe20000010000 */
[----:B------:R-:W-:-:S03]  /*33f0*/  @!P1 FADD.FTZ R11, R11, R13 ;  /* 0x0000000d0b0b9221 */ /* 0x000fc60000010000 */
[----:B--2---:R-:W-:Y:S01]  /*3400*/  @!P3 FADD.FTZ R10, R10, R14 ;  /* 0x0000000e0a0ab221 */ /* 0x004fe20000010000 */
[----:B------:R-:W-:-:S03]  /*3410*/  @!P3 FADD.FTZ R11, R11, R15 ;  /* 0x0000000f0b0bb221 */ /* 0x000fc60000010000 */
[----:B---3--:R-:W-:Y:S01]  /*3420*/  @!P5 FADD.FTZ R10, R10, R18 ;  /* 0x000000120a0ad221 */ /* 0x008fe20000010000 */
[----:B------:R-:W-:-:S03]  /*3430*/  @!P5 FADD.FTZ R11, R11, R19 ;  /* 0x000000130b0bd221 */ /* 0x000fc60000010000 */
[----:B----4-:R-:W-:Y:S01]  /*3440*/  @!P6 FADD.FTZ R10, R10, R16 ;  /* 0x000000100a0ae221 */ /* 0x010fe20000010000 */
[----:B------:R-:W-:-:S07]  /*3450*/  @!P6 FADD.FTZ R11, R11, R17 ;  /* 0x000000110b0be221 */ /* 0x000fce0000010000 */
.L_x_52:
[----:B------:R-:W-:Y:S05]  /*3460*/  BRA.U !UP1, `(.L_x_47) ;  /* 0x0000000109887547 */ /* 0x000fea000b800000 */
[----:B------:R-:W-:Y:S02]  /*3470*/  UISETP.NE.AND UP0, UPT, UR20, 0x1, UPT ;  /* 0x000000011400788c */ /* 0x000fe4000bf05270 */
[----:B------:R-:W-:-:S06]  /*3480*/  ULOP3.LUT UR19, UR32, 0x1, URZ, 0xc0, !UPT ;  /* 0x0000000120137892 */ /* 0x000fcc000f8ec0ff */
[----:B--2---:R-:W-:Y:S01]  /*3490*/  MOV R16, UR19 ;  /* 0x0000001300107c02 */ /* 0x004fe20008000f00 */
[----:B------:R-:W-:Y:S06]  /*34a0*/  BRA.U !UP0, `(.L_x_53) ;  /* 0x0000000108487547 */ /* 0x000fec000b800000 */
[C---:B-1----:R-:W-:Y:S01]  /*34b0*/  IADD3 R14, PT, PT, R20.reuse, 0x1, RZ ;  /* 0x00000001140e7810 */ /* 0x042fe20007ffe0ff */
[----:B------:R-:W-:Y:S01]  /*34c0*/  HFMA2 R15, -RZ, RZ, 0, 4.76837158203125e-07 ;  /* 0x00000008ff0f7431 */ /* 0x000fe200000001ff */
[----:B------:R-:W-:Y:S02]  /*34d0*/  ISETP.EQ.OR P3, PT, R20, UR30, P2 ;  /* 0x0000001e14007c0c */ /* 0x000fe40009762670 */
[----:B------:R-:W-:Y:S02]  /*34e0*/  ISETP.EQ.OR P1, PT, R14, UR30, P2 ;  /* 0x0000001e0e007c0c */ /* 0x000fe40009722670 */
[----:B------:R-:W-:Y:S02]  /*34f0*/  MOV R13, UR31 ;  /* 0x0000001f000d7c02 */ /* 0x000fe40008000f00 */
[----:B------:R-:W-:-:S07]  /*3500*/  MOV R17, UR31 ;  /* 0x0000001f00117c02 */ /* 0x000fce0008000f00 */
[----:B------:R-:W-:Y:S02]  /*3510*/  @!P3 IMAD R12, R20, R13, UR5 ;  /* 0x00000005140cbe24 */ /* 0x000fe4000f8e020d */
[----:B------:R-:W-:Y:S01]  /*3520*/  @!P1 IMAD R14, R14, R17, UR5 ;  /* 0x000000050e0e9e24 */ /* 0x000fe2000f8e0211 */
[----:B------:R-:W-:Y:S01]  /*3530*/  MOV R17, 0x8 ;  /* 0x0000000800117802 */ /* 0x000fe20000000f00 */
[----:B------:R-:W-:-:S04]  /*3540*/  @!P3 IMAD.WIDE.U32 R12, R12, R15, UR6 ;  /* 0x000000060c0cbe25 */ /* 0x000fc8000f8e000f */
[----:B------:R-:W-:Y:S02]  /*3550*/  @!P1 IMAD.WIDE.U32 R14, R14, R17, UR6 ;  /* 0x000000060e0e9e25 */ /* 0x000fe4000f8e0011 */
[----:B------:R-:W0:Y:S04]  /*3560*/  @!P3 LDG.E.64 R12, desc[UR28][R12.64] ;  /* 0x0000001c0c0cb981 */ /* 0x000e28000c1e1b00 */
[----:B------:R-:W2:Y:S01]  /*3570*/  @!P1 LDG.E.64 R14, desc[UR28][R14.64] ;  /* 0x0000001c0e0e9981 */ /* 0x000ea2000c1e1b00 */
[----:B------:R-:W-:Y:S01]  /*3580*/  IADD3 R20, PT, PT, R20, 0x2, RZ ;  /* 0x0000000214147810 */ /* 0x000fe20007ffe0ff */
[----:B0-----:R-:W-:Y:S01]  /*3590*/  @!P3 FADD.FTZ R10, R10, R12 ;  /* 0x0000000c0a0ab221 */ /* 0x001fe20000010000 */
[----:B------:R-:W-:-:S03]  /*35a0*/  @!P3 FADD.FTZ R11, R11, R13 ;  /* 0x0000000d0b0bb221 */ /* 0x000fc60000010000 */
[----:B--2---:R-:W-:Y:S01]  /*35b0*/  @!P1 FADD.FTZ R10, R10, R14 ;  /* 0x0000000e0a0a9221 */ /* 0x004fe20000010000 */
[----:B------:R-:W-:-:S07]  /*35c0*/  @!P1 FADD.FTZ R11, R11, R15 ;  /* 0x0000000f0b0b9221 */ /* 0x000fce0000010000 */
.L_x_53:
[----:B------:R-:W-:Y:S01]  /*35d0*/  ISETP.EQ.OR P1, PT, R20, UR30, P2 ;  /* 0x0000001e14007c0c */ /* 0x000fe20009722670 */
[----:B------:R-:W-:Y:S03]  /*35e0*/  BSSY.RECONVERGENT B0, `(.L_x_47) ;  /* 0x000000a000007945 */ /* 0x000fe60003800200 */
[----:B------:R-:W-:-:S13]  /*35f0*/  ISETP.NE.U32.OR P1, PT, R16, 0x1, P1 ;  /* 0x000000011000780c */ /* 0x000fda0000f25470 */
[----:B------:R-:W-:Y:S05]  /*3600*/  @P1 BRA `(.L_x_54) ;  /* 0x00000000001c1947 */ /* 0x000fea0003800000 */
[----:B-1----:R-:W-:Y:S01]  /*3610*/  HFMA2 R15, -RZ, RZ, 0, 4.76837158203125e-07 ;  /* 0x00000008ff0f7431 */ /* 0x002fe200000001ff */
[----:B------:R-:W-:-:S05]  /*3620*/  MOV R13, UR31 ;  /* 0x0000001f000d7c02 */ /* 0x000fca0008000f00 */
[----:B------:R-:W-:-:S04]  /*3630*/  IMAD R12, R20, R13, UR5 ;  /* 0x00000005140c7e24 */ /* 0x000fc8000f8e020d */
[----:B------:R-:W-:-:S06]  /*3640*/  IMAD.WIDE.U32 R12, R12, R15, UR6 ;  /* 0x000000060c0c7e25 */ /* 0x000fcc000f8e000f */
[----:B------:R-:W0:Y:S02]  /*3650*/  LDG.E.64 R12, desc[UR28][R12.64] ;  /* 0x0000001c0c0c7981 */ /* 0x000e24000c1e1b00 */
[----:B0-----:R-:W-:Y:S01]  /*3660*/  FADD.FTZ R10, R10, R12 ;  /* 0x0000000c0a0a7221 */ /* 0x001fe20000010000 */
[----:B------:R-:W-:-:S07]  /*3670*/  FADD.FTZ R11, R11, R13 ;  /* 0x0000000d0b0b7221 */ /* 0x000fce0000010000 */
.L_x_54:
[----:B------:R-:W-:Y:S05]  /*3680*/  BSYNC.RECONVERGENT B0 ;  /* 0x0000000000007941 */ /* 0x000fea0003800200 */
.L_x_47:
[----:B------:R-:W5:Y:S01]  /*3690*/  S2UR UR7, SR_CgaCtaId ;  /* 0x00000000000779c3 */ /* 0x000f620000008800 */
[----:B------:R-:W-:Y:S01]  /*36a0*/  UMOV UR6, 0x400 ;  /* 0x0000040000067882 */ /* 0x000fe20000000000 */
[C---:B-1--4-:R-:W-:Y:S01]  /*36b0*/  PRMT R14, R38.reuse, 0x7632, R14 ;  /* 0x00007632260e7816 */ /* 0x052fe2000000000e */
[----:B------:R-:W1:Y:S01]  /*36c0*/  LDCU.64 UR22, c[0x0][0x400] ;  /* 0x00008000ff1677ac */ /* 0x000e620008000a00 */
[----:B------:R-:W-:Y:S02]  /*36d0*/  SHF.L.U32 R38, R38, 0x10, RZ ;  /* 0x0000001026267819 */ /* 0x000fe400000006ff */
[----:B------:R-:W-:Y:S02]  /*36e0*/  SHF.L.U32 R14, R14, 0x10, RZ ;  /* 0x000000100e0e7819 */ /* 0x000fe400000006ff */
[C---:B------:R-:W-:Y:S01]  /*36f0*/  PRMT R15, R35.reuse, 0x7632, R15 ;  /* 0x00007632230f7816 */ /* 0x040fe2000000000f */
[----:B------:R-:W-:Y:S01]  /*3700*/  FADD.FTZ R38, R38, -UR37 ;  /* 0x8000002526267e21 */ /* 0x000fe20008010000 */
[----:B------:R-:W-:Y:S01]  /*3710*/  SHF.L.U32 R35, R35, 0x10, RZ ;  /* 0x0000001023237819 */ /* 0x000fe200000006ff */
[----:B--2---:R-:W-:Y:S01]  /*3720*/  FADD.FTZ R16, R14, -UR37 ;  /* 0x800000250e107e21 */ /* 0x004fe20008010000 */
[----:B------:R-:W-:Y:S01]  /*3730*/  SHF.L.U32 R14, R15, 0x10, RZ ;  /* 0x000000100f0e7819 */ /* 0x000fe200000006ff */
[----:B------:R-:W-:-:S02]  /*3740*/  FMUL.FTZ R23, R38, UR38 ;  /* 0x0000002626177c20 */ /* 0x000fc40008410000 */
[----:B------:R-:W-:Y:S01]  /*3750*/  FMUL.FTZ R16, R16, UR38 ;  /* 0x0000002610107c20 */ /* 0x000fe20008410000 */
[----:B-----5:R-:W-:-:S09]  /*3760*/  ULEA UR6, UR7, UR6, 0x18 ;  /* 0x0000000607067291 */ /* 0x020fd2000f8ec0ff */
[----:B------:R0:W-:Y:S01]  /*3770*/  @!P2 STS.64 [UR6+0x30], R10 ;  /* 0x0000300aff00a988 */ /* 0x0001e20008000a06 */
[----:B------:R-:W-:Y:S01]  /*3780*/  BAR.SYNC.DEFER_BLOCKING 0x0 ;  /* 0x0000000000007b1d */ /* 0x000fe20000010000 */
[----:B0--3--:R-:W-:-:S05]  /*3790*/  PRMT R10, R37, 0x7632, R10 ;  /* 0x00007632250a7816 */ /* 0x009fca000000000a */
[----:B------:R-:W0:Y:S01]  /*37a0*/  LDS.64 R12, [UR6+0x30] ;  /* 0x00003006ff0c7984 */ /* 0x000e220008000a00 */
[----:B------:R-:W0:Y:S02]  /*37b0*/  LDCU UR6, c[0x0][0x42c] ;  /* 0x00008580ff0677ac */ /* 0x000e240008000800 */
[----:B0-----:R-:W-:Y:S01]  /*37c0*/  FMUL.FTZ R12, R12, UR6 ;  /* 0x000000060c0c7c20 */ /* 0x001fe20008410000 */
[----:B------:R-:W-:Y:S01]  /*37d0*/  FMUL.FTZ R13, R13, UR6 ;  /* 0x000000060d0d7c20 */ /* 0x000fe20008410000 */
[----:B-1----:R-:W-:Y:S06]  /*37e0*/  @!P4 BRA `(.L_x_55) ;  /* 0x000000000048c947 */ /* 0x002fec0003800000 */
[----:B------:R-:W-:Y:S01]  /*37f0*/  FFMA.FTZ R11, R8, R23, R6 ;  /* 0x00000017080b7223 */ /* 0x000fe20000010006 */
[----:B------:R-:W-:-:S03]  /*3800*/  FFMA.FTZ R15, R9, R16, R7 ;  /* 0x00000010090f7223 */ /* 0x000fc60000010007 */
[----:B------:R-:W-:Y:S01]  /*3810*/  FMUL.FTZ R17, R11, -1.4426950216293334961 ;  /* 0xbfb8aa3b0b117820 */ /* 0x000fe20000410000 */
[----:B------:R-:W-:-:S05]  /*3820*/  FMUL.FTZ R19, R15, -1.4426950216293334961 ;  /* 0xbfb8aa3b0f137820 */ /* 0x000fca0000410000 */
[----:B------:R-:W0:Y:S08]  /*3830*/  MUFU.EX2 R17, R17 ;  /* 0x0000001100117308 */ /* 0x000e300000000800 */
[----:B------:R-:W1:Y:S01]  /*3840*/  MUFU.EX2 R19, R19 ;  /* 0x0000001300137308 */ /* 0x000e620000000800 */
[----:B0-----:R-:W-:-:S07]  /*3850*/  FADD.FTZ R18, R17, 1 ;  /* 0x3f80000011127421 */ /* 0x001fce0000010000 */
[----:B------:R-:W0:Y:S01]  /*3860*/  MUFU.RCP R18, R18 ;  /* 0x0000001200127308 */ /* 0x000e220000001000 */
[----:B-1----:R-:W-:-:S07]  /*3870*/  FADD.FTZ R20, R19, 1 ;  /* 0x3f80000013147421 */ /* 0x002fce0000010000 */
[----:B------:R-:W1:Y:S01]  /*3880*/  MUFU.RCP R21, R20 ;  /* 0x0000001400157308 */ /* 0x000e620000001000 */
[----:B0-----:R-:W-:Y:S01]  /*3890*/  FADD.FTZ R22, -R18, 1 ;  /* 0x3f80000012167421 */ /* 0x001fe20000010100 */
[----:B------:R-:W-:-:S03]  /*38a0*/  FMUL.FTZ R35, R35, R18 ;  /* 0x0000001223237220 */ /* 0x000fc60000410000 */
[----:B------:R-:W-:Y:S01]  /*38b0*/  FFMA.FTZ R22, R11, R22, 1 ;  /* 0x3f8000000b167423 */ /* 0x000fe20000010016 */
[----:B-1----:R-:W-:Y:S01]  /*38c0*/  FADD.FTZ R24, -R21, 1 ;  /* 0x3f80000015187421 */ /* 0x002fe20000010100 */
[----:B------:R-:W-:Y:S02]  /*38d0*/  FMUL.FTZ R14, R14, R21 ;  /* 0x000000150e0e7220 */ /* 0x000fe40000410000 */
[----:B------:R-:W-:Y:S01]  /*38e0*/  FMUL.FTZ R35, R35, R22 ;  /* 0x0000001623237220 */ /* 0x000fe20000410000 */
[----:B------:R-:W-:-:S04]  /*38f0*/  FFMA.FTZ R15, R15, R24, 1 ;  /* 0x3f8000000f0f7423 */ /* 0x000fc80000010018 */
[----:B------:R-:W-:-:S07]  /*3900*/  FMUL.FTZ R14, R14, R15 ;  /* 0x0000000f0e0e7220 */ /* 0x000fce0000410000 */
.L_x_55:
[----:B------:R-:W-:Y:S04]  /*3910*/  BSSY.RECONVERGENT B0, `(.L_x_56) ;  /* 0x0000015000007945 */ /* 0x000fe80003800200 */
[----:B------:R-:W-:Y:S05]  /*3920*/  @P0 BRA `(.L_x_57) ;  /* 0x00000000004c0947 */ /* 0x000fea0003800000 */
[----:B------:R-:W0:Y:S01]  /*3930*/  LDCU.64 UR20, c[0x0][0x3f8] ;  /* 0x00007f00ff1477ac */ /* 0x000e220008000a00 */
[C-C-:B------:R-:W-:Y:S01]  /*3940*/  FFMA.FTZ R16, R12.reuse, R16, R13.reuse ;  /* 0x000000100c107223 */ /* 0x140fe2000001000d */
[----:B------:R-:W-:Y:S01]  /*3950*/  SHF.R.S32.HI R17, RZ, 0x1f, R32 ;  /* 0x0000001fff117819 */ /* 0x000fe20000011420 */
[----:B------:R-:W-:Y:S01]  /*3960*/  FFMA.FTZ R11, R12, R23, R13 ;  /* 0x000000170c0b7223 */ /* 0x000fe2000001000d */
[----:B------:R-:W1:Y:S01]  /*3970*/  LDCU.64 UR6, c[0x0][0x380] ;  /* 0x00007000ff0677ac */ /* 0x000e620008000a00 */
[----:B------:R-:W-:Y:S01]  /*3980*/  FFMA.FTZ R16, R9, R14, -R16 ;  /* 0x0000000e09107223 */ /* 0x000fe20000010810 */
[----:B------:R-:W-:Y:S01]  /*3990*/  MOV R14, R2 ;  /* 0x00000002000e7202 */ /* 0x000fe20000000f00 */
[----:B------:R-:W-:Y:S01]  /*39a0*/  FFMA.FTZ R11, R8, R35, -R11 ;  /* 0x00000023080b7223 */ /* 0x000fe2000001080b */
[----:B------:R-:W-:-:S03]  /*39b0*/  MOV R15, R5 ;  /* 0x00000005000f7202 */ /* 0x000fc60000000f00 */
[----:B------:R-:W-:Y:S01]  /*39c0*/  FMUL.FTZ R18, R11, UR38 ;  /* 0x000000260b127c20 */ /* 0x000fe20008410000 */
[----:B------:R-:W-:-:S05]  /*39d0*/  FMUL.FTZ R11, R16, UR38 ;  /* 0x00000026100b7c20 */ /* 0x000fca0008410000 */
[----:B------:R-:W-:Y:S01]  /*39e0*/  F2FP.BF16.F32.PACK_AB R11, R11, R18 ;  /* 0x000000120b0b723e */ /* 0x000fe200000010ff */
[----:B0-----:R-:W-:Y:S02]  /*39f0*/  IMAD R17, R17, UR20, RZ ;  /* 0x0000001411117c24 */ /* 0x001fe4000f8e02ff */
[----:B------:R-:W-:-:S04]  /*3a00*/  IMAD.WIDE.U32 R14, R32, UR20, R14 ;  /* 0x00000014200e7c25 */ /* 0x000fc8000f8e000e */
[----:B------:R-:W-:Y:S01]  /*3a10*/  IMAD R17, R32, UR21, R17 ;  /* 0x0000001520117c24 */ /* 0x000fe2000f8e0211 */
[----:B-1----:R-:W-:-:S04]  /*3a20*/  LEA R16, P0, R14, UR6, 0x1 ;  /* 0x000000060e107c11 */ /* 0x002fc8000f8008ff */
[----:B------:R-:W-:-:S04]  /*3a30*/  IADD3 R17, PT, PT, R15, R17, RZ ;  /* 0x000000110f117210 */ /* 0x000fc80007ffe0ff */
[----:B------:R-:W-:-:S05]  /*3a40*/  LEA.HI.X R17, R14, UR7, R17, 0x1, P0 ;  /* 0x000000070e117c11 */ /* 0x000fca00080f0c11 */
[----:B------:R0:W-:Y:S02]  /*3a50*/  STG.E desc[UR28][R16.64], R11 ;  /* 0x0000000b10007986 */ /* 0x0001e4000c10191c */
.L_x_57:
[----:B------:R-:W-:Y:S05]  /*3a60*/  BSYNC.RECONVERGENT B0 ;  /* 0x0000000000007941 */ /* 0x000fea0003800200 */
.L_x_56:
[C---:B------:R-:W-:Y:S01]  /*3a70*/  PRMT R15, R36.reuse, 0x7632, R15 ;  /* 0x00007632240f7816 */ /* 0x040fe2000000000f */
[----:B------:R-:W-:Y:S01]  /*3a80*/  UISETP.NE.AND UP0, UPT, UR33, URZ, UPT ;  /* 0x000000ff2100728c */ /* 0x000fe2000bf05270 */
[----:B------:R-:W-:Y:S02]  /*3a90*/  SHF.L.U32 R37, R37, 0x10, RZ ;  /* 0x0000001025257819 */ /* 0x000fe400000006ff */
[----:B------:R-:W-:Y:S02]  /*3aa0*/  SHF.L.U32 R36, R36, 0x10, RZ ;  /* 0x0000001024247819 */ /* 0x000fe400000006ff */
[----:B------:R-:W-:Y:S01]  /*3ab0*/  SHF.L.U32 R40, R40, 0x10, RZ ;  /* 0x0000001028287819 */ /* 0x000fe200000006ff */
[----:B------:R-:W-:Y:S01]  /*3ac0*/  FADD.FTZ R37, R37, -UR37 ;  /* 0x8000002525257e21 */ /* 0x000fe20008010000 */
[----:B------:R-:W-:Y:S01]  /*3ad0*/  SHF.L.U32 R42, R42, 0x10, RZ ;  /* 0x000000102a2a7819 */ /* 0x000fe200000006ff */
[----:B------:R-:W-:Y:S01]  /*3ae0*/  FADD.FTZ R21, R36, -UR37 ;  /* 0x8000002524157e21 */ /* 0x000fe20008010000 */
[----:B0-----:R-:W-:Y:S01]  /*3af0*/  SHF.L.U32 R11, R10, 0x10, RZ ;  /* 0x000000100a0b7819 */ /* 0x001fe200000006ff */
[----:B------:R-:W-:Y:S01]  /*3b00*/  FADD.FTZ R40, R40, -UR37 ;  /* 0x8000002528287e21 */ /* 0x000fe20008010000 */
[----:B------:R-:W-:Y:S01]  /*3b10*/  SHF.L.U32 R15, R15, 0x10, RZ ;  /* 0x000000100f0f7819 */ /* 0x000fe200000006ff */
[----:B------:R-:W-:Y:S01]  /*3b20*/  FADD.FTZ R16, R42, -UR37 ;  /* 0x800000252a107e21 */ /* 0x000fe20008010000 */
[C---:B------:R-:W-:Y:S01]  /*3b30*/  IADD3 R25, PT, PT, R32.reuse, 0x20, RZ ;  /* 0x0000002020197810 */ /* 0x040fe20007ffe0ff */
[----:B------:R-:W-:Y:S01]  /*3b40*/  FADD.FTZ R11, R11, -UR37 ;  /* 0x800000250b0b7e21 */ /* 0x000fe20008010000 */
[----:B------:R-:W-:Y:S01]  /*3b50*/  IADD3 R18, PT, PT, R32, 0x40, RZ ;  /* 0x0000004020127810 */ /* 0x000fe20007ffe0ff */
[----:B------:R-:W-:Y:S01]  /*3b60*/  FADD.FTZ R24, R15, -UR37 ;  /* 0x800000250f187e21 */ /* 0x000fe20008010000 */
[----:B------:R-:W-:Y:S01]  /*3b70*/  FMUL.FTZ R37, R37, UR38 ;  /* 0x0000002625257c20 */ /* 0x000fe20008410000 */
[----:B------:R-:W-:Y:S01]  /*3b80*/  FMUL.FTZ R21, R21, UR38 ;  /* 0x0000002615157c20 */ /* 0x000fe20008410000 */
[----:B------:R-:W-:Y:S01]  /*3b90*/  FMUL.FTZ R15, R40, UR38 ;  /* 0x00000026280f7c20 */ /* 0x000fe20008410000 */
[----:B------:R-:W-:Y:S01]  /*3ba0*/  FMUL.FTZ R30, R11, UR38 ;  /* 0x000000260b1e7c20 */ /* 0x000fe20008410000 */
[----:B------:R-:W-:Y:S01]  /*3bb0*/  FMUL.FTZ R16, R16, UR38 ;  /* 0x0000002610107c20 */ /* 0x000fe20008410000 */
[----:B------:R-:W-:Y:S01]  /*3bc0*/  FMUL.FTZ R24, R24, UR38 ;  /* 0x0000002618187c20 */ /* 0x000fe20008410000 */
[----:B------:R-:W-:Y:S01]  /*3bd0*/  PRMT R27, R34, 0x7632, R27 ;  /* 0x00007632221b7816 */ /* 0x000fe2000000001b */
[--C-:B------:R-:W-:Y:S01]  /*3be0*/  FFMA.FTZ R11, R12, R37, R13.reuse ;  /* 0x000000250c0b7223 */ /* 0x100fe2000001000d */
[----:B------:R-:W-:Y:S01]  /*3bf0*/  IADD3 R14, PT, PT, R32, 0x60, RZ ;  /* 0x00000060200e7810 */ /* 0x000fe20007ffe0ff */
[C-C-:B------:R-:W-:Y:S01]  /*3c00*/  FFMA.FTZ R26, R12.reuse, R30, R13.reuse ;  /* 0x0000001e0c1a7223 */ /* 0x140fe2000001000d */
[----:B------:R-:W-:Y:S01]  /*3c10*/  ISETP.GE.U32.AND P0, PT, R25, UR22, PT ;  /* 0x0000001619007c0c */ /* 0x000fe2000bf06070 */
[--C-:B------:R-:W-:Y:S01]  /*3c20*/  FFMA.FTZ R19, R12, R21, R13.reuse ;  /* 0x000000150c137223 */ /* 0x100fe2000001000d */
[----:B------:R-:W-:Y:S01]  /*3c30*/  ISETP.GE.U32.AND P1, PT, R18, UR22, PT ;  /* 0x0000001612007c0c */ /* 0x000fe2000bf26070 */
[C---:B------:R-:W-:Y:S01]  /*3c40*/  FFMA.FTZ R22, R12.reuse, R24, R13 ;  /* 0x000000180c167223 */ /* 0x040fe2000001000d */
[----:B------:R-:W-:Y:S01]  /*3c50*/  SHF.R.S32.HI R10, RZ, 0x1f, R25 ;  /* 0x0000001fff0a7819 */ /* 0x000fe20000011419 */
[C-C-:B------:R-:W-:Y:S01]  /*3c60*/  FFMA.FTZ R17, R12.reuse, R15, R13.reuse ;  /* 0x0000000f0c117223 */ /* 0x140fe2000001000d */
[----:B------:R-:W-:Y:S01]  /*3c70*/  SHF.R.S32.HI R23, RZ, 0x1f, R18 ;  /* 0x0000001fff177819 */ /* 0x000fe20000011412 */
[----:B------:R-:W-:Y:S01]  /*3c80*/  FFMA.FTZ R20, R12, R16, R13 ;  /* 0x000000100c147223 */ /* 0x000fe2000001000d */
[----:B------:R-:W-:-:S02]  /*3c90*/  ISETP.GE.U32.AND P2, PT, R14, UR22, PT ;  /* 0x000000160e007c0c */ /* 0x000fc4000bf46070 */
[----:B------:R-:W-:Y:S02]  /*3ca0*/  ISETP.GE.AND.EX P0, PT, R10, UR23, PT, P0 ;  /* 0x000000170a007c0c */ /* 0x000fe4000bf06300 */
[----:B------:R-:W-:Y:S02]  /*3cb0*/  ISETP.GE.AND.EX P1, PT, R23, UR23, PT, P1 ;  /* 0x0000001717007c0c */ /* 0x000fe4000bf26310 */
[----:B------:R-:W-:Y:S02]  /*3cc0*/  SHF.L.U32 R34, R34, 0x10, RZ ;  /* 0x0000001022227819 */ /* 0x000fe400000006ff */
[----:B------:R-:W-:Y:S01]  /*3cd0*/  SHF.L.U32 R12, R27, 0x10, RZ ;  /* 0x000000101b0c7819 */ /* 0x000fe200000006ff */
[----:B------:R-:W-:Y:S08]  /*3ce0*/  BRA.U !UP0, `(.L_x_58) ;  /* 0x0000000108487547 */ /* 0x000ff0000b800000 */
        /* <DEDUP_REMOVED lines=18> */
.L_x_58:
[----:B------:R-:W-:Y:S01]  /*3e10*/  BSSY.RECONVERGENT B0, `(.L_x_59) ;  /* 0x0000013000007945 */ /* 0x000fe20003800200 */
[----:B------:R-:W-:Y:S01]  /*3e20*/  FFMA.FTZ R34, R8, R34, -R11 ;  /* 0x0000002208227223 */ /* 0x000fe2000001080b */
[----:B------:R-:W-:Y:S01]  /*3e30*/  PRMT R27, R33, 0x7632, R27 ;  /* 0x00007632211b7816 */ /* 0x000fe2000000001b */
[----:B------:R-:W-:Y:S01]  /*3e40*/  FFMA.FTZ R26, R9, R12, -R26 ;  /* 0x0000000c091a7223 */ /* 0x000fe2000001081a */
[----:B------:R-:W-:Y:S06]  /*3e50*/  @P0 BRA `(.L_x_60) ;  /* 0x0000000000380947 */ /* 0x000fec0003800000 */
[----:B------:R-:W0:Y:S01]  /*3e60*/  LDCU.64 UR6, c[0x0][0x3f8] ;  /* 0x00007f00ff0677ac */ /* 0x000e220008000a00 */
[----:B------:R-:W-:Y:S01]  /*3e70*/  MOV R11, R5 ;  /* 0x00000005000b7202 */ /* 0x000fe20000000f00 */
[----:B------:R-:W-:Y:S01]  /*3e80*/  FMUL.FTZ R34, R34, UR38 ;  /* 0x0000002622227c20 */ /* 0x000fe20008410000 */
[----:B------:R-:W1:Y:S01]  /*3e90*/  LDCU.64 UR20, c[0x0][0x380] ;  /* 0x00007000ff1477ac */ /* 0x000e620008000a00 */
[----:B0-----:R-:W-:Y:S01]  /*3ea0*/  IMAD R12, R10, UR6, RZ ;  /* 0x000000060a0c7c24 */ /* 0x001fe2000f8e02ff */
[----:B------:R-:W-:-:S03]  /*3eb0*/  MOV R10, R2 ;  /* 0x00000002000a7202 */ /* 0x000fc60000000f00 */
[C---:B------:R-:W-:Y:S02]  /*3ec0*/  IMAD R13, R25.reuse, UR7, R12 ;  /* 0x00000007190d7c24 */ /* 0x040fe4000f8e020c */
[----:B------:R-:W-:-:S04]  /*3ed0*/  IMAD.WIDE.U32 R10, R25, UR6, R10 ;  /* 0x00000006190a7c25 */ /* 0x000fc8000f8e000a */
[----:B------:R-:W-:Y:S01]  /*3ee0*/  FMUL.FTZ R25, R26, UR38 ;  /* 0x000000261a197c20 */ /* 0x000fe20008410000 */
[C---:B-1----:R-:W-:Y:S02]  /*3ef0*/  LEA R12, P0, R10.reuse, UR20, 0x1 ;  /* 0x000000140a0c7c11 */ /* 0x042fe4000f8008ff */
[----:B------:R-:W-:Y:S02]  /*3f00*/  IADD3 R13, PT, PT, R11, R13, RZ ;  /* 0x0000000d0b0d7210 */ /* 0x000fe40007ffe0ff */
[----:B------:R-:W-:Y:S02]  /*3f10*/  F2FP.BF16.F32.PACK_AB R25, R25, R34 ;  /* 0x000000221919723e */ /* 0x000fe400000010ff */
[----:B------:R-:W-:-:S05]  /*3f20*/  LEA.HI.X R13, R10, UR21, R13, 0x1, P0 ;  /* 0x000000150a0d7c11 */ /* 0x000fca00080f0c0d */
[----:B------:R0:W-:Y:S02]  /*3f30*/  STG.E desc[UR28][R12.64], R25 ;  /* 0x000000190c007986 */ /* 0x0001e4000c10191c */
.L_x_60:
[----:B------:R-:W-:Y:S05]  /*3f40*/  BSYNC.RECONVERGENT B0 ;  /* 0x0000000000007941 */ /* 0x000fea0003800200 */
.L_x_59:
[----:B------:R-:W-:Y:S02]  /*3f50*/  SHF.L.U32 R33, R33, 0x10, RZ ;  /* 0x0000001021217819 */ /* 0x000fe400000006ff */
[----:B------:R-:W-:Y:S01]  /*3f60*/  SHF.L.U32 R27, R27, 0x10, RZ ;  /* 0x000000101b1b7819 */ /* 0x000fe200000006ff */
[----:B------:R-:W-:Y:S06]  /*3f70*/  BRA.U !UP0, `(.L_x_61) ;  /* 0x0000000108487547 */ /* 0x000fec000b800000 */
[----:B------:R-:W-:Y:S01]  /*3f80*/  FFMA.FTZ R21, R8, R21, R6 ;  /* 0x0000001508157223 */ /* 0x000fe20000010006 */
[----:B------:R-:W-:-:S03]  /*3f90*/  FFMA.FTZ R24, R9, R24, R7 ;  /* 0x0000001809187223 */ /* 0x000fc60000010007 */
[----:B------:R-:W-:Y:S01]  /*3fa0*/  FMUL.FTZ R10, R21, -1.4426950216293334961 ;  /* 0xbfb8aa3b150a7820 */ /* 0x000fe20000410000 */
[----:B0-----:R-:W-:-:S05]  /*3fb0*/  FMUL.FTZ R13, R24, -1.4426950216293334961 ;  /* 0xbfb8aa3b180d7820 */ /* 0x001fca0000410000 */
        /* <DEDUP_REMOVED lines=14> */
.L_x_61:
[----:B------:R-:W-:Y:S01]  /*40a0*/  BSSY.RECONVERGENT B0, `(.L_x_62) ;  /* 0x0000012000007945 */ /* 0x000fe20003800200 */
[----:B------:R-:W-:Y:S01]  /*40b0*/  FFMA.FTZ R19, R8, R33, -R19 ;  /* 0x0000002108137223 */ /* 0x000fe20000010813 */
[----:B------:R-:W-:Y:S02]  /*40c0*/  FFMA.FTZ R22, R9, R27, -R22 ;  /* 0x0000001b09167223 */ /* 0x000fe40000010816 */
[----:B------:R-:W-:Y:S05]  /*40d0*/  @P1 BRA `(.L_x_63) ;  /* 0x0000000000381947 */ /* 0x000fea0003800000 */
[----:B------:R-:W1:Y:S01]  /*40e0*/  LDCU.64 UR6, c[0x0][0x3f8] ;  /* 0x00007f00ff0677ac */ /* 0x000e620008000a00 */
[----:B------:R-:W-:Y:S01]  /*40f0*/  MOV R10, R2 ;  /* 0x00000002000a7202 */ /* 0x000fe20000000f00 */
[----:B------:R-:W-:Y:S01]  /*4100*/  FMUL.FTZ R19, R19, UR38 ;  /* 0x0000002613137c20 */ /* 0x000fe20008410000 */
[----:B------:R-:W-:Y:S01]  /*4110*/  MOV R11, R5 ;  /* 0x00000005000b7202 */ /* 0x000fe20000000f00 */
[----:B------:R-:W0:Y:S01]  /*4120*/  LDCU.64 UR20, c[0x0][0x380] ;  /* 0x00007000ff1477ac */ /* 0x000e220008000a00 */
[----:B-1----:R-:W-:Y:S02]  /*4130*/  IMAD R23, R23, UR6, RZ ;  /* 0x0000000617177c24 */ /* 0x002fe4000f8e02ff */
[----:B------:R-:W-:-:S04]  /*4140*/  IMAD.WIDE.U32 R10, R18, UR6, R10 ;  /* 0x00000006120a7c25 */ /* 0x000fc8000f8e000a */
[----:B------:R-:W-:Y:S02]  /*4150*/  IMAD R23, R18, UR7, R23 ;  /* 0x0000000712177c24 */ /* 0x000fe4000f8e0217 */
[----:B------:R-:W-:Y:S01]  /*4160*/  FMUL.FTZ R18, R22, UR38 ;  /* 0x0000002616127c20 */ /* 0x000fe20008410000 */
[----:B0-----:R-:W-:Y:S02]  /*4170*/  LEA R12, P0, R10, UR20, 0x1 ;  /* 0x000000140a0c7c11 */ /* 0x001fe4000f8008ff */
[----:B------:R-:W-:Y:S02]  /*4180*/  IADD3 R23, PT, PT, R11, R23, RZ ;  /* 0x000000170b177210 */ /* 0x000fe40007ffe0ff */
[----:B------:R-:W-:Y:S02]  /*4190*/  F2FP.BF16.F32.PACK_AB R11, R18, R19 ;  /* 0x00000013120b723e */ /* 0x000fe400000010ff */
[----:B------:R-:W-:-:S05]  /*41a0*/  LEA.HI.X R13, R10, UR21, R23, 0x1, P0 ;  /* 0x000000150a0d7c11 */ /* 0x000fca00080f0c17 */
[----:B------:R1:W-:Y:S02]  /*41b0*/  STG.E desc[UR28][R12.64], R11 ;  /* 0x0000000b0c007986 */ /* 0x0003e4000c10191c */
.L_x_63:
[----:B------:R-:W-:Y:S05]  /*41c0*/  BSYNC.RECONVERGENT B0 ;  /* 0x0000000000007941 */ /* 0x000fea0003800200 */
.L_x_62:
[----:B------:R-:W-:Y:S02]  /*41d0*/  SHF.L.U32 R39, R39, 0x10, RZ ;  /* 0x0000001027277819 */ /* 0x000fe400000006ff */
[----:B------:R-:W-:Y:S02]  /*41e0*/  SHF.R.S32.HI R21, RZ, 0x1f, R14 ;  /* 0x0000001fff157819 */ /* 0x000fe4000001140e */
[----:B------:R-:W-:Y:S01]  /*41f0*/  SHF.L.U32 R41, R41, 0x10, RZ ;  /* 0x0000001029297819 */ /* 0x000fe200000006ff */
[----:B------:R-:W-:Y:S06]  /*4200*/  BRA.U !UP0, `(.L_x_64) ;  /* 0x0000000108487547 */ /* 0x000fec000b800000 */
[----:B------:R-:W-:Y:S01]  /*4210*/  FFMA.FTZ R6, R8, R15, R6 ;  /* 0x0000000f08067223 */ /* 0x000fe20000010006 */
[----:B------:R-:W-:-:S03]  /*4220*/  FFMA.FTZ R7, R9, R16, R7 ;  /* 0x0000001009077223 */ /* 0x000fc60000010007 */
[----:B------:R-:W-:Y:S01]  /*4230*/  FMUL.FTZ R10, R6, -1.4426950216293334961 ;  /* 0xbfb8aa3b060a7820 */ /* 0x000fe20000410000 */
[----:B01----:R-:W-:-:S05]  /*4240*/  FMUL.FTZ R13, R7, -1.4426950216293334961 ;  /* 0xbfb8aa3b070d7820 */ /* 0x003fca0000410000 */
        /* <DEDUP_REMOVED lines=14> */
.L_x_64:
[----:B------:R-:W-:Y:S01]  /*4330*/  ISETP.GE.AND.EX P2, PT, R21, UR23, PT, P2 ;  /* 0x0000001715007c0c */ /* 0x000fe2000bf46320 */
[----:B------:R-:W-:Y:S01]  /*4340*/  FFMA.FTZ R17, R8, R39, -R17 ;  /* 0x0000002708117223 */ /* 0x000fe20000010811 */
[----:B------:R-:W-:Y:S01]  /*4350*/  FFMA.FTZ R20, R9, R41, -R20 ;  /* 0x0000002909147223 */ /* 0x000fe20000010814 */
[----:B------:R-:W-:Y:S02]  /*4360*/  BSSY.RECONVERGENT B0, `(.L_x_65) ;  /* 0x000000f000007945 */ /* 0x000fe40003800200 */
[----:B------:R-:W-:Y:S01]  /*4370*/  FMUL.FTZ R17, R17, UR38 ;  /* 0x0000002611117c20 */ /* 0x000fe20008410000 */
[----:B------:R-:W-:-:S07]  /*4380*/  FMUL.FTZ R20, R20, UR38 ;  /* 0x0000002614147c20 */ /* 0x000fce0008410000 */
[----:B------:R-:W-:Y:S05]  /*4390*/  @P2 BRA `(.L_x_66) ;  /* 0x00000000002c2947 */ /* 0x000fea0003800000 */
[----:B------:R-:W2:Y:S01]  /*43a0*/  LDCU.64 UR6, c[0x0][0x3f8] ;  /* 0x00007f00ff0677ac */ /* 0x000ea20008000a00 */
[----:B------:R-:W-:Y:S01]  /*43b0*/  MOV R3, R5 ;  /* 0x0000000500037202 */ /* 0x000fe20000000f00 */
[----:B------:R-:W3:Y:S01]  /*43c0*/  LDCU.64 UR20, c[0x0][0x380] ;  /* 0x00007000ff1477ac */ /* 0x000ee20008000a00 */
[----:B--2---:R-:W-:Y:S02]  /*43d0*/  IMAD R7, R21, UR6, RZ ;  /* 0x0000000615077c24 */ /* 0x004fe4000f8e02ff */
[----:B------:R-:W-:-:S04]  /*43e0*/  IMAD.WIDE.U32 R4, R14, UR6, R2 ;  /* 0x000000060e047c25 */ /* 0x000fc8000f8e0002 */
[----:B------:R-:W-:Y:S01]  /*43f0*/  IMAD R7, R14, UR7, R7 ;  /* 0x000000070e077c24 */ /* 0x000fe2000f8e0207 */
[----:B---3--:R-:W-:-:S04]  /*4400*/  LEA R2, P0, R4, UR20, 0x1 ;  /* 0x0000001404027c11 */ /* 0x008fc8000f8008ff */
[----:B------:R-:W-:Y:S02]  /*4410*/  IADD3 R7, PT, PT, R5, R7, RZ ;  /* 0x0000000705077210 */ /* 0x000fe40007ffe0ff */
[----:B------:R-:W-:Y:S02]  /*4420*/  F2FP.BF16.F32.PACK_AB R5, R20, R17 ;  /* 0x000000111405723e */ /* 0x000fe400000010ff */
[----:B------:R-:W-:-:S05]  /*4430*/  LEA.HI.X R3, R4, UR21, R7, 0x1, P0 ;  /* 0x0000001504037c11 */ /* 0x000fca00080f0c07 */
[----:B------:R2:W-:Y:S02]  /*4440*/  STG.E desc[UR28][R2.64], R5 ;  /* 0x0000000502007986 */ /* 0x0005e4000c10191c */
.L_x_66:
[----:B------:R-:W-:Y:S05]  /*4450*/  BSYNC.RECONVERGENT B0 ;  /* 0x0000000000007941 */ /* 0x000fea0003800200 */
.L_x_65:
[----:B------:R-:W-:Y:S02]  /*4460*/  UIADD3 UR18, UPT, UPT, UR31, UR18, URZ ;  /* 0x000000121f127290 */ /* 0x000fe4000fffe0ff */
[----:B------:R-:W-:Y:S02]  /*4470*/  UIADD3 UR4, UPT, UPT, UR4, 0x1, URZ ;  /* 0x0000000104047890 */ /* 0x000fe4000fffe0ff */
[----:B------:R-:W-:-:S09]  /*4480*/  UISETP.GE.AND UP0, UPT, UR18, UR8, UPT ;  /* 0x000000081200728c */ /* 0x000fd2000bf06270 */
[----:B------:R-:W-:Y:S05]  /*4490*/  BRA.U !UP0, `(.L_x_67) ;  /* 0xffffffbd08687547 */ /* 0x000fea000b83ffff */
.L_x_36:
[----:B------:R-:W3:Y:S01]  /*44a0*/  LDC R4, c[0x0][0x370] ;  /* 0x0000dc00ff047b82 */ /* 0x000ee20000000800 */
[----:B------:R-:W-:Y:S01]  /*44b0*/  ISETP.NE.AND P2, PT, R45, RZ, PT ;  /* 0x000000ff2d00720c */ /* 0x000fe20003f45270 */
[----:B------:R-:W-:Y:S06]  /*44c0*/  BSSY.RECONVERGENT B0, `(.L_x_68) ;  /* 0x0000011000007945 */ /* 0x000fec0003800200 */
[----:B------:R-:W4:Y:S08]  /*44d0*/  LDC R7, c[0x0][0x374] ;  /* 0x0000dd00ff077b82 */ /* 0x000f300000000800 */
[----:B--2---:R-:W2:Y:S01]  /*44e0*/  LDC.64 R2, c[0x0][0x3c8] ;  /* 0x0000f200ff027b82 */ /* 0x004ea20000000a00 */
[----:B---3--:R-:W-:-:S02]  /*44f0*/  IADD3 R5, PT, PT, R4, -0x1, RZ ;  /* 0xffffffff04057810 */ /* 0x008fc40007ffe0ff */
[----:B------:R-:W-:Y:S02]  /*4500*/  ISETP.NE.AND P1, PT, R4, 0x1, PT ;  /* 0x000000010400780c */ /* 0x000fe40003f25270 */
[----:B----4-:R-:W-:-:S04]  /*4510*/  IADD3 R0, PT, PT, R7, -0x1, RZ ;  /* 0xffffffff07007810 */ /* 0x010fc80007ffe0ff */
[----:B------:R-:W-:Y:S02]  /*4520*/  ISETP.NE.AND P0, PT, R0, UR5, PT ;  /* 0x0000000500007c0c */ /* 0x000fe4000bf05270 */
[----:B------:R-:W-:Y:S02]  /*4530*/  SHF.L.U32 R0, R7, 0x1, RZ ;  /* 0x0000000107007819 */ /* 0x000fe400000006ff */
[----:B------:R-:W-:Y:S02]  /*4540*/  ISETP.NE.OR P0, PT, R5, UR30, P0 ;  /* 0x0000001e05007c0c */ /* 0x000fe40008705670 */
[----:B------:R-:W-:-:S05]  /*4550*/  SEL R5, R0, RZ, P1 ;  /* 0x000000ff00057207 */ /* 0x000fca0000800000 */
[----:B--2---:R-:W-:Y:S01]  /*4560*/  IMAD.WIDE.U32 R2, R5, 0x4, R2 ;  /* 0x0000000405027825 */ /* 0x004fe200078e0002 */
[----:B------:R-:W-:Y:S06]  /*4570*/  @P2 BRA `(.L_x_69) ;  /* 0x0000000000142947 */ /* 0x000fec0003800000 */
[----:B------:R-:W-:Y:S01]  /*4580*/  HFMA2 R5, -RZ, RZ, 0, 5.9604644775390625e-08 ;  /* 0x00000001ff057431 */ /* 0x000fe200000001ff */
[----:B------:R-:W-:Y:S06]  /*4590*/  MEMBAR.ALL.GPU ;  /* 0x0000000000007992 */ /* 0x000fec000000a000 */
[----:B------:R-:W-:-:S00]  /*45a0*/  ERRBAR ;  /* 0x00000000000079ab */ /* 0x000fc00000000000 */
[----:B------:R-:W-:Y:S06]  /*45b0*/  CGAERRBAR ;  /* 0x00000000000075ab */ /* 0x000fec0000000000 */
[----:B------:R2:W-:Y:S02]  /*45c0*/  REDG.E.ADD.S32.STRONG.GPU desc[UR28][R2.64], R5 ;  /* 0x000000050200798e */ /* 0x0005e4000c12e31c */
.L_x_69:
[----:B------:R-:W-:Y:S05]  /*45d0*/  BSYNC.RECONVERGENT B0 ;  /* 0x0000000000007941 */ /* 0x000fea0003800200 */
.L_x_68:
[----:B------:R-:W-:Y:S05]  /*45e0*/  @P0 EXIT ;  /* 0x000000000000094d */ /* 0x000fea0003800000 */
[----:B------:R-:W-:Y:S05]  /*45f0*/  @P2 BRA `(.L_x_70) ;  /* 0x0000000000202947 */ /* 0x000fea0003800000 */
[----:B------:R-:W-:-:S05]  /*4600*/  IMAD R0, R4, R7, RZ ;  /* 0x0000000704007224 */ /* 0x000fca00078e02ff */
[----:B------:R-:W-:-:S13]  /*4610*/  ISETP.NE.AND P0, PT, R0, -0x1, PT ;  /* 0xffffffff0000780c */ /* 0x000fda0003f05270 */
[----:B------:R-:W-:Y:S05]  /*4620*/  @!P0 BRA `(.L_x_70) ;  /* 0x0000000000148947 */ /* 0x000fea0003800000 */
.L_x_71:
[----:B--2---:R-:W2:Y:S04]  /*4630*/  LDG.E.STRONG.GPU R5, desc[UR28][R2.64] ;  /* 0x0000001c02057981 */ /* 0x004ea8000c1ef900 */
[----:B--2---:R-:W-:Y:S01]  /*4640*/  CCTL.IVALL ;  /* 0x00000000ff00798f */ /* 0x004fe20002000000 */
[----:B------:R-:W-:Y:S05]  /*4650*/  YIELD ;  /* 0x0000000000007946 */ /* 0x000fea0003800000 */
[----:B------:R-:W-:-:S13]  /*4660*/  ISETP.NE.AND P0, PT, R5, R0, PT ;  /* 0x000000000500720c */ /* 0x000fda0003f05270 */
[----:B------:R-:W-:Y:S05]  /*4670*/  @P0 BRA `(.L_x_71) ;  /* 0xfffffffc00ec0947 */ /* 0x000fea000383ffff */
.L_x_70:
[----:B------:R-:W-:Y:S05]  /*4680*/  WARPSYNC.ALL ;  /* 0x0000000000007948 */ /* 0x000fea0003800000 */
[----:B--2---:R-:W2:Y:S08]  /*4690*/  LDC.64 R4, c[0x0][0x3f8] ;  /* 0x0000fe00ff047b82 */ /* 0x004eb00000000a00 */
        /* <DEDUP_REMOVED lines=9> */
[----:B------:R-:W-:Y:S01]  /*4730*/  IMAD.WIDE.U32 R8, R4, 0x3, RZ ;  /* 0x0000000304087825 */ /* 0x000fe200078e00ff */
[----:B------:R-:W-:Y:S01]  /*4740*/  MOV R6, RZ ;  /* 0x000000ff00067202 */ /* 0x000fe20000000f00 */
[----:B------:R-:W-:Y:S01]  /*4750*/  BSSY.RECONVERGENT B0, `(.L_x_72) ;  /* 0x000004a000007945 */ /* 0x000fe20003800200 */
[----:B------:R-:W-:Y:S02]  /*4760*/  ISETP.GT.U32.AND P0, PT, R0, R7, PT ;  /* 0x000000070000720c */ /* 0x000fe40003f04070 */
[----:B------:R-:W-:Y:S02]  /*4770*/  IADD3.X R10, PT, PT, RZ, R6, RZ, P1, !PT ;  /* 0x00000006ff0a7210 */ /* 0x000fe40000ffe4ff */
[----:B------:R-:W-:Y:S02]  /*4780*/  LOP3.LUT R2, RZ, R45, RZ, 0x33, !PT ;  /* 0x0000002dff027212 */ /* 0x000fe400078e33ff */
[----:B------:R-:W-:-:S02]  /*4790*/  ISETP.GT.AND.EX P0, PT, R3, R10, PT, P0 ;  /* 0x0000000a0300720c */ /* 0x000fc40003f04300 */
[----:B01----:R-:W-:Y:S02]  /*47a0*/  LEA R13, R5, R5, 0x1 ;  /* 0x00000005050d7211 */ /* 0x003fe400078e08ff */
[----:B------:R-:W-:Y:S02]  /*47b0*/  SEL R7, R0, R7, P0 ;  /* 0x0000000700077207 */ /* 0x000fe40000000000 */
[----:B------:R-:W-:Y:S02]  /*47c0*/  IADD3 R13, PT, PT, R9, R13, RZ ;  /* 0x0000000d090d7210 */ /* 0x000fe40007ffe0ff */
[----:B------:R-:W-:Y:S02]  /*47d0*/  IADD3 R11, P1, PT, R2, R7, RZ ;  /* 0x00000007020b7210 */ /* 0x000fe40007f3e0ff */
[----:B------:R-:W-:Y:S02]  /*47e0*/  LOP3.LUT R2, RZ, R6, RZ, 0x33, !PT ;  /* 0x00000006ff027212 */ /* 0x000fe400078e33ff */
[----:B------:R-:W-:-:S02]  /*47f0*/  SEL R7, R3, R10, P0 ;  /* 0x0000000a03077207 */ /* 0x000fc40000000000 */
[----:B------:R-:W-:Y:S02]  /*4800*/  LOP3.LUT R10, R11, 0x180, RZ, 0xc0, !PT ;  /* 0x000001800b0a7812 */ /* 0x000fe400078ec0ff */
[----:B------:R-:W-:Y:S02]  /*4810*/  IADD3.X R2, PT, PT, R2, R7, RZ, P1, !PT ;  /* 0x0000000702027210 */ /* 0x000fe40000ffe4ff */
[----:B------:R-:W-:Y:S02]  /*4820*/  ISETP.NE.U32.AND P1, PT, R10, 0x180, PT ;  /* 0x000001800a00780c */ /* 0x000fe40003f25070 */
[----:B------:R-:W-:Y:S02]  /*4830*/  LEA.HI R7, P2, R13, R8, RZ, 0x1 ;  /* 0x000000080d077211 */ /* 0x000fe400078508ff */
[----:B------:R-:W-:Y:S02]  /*4840*/  ISETP.NE.AND.EX P1, PT, RZ, RZ, PT, P1 ;  /* 0x000000ffff00720c */ /* 0x000fe40003f25310 */
[----:B------:R-:W-:-:S02]  /*4850*/  IADD3.X R22, PT, PT, RZ, R13, RZ, P2, !PT ;  /* 0x0000000dff167210 */ /* 0x000fc400017fe4ff */
[----:B------:R-:W-:Y:S02]  /*4860*/  ISETP.GE.U32.AND P0, PT, R11, 0x180, PT ;  /* 0x000001800b00780c */ /* 0x000fe40003f06070 */
[--C-:B------:R-:W-:Y:S02]  /*4870*/  SHF.R.S64 R7, R7, 0x1, R22.reuse ;  /* 0x0000000107077819 */ /* 0x100fe40000001016 */
[----:B------:R-:W-:Y:S02]  /*4880*/  ISETP.GE.U32.AND.EX P0, PT, R2, RZ, PT, P0 ;  /* 0x000000ff0200720c */ /* 0x000fe40003f06100 */
[----:B------:R-:W-:-:S03]  /*4890*/  SHF.R.S32.HI R22, RZ, 0x1, R22 ;  /* 0x00000001ff167819 */ /* 0x000fc60000011416 */
[----:B------:R-:W-:Y:S08]  /*48a0*/  @!P1 BRA `(.L_x_73) ;  /* 0x0000000000d09947 */ /* 0x000ff00003800000 */
[----:B------:R-:W0:Y:S01]  /*48b0*/  LDCU.64 UR4, c[0x0][0x3d8] ;  /* 0x00007b00ff0477ac */ /* 0x000e220008000a00 */
[----:B------:R-:W-:Y:S02]  /*48c0*/  SHF.R.U64 R8, R11, 0x7, R2 ;  /* 0x000000070b087819 */ /* 0x000fe40000001202 */
[C---:B------:R-:W-:Y:S01]  /*48d0*/  SHF.L.U32 R24, R45.reuse, 0x3, RZ ;  /* 0x000000032d187819 */ /* 0x040fe200000006ff */
[----:B------:R-:W1:Y:S01]  /*48e0*/  LDCU.64 UR6, c[0x0][0x390] ;  /* 0x00007200ff0677ac */ /* 0x000e620008000a00 */
[----:B------:R-:W-:Y:S02]  /*48f0*/  IADD3 R8, PT, PT, R8, 0x1, RZ ;  /* 0x0000000108087810 */ /* 0x000fe40007ffe0ff */
[----:B------:R-:W-:Y:S01]  /*4900*/  SHF.L.U64.HI R25, R45, 0x3, R6 ;  /* 0x000000032d197819 */ /* 0x000fe20000010206 */
[----:B------:R-:W2:Y:S01]  /*4910*/  LDCU.64 UR8, c[0x0][0x388] ;  /* 0x00007100ff0877ac */ /* 0x000ea20008000a00 */
[----:B------:R-:W-:Y:S02]  /*4920*/  SHF.L.U32 R2, R8, 0x7, RZ ;  /* 0x0000000708027819 */ /* 0x000fe400000006ff */
[----:B------:R-:W-:-:S02]  /*4930*/  SHF.L.U32 R11, R5, 0x2, RZ ;  /* 0x00000002050b7819 */ /* 0x000fc400000006ff */
[----:B------:R-:W-:Y:S02]  /*4940*/  LOP3.LUT R2, R2, 0x180, RZ, 0xc0, !PT ;  /* 0x0000018002027812 */ /* 0x000fe400078ec0ff */
[----:B------:R-:W-:Y:S02]  /*4950*/  SHF.L.U64.HI R32, R0, 0x2, R3 ;  /* 0x0000000200207819 */ /* 0x000fe40000010203 */
[----:B------:R-:W-:Y:S02]  /*4960*/  SHF.L.U64.HI R28, R7, 0x2, R22 ;  /* 0x00000002071c7819 */ /* 0x000fe40000010216 */
[C---:B0-----:R-:W-:Y:S02]  /*4970*/  LEA R20, P1, R45.reuse, UR4, 0x2 ;  /* 0x000000042d147c11 */ /* 0x041fe4000f8210ff */
[----:B-1----:R-:W-:Y:S02]  /*4980*/  IADD3 R26, P2, PT, R24, UR6, RZ ;  /* 0x00000006181a7c10 */ /* 0x002fe4000ff5e0ff */
[----:B------:R-:W-:-:S02]  /*4990*/  LEA.HI.X R21, R45, UR5, R6, 0x2, P1 ;  /* 0x000000052d157c11 */ /* 0x000fc400088f1406 */
[C---:B------:R-:W-:Y:S02]  /*49a0*/  IADD3.X R27, PT, PT, R25.reuse, UR7, RZ, P2, !PT ;  /* 0x00000007191b7c10 */ /* 0x040fe400097fe4ff */
[----:B------:R-:W-:Y:S02]  /*49b0*/  IADD3 R45, P2, PT, R2, R45, RZ ;  /* 0x0000002d022d7210 */ /* 0x000fe40007f5e0ff */
[----:B------:R-:W-:Y:S01]  /*49c0*/  LOP3.LUT R2, R8, 0x3, RZ, 0xc0, !PT ;  /* 0x0000000308027812 */ /* 0x000fe200078ec0ff */
[----:B------:R-:W-:Y:S01]  /*49d0*/  IMAD.WIDE.U32 R8, R4, 0x4, RZ ;  /* 0x0000000404087825 */ /* 0x000fe200078e00ff */
[----:B--2---:R-:W-:Y:S02]  /*49e0*/  IADD3 R24, P1, PT, R24, UR8, RZ ;  /* 0x0000000818187c10 */ /* 0x004fe4000ff3e0ff */
[----:B------:R-:W-:Y:S02]  /*49f0*/  IADD3 R2, P3, PT, RZ, -R2, RZ ;  /* 0x80000002ff027210 */ /* 0x000fe40007f7e0ff */
[----:B------:R-:W-:-:S02]  /*4a00*/  IADD3.X R25, PT, PT, R25, UR9, RZ, P1, !PT ;  /* 0x0000000919197c10 */ /* 0x000fc40008ffe4ff */
[----:B------:R-:W-:Y:S02]  /*4a10*/  IADD3 R30, PT, PT, R9, R11, RZ ;  /* 0x0000000b091e7210 */ /* 0x000fe40007ffe0ff */
[----:B------:R-:W-:Y:S02]  /*4a20*/  IADD3.X R23, PT, PT, RZ, -0x1, RZ, P3, !PT ;  /* 0xffffffffff177810 */ /* 0x000fe40001ffe4ff */
[----:B------:R-:W-:-:S07]  /*4a30*/  IADD3.X R6, PT, PT, RZ, R6, RZ, P2, !PT ;  /* 0x00000006ff067210 */ /* 0x000fce00017fe4ff */
.L_x_74:
        /* <DEDUP_REMOVED lines=27> */
.L_x_73:
[----:B------:R-:W-:Y:S05]  /*4bf0*/  BSYNC.RECONVERGENT B0 ;  /* 0x0000000000007941 */ /* 0x000fea0003800200 */
.L_x_72:
[----:B------:R-:W-:Y:S05]  /*4c00*/  @!P0 EXIT ;  /* 0x000000000000894d */ /* 0x000fea0003800000 */
[C---:B------:R-:W-:Y:S01]  /*4c10*/  SHF.L.U64.HI R2, R4.reuse, 0x2, R5 ;  /* 0x0000000204027819 */ /* 0x040fe20000010205 */
[----:B------:R-:W1:Y:S01]  /*4c20*/  LDCU.64 UR4, c[0x0][0x3d8] ;  /* 0x00007b00ff0477ac */ /* 0x000e620008000a00 */
[----:B------:R-:W-:Y:S02]  /*4c30*/  SHF.L.U32 R4, R4, 0x2, RZ ;  /* 0x0000000204047819 */ /* 0x000fe400000006ff */
[C---:B0-----:R-:W-:Y:S01]  /*4c40*/  SHF.L.U64.HI R11, R7.reuse, 0x2, R22 ;  /* 0x00000002070b7819 */ /* 0x041fe20000010216 */
[----:B------:R-:W0:Y:S01]  /*4c50*/  LDCU.64 UR6, c[0x0][0x388] ;  /* 0x00007100ff0677ac */ /* 0x000e220008000a00 */
[----:B------:R-:W-:Y:S02]  /*4c60*/  SHF.L.U32 R13, R7, 0x2, RZ ;  /* 0x00000002070d7819 */ /* 0x000fe400000006ff */
[C---:B------:R-:W-:Y:S01]  /*4c70*/  SHF.L.U64.HI R5, R0.reuse, 0x2, R3 ;  /* 0x0000000200057819 */ /* 0x040fe20000010203 */
[----:B------:R-:W2:Y:S01]  /*4c80*/  LDCU.64 UR8, c[0x0][0x390] ;  /* 0x00007200ff0877ac */ /* 0x000ea20008000a00 */
[----:B------:R-:W-:-:S07]  /*4c90*/  SHF.L.U32 R9, R0, 0x2, RZ ;  /* 0x0000000200097819 */ /* 0x000fce00000006ff */
.L_x_75:
[C---:B------:R-:W-:Y:S02]  /*4ca0*/  SHF.L.U32 R7, R45.reuse, 0x2, RZ ;  /* 0x000000022d077819 */ /* 0x040fe400000006ff */
[----:B---3--:R-:W-:Y:S02]  /*4cb0*/  SHF.L.U64.HI R26, R45, 0x2, R6 ;  /* 0x000000022d1a7819 */ /* 0x008fe40000010206 */
[----:B-1----:R-:W-:-:S04]  /*4cc0*/  IADD3 R14, P0, PT, R7, UR4, RZ ;  /* 0x00000004070e7c10 */ /* 0x002fc8000ff1e0ff */
[----:B------:R-:W-:Y:S02]  /*4cd0*/  IADD3.X R15, PT, PT, R26, UR5, RZ, P0, !PT ;  /* 0x000000051a0f7c10 */ /* 0x000fe400087fe4ff */
[C---:B------:R-:W-:Y:S02]  /*4ce0*/  IADD3 R16, P0, PT, R14.reuse, R9, RZ ;  /* 0x000000090e107210 */ /* 0x040fe40007f1e0ff */
[C---:B------:R-:W-:Y:S01]  /*4cf0*/  IADD3 R24, P1, PT, R14.reuse, R13, RZ ;  /* 0x0000000d0e187210 */ /* 0x040fe20007f3e0ff */
[----:B------:R-:W3:Y:S01]  /*4d00*/  LDG.E R22, desc[UR28][R14.64] ;  /* 0x0000001c0e167981 */ /* 0x000ee2000c1e1900 */
[C---:B------:R-:W-:Y:S02]  /*4d10*/  IADD3.X R17, PT, PT, R15.reuse, R5, RZ, P0, !PT ;  /* 0x000000050f117210 */ /* 0x040fe400007fe4ff */
[----:B------:R-:W-:Y:S02]  /*4d20*/  IADD3 R18, P0, PT, R14, R4, RZ ;  /* 0x000000040e127210 */ /* 0x000fe40007f1e0ff */
[C---:B------:R-:W-:Y:S01]  /*4d30*/  IADD3.X R25, PT, PT, R15.reuse, R11, RZ, P1, !PT ;  /* 0x0000000b0f197210 */ /* 0x040fe20000ffe4ff */
[----:B------:R1:W3:Y:S01]  /*4d40*/  LDG.E R23, desc[UR28][R16.64] ;  /* 0x0000001c10177981 */ /* 0x0002e2000c1e1900 */
[----:B------:R-:W-:-:S03]  /*4d50*/  IADD3.X R19, PT, PT, R15, R2, RZ, P0, !PT ;  /* 0x000000020f137210 */ /* 0x000fc600007fe4ff */
[----:B------:R-:W4:Y:S04]  /*4d60*/  LDG.E R21, desc[UR28][R24.64] ;  /* 0x0000001c18157981 */ /* 0x000f28000c1e1900 */
[----:B------:R5:W4:Y:S01]  /*4d70*/  LDG.E R20, desc[UR28][R18.64] ;  /* 0x0000001c12147981 */ /* 0x000b22000c1e1900 */
[C---:B------:R-:W-:Y:S02]  /*4d80*/  SHF.L.U32 R8, R45.reuse, 0x3, RZ ;  /* 0x000000032d087819 */ /* 0x040fe400000006ff */
[----:B------:R-:W-:Y:S02]  /*4d90*/  SHF.L.U64.HI R10, R45, 0x3, R6 ;  /* 0x000000032d0a7819 */ /* 0x000fe40000010206 */
[----:B------:R-:W-:Y:S02]  /*4da0*/  LOP3.LUT R30, R8, 0xfffffff8, RZ, 0xc0, !PT ;  /* 0xfffffff8081e7812 */ /* 0x000fe400078ec0ff */
[----:B------:R-:W-:-:S02]  /*4db0*/  LOP3.LUT R6, R7, 0xfffffffc, RZ, 0xc0, !PT ;  /* 0xfffffffc07067812 */ /* 0x000fc400078ec0ff */
[----:B------:R-:W-:Y:S02]  /*4dc0*/  LOP3.LUT R12, R10, 0x3, RZ, 0xc0, !PT ;  /* 0x000000030a0c7812 */ /* 0x000fe400078ec0ff */
[----:B0-----:R-:W-:Y:S02]  /*4dd0*/  IADD3 R28, P0, PT, R30, UR6, RZ ;  /* 0x000000061e1c7c10 */ /* 0x001fe4000ff1e0ff */
[----:B------:R-:W-:Y:S02]  /*4de0*/  LOP3.LUT R7, R26, 0x3, RZ, 0xc0, !PT ;  /* 0x000000031a077812 */ /* 0x000fe400078ec0ff */
[----:B--2---:R-:W-:Y:S02]  /*4df0*/  IADD3 R30, P1, PT, R30, UR8, RZ ;  /* 0x000000081e1e7c10 */ /* 0x004fe4000ff3e0ff */
[----:B------:R-:W-:Y:S02]  /*4e00*/  IADD3 R6, P2, PT, R6, UR4, RZ ;  /* 0x0000000406067c10 */ /* 0x000fe4000ff5e0ff */
[----:B------:R-:W-:-:S02]  /*4e10*/  IADD3.X R29, PT, PT, R12, UR7, RZ, P0, !PT ;  /* 0x000000070c1d7c10 */ /* 0x000fc400087fe4ff */
[----:B------:R-:W-:Y:S02]  /*4e20*/  IADD3.X R31, PT, PT, R12, UR9, RZ, P1, !PT ;  /* 0x000000090c1f7c10 */ /* 0x000fe40008ffe4ff */
[----:B------:R-:W-:Y:S02]  /*4e30*/  IADD3.X R7, PT, PT, R7, UR5, RZ, P2, !PT ;  /* 0x0000000507077c10 */ /* 0x000fe400097fe4ff */
[C---:B-1----:R-:W-:Y:S02]  /*4e40*/  IADD3 R16, P0, PT, R6.reuse, R9, RZ ;  /* 0x0000000906107210 */ /* 0x042fe40007f1e0ff */
[C---:B-----5:R-:W-:Y:S02]  /*4e50*/  IADD3 R18, P1, PT, R6.reuse, R4, RZ ;  /* 0x0000000406127210 */ /* 0x060fe40007f3e0ff */
[----:B------:R-:W-:Y:S02]  /*4e60*/  IADD3 R14, P2, PT, R6, R13, RZ ;  /* 0x0000000d060e7210 */ /* 0x000fe40007f5e0ff */
[----:B------:R-:W-:-:S02]  /*4e70*/  IADD3.X R17, PT, PT, R7, R5, RZ, P0, !PT ;  /* 0x0000000507117210 */ /* 0x000fc400007fe4ff */
[C---:B------:R-:W-:Y:S02]  /*4e80*/  IADD3.X R19, PT, PT, R7.reuse, R2, RZ, P1, !PT ;  /* 0x0000000207137210 */ /* 0x040fe40000ffe4ff */
[----:B------:R-:W-:Y:S01]  /*4e90*/  IADD3.X R15, PT, PT, R7, R11, RZ, P2, !PT ;  /* 0x0000000b070f7210 */ /* 0x000fe200017fe4ff */
[----:B---3--:R0:W-:Y:S04]  /*4ea0*/  STG.E.64 desc[UR28][R28.64], R22 ;  /* 0x000000161c007986 */ /* 0x0081e8000c101b1c */
[----:B----4-:R1:W-:Y:S04]  /*4eb0*/  STG.E.64 desc[UR28][R30.64], R20 ;  /* 0x000000141e007986 */ /* 0x0103e8000c101b1c */
[----:B------:R-:W2:Y:S04]  /*4ec0*/  LDG.E R26, desc[UR28][R6.64+0x200] ;  /* 0x0002001c061a7981 */ /* 0x000ea8000c1e1900 */
[----:B------:R-:W2:Y:S04]  /*4ed0*/  LDG.E R27, desc[UR28][R16.64+0x200] ;  /* 0x0002001c101b7981 */ /* 0x000ea8000c1e1900 */
[----:B------:R-:W3:Y:S04]  /*4ee0*/  LDG.E R24, desc[UR28][R18.64+0x200] ;  /* 0x0002001c12187981 */ /* 0x000ee8000c1e1900 */
[----:B------:R-:W3:Y:S01]  /*4ef0*/  LDG.E R25, desc[UR28][R14.64+0x200] ;  /* 0x0002001c0e197981 */ /* 0x000ee2000c1e1900 */
[----:B------:R-:W-:-:S04]  /*4f00*/  IADD3 R32, P0, PT, R8, 0x400, RZ ;  /* 0x0000040008207810 */ /* 0x000fc80007f1e0ff */
[----:B------:R-:W-:Y:S02]  /*4f10*/  IADD3.X R12, PT, PT, RZ, R10, RZ, P0, !PT ;  /* 0x0000000aff0c7210 */ /* 0x000fe400007fe4ff */
[----:B------:R-:W-:Y:S02]  /*4f20*/  LOP3.LUT R32, R32, 0xfffffff8, RZ, 0xc0, !PT ;  /* 0xfffffff820207812 */ /* 0x000fe400078ec0ff */
[----:B------:R-:W-:Y:S02]  /*4f30*/  LOP3.LUT R12, R12, 0x3, RZ, 0xc0, !PT ;  /* 0x000000030c0c7812 */ /* 0x000fe400078ec0ff */
[C---:B0-----:R-:W-:Y:S02]  /*4f40*/  IADD3 R28, P0, PT, R32.reuse, UR6, RZ ;  /* 0x00000006201c7c10 */ /* 0x041fe4000ff1e0ff */
[----:B------:R-:W-:Y:S02]  /*4f50*/  IADD3 R32, P1, PT, R32, UR8, RZ ;  /* 0x0000000820207c10 */ /* 0x000fe4000ff3e0ff */
[----:B------:R-:W-:-:S02]  /*4f60*/  IADD3.X R29, PT, PT, R12, UR7, RZ, P0, !PT ;  /* 0x000000070c1d7c10 */ /* 0x000fc400087fe4ff */
[----:B------:R-:W-:-:S03]  /*4f70*/  IADD3.X R33, PT, PT, R12, UR9, RZ, P1, !PT ;  /* 0x000000090c217c10 */ /* 0x000fc60008ffe4ff */
[----:B--2---:R0:W-:Y:S04]  /*4f80*/  STG.E.64 desc[UR28][R28.64], R26 ;  /* 0x0000001a1c007986 */ /* 0x0041e8000c101b1c */
[----:B---3--:R2:W-:Y:S04]  /*4f90*/  STG.E.64 desc[UR28][R32.64], R24 ;  /* 0x0000001820007986 */ /* 0x0085e8000c101b1c */
[----:B------:R-:W3:Y:S04]  /*4fa0*/  LDG.E R22, desc[UR28][R6.64+0x400] ;  /* 0x0004001c06167981 */ /* 0x000ee8000c1e1900 */
[----:B------:R-:W3:Y:S04]  /*4fb0*/  LDG.E R23, desc[UR28][R16.64+0x400] ;  /* 0x0004001c10177981 */ /* 0x000ee8000c1e1900 */
[----:B-1----:R-:W4:Y:S04]  /*4fc0*/  LDG.E R20, desc[UR28][R18.64+0x400] ;  /* 0x0004001c12147981 */ /* 0x002f28000c1e1900 */
        /* <DEDUP_REMOVED lines=11> */
[----:B------:R1:W4:Y:S04]  /*5080*/  LDG.E R28, desc[UR28][R6.64+0x600] ;  /* 0x0006001c061c7981 */ /* 0x000328000c1e1900 */
[----:B------:R-:W4:Y:S04]  /*5090*/  LDG.E R29, desc[UR28][R16.64+0x600] ;  /* 0x0006001c101d7981 */ /* 0x000f28000c1e1900 */
[----:B--2---:R-:W2:Y:S04]  /*50a0*/  LDG.E R32, desc[UR28][R18.64+0x600] ;  /* 0x0006001c12207981 */ /* 0x004ea8000c1e1900 */
[----:B------:R-:W2:Y:S01]  /*50b0*/  LDG.E R33, desc[UR28][R14.64+0x600] ;  /* 0x0006001c0e217981 */ /* 0x000ea2000c1e1900 */
        /* <DEDUP_REMOVED lines=12> */
[----:B----4-:R3:W-:Y:S04]  /*5180*/  STG.E.64 desc[UR28][R24.64], R28 ;  /* 0x0000001c18007986 */ /* 0x0107e8000c101b1c */
[----:B--2---:R3:W-:Y:S07]  /*5190*/  STG.E.64 desc[UR28][R22.64], R32 ;  /* 0x0000002016007986 */ /* 0x0047ee000c101b1c */
[----:B------:R-:W-:Y:S05]  /*51a0*/  @P0 BRA `(.L_x_75) ;  /* 0xfffffff800bc0947 */ /* 0x000fea000383ffff */
[----:B------:R-:W-:Y:S05]  /*51b0*/  EXIT ;  /* 0x000000000000794d */ /* 0x000fea0003800000 */
.L_x_76:
        /* <DEDUP_REMOVED lines=12> */
.L_x_3405:


//--------------------- .text._Z35group_norm_nhwc_bwd_one_pass_kernelI11Bf16IOFp32WLi256ELi8ELi128EEv26Group_norm_nhwc_bwd_params --------------------------
	.section	.text._Z35group_norm_nhwc_bwd_one_pass_kernelI11Bf16IOFp32WLi256ELi8ELi128EEv26Group_norm_nhwc_bwd_params,"ax",@progbits
	.align	128
        .global         _Z35group_norm_nhwc_bwd_one_pass_kernelI11Bf16IOFp32WLi256ELi8ELi128EEv26Group_norm_nhwc_bwd_params
        .type           _Z35group_norm_nhwc_bwd_one_pass_kernelI11Bf16IOFp32WLi256ELi8ELi128EEv26Group_norm_nhwc_bwd_params,@function
        .size           _Z35group_norm_nhwc_bwd_one_pass_kernelI11Bf16IOFp32WLi256ELi8ELi128EEv26Group_norm_nhwc_bwd_params,(.L_x_3406 - _Z35group_norm_nhwc_bwd_one_pass_kernelI11Bf16IOFp32WLi256ELi8ELi128EEv26Group_norm_nhwc_bwd_params)
        .other          _Z35group_norm_nhwc_bwd_one_pass_kernelI11Bf16IOFp32WLi256ELi8ELi128EEv26Group_norm_nhwc_bwd_params,@"STO_CUDA_ENTRY STV_DEFAULT"
_Z35group_norm_nhwc_bwd_one_pass_kernelI11Bf16IOFp32WLi256ELi8ELi128EEv26Group_norm_nhwc_bwd_params:
.text._Z35group_norm_nhwc_bwd_one_pass_kernelI11Bf16IOFp32WLi256ELi8ELi128EEv26Group_norm_nhwc_bwd_params:
[----:B------:R-:W-:Y:S01]  /*0000*/  LDC R1, c[0x0][0x37c] ;  /* 0x0000df00ff017b82 */ /* 0x000fe20000000800 */
[----:B------:R-:W0:Y:S01]  /*0010*/  S2R R60, SR_CTAID.Y ;  /* 0x00000000003c7919 */ /* 0x000e220000002600 */
[----:B------:R-:W1:Y:S06]  /*0020*/  LDCU UR4, c[0x0][0x410] ;  /* 0x00008200ff0477ac */ /* 0x000e6c0008000800 */
[----:B------:R-:W2:Y:S01]  /*0030*/  S2UR UR11, SR_CTAID.X ;  /* 0x00000000000b79c3 */ /* 0x000ea20000002500 */
[----:B------:R-:W3:Y:S01]  /*0040*/  S2R R61, SR_TID.X ;  /* 0x00000000003d7919 */ /* 0x000ee20000002100 */
[----:B------:R-:W1:Y:S01]  /*0050*/  LDCU UR5, c[0x0][0x3e0] ;  /* 0x00007c00ff0577ac */ /* 0x000e620008000800 */
[----:B------:R-:W4:Y:S01]  /*0060*/  LDCU.64 UR8, c[0x0][0x358] ;  /* 0x00006b00ff0877ac */ /* 0x000f220008000a00 */
[----:B-1----:R-:W-:-:S06]  /*0070*/  UIMAD UR4, UR4, UR5, URZ ;  /* 0x00000005040472a4 */ /* 0x002fcc000f8e02ff */
[----:B0-----:R-:W-:-:S13]  /*0080*/  ISETP.GE.AND P0, PT, R60, UR4, PT ;  /* 0x000000043c007c0c */ /* 0x001fda000bf06270 */
[----:B--234-:R-:W-:Y:S05]  /*0090*/  @P0 BRA `(.L_x_77) ;  /* 0x0000006000800947 */ /* 0x01cfea0003800000 */
[----:B------:R-:W0:Y:S01]  /*00a0*/  LDC R4, c[0x0][0x41c] ;  /* 0x00010700ff047b82 */ /* 0x000e220000000800 */
[----:B------:R-:W-:Y:S01]  /*00b0*/  SHF.R.U32.HI R3, RZ, 0x2, R61 ;  /* 0x00000002ff037819 */ /* 0x000fe2000001163d */
[----:B------:R-:W-:Y:S01]  /*00c0*/  HFMA2 R58, -RZ, RZ, 0, 0 ;  /* 0x00000000ff3a7431 */ /* 0x000fe200000001ff */
[----:B------:R-:W-:Y:S01]  /*00d0*/  MOV R49, R60 ;  /* 0x0000003c00317202 */ /* 0x000fe20000000f00 */
[----:B------:R-:W1:Y:S04]  /*00e0*/  LDCU.U8 UR12, c[0x0][0x414] ;  /* 0x00008280ff0c77ac */ /* 0x000e680008000000 */
[----:B------:R-:W2:Y:S08]  /*00f0*/  LDC R0, c[0x0][0x374] ;  /* 0x0000dd00ff007b82 */ /* 0x000eb00000000800 */
[----:B------:R-:W3:Y:S01]  /*0100*/  LDC R2, c[0x0][0x370] ;  /* 0x0000dc00ff027b82 */ /* 0x000ee20000000800 */
[----:B0-----:R-:W-:-:S05]  /*0110*/  IMAD R4, R4, UR11, R3 ;  /* 0x0000000b04047c24 */ /* 0x001fca000f8e0203 */
[C---:B------:R-:W-:Y:S02]  /*0120*/  IADD3 R48, PT, PT, R4.reuse, 0x60, RZ ;  /* 0x0000006004307810 */ /* 0x040fe40007ffe0ff */
[C---:B------:R-:W-:Y:S02]  /*0130*/  IADD3 R3, PT, PT, R4.reuse, 0x80, RZ ;  /* 0x0000008004037810 */ /* 0x040fe40007ffe0ff */
[----:B-12---:R-:W-:-:S07]  /*0140*/  IADD3 R4, PT, PT, R4, 0xe0, RZ ;  /* 0x000000e004047810 */ /* 0x006fce0007ffe0ff */
.L_x_120:
[----:B0-----:R-:W0:Y:S01]  /*0150*/  LDC R10, c[0x0][0x410] ;  /* 0x00010400ff0a7b82 */ /* 0x001e220000000800 */
[----:B------:R-:W-:Y:S01]  /*0160*/  IABS R11, R49 ;  /* 0x00000031000b7213 */ /* 0x000fe20000000000 */
[----:B------:R-:W1:Y:S01]  /*0170*/  LDCU.128 UR16, c[0x0][0x400] ;  /* 0x00008000ff1077ac */ /* 0x000e620008000c00 */
[----:B------:R-:W-:Y:S02]  /*0180*/  SHF.R.U32.HI R27, RZ, 0x2, R61 ;  /* 0x00000002ff1b7819 */ /* 0x000fe4000001163d */
[----:B------:R-:W-:Y:S02]  /*0190*/  CS2R R42, SRZ ;  /* 0x00000000002a7805 */ /* 0x000fe4000001ff00 */
[----:B------:R-:W-:Y:S02]  /*01a0*/  ISETP.GE.AND P3, PT, R49, RZ, PT ;  /* 0x000000ff3100720c */ /* 0x000fe40003f66270 */
[----:B------:R-:W-:Y:S01]  /*01b0*/  SHF.L.U32 R33, R61, 0x1, RZ ;  /* 0x000000013d217819 */ /* 0x000fe200000006ff */
[----:B------:R-:W2:Y:S03]  /*01c0*/  LDC R34, c[0x0][0x41c] ;  /* 0x00010700ff227b82 */ /* 0x000ea60000000800 */
[----:B------:R-:W-:-:S02]  /*01d0*/  LOP3.LUT R33, R33, 0x6, RZ, 0xc0, !PT ;  /* 0x0000000621217812 */ /* 0x000fc400078ec0ff */
[----:B-1----:R-:W-:Y:S02]  /*01e0*/  ISETP.GE.U32.AND P0, PT, R3, UR16, PT ;  /* 0x0000001003007c0c */ /* 0x002fe4000bf06070 */
[----:B0-----:R-:W-:-:S04]  /*01f0*/  IABS R8, R10 ;  /* 0x0000000a00087213 */ /* 0x001fc80000000000 */
[----:B------:R-:W0:Y:S01]  /*0200*/  I2F.RP R5, R8 ;  /* 0x0000000800057306 */ /* 0x000e220000209400 */
[----:B--2---:R-:W-:-:S05]  /*0210*/  IMAD R34, R34, UR11, R27 ;  /* 0x0000000b22227c24 */ /* 0x004fca000f8e021b */
[----:B------:R-:W-:Y:S02]  /*0220*/  SHF.R.S32.HI R21, RZ, 0x1f, R34 ;  /* 0x0000001fff157819 */ /* 0x000fe40000011422 */
[----:B0-----:R-:W0:Y:S02]  /*0230*/  MUFU.RCP R5, R5 ;  /* 0x0000000500057308 */ /* 0x001e240000001000 */
[----:B0-----:R-:W-:-:S06]  /*0240*/  IADD3 R6, PT, PT, R5, 0xffffffe, RZ ;  /* 0x0ffffffe05067810 */ /* 0x001fcc0007ffe0ff */
[----:B------:R0:W1:Y:S02]  /*0250*/  F2I.FTZ.U32.TRUNC.NTZ R7, R6 ;  /* 0x0000000600077305 */ /* 0x000064000021f000 */
[----:B0-----:R-:W-:Y:S02]  /*0260*/  MOV R6, RZ ;  /* 0x000000ff00067202 */ /* 0x001fe40000000f00 */
[----:B-1----:R-:W-:-:S05]  /*0270*/  IADD3 R9, PT, PT, RZ, -R7, RZ ;  /* 0x80000007ff097210 */ /* 0x002fca0007ffe0ff */
[----:B------:R-:W-:-:S04]  /*0280*/  IMAD R9, R9, R8, RZ ;  /* 0x0000000809097224 */ /* 0x000fc800078e02ff */
[----:B------:R-:W-:Y:S01]  /*0290*/  IMAD.HI.U32 R7, R7, R9, R6 ;  /* 0x0000000907077227 */ /* 0x000fe200078e0006 */
[----:B------:R-:W-:Y:S02]  /*02a0*/  MOV R9, R11 ;  /* 0x0000000b00097202 */ /* 0x000fe40000000f00 */
[----:B------:R-:W-:-:S03]  /*02b0*/  LOP3.LUT R11, R49, R10, RZ, 0x3c, !PT ;  /* 0x0000000a310b7212 */ /* 0x000fc600078e3cff */
[----:B------:R-:W-:Y:S01]  /*02c0*/  IMAD.HI.U32 R7, R7, R9, RZ ;  /* 0x0000000907077227 */ /* 0x000fe200078e00ff */
[----:B------:R-:W-:-:S04]  /*02d0*/  ISETP.GE.AND P2, PT, R11, RZ, PT ;  /* 0x000000ff0b00720c */ /* 0x000fc80003f46270 */
[----:B------:R-:W-:-:S05]  /*02e0*/  IADD3 R5, PT, PT, -R7, RZ, RZ ;  /* 0x000000ff07057210 */ /* 0x000fca0007ffe1ff */
[----:B------:R-:W-:Y:S01]  /*02f0*/  IMAD R5, R8, R5, R9 ;  /* 0x0000000508057224 */ /* 0x000fe200078e0209 */
[----:B------:R-:W-:-:S04]  /*0300*/  SHF.R.S32.HI R9, RZ, 0x1f, R3 ;  /* 0x0000001fff097819 */ /* 0x000fc80000011403 */
[----:B------:R-:W-:Y:S02]  /*0310*/  ISETP.GT.U32.AND P4, PT, R8, R5, PT ;  /* 0x000000050800720c */ /* 0x000fe40003f84070 */
[----:B------:R-:W-:-:S11]  /*0320*/  ISETP.GE.AND.EX P0, PT, R9, UR17, PT, P0 ;  /* 0x0000001109007c0c */ /* 0x000fd6000bf06300 */
[-C--:B------:R-:W-:Y:S02]  /*0330*/  @!P4 IADD3 R5, PT, PT, R5, -R8.reuse, RZ ;  /* 0x800000080505c210 */ /* 0x080fe40007ffe0ff */
[----:B------:R-:W-:Y:S01]  /*0340*/  @!P4 IADD3 R7, PT, PT, R7, 0x1, RZ ;  /* 0x000000010707c810 */ /* 0x000fe20007ffe0ff */
[----:B------:R-:W0:Y:S01]  /*0350*/  @!P0 LDC.64 R18, c[0x0][0x3a0] ;  /* 0x0000e800ff128b82 */ /* 0x000e220000000a00 */
[CC--:B------:R-:W-:Y:S02]  /*0360*/  ISETP.GE.U32.AND P1, PT, R5.reuse, R8.reuse, PT ;  /* 0x000000080500720c */ /* 0x0c0fe40003f26070 */
[-C--:B------:R-:W-:Y:S02]  /*0370*/  ISETP.GT.U32.AND P5, PT, R8, R5.reuse, PT ;  /* 0x000000050800720c */ /* 0x080fe40003fa4070 */
[----:B------:R-:W-:Y:S02]  /*0380*/  IADD3 R6, PT, PT, R5, -R8, RZ ;  /* 0x8000000805067210 */ /* 0x000fe40007ffe0ff */
[----:B------:R-:W-:Y:S01]  /*0390*/  ISETP.NE.AND P4, PT, R10, RZ, PT ;  /* 0x000000ff0a00720c */ /* 0x000fe20003f85270 */
[----:B------:R-:W1:Y:S01]  /*03a0*/  @!P0 LDC.64 R16, c[0x0][0x398] ;  /* 0x0000e600ff108b82 */ /* 0x000e620000000a00 */
[----:B------:R-:W-:-:S02]  /*03b0*/  SEL R5, R6, R5, !P5 ;  /* 0x0000000506057207 */ /* 0x000fc40006800000 */
[----:B------:R-:W-:Y:S02]  /*03c0*/  LOP3.LUT R6, RZ, R10, RZ, 0x33, !PT ;  /* 0x0000000aff067212 */ /* 0x000fe400078e33ff */
[----:B------:R-:W-:Y:S02]  /*03d0*/  @!P3 IADD3 R5, PT, PT, -R5, RZ, RZ ;  /* 0x000000ff0505b210 */ /* 0x000fe40007ffe1ff */
[----:B------:R-:W-:Y:S01]  /*03e0*/  @P1 IADD3 R7, PT, PT, R7, 0x1, RZ ;  /* 0x0000000107071810 */ /* 0x000fe20007ffe0ff */
[----:B------:R-:W2:Y:S01]  /*03f0*/  @!P0 LDC.64 R10, c[0x0][0x3f8] ;  /* 0x0000fe00ff0a8b82 */ /* 0x000ea20000000a00 */
[----:B------:R-:W-:Y:S02]  /*0400*/  ISETP.GE.U32.AND P1, PT, R34, UR16, PT ;  /* 0x0000001022007c0c */ /* 0x000fe4000bf26070 */
[----:B------:R-:W-:Y:S02]  /*0410*/  @!P2 IADD3 R7, PT, PT, -R7, RZ, RZ ;  /* 0x000000ff0707a210 */ /* 0x000fe40007ffe1ff */
[----:B------:R-:W-:-:S02]  /*0420*/  ISETP.GE.AND.EX P1, PT, R21, UR17, PT, P1 ;  /* 0x0000001115007c0c */ /* 0x000fc4000bf26310 */
[C---:B------:R-:W-:Y:S02]  /*0430*/  SEL R26, R6.reuse, R5, !P4 ;  /* 0x00000005061a7207 */ /* 0x040fe40006000000 */
[----:B------:R-:W-:Y:S02]  /*0440*/  SEL R5, R6, R7, !P4 ;  /* 0x0000000706057207 */ /* 0x000fe40006000000 */
[----:B------:R-:W-:Y:S02]  /*0450*/  SHF.L.U32 R6, R26, 0x3, RZ ;  /* 0x000000031a067819 */ /* 0x000fe400000006ff */
[----:B------:R-:W-:Y:S02]  /*0460*/  SHF.R.S32.HI R8, RZ, 0x1f, R5 ;  /* 0x0000001fff087819 */ /* 0x000fe40000011405 */
[----:B------:R-:W-:Y:S02]  /*0470*/  SHF.R.S32.HI R7, RZ, 0x1f, R6 ;  /* 0x0000001fff077819 */ /* 0x000fe40000011406 */
[----:B------:R-:W-:Y:S01]  /*0480*/  LOP3.LUT R6, R6, R33, RZ, 0xfc, !PT ;  /* 0x0000002106067212 */ /* 0x000fe200078efcff */
[----:B------:R-:W4:Y:S01]  /*0490*/  @!P1 LDC.64 R12, c[0x0][0x3f8] ;  /* 0x0000fe00ff0c9b82 */ /* 0x000f220000000a00 */
[----:B------:R-:W-:-:S03]  /*04a0*/  IMAD R8, R8, UR18, RZ ;  /* 0x0000001208087c24 */ /* 0x000fc6000f8e02ff */
[----:B------:R-:W-:-:S04]  /*04b0*/  IMAD.WIDE.U32 R6, R5, UR18, R6 ;  /* 0x0000001205067c25 */ /* 0x000fc8000f8e0006 */
[----:B------:R-:W-:Y:S01]  /*04c0*/  IMAD R5, R5, UR19, R8 ;  /* 0x0000001305057c24 */ /* 0x000fe2000f8e0208 */
[----:B------:R-:W3:Y:S01]  /*04d0*/  @!P1 LDC.64 R14, c[0x0][0x3a0] ;  /* 0x0000e800ff0e9b82 */ /* 0x000ee20000000a00 */
[----:B--2---:R-:W-:Y:S01]  /*04e0*/  @!P0 IMAD R8, R9, R10, RZ ;  /* 0x0000000a09088224 */ /* 0x004fe200078e02ff */
[-C--:B------:R-:W-:Y:S02]  /*04f0*/  @!P1 MOV R20, R6.reuse ;  /* 0x0000000600149202 */ /* 0x080fe40000000f00 */
[----:B------:R-:W-:Y:S01]  /*0500*/  IADD3 R9, PT, PT, R7, R5, RZ ;  /* 0x0000000507097210 */ /* 0x000fe20007ffe0ff */
[----:B------:R-:W-:Y:S01]  /*0510*/  @!P0 IMAD R23, R3, R11, R8 ;  /* 0x0000000b03178224 */ /* 0x000fe200078e0208 */
[----:B------:R-:W-:Y:S02]  /*0520*/  IADD3 R5, PT, PT, R34, 0x20, RZ ;  /* 0x0000002022057810 */ /* 0x000fe40007ffe0ff */
[----:B------:R-:W-:Y:S02]  /*0530*/  @!P0 MOV R8, R6 ;  /* 0x0000000600088202 */ /* 0x000fe40000000f00 */
[----:B------:R-:W-:-:S02]  /*0540*/  ISETP.GE.U32.AND P4, PT, R5, UR16, PT ;  /* 0x0000001005007c0c */ /* 0x000fc4000bf86070 */
[----:B------:R-:W-:Y:S01]  /*0550*/  SHF.R.S32.HI R29, RZ, 0x1f, R5 ;  /* 0x0000001fff1d7819 */ /* 0x000fe20000011405 */
[----:B------:R-:W-:-:S03]  /*0560*/  @!P0 IMAD.WIDE.U32 R10, R3, R10, R8 ;  /* 0x0000000a030a8225 */ /* 0x000fc600078e0008 */
[----:B------:R-:W-:Y:S01]  /*0570*/  ISETP.GE.AND.EX P4, PT, R29, UR17, PT, P4 ;  /* 0x000000111d007c0c */ /* 0x000fe2000bf86340 */
[-C--:B----4-:R-:W-:Y:S01]  /*0580*/  @!P1 IMAD R21, R21, R12.reuse, RZ ;  /* 0x0000000c15159224 */ /* 0x090fe200078e02ff */
[----:B------:R-:W-:Y:S02]  /*0590*/  @!P0 IADD3 R11, PT, PT, R11, R23, RZ ;  /* 0x000000170b0b8210 */ /* 0x000fe40007ffe0ff */
[----:B------:R-:W-:Y:S01]  /*05a0*/  @!P0 SHF.L.U32 R23, R10, 0x1, RZ ;  /* 0x000000010a178819 */ /* 0x000fe200000006ff */
[----:B------:R-:W-:Y:S01]  /*05b0*/  @!P1 IMAD R25, R34, R13, R21 ;  /* 0x0000000d22199224 */ /* 0x000fe200078e0215 */
[----:B------:R-:W-:Y:S02]  /*05c0*/  @!P1 MOV R21, R9 ;  /* 0x0000000900159202 */ /* 0x000fe40000000f00 */
[----:B------:R-:W-:Y:S02]  /*05d0*/  @!P0 SHF.L.U64.HI R22, R10, 0x1, R11 ;  /* 0x000000010a168819 */ /* 0x000fe4000001020b */
[----:B------:R-:W2:Y:S01]  /*05e0*/  @!P1 LDC.64 R10, c[0x0][0x398] ;  /* 0x0000e600ff0a9b82 */ /* 0x000ea20000000a00 */
[----:B------:R-:W-:Y:S01]  /*05f0*/  @!P1 IMAD.WIDE.U32 R20, R34, R12, R20 ;  /* 0x0000000c22149225 */ /* 0x000fe200078e0014 */
[----:B0-----:R-:W-:-:S04]  /*0600*/  @!P0 IADD3 R18, P2, PT, R23, R18, RZ ;  /* 0x0000001217128210 */ /* 0x001fc80007f5e0ff */
[----:B------:R-:W-:Y:S02]  /*0610*/  @!P0 IADD3.X R19, PT, PT, R22, R19, RZ, P2, !PT ;  /* 0x0000001316138210 */ /* 0x000fe400017fe4ff */
[----:B------:R-:W0:Y:S01]  /*0620*/  @!P4 LDC.64 R12, c[0x0][0x3f8] ;  /* 0x0000fe00ff0ccb82 */ /* 0x000e220000000a00 */
[----:B-1----:R-:W-:Y:S02]  /*0630*/  @!P0 IADD3 R16, P2, PT, R23, R16, RZ ;  /* 0x0000001017108210 */ /* 0x002fe40007f5e0ff */
[----:B------:R-:W-:Y:S02]  /*0640*/  @!P1 IADD3 R21, PT, PT, R21, R25, RZ ;  /* 0x0000001915159210 */ /* 0x000fe40007ffe0ff */
[----:B------:R-:W-:Y:S02]  /*0650*/  CS2R R46, SRZ ;  /* 0x00000000002e7805 */ /* 0x000fe4000001ff00 */
[----:B------:R-:W-:Y:S01]  /*0660*/  @!P1 SHF.L.U32 R25, R20, 0x1, RZ ;  /* 0x0000000114199819 */ /* 0x000fe200000006ff */
[----:B------:R1:W4:Y:S01]  /*0670*/  @!P0 LDG.E R43, desc[UR8][R18.64] ;  /* 0x00000008122b8981 */ /* 0x000322000c1e1900 */
[----:B------:R-:W-:-:S02]  /*0680*/  @!P0 IADD3.X R17, PT, PT, R22, R17, RZ, P2, !PT ;  /* 0x0000001116118210 */ /* 0x000fc400017fe4ff */
[----:B------:R-:W-:Y:S02]  /*0690*/  @!P1 SHF.L.U64.HI R20, R20, 0x1, R21 ;  /* 0x0000000114149819 */ /* 0x000fe40000010215 */
[C---:B---3--:R-:W-:Y:S02]  /*06a0*/  @!P1 IADD3 R14, P2, PT, R25.reuse, R14, RZ ;  /* 0x0000000e190e9210 */ /* 0x048fe40007f5e0ff */
[----:B------:R-:W-:Y:S02]  /*06b0*/  MOV R37, RZ ;  /* 0x000000ff00257202 */ /* 0x000fe40000000f00 */
[----:B------:R-:W-:Y:S02]  /*06c0*/  @!P1 IADD3.X R15, PT, PT, R20, R15, RZ, P2, !PT ;  /* 0x0000000f140f9210 */ /* 0x000fe400017fe4ff */
[----:B------:R-:W-:Y:S02]  /*06d0*/  CS2R R40, SRZ ;  /* 0x0000000000287805 */ /* 0x000fe4000001ff00 */
[----:B------:R-:W-:Y:S01]  /*06e0*/  IADD3 R23, PT, PT, R34, 0x40, RZ ;  /* 0x0000004022177810 */ /* 0x000fe20007ffe0ff */
[----:B-1----:R-:W1:Y:S01]  /*06f0*/  @!P4 LDC.64 R18, c[0x0][0x398] ;  /* 0x0000e600ff12cb82 */ /* 0x002e620000000a00 */
[----:B------:R0:W3:Y:S01]  /*0700*/  @!P0 LDG.E R37, desc[UR8][R16.64] ;  /* 0x0000000810258981 */ /* 0x0000e2000c1e1900 */
[----:B--2---:R-:W-:-:S02]  /*0710*/  @!P1 IADD3 R24, P0, PT, R25, R10, RZ ;  /* 0x0000000a19189210 */ /* 0x004fc40007f1e0ff */
[----:B------:R-:W-:Y:S01]  /*0720*/  ISETP.GE.U32.AND P2, PT, R23, UR16, PT ;  /* 0x0000001017007c0c */ /* 0x000fe2000bf46070 */
[----:B------:R2:W5:Y:S01]  /*0730*/  @!P1 LDG.E R47, desc[UR8][R14.64] ;  /* 0x000000080e2f9981 */ /* 0x000562000c1e1900 */
[----:B------:R-:W-:Y:S01]  /*0740*/  SHF.R.S32.HI R39, RZ, 0x1f, R23 ;  /* 0x0000001fff277819 */ /* 0x000fe20000011417 */
[----:B0-----:R-:W-:Y:S01]  /*0750*/  @!P4 IMAD R16, R29, R12, RZ ;  /* 0x0000000c1d10c224 */ /* 0x001fe200078e02ff */
[----:B--2---:R-:W-:Y:S02]  /*0760*/  @!P4 MOV R14, R6 ;  /* 0x00000006000ec202 */ /* 0x004fe40000000f00 */
[----:B------:R-:W-:Y:S01]  /*0770*/  @!P4 MOV R15, R9 ;  /* 0x00000009000fc202 */ /* 0x000fe20000000f00 */
[----:B------:R-:W-:Y:S01]  /*0780*/  @!P4 IMAD R17, R5, R13, R16 ;  /* 0x0000000d0511c224 */ /* 0x000fe200078e0210 */
[----:B------:R-:W-:Y:S01]  /*0790*/  ISETP.GE.AND.EX P2, PT, R39, UR17, PT, P2 ;  /* 0x0000001127007c0c */ /* 0x000fe2000bf46320 */
[----:B------:R-:W-:Y:S01]  /*07a0*/  @!P4 IMAD.WIDE.U32 R12, R5, R12, R14 ;  /* 0x0000000c050cc225 */ /* 0x000fe200078e000e */
[----:B------:R-:W-:-:S02]  /*07b0*/  @!P1 IADD3.X R25, PT, PT, R20, R11, RZ, P0, !PT ;  /* 0x0000000b14199210 */ /* 0x000fc400007fe4ff */
[----:B------:R-:W0:Y:S01]  /*07c0*/  LDC.64 R14, c[0x0][0x3b8] ;  /* 0x0000ee00ff0e7b82 */ /* 0x000e220000000a00 */
[----:B------:R-:W-:-:S07]  /*07d0*/  IADD3 R30, PT, PT, R34, 0xa0, RZ ;  /* 0x000000a0221e7810 */ /* 0x000fce0007ffe0ff */
[----:B------:R-:W2:Y:S01]  /*07e0*/  @!P4 LDC.64 R10, c[0x0][0x3a0] ;  /* 0x0000e800ff0acb82 */ /* 0x000ea20000000a00 */
[----:B------:R-:W-:Y:S01]  /*07f0*/  IADD3 R34, PT, PT, R34, 0xc0, RZ ;  /* 0x000000c022227810 */ /* 0x000fe20007ffe0ff */
[----:B------:R1:W5:Y:S01]  /*0800*/  @!P1 LDG.E R41, desc[UR8][R24.64] ;  /* 0x0000000818299981 */ /* 0x000362000c1e1900 */
[----:B------:R-:W-:Y:S02]  /*0810*/  ISETP.GE.U32.AND P3, PT, R30, UR16, PT ;  /* 0x000000101e007c0c */ /* 0x000fe4000bf66070 */
[----:B------:R-:W-:Y:S02]  /*0820*/  SHF.R.S32.HI R35, RZ, 0x1f, R30 ;  /* 0x0000001fff237819 */ /* 0x000fe4000001141e */
[----:B------:R-:W-:Y:S01]  /*0830*/  ISETP.GE.U32.AND P1, PT, R34, UR16, PT ;  /* 0x0000001022007c0c */ /* 0x000fe2000bf26070 */
[----:B------:R-:W1:Y:S01]  /*0840*/  @!P2 LDC.64 R20, c[0x0][0x3f8] ;  /* 0x0000fe00ff14ab82 */ /* 0x000e620000000a00 */
[----:B------:R-:W-:Y:S02]  /*0850*/  SHF.R.S32.HI R31, RZ, 0x1f, R34 ;  /* 0x0000001fff1f7819 */ /* 0x000fe40000011422 */
[----:B------:R-:W-:-:S02]  /*0860*/  ISETP.GE.AND.EX P3, PT, R35, UR17, PT, P3 ;  /* 0x0000001123007c0c */ /* 0x000fc4000bf66330 */
[----:B------:R-:W-:Y:S02]  /*0870*/  ISETP.GE.AND.EX P1, PT, R31, UR17, PT, P1 ;  /* 0x000000111f007c0c */ /* 0x000fe4000bf26310 */
[----:B------:R-:W-:Y:S02]  /*0880*/  @!P4 IADD3 R5, PT, PT, R13, R17, RZ ;  /* 0x000000110d05c210 */ /* 0x000fe40007ffe0ff */
[C---:B------:R-:W-:Y:S01]  /*0890*/  @!P4 SHF.L.U32 R45, R12.reuse, 0x1, RZ ;  /* 0x000000010c2dc819 */ /* 0x040fe200000006ff */
[----:B0-----:R-:W-:Y:S01]  /*08a0*/  IMAD.WIDE R14, R49, 0x8, R14 ;  /* 0x00000008310e7825 */ /* 0x001fe200078e020e */
[----:B------:R-:W-:Y:S01]  /*08b0*/  @!P4 SHF.L.U64.HI R22, R12, 0x1, R5 ;  /* 0x000000010c16c819 */ /* 0x000fe20000010205 */
[----:B------:R-:W0:Y:S01]  /*08c0*/  @!P2 LDC.64 R16, c[0x0][0x398] ;  /* 0x0000e600ff10ab82 */ /* 0x000e220000000a00 */
[----:B--2---:R-:W-:-:S03]  /*08d0*/  @!P4 IADD3 R10, P6, PT, R45, R10, RZ ;  /* 0x0000000a2d0ac210 */ /* 0x004fc60007fde0ff */
[----:B------:R-:W2:Y:S04]  /*08e0*/  LDG.E.64 R14, desc[UR8][R14.64] ;  /* 0x000000080e0e7981 */ /* 0x000ea8000c1e1b00 */
[----:B------:R-:W0:Y:S01]  /*08f0*/  @!P2 LDC.64 R12, c[0x0][0x3a0] ;  /* 0x0000e800ff0cab82 */ /* 0x000e220000000a00 */
[----:B------:R-:W-:Y:S01]  /*0900*/  @!P4 IADD3.X R11, PT, PT, R22, R11, RZ, P6, !PT ;  /* 0x0000000b160bc210 */ /* 0x000fe200037fe4ff */
[----:B-1----:R-:W-:-:S04]  /*0910*/  @!P2 IMAD R36, R39, R20, RZ ;  /* 0x000000142724a224 */ /* 0x002fc800078e02ff */
[----:B------:R1:W5:Y:S02]  /*0920*/  @!P4 LDG.E R46, desc[UR8][R10.64] ;  /* 0x000000080a2ec981 */ /* 0x000364000c1e1900 */
[----:B------:R-:W0:Y:S08]  /*0930*/  @!P3 LDC.64 R28, c[0x0][0x3f8] ;  /* 0x0000fe00ff1cbb82 */ /* 0x000e300000000a00 */
[----:B------:R-:W0:Y:S01]  /*0940*/  @!P1 LDC.64 R24, c[0x0][0x3f8] ;  /* 0x0000fe00ff189b82 */ /* 0x000e220000000a00 */
[----:B-1----:R-:W-:-:S02]  /*0950*/  @!P2 MOV R10, R6 ;  /* 0x00000006000aa202 */ /* 0x002fc40000000f00 */
[----:B------:R-:W-:Y:S01]  /*0960*/  @!P2 MOV R11, R9 ;  /* 0x00000009000ba202 */ /* 0x000fe20000000f00 */
[----:B------:R-:W-:Y:S01]  /*0970*/  @!P2 IMAD R39, R23, R21, R36 ;  /* 0x000000151727a224 */ /* 0x000fe200078e0224 */
[----:B------:R-:W-:Y:S02]  /*0980*/  @!P4 IADD3 R18, P6, PT, R45, R18, RZ ;  /* 0x000000122d12c210 */ /* 0x000fe40007fde0ff */
[----:B------:R-:W-:Y:S01]  /*0990*/  SHF.R.S32.HI R32, RZ, 0x1f, R48 ;  /* 0x0000001fff207819 */ /* 0x000fe20000011430 */
[----:B------:R-:W-:Y:S01]  /*09a0*/  @!P2 IMAD.WIDE.U32 R20, R23, R20, R10 ;  /* 0x000000141714a225 */ /* 0x000fe200078e000a */
[----:B------:R-:W-:Y:S01]  /*09b0*/  ISETP.GE.U32.AND P0, PT, R48, UR16, PT ;  /* 0x0000001030007c0c */ /* 0x000fe2000bf06070 */
[----:B------:R-:W1:Y:S01]  /*09c0*/  @!P3 LDC.64 R10, c[0x0][0x398] ;  /* 0x0000e600ff0abb82 */ /* 0x000e620000000a00 */
[----:B------:R-:W-:Y:S02]  /*09d0*/  @!P4 IADD3.X R19, PT, PT, R22, R19, RZ, P6, !PT ;  /* 0x000000131613c210 */ /* 0x000fe400037fe4ff */
[----:B------:R-:W-:-:S02]  /*09e0*/  ISETP.GE.AND.EX P0, PT, R32, UR17, PT, P0 ;  /* 0x0000001120007c0c */ /* 0x000fc4000bf06300 */
[----:B------:R-:W-:Y:S01]  /*09f0*/  @!P2 IADD3 R39, PT, PT, R21, R39, RZ ;  /* 0x000000271527a210 */ /* 0x000fe20007ffe0ff */
[----:B------:R0:W5:Y:S01]  /*0a00*/  @!P4 LDG.E R40, desc[UR8][R18.64] ;  /* 0x000000081228c981 */ /* 0x000162000c1e1900 */
[C---:B------:R-:W-:Y:S01]  /*0a10*/  @!P2 SHF.L.U32 R21, R20.reuse, 0x1, RZ ;  /* 0x000000011415a819 */ /* 0x040fe200000006ff */
[----:B------:R-:W1:Y:S01]  /*0a20*/  @!P3 LDC.64 R22, c[0x0][0x3a0] ;  /* 0x0000e800ff16bb82 */ /* 0x000e620000000a00 */
[----:B------:R-:W-:Y:S01]  /*0a30*/  @!P2 SHF.L.U64.HI R36, R20, 0x1, R39 ;  /* 0x000000011424a819 */ /* 0x000fe20000010227 */
[----:B0-----:R-:W-:Y:S01]  /*0a40*/  @!P3 IMAD R35, R35, R28, RZ ;  /* 0x0000001c2323b224 */ /* 0x001fe200078e02ff */
[C---:B------:R-:W-:Y:S02]  /*0a50*/  @!P2 IADD3 R12, P4, PT, R21.reuse, R12, RZ ;  /* 0x0000000c150ca210 */ /* 0x040fe40007f9e0ff */
[----:B------:R-:W-:Y:S01]  /*0a60*/  @!P2 IADD3 R16, P6, PT, R21, R16, RZ ;  /* 0x000000101510a210 */ /* 0x000fe20007fde0ff */
[----:B------:R-:W-:Y:S01]  /*0a70*/  @!P1 IMAD R31, R31, R24, RZ ;  /* 0x000000181f1f9224 */ /* 0x000fe200078e02ff */
[----:B------:R-:W-:Y:S01]  /*0a80*/  @!P3 MOV R20, R6 ;  /* 0x000000060014b202 */ /* 0x000fe20000000f00 */
[----:B------:R-:W0:Y:S01]  /*0a90*/  @!P1 LDC.64 R18, c[0x0][0x3a0] ;  /* 0x0000e800ff129b82 */ /* 0x000e220000000a00 */
[----:B------:R-:W-:Y:S01]  /*0aa0*/  @!P3 MOV R21, R9 ;  /* 0x000000090015b202 */ /* 0x000fe20000000f00 */
[----:B------:R-:W-:Y:S01]  /*0ab0*/  @!P3 IMAD R35, R30, R29, R35 ;  /* 0x0000001d1e23b224 */ /* 0x000fe200078e0223 */
[----:B------:R-:W-:Y:S01]  /*0ac0*/  SHF.R.S32.HI R5, RZ, 0x1f, R4 ;  /* 0x0000001fff057819 */ /* 0x000fe20000011404 */
[----:B------:R-:W-:Y:S01]  /*0ad0*/  @!P1 IMAD R39, R34, R25, R31 ;  /* 0x0000001922279224 */ /* 0x000fe200078e021f */
[----:B------:R-:W-:Y:S01]  /*0ae0*/  ISETP.GE.U32.AND P5, PT, R4, UR16, PT ;  /* 0x0000001004007c0c */ /* 0x000fe2000bfa6070 */
[----:B------:R-:W-:Y:S01]  /*0af0*/  @!P3 IMAD.WIDE.U32 R28, R30, R28, R20 ;  /* 0x0000001c1e1cb225 */ /* 0x000fe200078e0014 */
[----:B------:R-:W-:Y:S01]  /*0b00*/  @!P1 MOV R30, R6 ;  /* 0x00000006001e9202 */ /* 0x000fe20000000f00 */
[----:B------:R-:W0:Y:S01]  /*0b10*/  @!P0 LDC.64 R20, c[0x0][0x3f8] ;  /* 0x0000fe00ff148b82 */ /* 0x000e220000000a00 */
[----:B------:R-:W-:-:S02]  /*0b20*/  @!P1 MOV R31, R9 ;  /* 0x00000009001f9202 */ /* 0x000fc40000000f00 */
[----:B------:R-:W-:Y:S01]  /*0b30*/  ISETP.GE.AND.EX P5, PT, R5, UR17, PT, P5 ;  /* 0x0000001105007c0c */ /* 0x000fe2000bfa6350 */
[----:B------:R-:W-:Y:S01]  /*0b40*/  @!P1 IMAD.WIDE.U32 R24, R34, R24, R30 ;  /* 0x0000001822189225 */ /* 0x000fe200078e001e */
[----:B------:R-:W-:-:S03]  /*0b50*/  @!P3 IADD3 R35, PT, PT, R29, R35, RZ ;  /* 0x000000231d23b210 */ /* 0x000fc60007ffe0ff */
[----:B------:R-:W0:Y:S01]  /*0b60*/  @!P1 LDC.64 R30, c[0x0][0x398] ;  /* 0x0000e600ff1e9b82 */ /* 0x000e220000000a00 */
[----:B------:R-:W-:Y:S02]  /*0b70*/  @!P3 SHF.L.U32 R29, R28, 0x1, RZ ;  /* 0x000000011c1db819 */ /* 0x000fe400000006ff */
[----:B------:R-:W-:Y:S02]  /*0b80*/  @!P1 IADD3 R25, PT, PT, R25, R39, RZ ;  /* 0x0000002719199210 */ /* 0x000fe40007ffe0ff */
[----:B------:R-:W-:Y:S02]  /*0b90*/  @!P2 IADD3.X R17, PT, PT, R36, R17, RZ, P6, !PT ;  /* 0x000000112411a210 */ /* 0x000fe400037fe4ff */
[----:B------:R-:W-:Y:S02]  /*0ba0*/  @!P3 SHF.L.U64.HI R28, R28, 0x1, R35 ;  /* 0x000000011c1cb819 */ /* 0x000fe40000010223 */
[----:B------:R-:W-:Y:S02]  /*0bb0*/  @!P2 IADD3.X R13, PT, PT, R36, R13, RZ, P4, !PT ;  /* 0x0000000d240da210 */ /* 0x000fe400027fe4ff */
[----:B-1----:R-:W-:-:S02]  /*0bc0*/  @!P3 IADD3 R10, P6, PT, R29, R10, RZ ;  /* 0x0000000a1d0ab210 */ /* 0x002fc40007fde0ff */
[C---:B------:R-:W-:Y:S02]  /*0bd0*/  @!P1 SHF.L.U32 R35, R24.reuse, 0x1, RZ ;  /* 0x0000000118239819 */ /* 0x040fe400000006ff */
[----:B------:R-:W-:Y:S02]  /*0be0*/  @!P1 SHF.L.U64.HI R34, R24, 0x1, R25 ;  /* 0x0000000118229819 */ /* 0x000fe40000010219 */
[----:B------:R-:W-:Y:S01]  /*0bf0*/  @!P3 IADD3 R22, P4, PT, R29, R22, RZ ;  /* 0x000000161d16b210 */ /* 0x000fe20007f9e0ff */
[----:B------:R-:W1:Y:S01]  /*0c00*/  @!P5 LDC.64 R24, c[0x0][0x3f8] ;  /* 0x0000fe00ff18db82 */ /* 0x000e620000000a00 */
[----:B------:R-:W-:Y:S02]  /*0c10*/  MOV R36, RZ ;  /* 0x000000ff00247202 */ /* 0x000fe40000000f00 */
[C---:B------:R-:W-:Y:S02]  /*0c20*/  @!P3 IADD3.X R11, PT, PT, R28.reuse, R11, RZ, P6, !PT ;  /* 0x0000000b1c0bb210 */ /* 0x040fe400037fe4ff */
[----:B------:R-:W-:-:S02]  /*0c30*/  @!P3 IADD3.X R23, PT, PT, R28, R23, RZ, P4, !PT ;  /* 0x000000171c17b210 */ /* 0x000fc400027fe4ff */
[----:B0-----:R-:W-:Y:S02]  /*0c40*/  @!P1 IADD3 R18, P4, PT, R35, R18, RZ ;  /* 0x0000001223129210 */ /* 0x001fe40007f9e0ff */
[----:B------:R-:W-:Y:S01]  /*0c50*/  CS2R R52, SRZ ;  /* 0x0000000000347805 */ /* 0x000fe2000001ff00 */
[----:B------:R0:W3:Y:S01]  /*0c60*/  @!P3 LDG.E R36, desc[UR8][R10.64] ;  /* 0x000000080a24b981 */ /* 0x0000e2000c1e1900 */
[----:B------:R-:W-:Y:S01]  /*0c70*/  @!P0 IMAD R32, R32, R20, RZ ;  /* 0x0000001420208224 */ /* 0x000fe200078e02ff */
[----:B------:R-:W-:Y:S01]  /*0c80*/  @!P1 IADD3.X R19, PT, PT, R34, R19, RZ, P4, !PT ;  /* 0x0000001322139210 */ /* 0x000fe200027fe4ff */
[----:B------:R-:W4:Y:S01]  /*0c90*/  @!P0 LDC.64 R28, c[0x0][0x3a0] ;  /* 0x0000e800ff1c8b82 */ /* 0x000f220000000a00 */
[----:B------:R0:W3:Y:S01]  /*0ca0*/  @!P3 LDG.E R42, desc[UR8][R22.64] ;  /* 0x00000008162ab981 */ /* 0x0000e2000c1e1900 */
[----:B------:R-:W-:-:S03]  /*0cb0*/  @!P0 IMAD R39, R48, R21, R32 ;  /* 0x0000001530278224 */ /* 0x000fc600078e0220 */
[----:B------:R1:W3:Y:S01]  /*0cc0*/  @!P1 LDG.E R53, desc[UR8][R18.64] ;  /* 0x0000000812359981 */ /* 0x0002e2000c1e1900 */
[----:B0-----:R-:W-:Y:S02]  /*0cd0*/  @!P0 MOV R10, R6 ;  /* 0x00000006000a8202 */ /* 0x001fe40000000f00 */
[----:B------:R-:W-:Y:S01]  /*0ce0*/  @!P0 MOV R11, R9 ;  /* 0x00000009000b8202 */ /* 0x000fe20000000f00 */
[----:B------:R-:W0:Y:S02]  /*0cf0*/  @!P0 LDC.64 R22, c[0x0][0x398] ;  /* 0x0000e600ff168b82 */ /* 0x000e240000000a00 */
[----:B------:R-:W-:-:S06]  /*0d00*/  @!P0 IMAD.WIDE.U32 R20, R48, R20, R10 ;  /* 0x0000001430148225 */ /* 0x000fcc00078e000a */
[----:B------:R-:W0:Y:S01]  /*0d10*/  @!P5 LDC.64 R10, c[0x0][0x3a0] ;  /* 0x0000e800ff0adb82 */ /* 0x000e220000000a00 */
[----:B------:R-:W-:-:S07]  /*0d20*/  @!P0 IADD3 R21, PT, PT, R21, R39, RZ ;  /* 0x0000002715158210 */ /* 0x000fce0007ffe0ff */
[----:B-1----:R-:W1:Y:S01]  /*0d30*/  @!P5 LDC.64 R18, c[0x0][0x398] ;  /* 0x0000e600ff12db82 */ /* 0x002e620000000a00 */
[C---:B------:R-:W-:Y:S01]  /*0d40*/  @!P0 SHF.L.U32 R32, R20.reuse, 0x1, RZ ;  /* 0x0000000114208819 */ /* 0x040fe200000006ff */
[----:B------:R-:W-:Y:S01]  /*0d50*/  @!P5 IMAD R5, R5, R24, RZ ;  /* 0x000000180505d224 */ /* 0x000fe200078e02ff */
[----:B------:R-:W-:Y:S02]  /*0d60*/  @!P0 SHF.L.U64.HI R38, R20, 0x1, R21 ;  /* 0x0000000114268819 */ /* 0x000fe40000010215 */
[----:B------:R-:W-:Y:S02]  /*0d70*/  @!P1 IADD3 R30, P4, PT, R35, R30, RZ ;  /* 0x0000001e231e9210 */ /* 0x000fe40007f9e0ff */
[----:B------:R-:W-:Y:S02]  /*0d80*/  @!P5 MOV R20, R6 ;  /* 0x000000060014d202 */ /* 0x000fe40000000f00 */
[----:B------:R-:W-:Y:S02]  /*0d90*/  @!P5 MOV R21, R9 ;  /* 0x000000090015d202 */ /* 0x000fe40000000f00 */
[----:B------:R-:W-:-:S02]  /*0da0*/  CS2R R50, SRZ ;  /* 0x0000000000327805 */ /* 0x000fc4000001ff00 */
[----:B------:R-:W-:Y:S01]  /*0db0*/  @!P1 IADD3.X R31, PT, PT, R34, R31, RZ, P4, !PT ;  /* 0x0000001f221f9210 */ /* 0x000fe200027fe4ff */
[C---:B------:R-:W-:Y:S01]  /*0dc0*/  @!P5 IMAD R5, R4.reuse, R25, R5 ;  /* 0x000000190405d224 */ /* 0x040fe200078e0205 */
[----:B------:R-:W-:Y:S01]  /*0dd0*/  CS2R R44, SRZ ;  /* 0x00000000002c7805 */ /* 0x000fe2000001ff00 */
[----:B------:R-:W-:Y:S01]  /*0de0*/  @!P5 IMAD.WIDE.U32 R24, R4, R24, R20 ;  /* 0x000000180418d225 */ /* 0x000fe200078e0014 */
[C---:B----4-:R-:W-:Y:S01]  /*0df0*/  @!P0 IADD3 R28, P4, PT, R32.reuse, R28, RZ ;  /* 0x0000001c201c8210 */ /* 0x050fe20007f9e0ff */
[----:B------:R-:W4:Y:S01]  /*0e00*/  @!P1 LDG.E R51, desc[UR8][R30.64] ;  /* 0x000000081e339981 */ /* 0x000f22000c1e1900 */
[----:B0-----:R-:W-:Y:S01]  /*0e10*/  @!P0 IADD3 R22, P1, PT, R32, R22, RZ ;  /* 0x0000001620168210 */ /* 0x001fe20007f3e0ff */
[----:B------:R-:W0:Y:S01]  /*0e20*/  LDC.64 R34, c[0x0][0x3a8] ;  /* 0x0000ea00ff227b82 */ /* 0x000e220000000a00 */
[----:B------:R-:W-:Y:S01]  /*0e30*/  @!P5 IADD3 R25, PT, PT, R25, R5, RZ ;  /* 0x000000051919d210 */ /* 0x000fe20007ffe0ff */
[----:B------:R-:W-:Y:S01]  /*0e40*/  UISETP.NE.AND UP1, UPT, UR12, URZ, UPT ;  /* 0x000000ff0c00728c */ /* 0x000fe2000bf25270 */
[----:B------:R-:W-:Y:S01]  /*0e50*/  @!P5 SHF.L.U32 R5, R24, 0x1, RZ ;  /* 0x000000011805d819 */ /* 0x000fe200000006ff */
[----:B------:R-:W5:Y:S01]  /*0e60*/  @!P2 LDG.E R45, desc[UR8][R12.64] ;  /* 0x000000080c2da981 */ /* 0x000f62000c1e1900 */
[----:B------:R-:W-:-:S02]  /*0e70*/  @!P0 IADD3.X R29, PT, PT, R38, R29, RZ, P4, !PT ;  /* 0x0000001d261d8210 */ /* 0x000fc400027fe4ff */
[----:B------:R-:W-:Y:S02]  /*0e80*/  @!P0 IADD3.X R23, PT, PT, R38, R23, RZ, P1, !PT ;  /* 0x0000001726178210 */ /* 0x000fe40000ffe4ff */
[----:B------:R-:W-:Y:S01]  /*0e90*/  @!P5 SHF.L.U64.HI R24, R24, 0x1, R25 ;  /* 0x000000011818d819 */ /* 0x000fe20000010219 */
[----:B------:R-:W4:Y:S01]  /*0ea0*/  @!P0 LDG.E R44, desc[UR8][R28.64] ;  /* 0x000000081c2c8981 */ /* 0x000f22000c1e1900 */
[C---:B------:R-:W-:Y:S02]  /*0eb0*/  @!P5 IADD3 R10, P1, PT, R5.reuse, R10, RZ ;  /* 0x0000000a050ad210 */ /* 0x040fe40007f3e0ff */
[----:B-1----:R-:W-:Y:S02]  /*0ec0*/  @!P5 IADD3 R18, P4, PT, R5, R18, RZ ;  /* 0x000000120512d210 */ /* 0x002fe40007f9e0ff */
[----:B------:R-:W-:Y:S02]  /*0ed0*/  CS2R R38, SRZ ;  /* 0x0000000000267805 */ /* 0x000fe4000001ff00 */
[----:B------:R-:W-:-:S02]  /*0ee0*/  @!P5 IADD3.X R11, PT, PT, R24, R11, RZ, P1, !PT ;  /* 0x0000000b180bd210 */ /* 0x000fc40000ffe4ff */
[----:B------:R-:W-:Y:S02]  /*0ef0*/  @!P5 IADD3.X R19, PT, PT, R24, R19, RZ, P4, !PT ;  /* 0x000000131813d210 */ /* 0x000fe400027fe4ff */
[----:B------:R-:W4:Y:S04]  /*0f00*/  @!P0 LDG.E R38, desc[UR8][R22.64] ;  /* 0x0000000816268981 */ /* 0x000f28000c1e1900 */
[----:B------:R1:W4:Y:S04]  /*0f10*/  @!P5 LDG.E R52, desc[UR8][R10.64] ;  /* 0x000000080a34d981 */ /* 0x000328000c1e1900 */
[----:B------:R0:W4:Y:S01]  /*0f20*/  @!P5 LDG.E R50, desc[UR8][R18.64] ;  /* 0x000000081232d981 */ /* 0x000122000c1e1900 */
[----:B------:R-:W-:-:S02]  /*0f30*/  ISETP.NE.AND P3, PT, RZ, UR12, PT ;  /* 0x0000000cff007c0c */ /* 0x000fc4000bf65270 */
[----:B------:R-:W-:Y:S01]  /*0f40*/  LEA R33, R26, R33, 0x3 ;  /* 0x000000211a217211 */ /* 0x000fe200078e18ff */
[----:B------:R-:W5:Y:S10]  /*0f50*/  @!P2 LDG.E R39, desc[UR8][R16.64] ;  /* 0x000000081027a981 */ /* 0x000f74000c1e1900 */
[----:B------:R-:W2:Y:S01]  /*0f60*/  @P3 LDC.64 R20, c[0x0][0x3b0] ;  /* 0x0000ec00ff143b82 */ /* 0x000ea20000000a00 */
[----:B-1----:R-:W-:Y:S01]  /*0f70*/  CS2R R10, SRZ ;  /* 0x00000000000a7805 */ /* 0x002fe2000001ff00 */
[----:B0-----:R-:W-:Y:S01]  /*0f80*/  IMAD.WIDE R18, R33, 0x4, R34 ;  /* 0x0000000421127825 */ /* 0x001fe200078e0222 */
[----:B------:R-:W-:-:S04]  /*0f90*/  UMOV UR7, 0x3f800000 ;  /* 0x3f80000000077882 */ /* 0x000fc80000000000 */
[----:B------:R3:W5:Y:S01]  /*0fa0*/  LDG.E.64 R12, desc[UR8][R18.64] ;  /* 0x00000008120c7981 */ /* 0x000762000c1e1b00 */
[----:B--2---:R-:W-:-:S05]  /*0fb0*/  @P3 IMAD.WIDE R20, R33, 0x4, R20 ;  /* 0x0000000421143825 */ /* 0x004fca00078e0214 */
[----:B------:R0:W5:Y:S01]  /*0fc0*/  @P3 LDG.E.64 R10, desc[UR8][R20.64] ;  /* 0x00000008140a3981 */ /* 0x000162000c1e1b00 */
[----:B------:R-:W-:-:S13]  /*0fd0*/  R2UR UR13, R14 ;  /* 0x000000000e0d72ca */ /* 0x000fda00000e0000 */
        /* <DEDUP_REMOVED lines=8> */
[----:B------:R-:W-:Y:S02]  /*1060*/  PRMT R15, R43, 0x7632, R15 ;  /* 0x000076322b0f7816 */ /* 0x000fe4000000000f */
[----:B---3--:R-:W-:Y:S02]  /*1070*/  PRMT R18, R37, 0x7632, R18 ;  /* 0x0000763225127816 */ /* 0x008fe40000000012 */
[----:B-1----:R-:W-:Y:S02]  /*1080*/  @P1 R2UR UR5, R5 ;  /* 0x00000000050512ca */ /* 0x002fe400000e0000 */
[----:B------:R-:W-:Y:S02]  /*1090*/  PRMT R17, R36, 0x7632, R17 ;  /* 0x0000763224117816 */ /* 0x000fe40000000011 */
[----:B0-----:R-:W-:Y:S02]  /*10a0*/  PRMT R21, R42, 0x7632, R21 ;  /* 0x000076322a157816 */ /* 0x001fe40000000015 */
[----:B------:R-:W-:-:S07]  /*10b0*/  PRMT R57, R53, 0x7632, R57 ;  /* 0x0000763235397816 */ /* 0x000fce0000000039 */
[----:B------:R-:W-:Y:S01]  /*10c0*/  @UP0 UMOV UR7, UR5 ;  /* 0x0000000500070c82 */ /* 0x000fe20008000000 */
[----:B----4-:R-:W-:Y:S02]  /*10d0*/  PRMT R55, R51, 0x7632, R55 ;  /* 0x0000763233377816 */ /* 0x010fe40000000037 */
[----:B------:R-:W-:Y:S02]  /*10e0*/  PRMT R19, R44, 0x7632, R19 ;  /* 0x000076322c137816 */ /* 0x000fe40000000013 */
[----:B------:R-:W-:Y:S02]  /*10f0*/  PRMT R20, R38, 0x7632, R20 ;  /* 0x0000763226147816 */ /* 0x000fe40000000014 */
[----:B------:R-:W-:Y:S02]  /*1100*/  PRMT R56, R52, 0x7632, R56 ;  /* 0x0000763234387816 */ /* 0x000fe40000000038 */
[----:B------:R-:W-:Y:S01]  /*1110*/  PRMT R54, R50, 0x7632, R54 ;  /* 0x0000763232367816 */ /* 0x000fe20000000036 */
[----:B------:R-:W-:Y:S06]  /*1120*/  BRA.U UP1, `(.L_x_78) ;  /* 0x00000009015c7547 */ /* 0x000fec000b800000 */
[C---:B-----5:R-:W-:Y:S02]  /*1130*/  SHF.L.U32 R14, R47.reuse, 0x10, RZ ;  /* 0x000000102f0e7819 */ /* 0x060fe400000006ff */
[----:B------:R-:W-:Y:S02]  /*1140*/  PRMT R16, R47, 0x7632, R16 ;  /* 0x000076322f107816 */ /* 0x000fe40000000010 */
[C---:B------:R-:W-:Y:S01]  /*1150*/  SHF.L.U32 R5, R41.reuse, 0x10, RZ ;  /* 0x0000001029057819 */ /* 0x040fe200000006ff */
[----:B------:R-:W-:Y:S01]  /*1160*/  FADD.FTZ R22, R14, -UR13 ;  /* 0x8000000d0e167e21 */ /* 0x000fe20008010000 */
[----:B------:R-:W-:Y:S02]  /*1170*/  PRMT R23, R41, 0x7632, R23 ;  /* 0x0000763229177816 */ /* 0x000fe40000000017 */
[----:B------:R-:W-:Y:S01]  /*1180*/  SHF.L.U32 R16, R16, 0x10, RZ ;  /* 0x0000001010107819 */ /* 0x000fe200000006ff */
[----:B------:R-:W-:Y:S01]  /*1190*/  FMUL.FTZ R25, R12, R5 ;  /* 0x000000050c197220 */ /* 0x000fe20000410000 */
[----:B------:R-:W-:-:S02]  /*11a0*/  SHF.L.U32 R14, R23, 0x10, RZ ;  /* 0x00000010170e7819 */ /* 0x000fc400000006ff */
[----:B------:R-:W-:Y:S01]  /*11b0*/  SHF.L.U32 R24, R46, 0x10, RZ ;  /* 0x000000102e187819 */ /* 0x000fe200000006ff */
[----:B------:R-:W-:Y:S01]  /*11c0*/  FADD.FTZ R23, R16, -UR13 ;  /* 0x8000000d10177e21 */ /* 0x000fe20008010000 */
[----:B------:R-:W-:Y:S01]  /*11d0*/  FMUL.FTZ R16, R22, UR7 ;  /* 0x0000000716107c20 */ /* 0x000fe20008410000 */
[----:B------:R-:W-:Y:S01]  /*11e0*/  FADD.FTZ R29, RZ, R25 ;  /* 0x00000019ff1d7221 */ /* 0x000fe20000010000 */
[----:B------:R-:W-:Y:S01]  /*11f0*/  FMUL.FTZ R22, R13, R14 ;  /* 0x0000000e0d167220 */ /* 0x000fe20000410000 */
[----:B------:R-:W-:Y:S01]  /*1200*/  FMUL.FTZ R23, R23, UR7 ;  /* 0x0000000717177c20 */ /* 0x000fe20008410000 */
[----:B------:R-:W-:Y:S01]  /*1210*/  FFMA.FTZ R28, R16, R25, RZ ;  /* 0x00000019101c7223 */ /* 0x000fe200000100ff */
[----:B------:R-:W-:Y:S01]  /*1220*/  FADD.FTZ R30, R24, -UR13 ;  /* 0x8000000d181e7e21 */ /* 0x000fe20008010000 */
[----:B------:R-:W-:Y:S01]  /*1230*/  FADD.FTZ R24, R22, R29 ;  /* 0x0000001d16187221 */ /* 0x000fe20000010000 */
[----:B------:R-:W-:Y:S01]  /*1240*/  SHF.L.U32 R29, R40, 0x10, RZ ;  /* 0x00000010281d7819 */ /* 0x000fe200000006ff */
[----:B------:R-:W-:Y:S01]  /*1250*/  FFMA.FTZ R25, R23, R22, R28 ;  /* 0x0000001617197223 */ /* 0x000fe2000001001c */
[----:B------:R-:W-:Y:S01]  /*1260*/  FFMA.FTZ R16, R5, R16, RZ ;  /* 0x0000001005107223 */ /* 0x000fe200000100ff */
[--C-:B------:R-:W-:Y:S01]  /*1270*/  FADD.FTZ R22, RZ, R5.reuse ;  /* 0x00000005ff167221 */ /* 0x100fe20000010000 */
[----:B------:R-:W-:Y:S01]  /*1280*/  PRMT R5, R46, 0x7632, R5 ;  /* 0x000076322e057816 */ /* 0x000fe20000000005 */
[----:B------:R-:W-:Y:S01]  /*1290*/  FMUL.FTZ R30, R30, UR7 ;  /* 0x000000071e1e7c20 */ /* 0x000fe20008410000 */
[----:B------:R-:W-:Y:S01]  /*12a0*/  FMUL.FTZ R31, R12, R29 ;  /* 0x0000001d0c1f7220 */ /* 0x000fe20000410000 */
[----:B------:R-:W-:Y:S01]  /*12b0*/  SHF.L.U32 R28, R45, 0x10, RZ ;  /* 0x000000102d1c7819 */ /* 0x000fe200000006ff */
[----:B------:R-:W-:Y:S01]  /*12c0*/  FADD.FTZ R22, R29, R22 ;  /* 0x000000161d167221 */ /* 0x000fe20000010000 */
[----:B------:R-:W-:Y:S01]  /*12d0*/  SHF.L.U32 R5, R5, 0x10, RZ ;  /* 0x0000001005057819 */ /* 0x000fe200000006ff */
[----:B------:R-:W-:Y:S01]  /*12e0*/  FFMA.FTZ R16, R29, R30, R16 ;  /* 0x0000001e1d107223 */ /* 0x000fe20000010010 */
[----:B------:R-:W-:Y:S01]  /*12f0*/  FFMA.FTZ R25, R30, R31, R25 ;  /* 0x0000001f1e197223 */ /* 0x000fe20000010019 */
[----:B------:R-:W-:Y:S01]  /*1300*/  PRMT R30, R40, 0x7632, R30 ;  /* 0x00007632281e7816 */ /* 0x000fe2000000001e */
[----:B------:R-:W-:Y:S01]  /*1310*/  FFMA.FTZ R29, R14, R23, RZ ;  /* 0x000000170e1d7223 */ /* 0x000fe200000100ff */
[----:B------:R-:W-:Y:S01]  /*1320*/  FADD.FTZ R5, R5, -UR13 ;  /* 0x8000000d05057e21 */ /* 0x000fe20008010000 */
[----:B------:R-:W-:Y:S01]  /*1330*/  FADD.FTZ R24, R24, R31 ;  /* 0x0000001f18187221 */ /* 0x000fe20000010000 */
[----:B------:R-:W-:Y:S01]  /*1340*/  SHF.L.U32 R30, R30, 0x10, RZ ;  /* 0x000000101e1e7819 */ /* 0x000fe200000006ff */
[----:B------:R-:W-:Y:S01]  /*1350*/  FADD.FTZ R28, R28, -UR13 ;  /* 0x8000000d1c1c7e21 */ /* 0x000fe20008010000 */
[----:B------:R-:W-:Y:S01]  /*1360*/  FMUL.FTZ R32, R5, UR7 ;  /* 0x0000000705207c20 */ /* 0x000fe20008410000 */
[----:B------:R-:W-:Y:S01]  /*1370*/  FADD.FTZ R31, RZ, R14 ;  /* 0x0000000eff1f7221 */ /* 0x000fe20000010000 */
[----:B------:R-:W-:Y:S01]  /*1380*/  SHF.L.U32 R19, R19, 0x10, RZ ;  /* 0x0000001013137819 */ /* 0x000fe200000006ff */
[----:B------:R-:W-:Y:S01]  /*1390*/  FMUL.FTZ R23, R13, R30 ;  /* 0x0000001e0d177220 */ /* 0x000fe20000410000 */
[----:B------:R-:W-:Y:S01]  /*13a0*/  FFMA.FTZ R5, R30, R32, R29 ;  /* 0x000000201e057223 */ /* 0x000fe2000001001d */
[----:B------:R-:W-:Y:S01]  /*13b0*/  SHF.L.U32 R29, R39, 0x10, RZ ;  /* 0x00000010271d7819 */ /* 0x000fe200000006ff */
[----:B------:R-:W-:Y:S01]  /*13c0*/  FMUL.FTZ R28, R28, UR7 ;  /* 0x000000071c1c7c20 */ /* 0x000fe20008410000 */
[----:B------:R-:W-:Y:S01]  /*13d0*/  FFMA.FTZ R25, R32, R23, R25 ;  /* 0x0000001720197223 */ /* 0x000fe20000010019 */
[----:B------:R-:W-:Y:S01]  /*13e0*/  FADD.FTZ R24, R23, R24 ;  /* 0x0000001817187221 */ /* 0x000fe20000010000 */
[----:B------:R-:W-:Y:S01]  /*13f0*/  PRMT R23, R45, 0x7632, R23 ;  /* 0x000076322d177816 */ /* 0x000fe20000000017 */
[----:B------:R-:W-:Y:S01]  /*1400*/  FADD.FTZ R14, R30, R31 ;  /* 0x0000001f1e0e7221 */ /* 0x000fe20000010000 */
[----:B------:R-:W-:Y:S01]  /*1410*/  FADD.FTZ R22, R22, R29 ;  /* 0x0000001d16167221 */ /* 0x000fe20000010000 */
[----:B------:R-:W-:Y:S01]  /*1420*/  FFMA.FTZ R16, R29, R28, R16 ;  /* 0x0000001c1d107223 */ /* 0x000fe20000010010 */
[----:B------:R-:W-:Y:S01]  /*1430*/  FMUL.FTZ R31, R12, R29 ;  /* 0x0000001d0c1f7220 */ /* 0x000fe20000410000 */
[----:B------:R-:W-:Y:S01]  /*1440*/  SHF.L.U32 R29, R23, 0x10, RZ ;  /* 0x00000010171d7819 */ /* 0x000fe200000006ff */
[----:B------:R-:W-:Y:S01]  /*1450*/  FADD.FTZ R19, R19, -UR13 ;  /* 0x8000000d13137e21 */ /* 0x000fe20008010000 */
[----:B------:R-:W-:Y:S01]  /*1460*/  PRMT R30, R39, 0x7632, R30 ;  /* 0x00007632271e7816 */ /* 0x000fe2000000001e */
[----:B------:R-:W-:Y:S01]  /*1470*/  FFMA.FTZ R23, R28, R31, R25 ;  /* 0x0000001f1c177223 */ /* 0x000fe20000010019 */
[----:B------:R-:W-:Y:S01]  /*1480*/  FADD.FTZ R24, R24, R31 ;  /* 0x0000001f18187221 */ /* 0x000fe20000010000 */
[----:B------:R-:W-:Y:S01]  /*1490*/  FADD.FTZ R29, R29, -UR13 ;  /* 0x8000000d1d1d7e21 */ /* 0x000fe20008010000 */
[----:B------:R-:W-:Y:S01]  /*14a0*/  SHF.L.U32 R28, R30, 0x10, RZ ;  /* 0x000000101e1c7819 */ /* 0x000fe200000006ff */
[----:B------:R-:W-:Y:S01]  /*14b0*/  FMUL.FTZ R19, R19, UR7 ;  /* 0x0000000713137c20 */ /* 0x000fe20008410000 */
[----:B------:R-:W-:Y:S01]  /*14c0*/  SHF.L.U32 R31, R44, 0x10, RZ ;  /* 0x000000102c1f7819 */ /* 0x000fe200000006ff */
[----:B------:R-:W-:Y:S01]  /*14d0*/  FMUL.FTZ R30, R29, UR7 ;  /* 0x000000071d1e7c20 */ /* 0x000fe20008410000 */
[----:B------:R-:W-:Y:S01]  /*14e0*/  SHF.L.U32 R29, R38, 0x10, RZ ;  /* 0x00000010261d7819 */ /* 0x000fe200000006ff */
[----:B------:R-:W-:Y:S01]  /*14f0*/  FMUL.FTZ R25, R13, R28 ;  /* 0x0000001c0d197220 */ /* 0x000fe20000410000 */
[----:B------:R-:W-:Y:S01]  /*1500*/  FADD.FTZ R14, R14, R28 ;  /* 0x0000001c0e0e7221 */ /* 0x000fe20000010000 */
[----:B------:R-:W-:Y:S01]  /*1510*/  FFMA.FTZ R5, R28, R30, R5 ;  /* 0x0000001e1c057223 */ /* 0x000fe20000010005 */
[----:B------:R-:W-:Y:S01]  /*1520*/  FADD.FTZ R28, R31, -UR13 ;  /* 0x8000000d1f1c7e21 */ /* 0x000fe20008010000 */
[----:B------:R-:W-:Y:S01]  /*1530*/  FFMA.FTZ R23, R30, R25, R23 ;  /* 0x000000191e177223 */ /* 0x000fe20000010017 */
[----:B------:R-:W-:Y:S01]  /*1540*/  FADD.FTZ R24, R25, R24 ;  /* 0x0000001819187221 */ /* 0x000fe20000010000 */
[----:B------:R-:W-:Y:S01]  /*1550*/  FMUL.FTZ R25, R12, R29 ;  /* 0x0000001d0c197220 */ /* 0x000fe20000410000 */
[----:B------:R-:W-:Y:S01]  /*1560*/  FMUL.FTZ R28, R28, UR7 ;  /* 0x000000071c1c7c20 */ /* 0x000fe20008410000 */
[----:B------:R-:W-:Y:S01]  /*1570*/  SHF.L.U32 R20, R20, 0x10, RZ ;  /* 0x0000001014147819 */ /* 0x000fe200000006ff */
[----:B------:R-:W-:Y:S01]  /*1580*/  FADD.FTZ R22, R22, R29 ;  /* 0x0000001d16167221 */ /* 0x000fe20000010000 */
[----:B------:R-:W-:Y:S01]  /*1590*/  SHF.L.U32 R21, R21, 0x10, RZ ;  /* 0x0000001015157819 */ /* 0x000fe200000006ff */
[----:B------:R-:W-:Y:S01]  /*15a0*/  FFMA.FTZ R16, R29, R28, R16 ;  /* 0x0000001c1d107223 */ /* 0x000fe20000010010 */
[----:B------:R-:W-:Y:S01]  /*15b0*/  FADD.FTZ R29, R24, R25 ;  /* 0x00000019181d7221 */ /* 0x000fe20000010000 */
[----:B------:R-:W-:Y:S01]  /*15c0*/  FFMA.FTZ R28, R28, R25, R23 ;  /* 0x000000191c1c7223 */ /* 0x000fe20000010017 */
[----:B------:R-:W-:Y:S01]  /*15d0*/  SHF.L.U32 R23, R43, 0x10, RZ ;  /* 0x000000102b177819 */ /* 0x000fe200000006ff */
[----:B------:R-:W-:Y:S01]  /*15e0*/  FMUL.FTZ R24, R13, R20 ;  /* 0x000000140d187220 */ /* 0x000fe20000410000 */
[----:B------:R-:W-:Y:S01]  /*15f0*/  FADD.FTZ R14, R14, R20 ;  /* 0x000000140e0e7221 */ /* 0x000fe20000010000 */
[----:B------:R-:W-:Y:S01]  /*1600*/  FFMA.FTZ R5, R20, R19, R5 ;  /* 0x0000001314057223 */ /* 0x000fe20000010005 */
[----:B------:R-:W-:Y:S01]  /*1610*/  SHF.L.U32 R20, R15, 0x10, RZ ;  /* 0x000000100f147819 */ /* 0x000fe200000006ff */
[----:B------:R-:W-:Y:S01]  /*1620*/  FADD.FTZ R25, R23, -UR13 ;  /* 0x8000000d17197e21 */ /* 0x000fe20008010000 */
[----:B------:R-:W-:Y:S01]  /*1630*/  SHF.L.U32 R23, R37, 0x10, RZ ;  /* 0x0000001025177819 */ /* 0x000fe200000006ff */
[----:B------:R-:W-:Y:S01]  /*1640*/  FADD.FTZ R15, R24, R29 ;  /* 0x0000001d180f7221 */ /* 0x000fe20000010000 */
[----:B------:R-:W-:Y:S01]  /*1650*/  FFMA.FTZ R19, R19, R24, R28 ;  /* 0x0000001813137223 */ /* 0x000fe2000001001c */
[----:B------:R-:W-:Y:S01]  /*1660*/  FADD.FTZ R20, R20, -UR13 ;  /* 0x8000000d14147e21 */ /* 0x000fe20008010000 */
[----:B------:R-:W-:Y:S01]  /*1670*/  SHF.L.U32 R24, R18, 0x10, RZ ;  /* 0x0000001012187819 */ /* 0x000fe200000006ff */
[----:B------:R-:W-:Y:S01]  /*1680*/  FMUL.FTZ R28, R25, UR7 ;  /* 0x00000007191c7c20 */ /* 0x000fe20008410000 */
[----:B------:R-:W-:Y:S01]  /*1690*/  FMUL.FTZ R30, R12, R23 ;  /* 0x000000170c1e7220 */ /* 0x000fe20000410000 */
[----:B------:R-:W-:Y:S01]  /*16a0*/  FMUL.FTZ R20, R20, UR7 ;  /* 0x0000000714147c20 */ /* 0x000fe20008410000 */
[----:B------:R-:W-:Y:S01]  /*16b0*/  SHF.L.U32 R18, R42, 0x10, RZ ;  /* 0x000000102a127819 */ /* 0x000fe200000006ff */
[----:B------:R-:W-:Y:S01]  /*16c0*/  FADD.FTZ R22, R22, R23 ;  /* 0x0000001716167221 */ /* 0x000fe20000010000 */
[----:B------:R-:W-:Y:S01]  /*16d0*/  FFMA.FTZ R16, R23, R28, R16 ;  /* 0x0000001c17107223 */ /* 0x000fe20000010010 */
[----:B------:R-:W-:Y:S01]  /*16e0*/  FADD.FTZ R14, R14, R24 ;  /* 0x000000180e0e7221 */ /* 0x000fe20000010000 */
[----:B------:R-:W-:Y:S01]  /*16f0*/  FFMA.FTZ R5, R24, R20, R5 ;  /* 0x0000001418057223 */ /* 0x000fe20000010005 */
[----:B------:R-:W-:Y:S01]  /*1700*/  FMUL.FTZ R23, R13, R24 ;  /* 0x000000180d177220 */ /* 0x000fe20000410000 */
[----:B------:R-:W-:Y:S01]  /*1710*/  FADD.FTZ R24, R15, R30 ;  /* 0x0000001e0f187221 */ /* 0x000fe20000010000 */
[----:B------:R-:W-:Y:S01]  /*1720*/  FFMA.FTZ R19, R28, R30, R19 ;  /* 0x0000001e1c137223 */ /* 0x000fe20000010013 */
[----:B------:R-:W-:Y:S01]  /*1730*/  SHF.L.U32 R15, R36, 0x10, RZ ;  /* 0x00000010240f7819 */ /* 0x000fe200000006ff */
[----:B------:R-:W-:Y:S01]  /*1740*/  FADD.FTZ R18, R18, -UR13 ;  /* 0x8000000d12127e21 */ /* 0x000fe20008010000 */
[----:B------:R-:W-:Y:S01]  /*1750*/  FADD.FTZ R24, R23, R24 ;  /* 0x0000001817187221 */ /* 0x000fe20000010000 */
[----:B------:R-:W-:Y:S01]  /*1760*/  FFMA.FTZ R19, R20, R23, R19 ;  /* 0x0000001714137223 */ /* 0x000fe20000010013 */
[----:B------:R-:W-:Y:S01]  /*1770*/  SHF.L.U32 R29, R52, 0x10, RZ ;  /* 0x00000010341d7819 */ /* 0x000fe200000006ff */
[----:B------:R-:W-:Y:S01]  /*1780*/  FMUL.FTZ R23, R12, R15 ;  /* 0x0000000f0c177220 */ /* 0x000fe20000410000 */
[----:B------:R-:W-:Y:S01]  /*1790*/  FMUL.FTZ R20, R18, UR7 ;  /* 0x0000000712147c20 */ /* 0x000fe20008410000 */
[----:B------:R-:W-:Y:S01]  /*17a0*/  SHF.L.U32 R18, R17, 0x10, RZ ;  /* 0x0000001011127819 */ /* 0x000fe200000006ff */
[----:B------:R-:W-:Y:S01]  /*17b0*/  FADD.FTZ R22, R22, R15 ;  /* 0x0000000f16167221 */ /* 0x000fe20000010000 */
[----:B------:R-:W-:Y:S01]  /*17c0*/  FADD.FTZ R17, R24, R23 ;  /* 0x0000001718117221 */ /* 0x000fe20000010000 */
[----:B------:R-:W-:Y:S01]  /*17d0*/  FFMA.FTZ R24, R20, R23, R19 ;  /* 0x0000001714187223 */ /* 0x000fe20000010013 */
[----:B------:R-:W-:Y:S01]  /*17e0*/  FADD.FTZ R19, R21, -UR13 ;  /* 0x8000000d15137e21 */ /* 0x000fe20008010000 */
[----:B------:R-:W-:Y:S01]  /*17f0*/  SHF.L.U32 R21, R53, 0x10, RZ ;  /* 0x0000001035157819 */ /* 0x000fe200000006ff */
[----:B------:R-:W-:Y:S01]  /*1800*/  FFMA.FTZ R16, R15, R20, R16 ;  /* 0x000000140f107223 */ /* 0x000fe20000010010 */
[----:B------:R-:W-:Y:S01]  /*1810*/  SHF.L.U32 R15, R51, 0x10, RZ ;  /* 0x00000010330f7819 */ /* 0x000fe200000006ff */
[----:B------:R-:W-:Y:S01]  /*1820*/  FMUL.FTZ R20, R13, R18 ;  /* 0x000000120d147220 */ /* 0x000fe20000410000 */
[----:B------:R-:W-:Y:S01]  /*1830*/  FMUL.FTZ R19, R19, UR7 ;  /* 0x0000000713137c20 */ /* 0x000fe20008410000 */
[----:B------:R-:W-:Y:S01]  /*1840*/  FADD.FTZ R25, R21, -UR13 ;  /* 0x8000000d15197e21 */ /* 0x000fe20008010000 */
[----:B------:R-:W-:Y:S01]  /*1850*/  SHF.L.U32 R23, R57, 0x10, RZ ;  /* 0x0000001039177819 */ /* 0x000fe200000006ff */
[----:B------:R-:W-:Y:S01]  /*1860*/  FADD.FTZ R21, R20, R17 ;  /* 0x0000001114157221 */ /* 0x000fe20000010000 */
[----:B------:R-:W-:Y:S01]  /*1870*/  FFMA.FTZ R24, R19, R20, R24 ;  /* 0x0000001413187223 */ /* 0x000fe20000010018 */
[----:B------:R-:W-:Y:S01]  /*1880*/  FMUL.FTZ R28, R12, R15 ;  /* 0x0000000f0c1c7220 */ /* 0x000fe20000410000 */
[----:B------:R-:W-:Y:S01]  /*1890*/  FMUL.FTZ R17, R25, UR7 ;  /* 0x0000000719117c20 */ /* 0x000fe20008410000 */
[----:B------:R-:W-:Y:S01]  /*18a0*/  SHF.L.U32 R20, R55, 0x10, RZ ;  /* 0x0000001037147819 */ /* 0x000fe200000006ff */
[----:B------:R-:W-:Y:S01]  /*18b0*/  FADD.FTZ R23, R23, -UR13 ;  /* 0x8000000d17177e21 */ /* 0x000fe20008010000 */
[----:B------:R-:W-:Y:S01]  /*18c0*/  FADD.FTZ R25, R21, R28 ;  /* 0x0000001c15197221 */ /* 0x000fe20000010000 */
[----:B------:R-:W-:Y:S01]  /*18d0*/  FFMA.FTZ R28, R17, R28, R24 ;  /* 0x0000001c111c7223 */ /* 0x000fe20000010018 */
[----:B------:R-:W-:Y:S01]  /*18e0*/  FFMA.FTZ R19, R18, R19, R5 ;  /* 0x0000001312137223 */ /* 0x000fe20000010005 */
[----:B------:R-:W-:Y:S01]  /*18f0*/  FMUL.FTZ R24, R13, R20 ;  /* 0x000000140d187220 */ /* 0x000fe20000410000 */
[----:B------:R-:W-:Y:S01]  /*1900*/  FMUL.FTZ R21, R23, UR7 ;  /* 0x0000000717157c20 */ /* 0x000fe20008410000 */
[----:B------:R-:W-:Y:S01]  /*1910*/  FADD.FTZ R23, R14, R18 ;  /* 0x000000120e177221 */ /* 0x000fe20000010000 */
[----:B------:R-:W-:Y:S01]  /*1920*/  SHF.L.U32 R5, R50, 0x10, RZ ;  /* 0x0000001032057819 */ /* 0x000fe200000006ff */
[----:B------:R-:W-:Y:S01]  /*1930*/  FADD.FTZ R18, R24, R25 ;  /* 0x0000001918127221 */ /* 0x000fe20000010000 */
[----:B------:R-:W-:Y:S01]  /*1940*/  FFMA.FTZ R25, R21, R24, R28 ;  /* 0x0000001815197223 */ /* 0x000fe2000001001c */
[----:B------:R-:W-:Y:S01]  /*1950*/  FADD.FTZ R24, R29, -UR13 ;  /* 0x8000000d1d187e21 */ /* 0x000fe20008010000 */
[----:B------:R-:W-:Y:S01]  /*1960*/  SHF.L.U32 R28, R56, 0x10, RZ ;  /* 0x00000010381c7819 */ /* 0x000fe200000006ff */
[----:B------:R-:W-:Y:S01]  /*1970*/  FMUL.FTZ R29, R12, R5 ;  /* 0x000000050c1d7220 */ /* 0x000fe20000410000 */
[----:B------:R-:W-:Y:S01]  /*1980*/  SHF.L.U32 R14, R54, 0x10, RZ ;  /* 0x00000010360e7819 */ /* 0x000fe200000006ff */
[----:B------:R-:W-:Y:S01]  /*1990*/  FMUL.FTZ R24, R24, UR7 ;  /* 0x0000000718187c20 */ /* 0x000fe20008410000 */
[----:B------:R-:W-:Y:S01]  /*19a0*/  FFMA.FTZ R16, R15, R17, R16 ;  /* 0x000000110f107223 */ /* 0x000fe20000010010 */
[----:B------:R-:W-:Y:S01]  /*19b0*/  FADD.FTZ R28, R28, -UR13 ;  /* 0x8000000d1c1c7e21 */ /* 0x000fe20008010000 */
[----:B------:R-:W-:Y:S01]  /*19c0*/  FADD.FTZ R18, R18, R29 ;  /* 0x0000001d12127221 */ /* 0x000fe20000010000 */
[----:B------:R-:W-:Y:S01]  /*19d0*/  FFMA.FTZ R29, R24, R29, R25 ;  /* 0x0000001d181d7223 */ /* 0x000fe20000010019 */
[----:B------:R-:W-:Y:S01]  /*19e0*/  FMUL.FTZ R25, R13, R14 ;  /* 0x0000000e0d197220 */ /* 0x000fe20000410000 */
[----:B------:R-:W-:Y:S01]  /*19f0*/  FADD.FTZ R22, R22, R15 ;  /* 0x0000000f16167221 */ /* 0x000fe20000010000 */
[----:B------:R-:W-:Y:S01]  /*1a00*/  FMUL.FTZ R28, R28, UR7 ;  /* 0x000000071c1c7c20 */ /* 0x000fe20008410000 */
[----:B------:R-:W-:Y:S01]  /*1a10*/  FADD.FTZ R23, R23, R20 ;  /* 0x0000001417177221 */ /* 0x000fe20000010000 */
[----:B------:R-:W-:Y:S01]  /*1a20*/  FFMA.FTZ R17, R20, R21, R19 ;  /* 0x0000001514117223 */ /* 0x000fe20000010013 */
[----:B------:R-:W-:Y:S01]  /*1a30*/  FADD.FTZ R15, R25, R18 ;  /* 0x00000012190f7221 */ /* 0x000fe20000010000 */
[----:B------:R-:W-:Y:S01]  /*1a40*/  FFMA.FTZ R20, R28, R25, R29 ;  /* 0x000000191c147223 */ /* 0x000fe2000001001d */
[----:B------:R-:W-:Y:S01]  /*1a50*/  FADD.FTZ R18, R22, R5 ;  /* 0x0000000516127221 */ /* 0x000fe20000010000 */
[----:B------:R-:W-:Y:S01]  /*1a60*/  FFMA.FTZ R16, R5, R24, R16 ;  /* 0x0000001805107223 */ /* 0x000fe20000010010 */
[----:B------:R-:W-:Y:S01]  /*1a70*/  FADD.FTZ R19, R23, R14 ;  /* 0x0000000e17137221 */ /* 0x000fe20000010000 */
[----:B------:R-:W-:Y:S01]  /*1a80*/  FFMA.FTZ R17, R14, R28, R17 ;  /* 0x0000001c0e117223 */ /* 0x000fe20000010011 */
[----:B------:R-:W-:Y:S06]  /*1a90*/  BRA `(.L_x_79) ;  /* 0x0000001000b07947 */ /* 0x000fec0003800000 */
.L_x_78:
[C---:B-----5:R-:W-:Y:S02]  /*1aa0*/  SHF.L.U32 R5, R47.reuse, 0x10, RZ ;  /* 0x000000102f057819 */ /* 0x060fe400000006ff */
[----:B------:R-:W-:Y:S02]  /*1ab0*/  PRMT R14, R47, 0x7632, R14 ;  /* 0x000076322f0e7816 */ /* 0x000fe4000000000e */
[----:B------:R-:W-:Y:S01]  /*1ac0*/  SHF.L.U32 R15, R46, 0x10, RZ ;  /* 0x000000102e0f7819 */ /* 0x000fe200000006ff */
[----:B------:R-:W-:Y:S01]  /*1ad0*/  FADD.FTZ R5, R5, -UR13 ;  /* 0x8000000d05057e21 */ /* 0x000fe20008010000 */
[----:B------:R-:W-:Y:S02]  /*1ae0*/  SHF.L.U32 R14, R14, 0x10, RZ ;  /* 0x000000100e0e7819 */ /* 0x000fe400000006ff */
[----:B------:R-:W-:Y:S01]  /*1af0*/  PRMT R18, R46, 0x7632, R18 ;  /* 0x000076322e127816 */ /* 0x000fe20000000012 */
[----:B------:R-:W-:Y:S01]  /*1b00*/  FMUL.FTZ R5, R5, UR7 ;  /* 0x0000000705057c20 */ /* 0x000fe20008410000 */
[----:B------:R-:W-:Y:S01]  /*1b10*/  FADD.FTZ R15, R15, -UR13 ;  /* 0x8000000d0f0f7e21 */ /* 0x000fe20008010000 */
[----:B------:R-:W-:Y:S01]  /*1b20*/  FADD.FTZ R14, R14, -UR13 ;  /* 0x8000000d0e0e7e21 */ /* 0x000fe20008010000 */
[----:B------:R-:W-:Y:S01]  /*1b30*/  SHF.L.U32 R16, R45, 0x10, RZ ;  /* 0x000000102d107819 */ /* 0x000fe200000006ff */
[--C-:B------:R-:W-:Y:S01]  /*1b40*/  FFMA.FTZ R19, R12, R5, R10.reuse ;  /* 0x000000050c137223 */ /* 0x100fe2000001000a */
[----:B------:R-:W-:Y:S01]  /*1b50*/  FMUL.FTZ R31, R15, UR7 ;  /* 0x000000070f1f7c20 */ /* 0x000fe20008410000 */
[----:B------:R-:W-:Y:S01]  /*1b60*/  FMUL.FTZ R14, R14, UR7 ;  /* 0x000000070e0e7c20 */ /* 0x000fe20008410000 */
[----:B------:R-:W-:Y:S01]  /*1b70*/  SHF.L.U32 R15, R18, 0x10, RZ ;  /* 0x00000010120f7819 */ /* 0x000fe200000006ff */
[----:B------:R-:W-:Y:S01]  /*1b80*/  FMUL.FTZ R24, R19, -1.4426950216293334961 ;  /* 0xbfb8aa3b13187820 */ /* 0x000fe20000410000 */
[----:B------:R-:W-:Y:S01]  /*1b90*/  FFMA.FTZ R17, R12, R31, R10 ;  /* 0x0000001f0c117223 */ /* 0x000fe2000001000a */
[----:B------:R-:W-:Y:S01]  /*1ba0*/  FFMA.FTZ R21, R13, R14, R11 ;  /* 0x0000000e0d157223 */ /* 0x000fe2000001000b */
[----:B------:R-:W-:Y:S01]  /*1bb0*/  FADD.FTZ R16, R16, -UR13 ;  /* 0x8000000d10107e21 */ /* 0x000fe20008010000 */
[----:B------:R-:W-:Y:S01]  /*1bc0*/  FADD.FTZ R20, R15, -UR13 ;  /* 0x8000000d0f147e21 */ /* 0x000fe20008010000 */
[----:B------:R-:W-:Y:S01]  /*1bd0*/  FMUL.FTZ R23, R17, -1.4426950216293334961 ;  /* 0xbfb8aa3b11177820 */ /* 0x000fe20000410000 */
[----:B------:R-:W0:Y:S01]  /*1be0*/  MUFU.EX2 R24, R24 ;  /* 0x0000001800187308 */ /* 0x000e220000000800 */
[----:B------:R-:W-:Y:S01]  /*1bf0*/  FMUL.FTZ R28, R21, -1.4426950216293334961 ;  /* 0xbfb8aa3b151c7820 */ /* 0x000fe20000410000 */
[----:B------:R-:W-:Y:S01]  /*1c00*/  FMUL.FTZ R20, R20, UR7 ;  /* 0x0000000714147c20 */ /* 0x000fe20008410000 */
[----:B------:R-:W-:Y:S01]  /*1c10*/  FMUL.FTZ R33, R16, UR7 ;  /* 0x0000000710217c20 */ /* 0x000fe20008410000 */
[----:B------:R-:W-:-:S02]  /*1c20*/  PRMT R30, R41, 0x7632, R30 ;  /* 0x00007632291e7816 */ /* 0x000fc4000000001e */
[----:B------:R-:W-:Y:S01]  /*1c30*/  FFMA.FTZ R16, R13, R20, R11 ;  /* 0x000000140d107223 */ /* 0x000fe2000001000b */
[----:B------:R-:W-:Y:S01]  /*1c40*/  FFMA.FTZ R15, R12, R33, R10 ;  /* 0x000000210c0f7223 */ /* 0x000fe2000001000a */
[----:B------:R-:W1:Y:S01]  /*1c50*/  MUFU.EX2 R28, R28 ;  /* 0x0000001c001c7308 */ /* 0x000e620000000800 */
[----:B------:R-:W-:Y:S01]  /*1c60*/  SHF.L.U32 R29, R41, 0x10, RZ ;  /* 0x00000010291d7819 */ /* 0x000fe200000006ff */
[----:B------:R-:W-:Y:S01]  /*1c70*/  FMUL.FTZ R22, R16, -1.4426950216293334961 ;  /* 0xbfb8aa3b10167820 */ /* 0x000fe20000410000 */
[----:B------:R-:W-:Y:S01]  /*1c80*/  FMUL.FTZ R18, R15, -1.4426950216293334961 ;  /* 0xbfb8aa3b0f127820 */ /* 0x000fe20000410000 */
[----:B------:R-:W-:Y:S02]  /*1c90*/  SHF.L.U32 R30, R30, 0x10, RZ ;  /* 0x000000101e1e7819 */ /* 0x000fe400000006ff */
[----:B------:R-:W-:Y:S02]  /*1ca0*/  SHF.L.U32 R35, R39, 0x10, RZ ;  /* 0x0000001027237819 */ /* 0x000fe400000006ff */
[----:B------:R-:W2:Y:S01]  /*1cb0*/  MUFU.EX2 R23, R23 ;  /* 0x0000001700177308 */ /* 0x000ea20000000800 */
[----:B0-----:R-:W-:-:S07]  /*1cc0*/  FADD.FTZ R24, R24, 1 ;  /* 0x3f80000018187421 */ /* 0x001fce0000010000 */
[----:B------:R-:W0:Y:S01]  /*1cd0*/  MUFU.RCP R24, R24 ;  /* 0x0000001800187308 */ /* 0x000e220000001000 */
[----:B-1----:R-:W-:-:S07]  /*1ce0*/  FADD.FTZ R25, R28, 1 ;  /* 0x3f8000001c197421 */ /* 0x002fce0000010000 */
[----:B------:R-:W1:Y:S01]  /*1cf0*/  MUFU.RCP R25, R25 ;  /* 0x0000001900197308 */ /* 0x000e620000001000 */
[----:B--2---:R-:W-:-:S07]  /*1d00*/  FADD.FTZ R23, R23, 1 ;  /* 0x3f80000017177421 */ /* 0x004fce0000010000 */
[----:B------:R-:W2:Y:S01]  /*1d10*/  MUFU.EX2 R22, R22 ;  /* 0x0000001600167308 */ /* 0x000ea20000000800 */
[----:B0-----:R-:W-:-:S04]  /*1d20*/  FADD.FTZ R28, -R24, 1 ;  /* 0x3f800000181c7421 */ /* 0x001fc80000010100 */
[----:B------:R-:W-:Y:S01]  /*1d30*/  FFMA.FTZ R19, R19, R28, 1 ;  /* 0x3f80000013137423 */ /* 0x000fe2000001001c */
[----:B------:R-:W-:Y:S02]  /*1d40*/  FMUL.FTZ R28, R29, R24 ;  /* 0x000000181d1c7220 */ /* 0x000fe40000410000 */
[----:B------:R-:W0:Y:S01]  /*1d50*/  MUFU.EX2 R18, R18 ;  /* 0x0000001200127308 */ /* 0x000e220000000800 */
[----:B-1----:R-:W-:Y:S01]  /*1d60*/  FMUL.FTZ R24, R30, R25 ;  /* 0x000000191e187220 */ /* 0x002fe20000410000 */
[----:B------:R-:W-:-:S04]  /*1d70*/  FADD.FTZ R30, -R25, 1 ;  /* 0x3f800000191e7421 */ /* 0x000fc80000010100 */
[----:B------:R-:W-:Y:S01]  /*1d80*/  FFMA.FTZ R21, R21, R30, 1 ;  /* 0x3f80000015157423 */ /* 0x000fe2000001001e */
[----:B------:R-:W-:Y:S01]  /*1d90*/  SHF.L.U32 R30, R40, 0x10, RZ ;  /* 0x00000010281e7819 */ /* 0x000fe200000006ff */
[----:B------:R-:W1:Y:S01]  /*1da0*/  MUFU.RCP R23, R23 ;  /* 0x0000001700177308 */ /* 0x000e620000001000 */
[----:B--2---:R-:W-:Y:S01]  /*1db0*/  FADD.FTZ R29, R22, 1 ;  /* 0x3f800000161d7421 */ /* 0x004fe20000010000 */
[----:B------:R-:W-:Y:S01]  /*1dc0*/  FMUL.FTZ R22, R28, R19 ;  /* 0x000000131c167220 */ /* 0x000fe20000410000 */
[----:B------:R-:W-:-:S04]  /*1dd0*/  FMUL.FTZ R24, R24, R21 ;  /* 0x0000001518187220 */ /* 0x000fc80000410000 */
[----:B------:R-:W-:Y:S01]  /*1de0*/  FMUL.FTZ R21, R13, R24 ;  /* 0x000000180d157220 */ /* 0x000fe20000410000 */
[----:B------:R-:W2:Y:S01]  /*1df0*/  MUFU.RCP R25, R29 ;  /* 0x0000001d00197308 */ /* 0x000ea20000001000 */
[----:B0-----:R-:W-:-:S07]  /*1e00*/  FADD.FTZ R18, R18, 1 ;  /* 0x3f80000012127421 */ /* 0x001fce0000010000 */
[----:B------:R-:W0:Y:S01]  /*1e10*/  MUFU.RCP R18, R18 ;  /* 0x0000001200127308 */ /* 0x000e220000001000 */
[----:B-1----:R-:W-:Y:S01]  /*1e20*/  FADD.FTZ R28, -R23, 1 ;  /* 0x3f800000171c7421 */ /* 0x002fe20000010100 */
[----:B------:R-:W-:Y:S01]  /*1e30*/  FMUL.FTZ R19, R30, R23 ;  /* 0x000000171e137220 */ /* 0x000fe20000410000 */
[----:B------:R-:W-:Y:S02]  /*1e40*/  PRMT R23, R45, 0x7632, R23 ;  /* 0x000076322d177816 */ /* 0x000fe40000000017 */
[----:B------:R-:W-:Y:S01]  /*1e50*/  FFMA.FTZ R28, R17, R28, 1 ;  /* 0x3f800000111c7423 */ /* 0x000fe2000001001c */
[----:B------:R-:W-:-:S03]  /*1e60*/  PRMT R17, R40, 0x7632, R17 ;  /* 0x0000763228117816 */ /* 0x000fc60000000011 */
[----:B------:R-:W-:Y:S01]  /*1e70*/  FMUL.FTZ R19, R19, R28 ;  /* 0x0000001c13137220 */ /* 0x000fe20000410000 */
[----:B------:R-:W-:Y:S02]  /*1e80*/  SHF.L.U32 R30, R17, 0x10, RZ ;  /* 0x00000010111e7819 */ /* 0x000fe400000006ff */
[----:B------:R-:W-:-:S03]  /*1e90*/  SHF.L.U32 R17, R23, 0x10, RZ ;  /* 0x0000001017117819 */ /* 0x000fc600000006ff */
[----:B--2---:R-:W-:Y:S01]  /*1ea0*/  FMUL.FTZ R23, R30, R25 ;  /* 0x000000191e177220 */ /* 0x004fe20000410000 */
[----:B------:R-:W-:Y:S01]  /*1eb0*/  FADD.FTZ R25, -R25, 1 ;  /* 0x3f80000019197421 */ /* 0x000fe20000010100 */
[----:B------:R-:W-:Y:S01]  /*1ec0*/  FADD.FTZ R17, R17, -UR13 ;  /* 0x8000000d11117e21 */ /* 0x000fe20008010000 */
[----:B0-----:R-:W-:Y:S01]  /*1ed0*/  FADD.FTZ R32, -R18, 1 ;  /* 0x3f80000012207421 */ /* 0x001fe20000010100 */
[----:B------:R-:W-:Y:S01]  /*1ee0*/  FMUL.FTZ R35, R35, R18 ;  /* 0x0000001223237220 */ /* 0x000fe20000410000 */
[----:B------:R-:W-:Y:S01]  /*1ef0*/  FFMA.FTZ R16, R16, R25, 1 ;  /* 0x3f80000010107423 */ /* 0x000fe20000010019 */
[----:B------:R-:W-:Y:S01]  /*1f00*/  FMUL.FTZ R28, R17, UR7 ;  /* 0x00000007111c7c20 */ /* 0x000fe20008410000 */
[----:B------:R-:W-:Y:S01]  /*1f10*/  SHF.L.U32 R17, R44, 0x10, RZ ;  /* 0x000000102c117819 */ /* 0x000fe200000006ff */
[----:B------:R-:W-:Y:S01]  /*1f20*/  FFMA.FTZ R32, R15, R32, 1 ;  /* 0x3f8000000f207423 */ /* 0x000fe20000010020 */
[----:B------:R-:W-:Y:S01]  /*1f30*/  FMUL.FTZ R23, R23, R16 ;  /* 0x0000001017177220 */ /* 0x000fe20000410000 */
[----:B------:R-:W-:Y:S01]  /*1f40*/  FFMA.FTZ R15, R13, R28, R11 ;  /* 0x0000001c0d0f7223 */ /* 0x000fe2000001000b */
[----:B------:R-:W-:Y:S01]  /*1f50*/  FMUL.FTZ R16, R12, R22 ;  /* 0x000000160c107220 */ /* 0x000fe20000410000 */
[----:B------:R-:W-:Y:S01]  /*1f60*/  FADD.FTZ R17, R17, -UR13 ;  /* 0x8000000d11117e21 */ /* 0x000fe20008010000 */
[----:B------:R-:W-:Y:S01]  /*1f70*/  FMUL.FTZ R32, R35, R32 ;  /* 0x0000002023207220 */ /* 0x000fe20000410000 */
[----:B------:R-:W-:Y:S01]  /*1f80*/  FMUL.FTZ R30, R15, -1.4426950216293334961 ;  /* 0xbfb8aa3b0f1e7820 */ /* 0x000fe20000410000 */
[----:B------:R-:W-:Y:S01]  /*1f90*/  PRMT R35, R39, 0x7632, R35 ;  /* 0x0000763227237816 */ /* 0x000fe20000000023 */
[----:B------:R-:W-:-:S02]  /*1fa0*/  FMUL.FTZ R17, R17, UR7 ;  /* 0x0000000711117c20 */ /* 0x000fc40008410000 */
[----:B------:R0:W1:Y:S02]  /*1fb0*/  MUFU.EX2 R25, R30 ;  /* 0x0000001e00197308 */ /* 0x0000640000000800 */
[----:B------:R-:W-:-:S04]  /*1fc0*/  FFMA.FTZ R18, R12, R17, R10 ;  /* 0x000000110c127223 */ /* 0x000fc8000001000a */
[----:B------:R-:W-:Y:S01]  /*1fd0*/  FMUL.FTZ R59, R18, -1.4426950216293334961 ;  /* 0xbfb8aa3b123b7820 */ /* 0x000fe20000410000 */
[----:B0-----:R-:W-:-:S03]  /*1fe0*/  SHF.L.U32 R30, R35, 0x10, RZ ;  /* 0x00000010231e7819 */ /* 0x001fc600000006ff */
[----:B------:R-:W0:Y:S01]  /*1ff0*/  MUFU.EX2 R29, R59 ;  /* 0x0000003b001d7308 */ /* 0x000e220000000800 */
[----:B-1----:R-:W-:-:S07]  /*2000*/  FADD.FTZ R34, R25, 1 ;  /* 0x3f80000019227421 */ /* 0x002fce0000010000 */
[----:B------:R1:W2:Y:S01]  /*2010*/  MUFU.RCP R25, R34 ;  /* 0x0000002200197308 */ /* 0x0002a20000001000 */
[----:B0-----:R-:W-:Y:S01]  /*2020*/  FADD.FTZ R29, R29, 1 ;  /* 0x3f8000001d1d7421 */ /* 0x001fe20000010000 */
[----:B-1----:R-:W-:Y:S01]  /*2030*/  FFMA.FTZ R34, R5, R22, RZ ;  /* 0x0000001605227223 */ /* 0x002fe200000100ff */
[----:B------:R-:W-:-:S05]  /*2040*/  FADD.FTZ R22, RZ, R22 ;  /* 0x00000016ff167221 */ /* 0x000fca0000010000 */
[----:B------:R-:W0:Y:S01]  /*2050*/  MUFU.RCP R29, R29 ;  /* 0x0000001d001d7308 */ /* 0x000e220000001000 */
[----:B------:R-:W-:Y:S01]  /*2060*/  FFMA.FTZ R34, R31, R19, R34 ;  /* 0x000000131f227223 */ /* 0x000fe20000010022 */
[----:B--2---:R-:W-:Y:S01]  /*2070*/  FMUL.FTZ R30, R30, R25 ;  /* 0x000000191e1e7220 */ /* 0x004fe20000410000 */
[----:B------:R-:W-:-:S04]  /*2080*/  FADD.FTZ R25, -R25, 1 ;  /* 0x3f80000019197421 */ /* 0x000fc80000010100 */
[----:B------:R-:W-:Y:S01]  /*2090*/  FFMA.FTZ R25, R15, R25, 1 ;  /* 0x3f8000000f197423 */ /* 0x000fe20000010019 */
[----:B------:R-:W-:-:S03]  /*20a0*/  SHF.L.U32 R15, R38, 0x10, RZ ;  /* 0x00000010260f7819 */ /* 0x000fc600000006ff */
[----:B------:R-:W-:Y:S01]  /*20b0*/  FMUL.FTZ R30, R30, R25 ;  /* 0x000000191e1e7220 */ /* 0x000fe20000410000 */
[----:B------:R-:W-:Y:S01]  /*20c0*/  FFMA.FTZ R25, R5, R16, RZ ;  /* 0x0000001005197223 */ /* 0x000fe200000100ff */
[----:B0-----:R-:W-:Y:S01]  /*20d0*/  FADD.FTZ R35, -R29, 1 ;  /* 0x3f8000001d237421 */ /* 0x001fe20000010100 */
[----:B------:R-:W-:Y:S02]  /*20e0*/  FMUL.FTZ R15, R15, R29 ;  /* 0x0000001d0f0f7220 */ /* 0x000fe40000410000 */
[----:B------:R-:W-:Y:S01]  /*20f0*/  FFMA.FTZ R25, R14, R21, R25 ;  /* 0x000000150e197223 */ /* 0x000fe20000010019 */
[----:B------:R-:W-:Y:S01]  /*2100*/  FFMA.FTZ R18, R18, R35, 1 ;  /* 0x3f80000012127423 */ /* 0x000fe20000010023 */
[--C-:B------:R-:W-:Y:S01]  /*2110*/  FADD.FTZ R35, R22, R19.reuse ;  /* 0x0000001316237221 */ /* 0x100fe20000010000 */
[----:B------:R-:W-:Y:S01]  /*2120*/  FMUL.FTZ R22, R12, R19 ;  /* 0x000000130c167220 */ /* 0x000fe20000410000 */
[----:B------:R-:W-:Y:S01]  /*2130*/  PRMT R19, R38, 0x7632, R19 ;  /* 0x0000763226137816 */ /* 0x000fe20000000013 */
[----:B------:R-:W-:Y:S01]  /*2140*/  FMUL.FTZ R15, R15, R18 ;  /* 0x000000120f0f7220 */ /* 0x000fe20000410000 */
[----:B------:R-:W-:Y:S01]  /*2150*/  PRMT R18, R44, 0x7632, R18 ;  /* 0x000076322c127816 */ /* 0x000fe20000000012 */
[----:B------:R-:W-:Y:S01]  /*2160*/  FFMA.FTZ R31, R31, R22, R25 ;  /* 0x000000161f1f7223 */ /* 0x000fe20000010019 */
[----:B------:R-:W-:-:S02]  /*2170*/  SHF.L.U32 R19, R19, 0x10, RZ ;  /* 0x0000001013137819 */ /* 0x000fc400000006ff */
[----:B------:R-:W-:-:S05]  /*2180*/  SHF.L.U32 R18, R18, 0x10, RZ ;  /* 0x0000001012127819 */ /* 0x000fca00000006ff */
[----:B------:R-:W-:Y:S01]  /*2190*/  FADD.FTZ R29, R18, -UR13 ;  /* 0x8000000d121d7e21 */ /* 0x000fe20008010000 */
[----:B------:R-:W-:-:S03]  /*21a0*/  FADD.FTZ R18, RZ, R16 ;  /* 0x00000010ff127221 */ /* 0x000fc60000010000 */
[----:B------:R-:W-:Y:S01]  /*21b0*/  FMUL.FTZ R16, R29, UR7 ;  /* 0x000000071d107c20 */ /* 0x000fe20008410000 */
[----:B------:R-:W-:-:S03]  /*21c0*/  FADD.FTZ R21, R21, R18 ;  /* 0x0000001215157221 */ /* 0x000fc60000010000 */
[----:B------:R-:W-:Y:S01]  /*21d0*/  FFMA.FTZ R18, R13, R16, R11 ;  /* 0x000000100d127223 */ /* 0x000fe2000001000b */
[----:B------:R-:W-:-:S03]  /*21e0*/  FADD.FTZ R21, R21, R22 ;  /* 0x0000001615157221 */ /* 0x000fc60000010000 */
[----:B------:R-:W-:-:S06]  /*21f0*/  FMUL.FTZ R29, R18, -1.4426950216293334961 ;  /* 0xbfb8aa3b121d7820 */ /* 0x000fcc0000410000 */
[----:B------:R-:W0:Y:S02]  /*2200*/  MUFU.EX2 R29, R29 ;  /* 0x0000001d001d7308 */ /* 0x000e240000000800 */
[----:B0-----:R-:W-:Y:S01]  /*2210*/  FADD.FTZ R59, R29, 1 ;  /* 0x3f8000001d3b7421 */ /* 0x001fe20000010000 */
[----:B------:R-:W-:Y:S01]  /*2220*/  FFMA.FTZ R29, R14, R24, RZ ;  /* 0x000000180e1d7223 */ /* 0x000fe200000100ff */
[----:B------:R-:W-:Y:S01]  /*2230*/  FMUL.FTZ R14, R13, R23 ;  /* 0x000000170d0e7220 */ /* 0x000fe20000410000 */
[----:B------:R-:W-:-:S03]  /*2240*/  FADD.FTZ R24, RZ, R24 ;  /* 0x00000018ff187221 */ /* 0x000fc60000010000 */
[----:B------:R-:W0:Y:S01]  /*2250*/  MUFU.RCP R5, R59 ;  /* 0x0000003b00057308 */ /* 0x000e220000001000 */
[C---:B------:R-:W-:Y:S01]  /*2260*/  FFMA.FTZ R29, R20.reuse, R23, R29 ;  /* 0x00000017141d7223 */ /* 0x040fe2000001001d */
[----:B------:R-:W-:Y:S01]  /*2270*/  FFMA.FTZ R31, R20, R14, R31 ;  /* 0x0000000e141f7223 */ /* 0x000fe2000001001f */
[----:B------:R-:W-:Y:S01]  /*2280*/  FADD.FTZ R25, R24, R23 ;  /* 0x0000001718197221 */ /* 0x000fe20000010000 */
[----:B------:R-:W-:Y:S01]  /*2290*/  SHF.L.U32 R23, R37, 0x10, RZ ;  /* 0x0000001025177819 */ /* 0x000fe200000006ff */
[----:B------:R-:W-:Y:S01]  /*22a0*/  FADD.FTZ R21, R14, R21 ;  /* 0x000000150e157221 */ /* 0x000fe20000010000 */
[----:B------:R-:W-:Y:S01]  /*22b0*/  FFMA.FTZ R14, R33, R32, R34 ;  /* 0x00000020210e7223 */ /* 0x000fe20000010022 */
[----:B------:R-:W-:Y:S01]  /*22c0*/  FADD.FTZ R25, R25, R30 ;  /* 0x0000001e19197221 */ /* 0x000fe20000010000 */
[-C--:B------:R-:W-:Y:S01]  /*22d0*/  FFMA.FTZ R29, R28, R30.reuse, R29 ;  /* 0x0000001e1c1d7223 */ /* 0x080fe2000001001d */
[----:B------:R-:W-:Y:S01]  /*22e0*/  FMUL.FTZ R30, R13, R30 ;  /* 0x0000001e0d1e7220 */ /* 0x000fe20000410000 */
[----:B------:R-:W-:Y:S01]  /*22f0*/  FFMA.FTZ R14, R17, R15, R14 ;  /* 0x0000000f110e7223 */ /* 0x000fe2000001000e */
[----:B0-----:R-:W-:Y:S01]  /*2300*/  FMUL.FTZ R19, R19, R5 ;  /* 0x0000000513137220 */ /* 0x001fe20000410000 */
[----:B------:R-:W-:-:S04]  /*2310*/  FADD.FTZ R5, -R5, 1 ;  /* 0x3f80000005057421 */ /* 0x000fc80000010100 */
[----:B------:R-:W-:Y:S01]  /*2320*/  FFMA.FTZ R18, R18, R5, 1 ;  /* 0x3f80000012127423 */ /* 0x000fe20000010005 */
[----:B------:R-:W-:-:S03]  /*2330*/  SHF.L.U32 R5, R43, 0x10, RZ ;  /* 0x000000102b057819 */ /* 0x000fc600000006ff */
[----:B------:R-:W-:Y:S02]  /*2340*/  FMUL.FTZ R18, R19, R18 ;  /* 0x0000001213127220 */ /* 0x000fe40000410000 */
[----:B------:R-:W-:Y:S02]  /*2350*/  FADD.FTZ R5, R5, -UR13 ;  /* 0x8000000d05057e21 */ /* 0x000fe40008010000 */
[----:B------:R-:W-:Y:S01]  /*2360*/  FADD.FTZ R25, R25, R18 ;  /* 0x0000001219197221 */ /* 0x000fe20000010000 */
[-C--:B------:R-:W-:Y:S01]  /*2370*/  FFMA.FTZ R29, R16, R18.reuse, R29 ;  /* 0x00000012101d7223 */ /* 0x080fe2000001001d */
[----:B------:R-:W-:Y:S01]  /*2380*/  FMUL.FTZ R5, R5, UR7 ;  /* 0x0000000705057c20 */ /* 0x000fe20008410000 */
[----:B------:R-:W-:-:S03]  /*2390*/  FMUL.FTZ R18, R13, R18 ;  /* 0x000000120d127220 */ /* 0x000fc60000410000 */
[----:B------:R-:W-:-:S04]  /*23a0*/  FFMA.FTZ R19, R12, R5, R10 ;  /* 0x000000050c137223 */ /* 0x000fc8000001000a */
[----:B------:R-:W-:-:S06]  /*23b0*/  FMUL.FTZ R59, R19, -1.4426950216293334961 ;  /* 0xbfb8aa3b133b7820 */ /* 0x000fcc0000410000 */
[----:B------:R-:W0:Y:S02]  /*23c0*/  MUFU.EX2 R59, R59 ;  /* 0x0000003b003b7308 */ /* 0x000e240000000800 */
[----:B0-----:R-:W-:-:S06]  /*23d0*/  FADD.FTZ R22, R59, 1 ;  /* 0x3f8000003b167421 */ /* 0x001fcc0000010000 */
[----:B------:R-:W0:Y:S02]  /*23e0*/  MUFU.RCP R22, R22 ;  /* 0x0000001600167308 */ /* 0x000e240000001000 */
[----:B0-----:R-:W-:Y:S01]  /*23f0*/  FADD.FTZ R20, -R22, 1 ;  /* 0x3f80000016147421 */ /* 0x001fe20000010100 */
[----:B------:R-:W-:Y:S01]  /*2400*/  FMUL.FTZ R23, R23, R22 ;  /* 0x0000001617177220 */ /* 0x000fe20000410000 */
[----:B------:R-:W-:Y:S01]  /*2410*/  FADD.FTZ R22, R35, R32 ;  /* 0x0000002023167221 */ /* 0x000fe20000010000 */
[----:B------:R-:W-:Y:S01]  /*2420*/  FMUL.FTZ R32, R12, R32 ;  /* 0x000000200c207220 */ /* 0x000fe20000410000 */
[----:B------:R-:W-:Y:S01]  /*2430*/  FFMA.FTZ R20, R19, R20, 1 ;  /* 0x3f80000013147423 */ /* 0x000fe20000010014 */
[----:B------:R-:W-:Y:S01]  /*2440*/  PRMT R19, R43, 0x7632, R19 ;  /* 0x000076322b137816 */ /* 0x000fe20000000013 */
[----:B------:R-:W-:Y:S01]  /*2450*/  FADD.FTZ R22, R22, R15 ;  /* 0x0000000f16167221 */ /* 0x000fe20000010000 */
[--C-:B------:R-:W-:Y:S01]  /*2460*/  FFMA.FTZ R33, R33, R32, R31.reuse ;  /* 0x0000002021217223 */ /* 0x100fe2000001001f */
[----:B------:R-:W-:Y:S01]  /*2470*/  FMUL.FTZ R23, R23, R20 ;  /* 0x0000001417177220 */ /* 0x000fe20000410000 */
[----:B------:R-:W-:Y:S01]  /*2480*/  SHF.L.U32 R19, R19, 0x10, RZ ;  /* 0x0000001013137819 */ /* 0x000fe200000006ff */
[----:B------:R-:W-:Y:S01]  /*2490*/  FADD.FTZ R21, R21, R32 ;  /* 0x0000002015157221 */ /* 0x000fe20000010000 */
[----:B------:R-:W-:Y:S01]  /*24a0*/  PRMT R31, R37, 0x7632, R31 ;  /* 0x00007632251f7816 */ /* 0x000fe2000000001f */
[----:B------:R-:W-:Y:S01]  /*24b0*/  FFMA.FTZ R28, R28, R30, R33 ;  /* 0x0000001e1c1c7223 */ /* 0x000fe20000010021 */
[----:B------:R-:W-:Y:S01]  /*24c0*/  SHF.L.U32 R33, R36, 0x10, RZ ;  /* 0x0000001024217819 */ /* 0x000fe200000006ff */
[----:B------:R-:W-:Y:S01]  /*24d0*/  FADD.FTZ R19, R19, -UR13 ;  /* 0x8000000d13137e21 */ /* 0x000fe20008010000 */
[----:B------:R-:W-:Y:S01]  /*24e0*/  SHF.L.U32 R31, R31, 0x10, RZ ;  /* 0x000000101f1f7819 */ /* 0x000fe200000006ff */
[----:B------:R-:W-:Y:S01]  /*24f0*/  FMUL.FTZ R15, R12, R15 ;  /* 0x0000000f0c0f7220 */ /* 0x000fe20000410000 */
[----:B------:R-:W-:Y:S01]  /*2500*/  FADD.FTZ R22, R22, R23 ;  /* 0x0000001716167221 */ /* 0x000fe20000010000 */
[----:B------:R-:W-:Y:S01]  /*2510*/  FMUL.FTZ R20, R19, UR7 ;  /* 0x0000000713147c20 */ /* 0x000fe20008410000 */
[----:B------:R-:W-:Y:S01]  /*2520*/  FFMA.FTZ R14, R5, R23, R14 ;  /* 0x00000017050e7223 */ /* 0x000fe2000001000e */
[--C-:B------:R-:W-:Y:S01]  /*2530*/  FFMA.FTZ R17, R17, R15, R28.reuse ;  /* 0x0000000f11117223 */ /* 0x100fe2000001001c */
[----:B------:R-:W-:Y:S01]  /*2540*/  PRMT R28, R36, 0x7632, R28 ;  /* 0x00007632241c7816 */ /* 0x000fe2000000001c */
[----:B------:R-:W-:Y:S01]  /*2550*/  FFMA.FTZ R19, R13, R20, R11 ;  /* 0x000000140d137223 */ /* 0x000fe2000001000b */
[----:B------:R-:W-:Y:S01]  /*2560*/  FMUL.FTZ R23, R12, R23 ;  /* 0x000000170c177220 */ /* 0x000fe20000410000 */
[----:B------:R-:W-:Y:S01]  /*2570*/  FFMA.FTZ R16, R16, R18, R17 ;  /* 0x0000001210107223 */ /* 0x000fe20000010011 */
[----:B------:R-:W-:Y:S01]  /*2580*/  SHF.L.U32 R28, R28, 0x10, RZ ;  /* 0x000000101c1c7819 */ /* 0x000fe200000006ff */
[----:B------:R-:W-:-:S02]  /*2590*/  FMUL.FTZ R59, R19, -1.4426950216293334961 ;  /* 0xbfb8aa3b133b7820 */ /* 0x000fc40000410000 */
[----:B------:R-:W-:Y:S01]  /*25a0*/  FFMA.FTZ R5, R5, R23, R16 ;  /* 0x0000001705057223 */ /* 0x000fe20000010010 */
[----:B------:R-:W-:-:S03]  /*25b0*/  SHF.L.U32 R16, R55, 0x10, RZ ;  /* 0x0000001037107819 */ /* 0x000fc600000006ff */
[----:B------:R-:W0:Y:S02]  /*25c0*/  MUFU.EX2 R59, R59 ;  /* 0x0000003b003b7308 */ /* 0x000e240000000800 */
[----:B0-----:R-:W-:-:S06]  /*25d0*/  FADD.FTZ R24, R59, 1 ;  /* 0x3f8000003b187421 */ /* 0x001fcc0000010000 */
[----:B------:R-:W0:Y:S02]  /*25e0*/  MUFU.RCP R24, R24 ;  /* 0x0000001800187308 */ /* 0x000e240000001000 */
[----:B0-----:R-:W-:Y:S01]  /*25f0*/  FADD.FTZ R34, -R24, 1 ;  /* 0x3f80000018227421 */ /* 0x001fe20000010100 */
[----:B------:R-:W-:-:S03]  /*2600*/  FMUL.FTZ R31, R31, R24 ;  /* 0x000000181f1f7220 */ /* 0x000fc60000410000 */
[----:B------:R-:W-:Y:S01]  /*2610*/  FFMA.FTZ R34, R19, R34, 1 ;  /* 0x3f80000013227423 */ /* 0x000fe20000010022 */
[----:B------:R-:W-:-:S03]  /*2620*/  SHF.L.U32 R19, R42, 0x10, RZ ;  /* 0x000000102a137819 */ /* 0x000fc600000006ff */
[----:B------:R-:W-:Y:S02]  /*2630*/  FMUL.FTZ R24, R31, R34 ;  /* 0x000000221f187220 */ /* 0x000fe40000410000 */
[----:B------:R-:W-:Y:S02]  /*2640*/  FADD.FTZ R19, R19, -UR13 ;  /* 0x8000000d13137e21 */ /* 0x000fe40008010000 */
[----:B------:R-:W-:Y:S02]  /*2650*/  FFMA.FTZ R29, R20, R24, R29 ;  /* 0x00000018141d7223 */ /* 0x000fe4000001001d */
[----:B------:R-:W-:-:S04]  /*2660*/  FMUL.FTZ R19, R19, UR7 ;  /* 0x0000000713137c20 */ /* 0x000fc80008410000 */
[----:B------:R-:W-:-:S04]  /*2670*/  FFMA.FTZ R31, R12, R19, R10 ;  /* 0x000000130c1f7223 */ /* 0x000fc8000001000a */
[----:B------:R-:W-:-:S06]  /*2680*/  FMUL.FTZ R34, R31, -1.4426950216293334961 ;  /* 0xbfb8aa3b1f227820 */ /* 0x000fcc0000410000 */
[----:B------:R-:W0:Y:S02]  /*2690*/  MUFU.EX2 R34, R34 ;  /* 0x0000002200227308 */ /* 0x000e240000000800 */
[----:B0-----:R-:W-:Y:S01]  /*26a0*/  FADD.FTZ R32, R34, 1 ;  /* 0x3f80000022207421 */ /* 0x001fe20000010000 */
[----:B------:R-:W-:-:S04]  /*26b0*/  PRMT R34, R42, 0x7632, R34 ;  /* 0x000076322a227816 */ /* 0x000fc80000000022 */
[----:B------:R-:W-:Y:S01]  /*26c0*/  SHF.L.U32 R34, R34, 0x10, RZ ;  /* 0x0000001022227819 */ /* 0x000fe200000006ff */
[----:B------:R-:W0:Y:S02]  /*26d0*/  MUFU.RCP R32, R32 ;  /* 0x0000002000207308 */ /* 0x000e240000001000 */
[----:B0-----:R-:W-:Y:S01]  /*26e0*/  FADD.FTZ R35, -R32, 1 ;  /* 0x3f80000020237421 */ /* 0x001fe20000010100 */
[----:B------:R-:W-:Y:S01]  /*26f0*/  FMUL.FTZ R33, R33, R32 ;  /* 0x0000002021217220 */ /* 0x000fe20000410000 */
[----:B------:R-:W-:Y:S02]  /*2700*/  FADD.FTZ R32, R34, -UR13 ;  /* 0x8000000d22207e21 */ /* 0x000fe40008010000 */
[----:B------:R-:W-:Y:S02]  /*2710*/  FFMA.FTZ R31, R31, R35, 1 ;  /* 0x3f8000001f1f7423 */ /* 0x000fe40000010023 */
[----:B------:R-:W-:Y:S02]  /*2720*/  FMUL.FTZ R32, R32, UR7 ;  /* 0x0000000720207c20 */ /* 0x000fe40008410000 */
[----:B------:R-:W-:Y:S01]  /*2730*/  FMUL.FTZ R31, R33, R31 ;  /* 0x0000001f211f7220 */ /* 0x000fe20000410000 */
[----:B------:R-:W-:Y:S01]  /*2740*/  FADD.FTZ R33, R30, R21 ;  /* 0x000000151e217221 */ /* 0x000fe20000010000 */
[----:B------:R-:W-:-:S02]  /*2750*/  FFMA.FTZ R30, R13, R32, R11 ;  /* 0x000000200d1e7223 */ /* 0x000fc4000001000b */
[----:B------:R-:W-:Y:S01]  /*2760*/  FADD.FTZ R22, R22, R31 ;  /* 0x0000001f16167221 */ /* 0x000fe20000010000 */
[----:B------:R-:W-:Y:S01]  /*2770*/  FADD.FTZ R33, R33, R15 ;  /* 0x0000000f21217221 */ /* 0x000fe20000010000 */
[----:B------:R-:W-:Y:S01]  /*2780*/  FMUL.FTZ R34, R30, -1.4426950216293334961 ;  /* 0xbfb8aa3b1e227820 */ /* 0x000fe20000410000 */
[-C--:B------:R-:W-:Y:S01]  /*2790*/  FFMA.FTZ R14, R19, R31.reuse, R14 ;  /* 0x0000001f130e7223 */ /* 0x080fe2000001000e */
[----:B------:R-:W-:Y:S01]  /*27a0*/  FMUL.FTZ R31, R12, R31 ;  /* 0x0000001f0c1f7220 */ /* 0x000fe20000410000 */
[----:B------:R-:W-:-:S03]  /*27b0*/  FADD.FTZ R33, R18, R33 ;  /* 0x0000002112217221 */ /* 0x000fc60000010000 */
[----:B------:R-:W0:Y:S01]  /*27c0*/  MUFU.EX2 R34, R34 ;  /* 0x0000002200227308 */ /* 0x000e220000000800 */
[----:B------:R-:W-:Y:S01]  /*27d0*/  FADD.FTZ R33, R33, R23 ;  /* 0x0000001721217221 */ /* 0x000fe20000010000 */
[----:B0-----:R-:W-:Y:S01]  /*27e0*/  FADD.FTZ R21, R34, 1 ;  /* 0x3f80000022157421 */ /* 0x001fe20000010000 */
[----:B------:R-:W-:-:S05]  /*27f0*/  SHF.L.U32 R34, R51, 0x10, RZ ;  /* 0x0000001033227819 */ /* 0x000fca00000006ff */
        /* <DEDUP_REMOVED lines=13> */
[----:B------:R-:W-:-:S05]  /*28d0*/  SHF.L.U32 R30, R57, 0x10, RZ ;  /* 0x00000010391e7819 */ /* 0x000fca00000006ff */
[----:B------:R-:W0:Y:S01]  /*28e0*/  MUFU.RCP R15, R15 ;  /* 0x0000000f000f7308 */ /* 0x000e220000001000 */
[----:B------:R-:W-:Y:S01]  /*28f0*/  FADD.FTZ R30, R30, -UR13 ;  /* 0x8000000d1e1e7e21 */ /* 0x000fe20008010000 */
[----:B0-----:R-:W-:Y:S01]  /*2900*/  FADD.FTZ R59, -R15, 1 ;  /* 0x3f8000000f3b7421 */ /* 0x001fe20000010100 */
[----:B------:R-:W-:-:S03]  /*2910*/  FMUL.FTZ R17, R34, R15 ;  /* 0x0000000f22117220 */ /* 0x000fc60000410000 */
[----:B------:R-:W-:-:S04]  /*2920*/  FFMA.FTZ R28, R28, R59, 1 ;  /* 0x3f8000001c1c7423 */ /* 0x000fc8000001003b */
[----:B------:R-:W-:Y:S01]  /*2930*/  FMUL.FTZ R15, R17, R28 ;  /* 0x0000001c110f7220 */ /* 0x000fe20000410000 */
[----:B------:R-:W-:-:S03]  /*2940*/  FMUL.FTZ R28, R30, UR7 ;  /* 0x000000071e1c7c20 */ /* 0x000fc60008410000 */
[----:B------:R-:W-:Y:S01]  /*2950*/  FFMA.FTZ R14, R35, R15, R14 ;  /* 0x0000000f230e7223 */ /* 0x000fe2000001000e */
[----:B------:R-:W-:-:S04]  /*2960*/  FFMA.FTZ R18, R13, R28, R11 ;  /* 0x0000001c0d127223 */ /* 0x000fc8000001000b */
[----:B------:R-:W-:-:S06]  /*2970*/  FMUL.FTZ R30, R18, -1.4426950216293334961 ;  /* 0xbfb8aa3b121e7820 */ /* 0x000fcc0000410000 */
[----:B------:R-:W0:Y:S02]  /*2980*/  MUFU.EX2 R30, R30 ;  /* 0x0000001e001e7308 */ /* 0x000e240000000800 */
[----:B0-----:R-:W-:Y:S01]  /*2990*/  FADD.FTZ R17, R30, 1 ;  /* 0x3f8000001e117421 */ /* 0x001fe20000010000 */
[----:B------:R-:W-:Y:S01]  /*29a0*/  FADD.FTZ R30, R25, R24 ;  /* 0x00000018191e7221 */ /* 0x000fe20000010000 */
[----:B------:R-:W-:-:S04]  /*29b0*/  FMUL.FTZ R24, R13, R24 ;  /* 0x000000180d187220 */ /* 0x000fc80000410000 */
[----:B------:R-:W0:Y:S01]  /*29c0*/  MUFU.RCP R17, R17 ;  /* 0x0000001100117308 */ /* 0x000e220000001000 */
[----:B------:R-:W-:Y:S01]  /*29d0*/  FFMA.FTZ R20, R20, R24, R5 ;  /* 0x0000001814147223 */ /* 0x000fe20000010005 */
[----:B------:R-:W-:Y:S01]  /*29e0*/  FADD.FTZ R33, R24, R33 ;  /* 0x0000002118217221 */ /* 0x000fe20000010000 */
[----:B------:R-:W-:-:S03]  /*29f0*/  SHF.L.U32 R5, R50, 0x10, RZ ;  /* 0x0000001032057819 */ /* 0x000fc600000006ff */
[----:B------:R-:W-:Y:S01]  /*2a00*/  FADD.FTZ R33, R33, R31 ;  /* 0x0000001f21217221 */ /* 0x000fe20000010000 */
        /* <DEDUP_REMOVED lines=11> */
[----:B0-----:R-:W-:-:S06]  /*2ac0*/  FADD.FTZ R18, R34, 1 ;  /* 0x3f80000022127421 */ /* 0x001fcc0000010000 */
[----:B------:R-:W0:Y:S02]  /*2ad0*/  MUFU.RCP R18, R18 ;  /* 0x0000001200127308 */ /* 0x000e240000001000 */
[----:B0-----:R-:W-:Y:S01]  /*2ae0*/  FADD.FTZ R25, -R18, 1 ;  /* 0x3f80000012197421 */ /* 0x001fe20000010100 */
[----:B------:R-:W-:-:S03]  /*2af0*/  FMUL.FTZ R5, R5, R18 ;  /* 0x0000001205057220 */ /* 0x000fc60000410000 */
[----:B------:R-:W-:Y:S01]  /*2b00*/  FFMA.FTZ R25, R23, R25, 1 ;  /* 0x3f80000017197423 */ /* 0x000fe20000010019 */
[----:B------:R-:W-:-:S03]  /*2b10*/  SHF.L.U32 R23, R56, 0x10, RZ ;  /* 0x0000001038177819 */ /* 0x000fc600000006ff */
[----:B------:R-:W-:Y:S01]  /*2b20*/  FMUL.FTZ R18, R5, R25 ;  /* 0x0000001905127220 */ /* 0x000fe20000410000 */
[----:B------:R-:W-:Y:S01]  /*2b30*/  FFMA.FTZ R25, R19, R31, R20 ;  /* 0x0000001f13197223 */ /* 0x000fe20000010014 */
[----:B------:R-:W-:Y:S01]  /*2b40*/  FADD.FTZ R23, R23, -UR13 ;  /* 0x8000000d17177e21 */ /* 0x000fe20008010000 */
[----:B------:R-:W-:-:S03]  /*2b50*/  SHF.L.U32 R20, R54, 0x10, RZ ;  /* 0x0000001036147819 */ /* 0x000fc600000006ff */
[----:B------:R-:W-:-:S04]  /*2b60*/  FMUL.FTZ R34, R23, UR7 ;  /* 0x0000000717227c20 */ /* 0x000fc80008410000 */
[----:B------:R-:W-:-:S04]  /*2b70*/  FFMA.FTZ R23, R13, R34, R11 ;  /* 0x000000220d177223 */ /* 0x000fc8000001000b */
[----:B------:R-:W-:-:S06]  /*2b80*/  FMUL.FTZ R24, R23, -1.4426950216293334961 ;  /* 0xbfb8aa3b17187820 */ /* 0x000fcc0000410000 */
[----:B------:R-:W0:Y:S02]  /*2b90*/  MUFU.EX2 R24, R24 ;  /* 0x0000001800187308 */ /* 0x000e240000000800 */
[----:B0-----:R-:W-:-:S06]  /*2ba0*/  FADD.FTZ R5, R24, 1 ;  /* 0x3f80000018057421 */ /* 0x001fcc0000010000 */
[----:B------:R-:W0:Y:S02]  /*2bb0*/  MUFU.RCP R5, R5 ;  /* 0x0000000500057308 */ /* 0x000e240000001000 */
[----:B0-----:R-:W-:Y:S01]  /*2bc0*/  FMUL.FTZ R19, R20, R5 ;  /* 0x0000000514137220 */ /* 0x001fe20000410000 */
[----:B------:R-:W-:Y:S01]  /*2bd0*/  FADD.FTZ R20, -R5, 1 ;  /* 0x3f80000005147421 */ /* 0x000fe20000010100 */
[----:B------:R-:W-:-:S03]  /*2be0*/  FMUL.FTZ R5, R13, R16 ;  /* 0x000000100d057220 */ /* 0x000fc60000410000 */
[----:B------:R-:W-:-:S04]  /*2bf0*/  FFMA.FTZ R20, R23, R20, 1 ;  /* 0x3f80000017147423 */ /* 0x000fc80000010014 */
[----:B------:R-:W-:Y:S01]  /*2c00*/  FMUL.FTZ R19, R19, R20 ;  /* 0x0000001413137220 */ /* 0x000fe20000410000 */
[----:B------:R-:W-:Y:S01]  /*2c10*/  FMUL.FTZ R20, R13, R21 ;  /* 0x000000150d147220 */ /* 0x000fe20000410000 */
[----:B------:R-:W-:-:S03]  /*2c20*/  FADD.FTZ R21, R30, R21 ;  /* 0x000000151e157221 */ /* 0x000fc60000010000 */
[----:B------:R-:W-:Y:S01]  /*2c30*/  FFMA.FTZ R32, R32, R20, R25 ;  /* 0x0000001420207223 */ /* 0x000fe20000010019 */
[----:B------:R-:W-:Y:S01]  /*2c40*/  FADD.FTZ R33, R20, R33 ;  /* 0x0000002114217221 */ /* 0x000fe20000010000 */
[C---:B------:R-:W-:Y:S01]  /*2c50*/  FMUL.FTZ R20, R12.reuse, R15 ;  /* 0x0000000f0c147220 */ /* 0x040fe20000410000 */
[----:B------:R-:W-:-:S03]  /*2c60*/  FMUL.FTZ R25, R12, R18 ;  /* 0x000000120c197220 */ /* 0x000fc60000410000 */
[----:B------:R-:W-:Y:S01]  /*2c70*/  FFMA.FTZ R23, R35, R20, R32 ;  /* 0x0000001423177223 */ /* 0x000fe20000010020 */
[----:B------:R-:W-:-:S03]  /*2c80*/  FADD.FTZ R24, R33, R20 ;  /* 0x0000001421187221 */ /* 0x000fc60000010000 */
[----:B------:R-:W-:Y:S01]  /*2c90*/  FFMA.FTZ R20, R28, R5, R23 ;  /* 0x000000051c147223 */ /* 0x000fe20000010017 */
[----:B------:R-:W-:Y:S01]  /*2ca0*/  FADD.FTZ R24, R5, R24 ;  /* 0x0000001805187221 */ /* 0x000fe20000010000 */
[----:B------:R-:W-:Y:S01]  /*2cb0*/  FADD.FTZ R5, R22, R15 ;  /* 0x0000000f16057221 */ /* 0x000fe20000010000 */
[----:B------:R-:W-:Y:S01]  /*2cc0*/  FMUL.FTZ R15, R13, R19 ;  /* 0x000000130d0f7220 */ /* 0x000fe20000410000 */
[----:B------:R-:W-:Y:S01]  /*2cd0*/  FFMA.FTZ R23, R17, R25, R20 ;  /* 0x0000001911177223 */ /* 0x000fe20000010014 */
[----:B------:R-:W-:Y:S01]  /*2ce0*/  FADD.FTZ R24, R24, R25 ;  /* 0x0000001918187221 */ /* 0x000fe20000010000 */
[----:B------:R-:W-:Y:S01]  /*2cf0*/  FADD.FTZ R22, R21, R16 ;  /* 0x0000001015167221 */ /* 0x000fe20000010000 */
[----:B------:R-:W-:Y:S01]  /*2d00*/  FFMA.FTZ R16, R17, R18, R14 ;  /* 0x0000001211107223 */ /* 0x000fe2000001000e */
[C---:B------:R-:W-:Y:S01]  /*2d10*/  FFMA.FTZ R20, R34.reuse, R15, R23 ;  /* 0x0000000f22147223 */ /* 0x040fe20000010017 */
[----:B------:R-:W-:Y:S01]  /*2d20*/  FFMA.FTZ R17, R34, R19, R29 ;  /* 0x0000001322117223 */ /* 0x000fe2000001001d */
[----:B------:R-:W-:Y:S01]  /*2d30*/  FADD.FTZ R15, R15, R24 ;  /* 0x000000180f0f7221 */ /* 0x000fe20000010000 */
[----:B------:R-:W-:Y:S01]  /*2d40*/  FADD.FTZ R18, R5, R18 ;  /* 0x0000001205127221 */ /* 0x000fe20000010000 */
[----:B------:R-:W-:-:S07]  /*2d50*/  FADD.FTZ R19, R22, R19 ;  /* 0x0000001316137221 */ /* 0x000fce0000010000 */
.L_x_79:
[----:B------:R-:W0:Y:S01]  /*2d60*/  S2R R24, SR_LANEID ;  /* 0x0000000000187919 */ /* 0x000e220000000000 */
[----:B------:R-:W1:Y:S01]  /*2d70*/  S2UR UR10, SR_CgaCtaId ;  /* 0x00000000000a79c3 */ /* 0x000e620000008800 */
[----:B------:R-:W-:Y:S01]  /*2d80*/  UMOV UR6, 0x400 ;  /* 0x0000040000067882 */ /* 0x000fe20000000000 */
[----:B------:R-:W-:Y:S01]  /*2d90*/  BSSY.RECONVERGENT B0, `(.L_x_80) ;  /* 0x0000029000007945 */ /* 0x000fe20003800200 */
[----:B------:R-:W2:Y:S01]  /*2da0*/  SHFL.DOWN PT, R5, R20, 0x1, 0x1f ;  /* 0x08201f0014057f89 */ /* 0x000ea200000e0000 */
[----:B------:R-:W-:Y:S01]  /*2db0*/  UIADD3 UR5, UPT, UPT, UR6, 0x40, URZ ;  /* 0x0000004006057890 */ /* 0x000fe2000fffe0ff */
[----:B------:R-:W-:Y:S02]  /*2dc0*/  ISETP.NE.AND P2, PT, R61, RZ, PT ;  /* 0x000000ff3d00720c */ /* 0x000fe40003f45270 */
[----:B------:R-:W3:Y:S01]  /*2dd0*/  SHFL.DOWN PT, R14, R15, 0x1, 0x1f ;  /* 0x08201f000f0e7f89 */ /* 0x000ee200000e0000 */
[----:B------:R-:W-:Y:S01]  /*2de0*/  ISETP.GE.U32.AND P4, PT, R2, 0x2, PT ;  /* 0x000000020200780c */ /* 0x000fe20003f86070 */
[----:B-1----:R-:W-:Y:S01]  /*2df0*/  ULEA UR5, UR10, UR5, 0x18 ;  /* 0x000000050a057291 */ /* 0x002fe2000f8ec0ff */
[----:B0-----:R-:W-:-:S02]  /*2e00*/  ISETP.GT.AND P1, PT, R24, 0x1e, PT ;  /* 0x0000001e1800780c */ /* 0x001fc40003f24270 */
[C---:B------:R-:W-:Y:S02]  /*2e10*/  ISETP.GT.AND P6, PT, R24.reuse, 0xf, PT ;  /* 0x0000000f1800780c */ /* 0x040fe40003fc4270 */
[----:B------:R-:W-:-:S09]  /*2e20*/  ISETP.GT.AND P5, PT, R24, 0x17, PT ;  /* 0x000000171800780c */ /* 0x000fd20003fa4270 */
[----:B--2---:R-:W-:Y:S01]  /*2e30*/  @!P1 FADD.FTZ R20, R5, R20 ;  /* 0x0000001405149221 */ /* 0x004fe20000010000 */
[----:B---3--:R-:W-:Y:S01]  /*2e40*/  @!P1 FADD.FTZ R15, R14, R15 ;  /* 0x0000000f0e0f9221 */ /* 0x008fe20000010000 */
[----:B------:R-:W-:-:S03]  /*2e50*/  ISETP.GT.AND P1, PT, R24, 0x1d, PT ;  /* 0x0000001d1800780c */ /* 0x000fc60003f24270 */
[----:B------:R-:W0:Y:S04]  /*2e60*/  SHFL.DOWN PT, R5, R20, 0x2, 0x1f ;  /* 0x08401f0014057f89 */ /* 0x000e2800000e0000 */
[----:B------:R-:W1:Y:S06]  /*2e70*/  SHFL.DOWN PT, R14, R15, 0x2, 0x1f ;  /* 0x08401f000f0e7f89 */ /* 0x000e6c00000e0000 */
        /* <DEDUP_REMOVED lines=8> */
[----:B------:R-:W-:-:S03]  /*2f00*/  ISETP.GT.U32.AND P1, PT, R61, 0x3, PT ;  /* 0x000000033d00780c */ /* 0x000fc60003f24070 */
[----:B------:R-:W1:Y:S01]  /*2f10*/  SHFL.DOWN PT, R14, R15, 0x8, 0x1f ;  /* 0x09001f000f0e7f89 */ /* 0x000e6200000e0000 */
[----:B0-----:R-:W-:Y:S01]  /*2f20*/  FADD.FTZ R21, R20, R5 ;  /* 0x0000000514157221 */ /* 0x001fe20000010000 */
[----:B------:R-:W-:Y:S01]  /*2f30*/  LEA R5, R61, UR5, 0x4 ;  /* 0x000000053d057c11 */ /* 0x000fe2000f8e20ff */
[----:B-1----:R-:W-:-:S03]  /*2f40*/  FADD.FTZ R22, R15, R14 ;  /* 0x0000000e0f167221 */ /* 0x002fc60000010000 */
[----:B------:R-:W-:Y:S01]  /*2f50*/  FSEL R14, R20, R21, P5 ;  /* 0x00000015140e7208 */ /* 0x000fe20002800000 */
[----:B------:R0:W-:Y:S01]  /*2f60*/  STS.128 [R5], R16 ;  /* 0x0000001005007388 */ /* 0x0001e20000000c00 */
[----:B------:R-:W-:-:S03]  /*2f70*/  FSEL R15, R15, R22, P5 ;  /* 0x000000160f0f7208 */ /* 0x000fc60002800000 */
[----:B------:R0:W1:Y:S04]  /*2f80*/  SHFL.DOWN PT, R20, R14, 0x10, 0x1f ;  /* 0x0a001f000e147f89 */ /* 0x00006800000e0000 */
[----:B------:R0:W2:Y:S01]  /*2f90*/  SHFL.DOWN PT, R23, R15, 0x10, 0x1f ;  /* 0x0a001f000f177f89 */ /* 0x0000a200000e0000 */
[----:B------:R-:W-:Y:S05]  /*2fa0*/  @P6 BRA `(.L_x_81) ;  /* 0x00000000001c6947 */ /* 0x000fea0003800000 */
[----:B------:R-:W-:Y:S01]  /*2fb0*/  ISETP.NE.AND P5, PT, R24, RZ, PT ;  /* 0x000000ff1800720c */ /* 0x000fe20003fa5270 */
[----:B01----:R-:W-:Y:S01]  /*2fc0*/  FADD.FTZ R14, R21, R20 ;  /* 0x00000014150e7221 */ /* 0x003fe20000010000 */
[----:B--2---:R-:W-:-:S11]  /*2fd0*/  FADD.FTZ R15, R22, R23 ;  /* 0x00000017160f7221 */ /* 0x004fd60000010000 */
[----:B------:R-:W-:Y:S01]  /*2fe0*/  VOTEU.ALL UP0, P5 ;  /* 0x0000000000ff7886 */ /* 0x000fe20002800000 */
[----:B------:R-:W-:-:S04]  /*2ff0*/  @!P5 LOP3.LUT R27, R27, 0xf8, RZ, 0xc0, !PT ;  /* 0x000000f81b1bd812 */ /* 0x000fc800078ec0ff */
[----:B------:R-:W-:-:S09]  /*3000*/  @!UP0 ULEA UR5, UR10, UR6, 0x18 ;  /* 0x000000060a058291 */ /* 0x000fd2000f8ec0ff */
[----:B------:R3:W-:Y:S03]  /*3010*/  @!P5 STS.64 [R27+UR5+0x8], R14 ;  /* 0x0000080e1b00d988 */ /* 0x0007e60008000a05 */
.L_x_81:
[----:B------:R-:W-:Y:S05]  /*3020*/  BSYNC.RECONVERGENT B0 ;  /* 0x0000000000007941 */ /* 0x000fea0003800200 */
.L_x_80:
[----:B------:R-:W-:Y:S06]  /*3030*/  BAR.SYNC.DEFER_BLOCKING 0x0 ;  /* 0x0000000000007b1d */ /* 0x000fec0000010000 */
[----:B------:R-:W-:Y:S04]  /*3040*/  BSSY.RECONVERGENT B0, `(.L_x_82) ;  /* 0x000000b000007945 */ /* 0x000fe80003800200 */
[----:B------:R-:W-:Y:S05]  /*3050*/  @P2 BRA `(.L_x_83) ;  /* 0x0000000000242947 */ /* 0x000fea0003800000 */
[----:B------:R-:W-:-:S09]  /*3060*/  ULEA UR5, UR10, UR6, 0x18 ;  /* 0x000000060a057291 */ /* 0x000fd2000f8ec0ff */
[----:B-12---:R-:W3:Y:S04]  /*3070*/  LDS.128 R20, [UR5+0x10] ;  /* 0x00001005ff147984 */ /* 0x006ee80008000c00 */
[----:B------:R-:W1:Y:S01]  /*3080*/  LDS.64 R24, [UR5+0x20] ;  /* 0x00002005ff187984 */ /* 0x000e620008000a00 */
[----:B---3--:R-:W-:Y:S01]  /*3090*/  FADD.FTZ R27, R14, R20 ;  /* 0x000000140e1b7221 */ /* 0x008fe20000010000 */
[----:B0-----:R-:W-:-:S03]  /*30a0*/  FADD.FTZ R14, R15, R21 ;  /* 0x000000150f0e7221 */ /* 0x001fc60000010000 */
[----:B------:R-:W-:Y:S01]  /*30b0*/  FADD.FTZ R27, R27, R22 ;  /* 0x000000161b1b7221 */ /* 0x000fe20000010000 */
[----:B------:R-:W-:-:S03]  /*30c0*/  FADD.FTZ R20, R14, R23 ;  /* 0x000000170e147221 */ /* 0x000fc60000010000 */
[----:B-1----:R-:W-:Y:S01]  /*30d0*/  FADD.FTZ R14, R27, R24 ;  /* 0x000000181b0e7221 */ /* 0x002fe20000010000 */
[----:B------:R-:W-:-:S07]  /*30e0*/  FADD.FTZ R15, R20, R25 ;  /* 0x00000019140f7221 */ /* 0x000fce0000010000 */
.L_x_83:
[----:B------:R-:W-:Y:S05]  /*30f0*/  BSYNC.RECONVERGENT B0 ;  /* 0x0000000000007941 */ /* 0x000fea0003800200 */
.L_x_82:
[----:B------:R-:W-:Y:S01]  /*3100*/  BAR.SYNC.DEFER_BLOCKING 0x0 ;  /* 0x0000000000007b1d */ /* 0x000fe20000010000 */
[----:B------:R-:W-:-:S05]  /*3110*/  LEA R59, R26, R61, 0x2 ;  /* 0x0000003d1a3b7211 */ /* 0x000fca00078e10ff */
[----:B------:R-:W-:Y:S04]  /*3120*/  BSSY.RECONVERGENT B0, `(.L_x_84) ;  /* 0x000009d000007945 */ /* 0x000fe80003800200 */
[----:B------:R-:W-:Y:S05]  /*3130*/  @P1 BRA `(.L_x_85) ;  /* 0x00000008006c1947 */ /* 0x000fea0003800000 */
[----:B-12---:R-:W1:Y:S04]  /*3140*/  LDS.128 R20, [R5+0x40] ;  /* 0x0000400005147984 */ /* 0x006e680000000c00 */
[----:B---3--:R-:W2:Y:S04]  /*3150*/  LDS.128 R24, [R5+0x80] ;  /* 0x0000800005187984 */ /* 0x008ea80000000c00 */
[----:B------:R-:W3:Y:S04]  /*3160*/  LDS.128 R28, [R5+0xc0] ;  /* 0x0000c000051c7984 */ /* 0x000ee80000000c00 */
[----:B------:R-:W4:Y:S01]  /*3170*/  LDS.128 R32, [R5+0x100] ;  /* 0x0001000005207984 */ /* 0x000f220000000c00 */
[----:B-1----:R-:W-:Y:S01]  /*3180*/  FADD.FTZ R20, R16, R20 ;  /* 0x0000001410147221 */ /* 0x002fe20000010000 */
[----:B0-----:R-:W-:Y:S01]  /*3190*/  FADD.FTZ R16, R17, R21 ;  /* 0x0000001511107221 */ /* 0x001fe20000010000 */
        /* <DEDUP_REMOVED lines=9> */
[----:B------:R-:W-:Y:S01]  /*3230*/  FADD.FTZ R28, R20, R31 ;  /* 0x0000001f141c7221 */ /* 0x000fe20000010000 */
[----:B------:R-:W0:Y:S01]  /*3240*/  LDS.128 R16, [R5+0x140] ;  /* 0x0001400005107984 */ /* 0x000e220000000c00 */
[----:B----4-:R-:W-:Y:S01]  /*3250*/  FADD.FTZ R29, R21, R32 ;  /* 0x00000020151d7221 */ /* 0x010fe20000010000 */
[----:B------:R-:W-:Y:S01]  /*3260*/  FADD.FTZ R30, R22, R33 ;  /* 0x00000021161e7221 */ /* 0x000fe20000010000 */
[----:B------:R-:W-:Y:S01]  /*3270*/  FADD.FTZ R31, R25, R34 ;  /* 0x00000022191f7221 */ /* 0x000fe20000010000 */
[----:B------:R-:W1:Y:S01]  /*3280*/  LDS.128 R20, [R5+0x180] ;  /* 0x0001800005147984 */ /* 0x000e620000000c00 */
[----:B------:R-:W-:-:S03]  /*3290*/  FADD.FTZ R28, R28, R35 ;  /* 0x000000231c1c7221 */ /* 0x000fc60000010000 */
[----:B------:R-:W2:Y:S01]  /*32a0*/  LDS.128 R24, [R5+0x1c0] ;  /* 0x0001c00005187984 */ /* 0x000ea20000000c00 */
[----:B0-----:R-:W-:Y:S01]  /*32b0*/  FADD.FTZ R29, R29, R16 ;  /* 0x000000101d1d7221 */ /* 0x001fe20000010000 */
[----:B------:R-:W-:Y:S01]  /*32c0*/  FADD.FTZ R30, R30, R17 ;  /* 0x000000111e1e7221 */ /* 0x000fe20000010000 */
[----:B------:R-:W-:Y:S01]  /*32d0*/  FADD.FTZ R31, R31, R18 ;  /* 0x000000121f1f7221 */ /* 0x000fe20000010000 */
[----:B------:R-:W-:Y:S01]  /*32e0*/  FADD.FTZ R28, R28, R19 ;  /* 0x000000131c1c7221 */ /* 0x000fe20000010000 */
[----:B-1----:R-:W-:Y:S01]  /*32f0*/  FADD.FTZ R33, R29, R20 ;  /* 0x000000141d217221 */ /* 0x002fe20000010000 */
[----:B------:R-:W0:Y:S01]  /*3300*/  LDS.128 R16, [R5+0x200] ;  /* 0x0002000005107984 */ /* 0x000e220000000c00 */
        /* <DEDUP_REMOVED lines=8> */
[----:B------:R-:W2:Y:S01]  /*3390*/  LDS.128 R28, [R5+0x280] ;  /* 0x00028000051c7984 */ /* 0x000ea20000000c00 */
[----:B0-----:R-:W-:Y:S01]  /*33a0*/  FADD.FTZ R33, R33, R16 ;  /* 0x0000001021217221 */ /* 0x001fe20000010000 */
[----:B------:R-:W-:Y:S01]  /*33b0*/  FADD.FTZ R24, R24, R17 ;  /* 0x0000001118187221 */ /* 0x000fe20000010000 */
[----:B------:R-:W-:Y:S01]  /*33c0*/  FADD.FTZ R25, R25, R18 ;  /* 0x0000001219197221 */ /* 0x000fe20000010000 */
[----:B------:R-:W-:-:S02]  /*33d0*/  FADD.FTZ R32, R32, R19 ;  /* 0x0000001320207221 */ /* 0x000fc40000010000 */
[----:B------:R-:W0:Y:S01]  /*33e0*/  LDS.128 R16, [R5+0x2c0] ;  /* 0x0002c00005107984 */ /* 0x000e220000000c00 */
        /* <DEDUP_REMOVED lines=103> */
[----:B------:R-:W-:Y:S01]  /*3a60*/  FADD.FTZ R32, R32, R19 ;  /* 0x0000001320207221 */ /* 0x000fe20000010000 */
        /* <DEDUP_REMOVED lines=8> */
.L_x_85:
[----:B------:R-:W-:Y:S05]  /*3af0*/  BSYNC.RECONVERGENT B0 ;  /* 0x0000000000007941 */ /* 0x000fea0003800200 */
.L_x_84:
[----:B------:R-:W-:Y:S04]  /*3b00*/  BSSY.RECONVERGENT B0, `(.L_x_86) ;  /* 0x000001c000007945 */ /* 0x000fe80003800200 */
[----:B------:R-:W-:Y:S05]  /*3b10*/  @P1 BRA `(.L_x_87) ;  /* 0x0000000000681947 */ /* 0x000fea0003800000 */
[----:B---3--:R-:W1:Y:S08]  /*3b20*/  LDC.64 R26, c[0x0][0x3f8] ;  /* 0x0000fe00ff1a7b82 */ /* 0x008e700000000a00 */
[----:B------:R-:W3:Y:S01]  /*3b30*/  LDC.64 R24, c[0x0][0x3d8] ;  /* 0x0000f600ff187b82 */ /* 0x000ee20000000a00 */
[----:B-1----:R-:W-:Y:S01]  /*3b40*/  IMAD.WIDE.U32 R20, R26, 0x3, RZ ;  /* 0x000000031a147825 */ /* 0x002fe200078e00ff */
[----:B--2---:R-:W-:-:S02]  /*3b50*/  LEA R23, R27, R27, 0x1 ;  /* 0x0000001b1b177211 */ /* 0x004fc400078e08ff */
[----:B0-----:R-:W-:Y:S02]  /*3b60*/  LEA.HI R5, P1, R27, R26, RZ, 0x1 ;  /* 0x0000001a1b057211 */ /* 0x001fe400078308ff */
        /* <DEDUP_REMOVED lines=21> */
.L_x_87:
[----:B------:R-:W-:Y:S05]  /*3cc0*/  BSYNC.RECONVERGENT B0 ;  /* 0x0000000000007941 */ /* 0x000fea0003800200 */
.L_x_86:
[----:B------:R-:W-:Y:S05]  /*3cd0*/  @!P4 BRA `(.L_x_88) ;  /* 0x000000080094c947 */ /* 0x000fea0003800000 */
[----:B----4-:R-:W4:Y:S01]  /*3ce0*/  LDC.64 R24, c[0x0][0x3d0] ;  /* 0x0000f400ff187b82 */ /* 0x010f220000000a00 */
[----:B0-----:R-:W-:Y:S02]  /*3cf0*/  LOP3.LUT R5, R58, 0x1, RZ, 0xc0, !PT ;  /* 0x000000013a057812 */ /* 0x001fe400078ec0ff */
[----:B------:R-:W-:-:S03]  /*3d00*/  ISETP.GE.U32.AND P4, PT, R2, 0x8, PT ;  /* 0x000000080200780c */ /* 0x000fc60003f86070 */
[----:B------:R-:W-:-:S04]  /*3d10*/  IMAD R19, R5, R0, RZ ;  /* 0x0000000005137224 */ /* 0x000fc800078e02ff */
[----:B------:R-:W-:-:S05]  /*3d20*/  IMAD R5, R19, R2, RZ ;  /* 0x0000000213057224 */ /* 0x000fca00078e02ff */
[----:B------:R-:W-:-:S05]  /*3d30*/  SHF.L.U32 R5, R5, 0x1, RZ ;  /* 0x0000000105057819 */ /* 0x000fca00000006ff */
[----:B----4-:R-:W-:Y:S01]  /*3d40*/  IMAD.WIDE R24, R5, 0x4, R24 ;  /* 0x0000000405187825 */ /* 0x010fe200078e0218 */
[----:B------:R-:W-:Y:S06]  /*3d50*/  @P2 BRA `(.L_x_89) ;  /* 0x0000000000502947 */ /* 0x000fec0003800000 */
[----:B------:R-:W0:Y:S01]  /*3d60*/  LDC.64 R16, c[0x0][0x3c8] ;  /* 0x0000f200ff107b82 */ /* 0x000e220000000a00 */
[----:B------:R-:W-:Y:S01]  /*3d70*/  IADD3 R5, PT, PT, R19, R60, RZ ;  /* 0x0000003c13057210 */ /* 0x000fe20007ffe0ff */
[----:B------:R-:W-:Y:S01]  /*3d80*/  IMAD R19, R0, UR11, R60 ;  /* 0x0000000b00137c24 */ /* 0x000fe2000f8e023c */
[----:B-1----:R-:W-:-:S03]  /*3d90*/  LOP3.LUT P1, R20, R58, 0x2, RZ, 0xc0, !PT ;  /* 0x000000023a147812 */ /* 0x002fc6000782c0ff */
[----:B------:R-:W-:-:S05]  /*3da0*/  IMAD.WIDE.U32 R18, R19, 0x8, R24 ;  /* 0x0000000813127825 */ /* 0x000fca00078e0018 */
[----:B------:R4:W-:Y:S01]  /*3db0*/  STG.E.64 desc[UR8][R18.64], R14 ;  /* 0x0000000e12007986 */ /* 0x0009e2000c101b08 */
[----:B0-----:R-:W-:Y:S01]  /*3dc0*/  IMAD.WIDE.U32 R16, R5, 0x4, R16 ;  /* 0x0000000405107825 */ /* 0x001fe200078e0010 */
[----:B------:R-:W-:Y:S02]  /*3dd0*/  IADD3 R5, PT, PT, -R20, 0x1, RZ ;  /* 0x0000000114057810 */ /* 0x000fe40007ffe1ff */
[----:B------:R-:W-:Y:S01]  /*3de0*/  SEL R20, R2, RZ, !P1 ;  /* 0x000000ff02147207 */ /* 0x000fe20004800000 */
[----:B------:R-:W-:Y:S06]  /*3df0*/  MEMBAR.ALL.GPU ;  /* 0x0000000000007992 */ /* 0x000fec000000a000 */
[----:B------:R-:W-:-:S00]  /*3e00*/  ERRBAR ;  /* 0x00000000000079ab */ /* 0x000fc00000000000 */
[----:B------:R-:W-:Y:S06]  /*3e10*/  CGAERRBAR ;  /* 0x00000000000075ab */ /* 0x000fec0000000000 */
[----:B------:R4:W-:Y:S01]  /*3e20*/  REDG.E.ADD.S32.STRONG.GPU desc[UR8][R16.64], R5 ;  /* 0x000000051000798e */ /* 0x0009e2000c12e308 */
[----:B------:R-:W-:-:S13]  /*3e30*/  ISETP.NE.AND P1, PT, R20, -0x1, PT ;  /* 0xffffffff1400780c */ /* 0x000fda0003f25270 */
[----:B----4-:R-:W-:Y:S05]  /*3e40*/  @!P1 BRA `(.L_x_89) ;  /* 0x0000000000149947 */ /* 0x010fea0003800000 */
.L_x_90:
[----:B------:R-:W4:Y:S04]  /*3e50*/  LDG.E.STRONG.GPU R5, desc[UR8][R16.64] ;  /* 0x0000000810057981 */ /* 0x000f28000c1ef900 */
[----:B----4-:R-:W-:Y:S01]  /*3e60*/  CCTL.IVALL ;  /* 0x00000000ff00798f */ /* 0x010fe20002000000 */
[----:B------:R-:W-:Y:S05]  /*3e70*/  YIELD ;  /* 0x0000000000007946 */ /* 0x000fea0003800000 */
[----:B------:R-:W-:-:S13]  /*3e80*/  ISETP.NE.AND P1, PT, R5, R20, PT ;  /* 0x000000140500720c */ /* 0x000fda0003f25270 */
[----:B------:R-:W-:Y:S05]  /*3e90*/  @P1 BRA `(.L_x_90) ;  /* 0xfffffffc00ec1947 */ /* 0x000fea000383ffff */
.L_x_89:
[----:B------:R-:W-:Y:S05]  /*3ea0*/  WARPSYNC.ALL ;  /* 0x0000000000007948 */ /* 0x000fea0003800000 */
[----:B------:R-:W-:Y:S01]  /*3eb0*/  BAR.SYNC.DEFER_BLOCKING 0x0 ;  /* 0x0000000000007b1d */ /* 0x000fe20000010000 */
[----:B------:R-:W-:-:S05]  /*3ec0*/  HFMA2 R5, -RZ, RZ, 0, 0 ;  /* 0x00000000ff057431 */ /* 0x000fca00000001ff */
[----:B------:R-:W-:Y:S05]  /*3ed0*/  @!P4 BRA `(.L_x_91) ;  /* 0x00000004001cc947 */ /* 0x000fea0003800000 */
[C-C-:B------:R-:W-:Y:S01]  /*3ee0*/  IMAD R5, R0.reuse, 0x6, R60.reuse ;  /* 0x0000000600057824 */ /* 0x140fe200078e023c */
[CC--:B------:R-:W-:Y:S01]  /*3ef0*/  LEA R18, R0.reuse, R60.reuse, 0x2 ;  /* 0x0000003c00127211 */ /* 0x0c0fe200078e10ff */
[C-C-:B------:R-:W-:Y:S01]  /*3f00*/  IMAD R16, R0.reuse, 0x5, R60.reuse ;  /* 0x0000000500107824 */ /* 0x140fe200078e023c */
[C---:B-1----:R-:W-:Y:S01]  /*3f10*/  LEA R20, R0.reuse, R60, 0x1 ;  /* 0x0000003c00147211 */ /* 0x042fe200078e08ff */
[--C-:B------:R-:W-:Y:S01]  /*3f20*/  IMAD R17, R0, 0x7, R60.reuse ;  /* 0x0000000700117824 */ /* 0x100fe200078e023c */
[----:B------:R-:W-:Y:S01]  /*3f30*/  IADD3 R21, PT, PT, R60, R0, RZ ;  /* 0x000000003c157210 */ /* 0x000fe20007ffe0ff */
[----:B------:R-:W-:Y:S01]  /*3f40*/  IMAD R19, R0, 0x3, R60 ;  /* 0x0000000300137824 */ /* 0x000fe200078e023c */
[----:B------:R-:W-:Y:S01]  /*3f50*/  MOV R22, RZ ;  /* 0x000000ff00167202 */ /* 0x000fe20000000f00 */
[----:B------:R-:W-:Y:S01]  /*3f60*/  UIADD3 UR5, UPT, UPT, -UR11, URZ, URZ ;  /* 0x000000ff0b057290 */ /* 0x000fe2000fffe1ff */
[----:B--2---:R-:W-:Y:S02]  /*3f70*/  MOV R23, R60 ;  /* 0x0000003c00177202 */ /* 0x004fe40000000f00 */
[----:B------:R-:W-:-:S09]  /*3f80*/  LOP3.LUT R34, R2, 0x7ffffff8, RZ, 0xc0, !PT ;  /* 0x7ffffff802227812 */ /* 0x000fd200078ec0ff */
.L_x_92:
[----:B------:R-:W-:-:S13]  /*3f90*/  ISETP.EQ.OR P1, PT, RZ, UR5, P2 ;  /* 0x00000005ff007c0c */ /* 0x000fda0009722670 */
[----:B------:R-:W-:-:S06]  /*3fa0*/  @!P1 IMAD.WIDE.U32 R28, R23, 0x8, R24 ;  /* 0x00000008171c9825 */ /* 0x000fcc00078e0018 */
[----:B------:R-:W2:Y:S01]  /*3fb0*/  @!P1 LDG.E.64 R28, desc[UR8][R28.64] ;  /* 0x000000081c1c9981 */ /* 0x000ea2000c1e1b00 */
[C---:B------:R-:W-:Y:S02]  /*3fc0*/  IADD3 R26, PT, PT, R22.reuse, 0x1, RZ ;  /* 0x00000001161a7810 */ /* 0x040fe40007ffe0ff */
[----:B------:R-:W-:Y:S02]  /*3fd0*/  IADD3 R30, PT, PT, R22, 0x2, RZ ;  /* 0x00000002161e7810 */ /* 0x000fe40007ffe0ff */
[----:B------:R-:W-:Y:S02]  /*3fe0*/  ISETP.EQ.OR P5, PT, R26, UR11, P2 ;  /* 0x0000000b1a007c0c */ /* 0x000fe400097a2670 */
[----:B------:R-:W-:Y:S02]  /*3ff0*/  ISETP.EQ.OR P6, PT, R30, UR11, P2 ;  /* 0x0000000b1e007c0c */ /* 0x000fe400097c2670 */
[----:B------:R-:W-:-:S04]  /*4000*/  IADD3 R30, PT, PT, R22, 0x3, RZ ;  /* 0x00000003161e7810 */ /* 0x000fc80007ffe0ff */
[----:B------:R-:W-:-:S05]  /*4010*/  ISETP.EQ.OR P4, PT, R30, UR11, P2 ;  /* 0x0000000b1e007c0c */ /* 0x000fca0009782670 */
[----:B---3--:R-:W-:-:S04]  /*4020*/  @!P5 IMAD.WIDE.U32 R26, R21, 0x8, R24 ;  /* 0x00000008151ad825 */ /* 0x008fc800078e0018 */
[----:B------:R-:W-:Y:S02]  /*4030*/  @!P6 IMAD.WIDE.U32 R30, R20, 0x8, R24 ;  /* 0x00000008141ee825 */ /* 0x000fe400078e0018 */
[----:B------:R-:W3:Y:S04]  /*4040*/  @!P5 LDG.E.64 R26, desc[UR8][R26.64] ;  /* 0x000000081a1ad981 */ /* 0x000ee8000c1e1b00 */
[----:B------:R-:W4:Y:S01]  /*4050*/  @!P6 LDG.E.64 R30, desc[UR8][R30.64] ;  /* 0x000000081e1ee981 */ /* 0x000f22000c1e1b00 */
[----:B--2---:R-:W-:Y:S01]  /*4060*/  @!P1 FADD.FTZ R14, R14, R28 ;  /* 0x0000001c0e0e9221 */ /* 0x004fe20000010000 */
[----:B------:R-:W-:Y:S01]  /*4070*/  IADD3 R28, PT, PT, R22, 0x4, RZ ;  /* 0x00000004161c7810 */ /* 0x000fe20007ffe0ff */
[----:B------:R-:W-:-:S03]  /*4080*/  @!P1 FADD.FTZ R15, R15, R29 ;  /* 0x0000001d0f0f9221 */ /* 0x000fc60000010000 */
[----:B------:R-:W-:Y:S01]  /*4090*/  ISETP.EQ.OR P1, PT, R28, UR11, P2 ;  /* 0x0000000b1c007c0c */ /* 0x000fe20009722670 */
[----:B------:R-:W-:-:S06]  /*40a0*/  @!P4 IMAD.WIDE.U32 R28, R19, 0x8, R24 ;  /* 0x00000008131cc825 */ /* 0x000fcc00078e0018 */
[----:B------:R-:W2:Y:S01]  /*40b0*/  @!P4 LDG.E.64 R28, desc[UR8][R28.64] ;  /* 0x000000081c1cc981 */ /* 0x000ea2000c1e1b00 */
[----:B---3--:R-:W-:Y:S01]  /*40c0*/  @!P5 FADD.FTZ R14, R14, R26 ;  /* 0x0000001a0e0ed221 */ /* 0x008fe20000010000 */
[----:B------:R-:W-:Y:S01]  /*40d0*/  @!P5 FADD.FTZ R15, R15, R27 ;  /* 0x0000001b0f0fd221 */ /* 0x000fe20000010000 */
[----:B------:R-:W-:Y:S02]  /*40e0*/  IADD3 R26, PT, PT, R22, 0x5, RZ ;  /* 0x00000005161a7810 */ /* 0x000fe40007ffe0ff */
[----:B----4-:R-:W-:Y:S01]  /*40f0*/  @!P6 FADD.FTZ R14, R14, R30 ;  /* 0x0000001e0e0ee221 */ /* 0x010fe20000010000 */
[----:B------:R-:W-:Y:S01]  /*4100*/  @!P6 FADD.FTZ R15, R15, R31 ;  /* 0x0000001f0f0fe221 */ /* 0x000fe20000010000 */
[----:B------:R-:W-:Y:S02]  /*4110*/  ISETP.EQ.OR P6, PT, R26, UR11, P2 ;  /* 0x0000000b1a007c0c */ /* 0x000fe400097c2670 */
[----:B------:R-:W-:Y:S01]  /*4120*/  IADD3 R26, PT, PT, R22, 0x6, RZ ;  /* 0x00000006161a7810 */ /* 0x000fe20007ffe0ff */
[----:B------:R-:W-:-:S03]  /*4130*/  @!P1 IMAD.WIDE.U32 R32, R18, 0x8, R24 ;  /* 0x0000000812209825 */ /* 0x000fc600078e0018 */
[----:B------:R-:W-:Y:S02]  /*4140*/  ISETP.EQ.OR P5, PT, R26, UR11, P2 ;  /* 0x0000000b1a007c0c */ /* 0x000fe400097a2670 */
[----:B------:R-:W-:Y:S01]  /*4150*/  IADD3 R26, PT, PT, R22, 0x7, RZ ;  /* 0x00000007161a7810 */ /* 0x000fe20007ffe0ff */
[----:B------:R-:W3:Y:S01]  /*4160*/  @!P1 LDG.E.64 R32, desc[UR8][R32.64] ;  /* 0x0000000820209981 */ /* 0x000ee2000c1e1b00 */
[----:B--2---:R-:W-:Y:S01]  /*4170*/  @!P4 FADD.FTZ R14, R14, R28 ;  /* 0x0000001c0e0ec221 */ /* 0x004fe20000010000 */
[----:B------:R-:W-:Y:S01]  /*4180*/  @!P4 FADD.FTZ R15, R15, R29 ;  /* 0x0000001d0f0fc221 */ /* 0x000fe20000010000 */
[----:B------:R-:W-:Y:S01]  /*4190*/  ISETP.EQ.OR P4, PT, R26, UR11, P2 ;  /* 0x0000000b1a007c0c */ /* 0x000fe20009782670 */
[----:B------:R-:W-:-:S06]  /*41a0*/  @!P6 IMAD.WIDE.U32 R28, R16, 0x8, R24 ;  /* 0x00000008101ce825 */ /* 0x000fcc00078e0018 */
[--C-:B------:R-:W-:Y:S01]  /*41b0*/  @!P5 IMAD.WIDE.U32 R26, R5, 0x8, R24.reuse ;  /* 0x00000008051ad825 */ /* 0x100fe200078e0018 */
[----:B------:R-:W2:Y:S05]  /*41c0*/  @!P6 LDG.E.64 R28, desc[UR8][R28.64] ;  /* 0x000000081c1ce981 */ /* 0x000eaa000c1e1b00 */
[----:B------:R-:W4:Y:S01]  /*41d0*/  @!P5 LDG.E.64 R26, desc[UR8][R26.64] ;  /* 0x000000081a1ad981 */ /* 0x000f22000c1e1b00 */
[----:B------:R-:W-:-:S06]  /*41e0*/  @!P4 IMAD.WIDE.U32 R30, R17, 0x8, R24 ;  /* 0x00000008111ec825 */ /* 0x000fcc00078e0018 */
[----:B------:R-:W5:Y:S01]  /*41f0*/  @!P4 LDG.E.64 R30, desc[UR8][R30.64] ;  /* 0x000000081e1ec981 */ /* 0x000f62000c1e1b00 */
[----:B------:R-:W-:Y:S01]  /*4200*/  IADD3 R22, PT, PT, R22, 0x8, RZ ;  /* 0x0000000816167810 */ /* 0x000fe20007ffe0ff */
[----:B---3--:R-:W-:Y:S01]  /*4210*/  @!P1 FADD.FTZ R14, R14, R32 ;  /* 0x000000200e0e9221 */ /* 0x008fe20000010000 */
[----:B------:R-:W-:Y:S02]  /*4220*/  @!P1 FADD.FTZ R15, R15, R33 ;  /* 0x000000210f0f9221 */ /* 0x000fe40000010000 */
[----:B------:R-:W-:Y:S01]  /*4230*/  ISETP.NE.AND P1, PT, R22, R34, PT ;  /* 0x000000221600720c */ /* 0x000fe20003f25270 */
[----:B------:R-:W-:Y:S01]  /*4240*/  UIADD3 UR5, UPT, UPT, UR5, 0x8, URZ ;  /* 0x0000000805057890 */ /* 0x000fe2000fffe0ff */
[C---:B------:R-:W-:Y:S02]  /*4250*/  LEA R23, R0.reuse, R23, 0x3 ;  /* 0x0000001700177211 */ /* 0x040fe400078e18ff */
[C---:B------:R-:W-:Y:S02]  /*4260*/  LEA R21, R0.reuse, R21, 0x3 ;  /* 0x0000001500157211 */ /* 0x040fe400078e18ff */
[----:B------:R-:W-:-:S02]  /*4270*/  LEA R20, R0, R20, 0x3 ;  /* 0x0000001400147211 */ /* 0x000fc400078e18ff */
[C---:B------:R-:W-:Y:S02]  /*4280*/  LEA R19, R0.reuse, R19, 0x3 ;  /* 0x0000001300137211 */ /* 0x040fe400078e18ff */
[C---:B------:R-:W-:Y:S02]  /*4290*/  LEA R18, R0.reuse, R18, 0x3 ;  /* 0x0000001200127211 */ /* 0x040fe400078e18ff */
[C---:B------:R-:W-:Y:S02]  /*42a0*/  LEA R16, R0.reuse, R16, 0x3 ;  /* 0x0000001000107211 */ /* 0x040fe400078e18ff */
[C---:B------:R-:W-:Y:S02]  /*42b0*/  LEA R5, R0.reuse, R5, 0x3 ;  /* 0x0000000500057211 */ /* 0x040fe400078e18ff */
[----:B------:R-:W-:Y:S01]  /*42c0*/  LEA R17, R0, R17, 0x3 ;  /* 0x0000001100117211 */ /* 0x000fe200078e18ff */
[----:B--2---:R-:W-:Y:S01]  /*42d0*/  @!P6 FADD.FTZ R14, R14, R28 ;  /* 0x0000001c0e0ee221 */ /* 0x004fe20000010000 */
[----:B------:R-:W-:-:S03]  /*42e0*/  @!P6 FADD.FTZ R15, R15, R29 ;  /* 0x0000001d0f0fe221 */ /* 0x000fc60000010000 */
[----:B----4-:R-:W-:Y:S01]  /*42f0*/  @!P5 FADD.FTZ R14, R14, R26 ;  /* 0x0000001a0e0ed221 */ /* 0x010fe20000010000 */
[----:B------:R-:W-:-:S03]  /*4300*/  @!P5 FADD.FTZ R15, R15, R27 ;  /* 0x0000001b0f0fd221 */ /* 0x000fc60000010000 */
[----:B-----5:R-:W-:Y:S01]  /*4310*/  @!P4 FADD.FTZ R14, R14, R30 ;  /* 0x0000001e0e0ec221 */ /* 0x020fe20000010000 */
[----:B------:R-:W-:Y:S01]  /*4320*/  @!P4 FADD.FTZ R15, R15, R31 ;  /* 0x0000001f0f0fc221 */ /* 0x000fe20000010000 */
[----:B------:R-:W-:Y:S06]  /*4330*/  @P1 BRA `(.L_x_92) ;  /* 0xfffffffc00141947 */ /* 0x000fec000383ffff */
[----:B------:R-:W-:-:S07]  /*4340*/  MOV R5, R34 ;  /* 0x0000002200057202 */ /* 0x000fce0000000f00 */
.L_x_91:
[----:B------:R-:W-:-:S13]  /*4350*/  LOP3.LUT P1, R16, R2, 0x7, RZ, 0xc0, !PT ;  /* 0x0000000702107812 */ /* 0x000fda000782c0ff */
[----:B------:R-:W-:Y:S05]  /*4360*/  @!P1 BRA `(.L_x_88) ;  /* 0x0000000000f09947 */ /* 0x000fea0003800000 */
[----:B------:R-:W-:Y:S02]  /*4370*/  IADD3 R16, PT, PT, R16, -0x1, RZ ;  /* 0xffffffff10107810 */ /* 0x000fe40007ffe0ff */
[----:B------:R-:W-:Y:S02]  /*4380*/  LOP3.LUT P1, R22, R2, 0x3, RZ, 0xc0, !PT ;  /* 0x0000000302167812 */ /* 0x000fe4000782c0ff */
[----:B------:R-:W-:-:S13]  /*4390*/  ISETP.GE.U32.AND P4, PT, R16, 0x3, PT ;  /* 0x000000031000780c */ /* 0x000fda0003f86070 */
[----:B------:R-:W-:Y:S05]  /*43a0*/  @!P4 BRA `(.L_x_93) ;  /* 0x000000000070c947 */ /* 0x000fea0003800000 */
[----:B------:R-:W-:-:S13]  /*43b0*/  ISETP.EQ.OR P6, PT, R5, UR11, P2 ;  /* 0x0000000b05007c0c */ /* 0x000fda00097c2670 */
[----:B------:R-:W-:-:S04]  /*43c0*/  @!P6 IMAD R17, R5, R0, R60 ;  /* 0x000000000511e224 */ /* 0x000fc800078e023c */
[----:B------:R-:W-:-:S06]  /*43d0*/  @!P6 IMAD.WIDE.U32 R16, R17, 0x8, R24 ;  /* 0x000000081110e825 */ /* 0x000fcc00078e0018 */
[----:B------:R-:W3:Y:S01]  /*43e0*/  @!P6 LDG.E.64 R16, desc[UR8][R16.64] ;  /* 0x000000081010e981 */ /* 0x000ee2000c1e1b00 */
[C---:B------:R-:W-:Y:S02]  /*43f0*/  IADD3 R19, PT, PT, R5.reuse, 0x1, RZ ;  /* 0x0000000105137810 */ /* 0x040fe40007ffe0ff */
[----:B------:R-:W-:Y:S02]  /*4400*/  IADD3 R21, PT, PT, R5, 0x2, RZ ;  /* 0x0000000205157810 */ /* 0x000fe40007ffe0ff */
[----:B------:R-:W-:Y:S02]  /*4410*/  ISETP.EQ.OR P5, PT, R19, UR11, P2 ;  /* 0x0000000b13007c0c */ /* 0x000fe400097a2670 */
[----:B--2---:R-:W-:Y:S02]  /*4420*/  IADD3 R23, PT, PT, R5, 0x3, RZ ;  /* 0x0000000305177810 */ /* 0x004fe40007ffe0ff */
[----:B------:R-:W-:-:S09]  /*4430*/  ISETP.EQ.OR P4, PT, R21, UR11, P2 ;  /* 0x0000000b15007c0c */ /* 0x000fd20009782670 */
[----:B------:R-:W-:-:S04]  /*4440*/  @!P5 IMAD R19, R19, R0, R60 ;  /* 0x000000001313d224 */ /* 0x000fc800078e023c */
[----:B------:R-:W-:-:S04]  /*4450*/  @!P4 IMAD R21, R21, R0, R60 ;  /* 0x000000001515c224 */ /* 0x000fc800078e023c */
[----:B-1----:R-:W-:-:S06]  /*4460*/  @!P4 IMAD.WIDE.U32 R20, R21, 0x8, R24 ;  /* 0x000000081514c825 */ /* 0x002fcc00078e0018 */
[----:B------:R-:W2:Y:S01]  /*4470*/  @!P4 LDG.E.64 R20, desc[UR8][R20.64] ;  /* 0x000000081414c981 */ /* 0x000ea2000c1e1b00 */
[----:B---3--:R-:W-:Y:S01]  /*4480*/  @!P6 FADD.FTZ R14, R14, R16 ;  /* 0x000000100e0ee221 */ /* 0x008fe20000010000 */
[----:B------:R-:W-:Y:S01]  /*4490*/  @!P6 FADD.FTZ R15, R15, R17 ;  /* 0x000000110f0fe221 */ /* 0x000fe20000010000 */
[----:B------:R-:W-:Y:S01]  /*44a0*/  ISETP.EQ.OR P6, PT, R23, UR11, P2 ;  /* 0x0000000b17007c0c */ /* 0x000fe200097c2670 */
[----:B------:R-:W-:-:S06]  /*44b0*/  @!P5 IMAD.WIDE.U32 R16, R19, 0x8, R24 ;  /* 0x000000081310d825 */ /* 0x000fcc00078e0018 */
[----:B------:R-:W3:Y:S06]  /*44c0*/  @!P5 LDG.E.64 R16, desc[UR8][R16.64] ;  /* 0x000000081010d981 */ /* 0x000eec000c1e1b00 */
[----:B------:R-:W-:-:S04]  /*44d0*/  @!P6 IMAD R19, R23, R0, R60 ;  /* 0x000000001713e224 */ /* 0x000fc800078e023c */
[----:B------:R-:W-:-:S06]  /*44e0*/  @!P6 IMAD.WIDE.U32 R18, R19, 0x8, R24 ;  /* 0x000000081312e825 */ /* 0x000fcc00078e0018 */
[----:B------:R-:W4:Y:S01]  /*44f0*/  @!P6 LDG.E.64 R18, desc[UR8][R18.64] ;  /* 0x000000081212e981 */ /* 0x000f22000c1e1b00 */
[----:B------:R-:W-:Y:S01]  /*4500*/  IADD3 R5, PT, PT, R5, 0x4, RZ ;  /* 0x0000000405057810 */ /* 0x000fe20007ffe0ff */
[----:B---3--:R-:W-:Y:S01]  /*4510*/  @!P5 FADD.FTZ R14, R14, R16 ;  /* 0x000000100e0ed221 */ /* 0x008fe20000010000 */
[----:B------:R-:W-:-:S03]  /*4520*/  @!P5 FADD.FTZ R15, R15, R17 ;  /* 0x000000110f0fd221 */ /* 0x000fc60000010000 */
[----:B--2---:R-:W-:Y:S01]  /*4530*/  @!P4 FADD.FTZ R14, R14, R20 ;  /* 0x000000140e0ec221 */ /* 0x004fe20000010000 */
[----:B------:R-:W-:-:S03]  /*4540*/  @!P4 FADD.FTZ R15, R15, R21 ;  /* 0x000000150f0fc221 */ /* 0x000fc60000010000 */
[----:B----4-:R-:W-:Y:S01]  /*4550*/  @!P6 FADD.FTZ R14, R14, R18 ;  /* 0x000000120e0ee221 */ /* 0x010fe20000010000 */
[----:B------:R-:W-:-:S07]  /*4560*/  @!P6 FADD.FTZ R15, R15, R19 ;  /* 0x000000130f0fe221 */ /* 0x000fce0000010000 */
.L_x_93:
[----:B------:R-:W-:Y:S05]  /*4570*/  @!P1 BRA `(.L_x_88) ;  /* 0x00000000006c9947 */ /* 0x000fea0003800000 */
[----:B------:R-:W-:Y:S02]  /*4580*/  ISETP.NE.AND P1, PT, R22, 0x1, PT ;  /* 0x000000011600780c */ /* 0x000fe40003f25270 */
[----:B-1----:R-:W-:-:S11]  /*4590*/  LOP3.LUT R20, R2, 0x1, RZ, 0xc0, !PT ;  /* 0x0000000102147812 */ /* 0x002fd600078ec0ff */
[----:B------:R-:W-:Y:S05]  /*45a0*/  @!P1 BRA `(.L_x_94) ;  /* 0x0000000000389947 */ /* 0x000fea0003800000 */
[C---:B------:R-:W-:Y:S02]  /*45b0*/  IADD3 R17, PT, PT, R5.reuse, 0x1, RZ ;  /* 0x0000000105117810 */ /* 0x040fe40007ffe0ff */
[----:B------:R-:W-:Y:S02]  /*45c0*/  ISETP.EQ.OR P4, PT, R5, UR11, P2 ;  /* 0x0000000b05007c0c */ /* 0x000fe40009782670 */
[----:B------:R-:W-:-:S11]  /*45d0*/  ISETP.EQ.OR P1, PT, R17, UR11, P2 ;  /* 0x0000000b11007c0c */ /* 0x000fd60009722670 */
[-CC-:B------:R-:W-:Y:S02]  /*45e0*/  @!P4 IMAD R19, R5, R0.reuse, R60.reuse ;  /* 0x000000000513c224 */ /* 0x180fe400078e023c */
[----:B------:R-:W-:Y:S02]  /*45f0*/  @!P1 IMAD R17, R17, R0, R60 ;  /* 0x0000000011119224 */ /* 0x000fe400078e023c */
[----:B------:R-:W-:-:S04]  /*4600*/  @!P4 IMAD.WIDE.U32 R18, R19, 0x8, R24 ;  /* 0x000000081312c825 */ /* 0x000fc800078e0018 */
[----:B------:R-:W-:Y:S02]  /*4610*/  @!P1 IMAD.WIDE.U32 R16, R17, 0x8, R24 ;  /* 0x0000000811109825 */ /* 0x000fe400078e0018 */
[----:B------:R-:W3:Y:S04]  /*4620*/  @!P4 LDG.E.64 R18, desc[UR8][R18.64] ;  /* 0x000000081212c981 */ /* 0x000ee8000c1e1b00 */
[----:B------:R-:W4:Y:S01]  /*4630*/  @!P1 LDG.E.64 R16, desc[UR8][R16.64] ;  /* 0x0000000810109981 */ /* 0x000f22000c1e1b00 */
[----:B------:R-:W-:Y:S01]  /*4640*/  IADD3 R5, PT, PT, R5, 0x2, RZ ;  /* 0x0000000205057810 */ /* 0x000fe20007ffe0ff */
[----:B---3--:R-:W-:Y:S01]  /*4650*/  @!P4 FADD.FTZ R14, R14, R18 ;  /* 0x000000120e0ec221 */ /* 0x008fe20000010000 */
[----:B------:R-:W-:-:S03]  /*4660*/  @!P4 FADD.FTZ R15, R15, R19 ;  /* 0x000000130f0fc221 */ /* 0x000fc60000010000 */
[----:B----4-:R-:W-:Y:S01]  /*4670*/  @!P1 FADD.FTZ R14, R14, R16 ;  /* 0x000000100e0e9221 */ /* 0x010fe20000010000 */
[----:B------:R-:W-:-:S07]  /*4680*/  @!P1 FADD.FTZ R15, R15, R17 ;  /* 0x000000110f0f9221 */ /* 0x000fce0000010000 */
.L_x_94:
[----:B------:R-:W-:Y:S01]  /*4690*/  ISETP.EQ.OR P1, PT, R5, UR11, P2 ;  /* 0x0000000b05007c0c */ /* 0x000fe20009722670 */
[----:B------:R-:W-:Y:S03]  /*46a0*/  BSSY.RECONVERGENT B0, `(.L_x_88) ;  /* 0x0000008000007945 */ /* 0x000fe60003800200 */
[----:B------:R-:W-:-:S13]  /*46b0*/  ISETP.NE.U32.OR P1, PT, R20, 0x1, P1 ;  /* 0x000000011400780c */ /* 0x000fda0000f25470 */
[----:B------:R-:W-:Y:S05]  /*46c0*/  @P1 BRA `(.L_x_95) ;  /* 0x0000000000141947 */ /* 0x000fea0003800000 */
[----:B------:R-:W-:-:S04]  /*46d0*/  IMAD R5, R0, R5, R60 ;  /* 0x0000000500057224 */ /* 0x000fc800078e023c */
[----:B------:R-:W-:-:S06]  /*46e0*/  IMAD.WIDE.U32 R24, R5, 0x8, R24 ;  /* 0x0000000805187825 */ /* 0x000fcc00078e0018 */
[----:B------:R-:W3:Y:S02]  /*46f0*/  LDG.E.64 R24, desc[UR8][R24.64] ;  /* 0x0000000818187981 */ /* 0x000ee4000c1e1b00 */
[----:B---3--:R-:W-:Y:S01]  /*4700*/  FADD.FTZ R14, R14, R24 ;  /* 0x000000180e0e7221 */ /* 0x008fe20000010000 */
[----:B------:R-:W-:-:S07]  /*4710*/  FADD.FTZ R15, R15, R25 ;  /* 0x000000190f0f7221 */ /* 0x000fce0000010000 */
.L_x_95:
[----:B------:R-:W-:Y:S05]  /*4720*/  BSYNC.RECONVERGENT B0 ;  /* 0x0000000000007941 */ /* 0x000fea0003800200 */
.L_x_88:
[----:B------:R-:W5:Y:S01]  /*4730*/  S2UR UR6, SR_CgaCtaId ;  /* 0x00000000000679c3 */ /* 0x000f620000008800 */
[----:B------:R-:W-:Y:S01]  /*4740*/  UMOV UR5, 0x400 ;  /* 0x0000040000057882 */ /* 0x000fe20000000000 */
[----:B------:R-:W1:Y:S01]  /*4750*/  LDCU.64 UR16, c[0x0][0x400] ;  /* 0x00008000ff1077ac */ /* 0x000e620008000a00 */
[----:B0-----:R-:W-:Y:S02]  /*4760*/  SHF.R.U32.HI R5, RZ, 0x2, R61 ;  /* 0x00000002ff057819 */ /* 0x001fe4000001163d */
[C---:B----4-:R-:W-:Y:S02]  /*4770*/  PRMT R17, R47.reuse, 0x7632, R17 ;  /* 0x000076322f117816 */ /* 0x050fe40000000011 */
[----:B------:R-:W-:Y:S01]  /*4780*/  SHF.L.U32 R47, R47, 0x10, RZ ;  /* 0x000000102f2f7819 */ /* 0x000fe200000006ff */
[----:B------:R-:W0:Y:S01]  /*4790*/  LDC R16, c[0x0][0x41c] ;  /* 0x00010700ff107b82 */ /* 0x000e220000000800 */
[----:B------:R-:W-:-:S03]  /*47a0*/  SHF.L.U32 R17, R17, 0x10, RZ ;  /* 0x0000001011117819 */ /* 0x000fc600000006ff */
[----:B------:R-:W-:Y:S02]  /*47b0*/  FADD.FTZ R47, R47, -UR13 ;  /* 0x8000000d2f2f7e21 */ /* 0x000fe40008010000 */
[----:B------:R-:W-:Y:S02]  /*47c0*/  FADD.FTZ R17, R17, -UR13 ;  /* 0x8000000d11117e21 */ /* 0x000fe40008010000 */
[----:B------:R-:W-:Y:S02]  /*47d0*/  FMUL.FTZ R47, R47, UR7 ;  /* 0x000000072f2f7c20 */ /* 0x000fe40008410000 */
[----:B------:R-:W-:Y:S01]  /*47e0*/  FMUL.FTZ R28, R17, UR7 ;  /* 0x00000007111c7c20 */ /* 0x000fe20008410000 */
[----:B-----5:R-:W-:Y:S01]  /*47f0*/  ULEA UR5, UR6, UR5, 0x18 ;  /* 0x0000000506057291 */ /* 0x020fe2000f8ec0ff */
[----:B0-----:R-:W-:-:S08]  /*4800*/  IMAD R5, R16, UR11, R5 ;  /* 0x0000000b10057c24 */ /* 0x001fd0000f8e0205 */
[----:B------:R-:W-:Y:S01]  /*4810*/  @!P2 STS.64 [UR5+0x30], R14 ;  /* 0x0000300eff00a988 */ /* 0x000fe20008000a05 */
[----:B------:R-:W-:Y:S01]  /*4820*/  BAR.SYNC.DEFER_BLOCKING 0x0 ;  /* 0x0000000000007b1d */ /* 0x000fe20000010000 */
[----:B-1----:R-:W-:Y:S02]  /*4830*/  ISETP.GE.U32.AND P1, PT, R5, UR16, PT ;  /* 0x0000001005007c0c */ /* 0x002fe4000bf26070 */
[----:B------:R-:W-:-:S04]  /*4840*/  SHF.R.S32.HI R16, RZ, 0x1f, R5 ;  /* 0x0000001fff107819 */ /* 0x000fc80000011405 */
[----:B------:R-:W-:Y:S01]  /*4850*/  ISETP.GE.AND.EX P1, PT, R16, UR17, PT, P1 ;  /* 0x0000001110007c0c */ /* 0x000fe2000bf26310 */
[----:B---3--:R-:W0:Y:S01]  /*4860*/  LDS.64 R14, [UR5+0x30] ;  /* 0x00003005ff0e7984 */ /* 0x008e220008000a00 */
[----:B------:R-:W0:Y:S02]  /*4870*/  LDCU UR5, c[0x0][0x42c] ;  /* 0x00008580ff0577ac */ /* 0x000e240008000800 */
[----:B0-----:R-:W-:Y:S01]  /*4880*/  FMUL.FTZ R18, R14, UR5 ;  /* 0x000000050e127c20 */ /* 0x001fe20008410000 */
[----:B------:R-:W-:Y:S01]  /*4890*/  FMUL.FTZ R19, R15, UR5 ;  /* 0x000000050f137c20 */ /* 0x000fe20008410000 */
[C---:B------:R-:W-:Y:S02]  /*48a0*/  PRMT R14, R41.reuse, 0x7632, R14 ;  /* 0x00007632290e7816 */ /* 0x040fe4000000000e */
[----:B------:R-:W-:Y:S01]  /*48b0*/  SHF.L.U32 R41, R41, 0x10, RZ ;  /* 0x0000001029297819 */ /* 0x000fe200000006ff */
[----:B------:R-:W-:Y:S01]  /*48c0*/  FFMA.FTZ R15, R18, R47, R19 ;  /* 0x0000002f120f7223 */ /* 0x000fe20000010013 */
[----:B------:R-:W-:Y:S01]  /*48d0*/  SHF.L.U32 R14, R14, 0x10, RZ ;  /* 0x000000100e0e7819 */ /* 0x000fe200000006ff */
[----:B------:R-:W-:Y:S06]  /*48e0*/  @!P3 BRA `(.L_x_96) ;  /* 0x000000000048b947 */ /* 0x000fec0003800000 */
[----:B------:R-:W-:Y:S01]  /*48f0*/  FFMA.FTZ R17, R12, R47, R10 ;  /* 0x0000002f0c117223 */ /* 0x000fe2000001000a */
[----:B------:R-:W-:-:S03]  /*4900*/  FFMA.FTZ R20, R13, R28, R11 ;  /* 0x0000001c0d147223 */ /* 0x000fc6000001000b */
[----:B------:R-:W-:Y:S01]  /*4910*/  FMUL.FTZ R21, R17, -1.4426950216293334961 ;  /* 0xbfb8aa3b11157820 */ /* 0x000fe20000410000 */
[----:B--2---:R-:W-:-:S05]  /*4920*/  FMUL.FTZ R23, R20, -1.4426950216293334961 ;  /* 0xbfb8aa3b14177820 */ /* 0x004fca0000410000 */
        /* <DEDUP_REMOVED lines=14> */
.L_x_96:
[----:B------:R-:W-:Y:S01]  /*4a10*/  FFMA.FTZ R22, R18, R28, R19 ;  /* 0x0000001c12167223 */ /* 0x000fe20000010013 */
[----:B------:R-:W-:Y:S01]  /*4a20*/  BSSY.RECONVERGENT B0, `(.L_x_97) ;  /* 0x0000014000007945 */ /* 0x000fe20003800200 */
[----:B------:R-:W-:Y:S01]  /*4a30*/  PRMT R20, R46, 0x7632, R20 ;  /* 0x000076322e147816 */ /* 0x000fe20000000014 */
[----:B------:R-:W-:Y:S01]  /*4a40*/  FFMA.FTZ R41, R12, R41, -R15 ;  /* 0x000000290c297223 */ /* 0x000fe2000001080f */
[----:B------:R-:W-:Y:S01]  /*4a50*/  SHF.L.U32 R46, R46, 0x10, RZ ;  /* 0x000000102e2e7819 */ /* 0x000fe200000006ff */
[----:B------:R-:W-:Y:S01]  /*4a60*/  FFMA.FTZ R21, R13, R14, -R22 ;  /* 0x0000000e0d157223 */ /* 0x000fe20000010816 */
[----:B------:R-:W-:Y:S06]  /*4a70*/  @P1 BRA `(.L_x_98) ;  /* 0x0000000000381947 */ /* 0x000fec0003800000 */
[----:B------:R-:W0:Y:S01]  /*4a80*/  LDCU.64 UR18, c[0x0][0x3f8] ;  /* 0x00007f00ff1277ac */ /* 0x000e220008000a00 */
[----:B------:R-:W-:Y:S01]  /*4a90*/  MOV R14, R6 ;  /* 0x00000006000e7202 */ /* 0x000fe20000000f00 */
[----:B------:R-:W-:Y:S01]  /*4aa0*/  FMUL.FTZ R22, R41, UR7 ;  /* 0x0000000729167c20 */ /* 0x000fe20008410000 */
[----:B------:R-:W-:Y:S01]  /*4ab0*/  MOV R15, R9 ;  /* 0x00000009000f7202 */ /* 0x000fe20000000f00 */
[----:B------:R-:W1:Y:S01]  /*4ac0*/  LDCU.64 UR14, c[0x0][0x380] ;  /* 0x00007000ff0e77ac */ /* 0x000e620008000a00 */
        /* <DEDUP_REMOVED lines=9> */
.L_x_98:
[----:B------:R-:W-:Y:S05]  /*4b60*/  BSYNC.RECONVERGENT B0 ;  /* 0x0000000000007941 */ /* 0x000fea0003800200 */
.L_x_97:
[----:B------:R-:W-:Y:S01]  /*4b70*/  SHF.L.U32 R20, R20, 0x10, RZ ;  /* 0x0000001014147819 */ /* 0x000fe200000006ff */
[----:B------:R-:W-:Y:S01]  /*4b80*/  FADD.FTZ R46, R46, -UR13 ;  /* 0x8000000d2e2e7e21 */ /* 0x000fe20008010000 */
[C---:B0-----:R-:W-:Y:S02]  /*4b90*/  IADD3 R17, PT, PT, R5.reuse, 0x20, RZ ;  /* 0x0000002005117810 */ /* 0x041fe40007ffe0ff */
[----:B------:R-:W-:Y:S01]  /*4ba0*/  PRMT R22, R40, 0x7632, R22 ;  /* 0x0000763228167816 */ /* 0x000fe20000000016 */
[----:B------:R-:W-:Y:S01]  /*4bb0*/  FMUL.FTZ R25, R46, UR7 ;  /* 0x000000072e197c20 */ /* 0x000fe20008410000 */
[----:B------:R-:W-:Y:S01]  /*4bc0*/  IADD3 R21, PT, PT, R5, 0x40, RZ ;  /* 0x0000004005157810 */ /* 0x000fe20007ffe0ff */
[----:B------:R-:W-:Y:S01]  /*4bd0*/  FADD.FTZ R20, R20, -UR13 ;  /* 0x8000000d14147e21 */ /* 0x000fe20008010000 */
[----:B------:R-:W-:Y:S01]  /*4be0*/  ISETP.GE.U32.AND P1, PT, R17, UR16, PT ;  /* 0x0000001011007c0c */ /* 0x000fe2000bf26070 */
[----:B--2---:R-:W-:Y:S01]  /*4bf0*/  FFMA.FTZ R23, R18, R25, R19 ;  /* 0x0000001912177223 */ /* 0x004fe20000010013 */
[----:B------:R-:W-:Y:S01]  /*4c00*/  SHF.R.S32.HI R14, RZ, 0x1f, R17 ;  /* 0x0000001fff0e7819 */ /* 0x000fe20000011411 */
[----:B------:R-:W-:Y:S01]  /*4c10*/  FMUL.FTZ R20, R20, UR7 ;  /* 0x0000000714147c20 */ /* 0x000fe20008410000 */
[----:B------:R-:W-:-:S02]  /*4c20*/  PRMT R16, R45, 0x7632, R16 ;  /* 0x000076322d107816 */ /* 0x000fc40000000010 */
[----:B------:R-:W-:Y:S02]  /*4c30*/  SHF.L.U32 R15, R40, 0x10, RZ ;  /* 0x00000010280f7819 */ /* 0x000fe400000006ff */
[----:B------:R-:W-:Y:S02]  /*4c40*/  ISETP.GE.U32.AND P2, PT, R21, UR16, PT ;  /* 0x0000001015007c0c */ /* 0x000fe4000bf46070 */
[----:B------:R-:W-:Y:S02]  /*4c50*/  ISETP.GE.AND.EX P1, PT, R14, UR17, PT, P1 ;  /* 0x000000110e007c0c */ /* 0x000fe4000bf26310 */
[----:B------:R-:W-:Y:S02]  /*4c60*/  SHF.L.U32 R45, R45, 0x10, RZ ;  /* 0x000000102d2d7819 */ /* 0x000fe400000006ff */
[----:B------:R-:W-:Y:S01]  /*4c70*/  SHF.L.U32 R22, R22, 0x10, RZ ;  /* 0x0000001016167819 */ /* 0x000fe200000006ff */
[----:B------:R-:W-:Y:S08]  /*4c80*/  @!P3 BRA `(.L_x_99) ;  /* 0x000000000048b947 */ /* 0x000ff00003800000 */
        /* <DEDUP_REMOVED lines=18> */
.L_x_99:
[----:B------:R-:W-:Y:S01]  /*4db0*/  FFMA.FTZ R24, R18, R20, R19 ;  /* 0x0000001412187223 */ /* 0x000fe20000010013 */
[----:B------:R-:W-:Y:S01]  /*4dc0*/  BSSY.RECONVERGENT B0, `(.L_x_100) ;  /* 0x0000015000007945 */ /* 0x000fe20003800200 */
[----:B------:R-:W-:Y:S01]  /*4dd0*/  FFMA.FTZ R23, R12, R15, -R23 ;  /* 0x0000000f0c177223 */ /* 0x000fe20000010817 */
[----:B------:R-:W-:Y:S01]  /*4de0*/  SHF.L.U32 R25, R16, 0x10, RZ ;  /* 0x0000001010197819 */ /* 0x000fe200000006ff */
[----:B------:R-:W-:Y:S01]  /*4df0*/  FADD.FTZ R45, R45, -UR13 ;  /* 0x8000000d2d2d7e21 */ /* 0x000fe20008010000 */
[----:B------:R-:W-:Y:S01]  /*4e00*/  SHF.R.S32.HI R20, RZ, 0x1f, R21 ;  /* 0x0000001fff147819 */ /* 0x000fe20000011415 */
[----:B------:R-:W-:Y:S01]  /*4e10*/  FFMA.FTZ R22, R13, R22, -R24 ;  /* 0x000000160d167223 */ /* 0x000fe20000010818 */
[----:B------:R-:W-:Y:S06]  /*4e20*/  @P1 BRA `(.L_x_101) ;  /* 0x0000000000381947 */ /* 0x000fec0003800000 */
[----:B------:R-:W0:Y:S01]  /*4e30*/  LDCU.64 UR14, c[0x0][0x3f8] ;  /* 0x00007f00ff0e77ac */ /* 0x000e220008000a00 */
[----:B------:R-:W-:Y:S01]  /*4e40*/  MOV R15, R9 ;  /* 0x00000009000f7202 */ /* 0x000fe20000000f00 */
[----:B------:R-:W-:Y:S01]  /*4e50*/  FMUL.FTZ R23, R23, UR7 ;  /* 0x0000000717177c20 */ /* 0x000fe20008410000 */
[----:B------:R-:W-:Y:S01]  /*4e60*/  FMUL.FTZ R22, R22, UR7 ;  /* 0x0000000716167c20 */ /* 0x000fe20008410000 */
[----:B------:R-:W1:Y:S01]  /*4e70*/  LDCU.64 UR18, c[0x0][0x380] ;  /* 0x00007000ff1277ac */ /* 0x000e620008000a00 */
[----:B0-----:R-:W-:Y:S01]  /*4e80*/  IMAD R16, R14, UR14, RZ ;  /* 0x0000000e0e107c24 */ /* 0x001fe2000f8e02ff */
[----:B------:R-:W-:-:S05]  /*4e90*/  MOV R14, R6 ;  /* 0x00000006000e7202 */ /* 0x000fca0000000f00 */
[----:B------:R-:W-:-:S04]  /*4ea0*/  IMAD.WIDE.U32 R14, R17, UR14, R14 ;  /* 0x0000000e110e7c25 */ /* 0x000fc8000f8e000e */
[----:B------:R-:W-:Y:S01]  /*4eb0*/  IMAD R17, R17, UR15, R16 ;  /* 0x0000000f11117c24 */ /* 0x000fe2000f8e0210 */
[----:B-1----:R-:W-:-:S04]  /*4ec0*/  LEA R16, P1, R14, UR18, 0x1 ;  /* 0x000000120e107c11 */ /* 0x002fc8000f8208ff */
[----:B------:R-:W-:Y:S02]  /*4ed0*/  IADD3 R17, PT, PT, R15, R17, RZ ;  /* 0x000000110f117210 */ /* 0x000fe40007ffe0ff */
[----:B------:R-:W-:Y:S02]  /*4ee0*/  F2FP.BF16.F32.PACK_AB R15, R22, R23 ;  /* 0x00000017160f723e */ /* 0x000fe400000010ff */
[----:B------:R-:W-:-:S05]  /*4ef0*/  LEA.HI.X R17, R14, UR19, R17, 0x1, P1 ;  /* 0x000000130e117c11 */ /* 0x000fca00088f0c11 */
[----:B------:R0:W-:Y:S02]  /*4f00*/  STG.E desc[UR8][R16.64], R15 ;  /* 0x0000000f10007986 */ /* 0x0001e4000c101908 */
.L_x_101:
[----:B------:R-:W-:Y:S05]  /*4f10*/  BSYNC.RECONVERGENT B0 ;  /* 0x0000000000007941 */ /* 0x000fea0003800200 */
.L_x_100:
[----:B------:R-:W-:Y:S01]  /*4f20*/  PRMT R14, R39, 0x7632, R14 ;  /* 0x00007632270e7816 */ /* 0x000fe2000000000e */
[----:B------:R-:W-:Y:S01]  /*4f30*/  FMUL.FTZ R45, R45, UR7 ;  /* 0x000000072d2d7c20 */ /* 0x000fe20008410000 */
[----:B------:R-:W-:Y:S01]  /*4f40*/  FADD.FTZ R25, R25, -UR13 ;  /* 0x8000000d19197e21 */ /* 0x000fe20008010000 */
[----:B------:R-:W-:Y:S02]  /*4f50*/  ISETP.GE.AND.EX P2, PT, R20, UR17, PT, P2 ;  /* 0x0000001114007c0c */ /* 0x000fe4000bf46320 */
[----:B------:R-:W-:Y:S01]  /*4f60*/  SHF.L.U32 R39, R39, 0x10, RZ ;  /* 0x0000001027277819 */ /* 0x000fe200000006ff */
[----:B------:R-:W-:Y:S01]  /*4f70*/  FFMA.FTZ R29, R18, R45, R19 ;  /* 0x0000002d121d7223 */ /* 0x000fe20000010013 */
[----:B------:R-:W-:Y:S01]  /*4f80*/  SHF.L.U32 R14, R14, 0x10, RZ ;  /* 0x000000100e0e7819 */ /* 0x000fe200000006ff */
[----:B------:R-:W-:Y:S01]  /*4f90*/  FMUL.FTZ R28, R25, UR7 ;  /* 0x00000007191c7c20 */ /* 0x000fe20008410000 */
[----:B------:R-:W-:Y:S07]  /*4fa0*/  @!P3 BRA `(.L_x_102) ;  /* 0x000000000048b947 */ /* 0x000fee0003800000 */
[----:B0-----:R-:W-:Y:S01]  /*4fb0*/  FFMA.FTZ R15, R12, R45, R10 ;  /* 0x0000002d0c0f7223 */ /* 0x001fe2000001000a */
        /* <DEDUP_REMOVED lines=17> */
.L_x_102:
[----:B------:R-:W-:Y:S01]  /*50d0*/  PRMT R22, R44, 0x7632, R22 ;  /* 0x000076322c167816 */ /* 0x000fe20000000016 */
[----:B0-----:R-:W-:Y:S01]  /*50e0*/  FFMA.FTZ R16, R18, R28, R19 ;  /* 0x0000001c12107223 */ /* 0x001fe20000010013 */
[----:B------:R-:W-:Y:S01]  /*50f0*/  BSSY.RECONVERGENT B0, `(.L_x_103) ;  /* 0x0000014000007945 */ /* 0x000fe20003800200 */
[----:B------:R-:W-:Y:S01]  /*5100*/  FFMA.FTZ R29, R12, R39, -R29 ;  /* 0x000000270c1d7223 */ /* 0x000fe2000001081d */
[----:B------:R-:W-:Y:S01]  /*5110*/  SHF.L.U32 R44, R44, 0x10, RZ ;  /* 0x000000102c2c7819 */ /* 0x000fe200000006ff */
[----:B------:R-:W-:Y:S01]  /*5120*/  FFMA.FTZ R16, R13, R14, -R16 ;  /* 0x0000000e0d107223 */ /* 0x000fe20000010810 */
[----:B------:R-:W-:Y:S01]  /*5130*/  SHF.L.U32 R22, R22, 0x10, RZ ;  /* 0x0000001016167819 */ /* 0x000fe200000006ff */
[----:B------:R-:W-:Y:S06]  /*5140*/  @P2 BRA `(.L_x_104) ;  /* 0x0000000000382947 */ /* 0x000fec0003800000 */
[----:B------:R-:W0:Y:S01]  /*5150*/  LDCU.64 UR14, c[0x0][0x3f8] ;  /* 0x00007f00ff0e77ac */ /* 0x000e220008000a00 */
[----:B------:R-:W-:Y:S01]  /*5160*/  MOV R14, R6 ;  /* 0x00000006000e7202 */ /* 0x000fe20000000f00 */
[----:B------:R-:W-:Y:S01]  /*5170*/  FMUL.FTZ R29, R29, UR7 ;  /* 0x000000071d1d7c20 */ /* 0x000fe20008410000 */
[----:B------:R-:W-:Y:S01]  /*5180*/  MOV R15, R9 ;  /* 0x00000009000f7202 */ /* 0x000fe20000000f00 */
[----:B------:R-:W1:Y:S01]  /*5190*/  LDCU.64 UR18, c[0x0][0x380] ;  /* 0x00007000ff1277ac */ /* 0x000e620008000a00 */
[----:B0-----:R-:W-:Y:S02]  /*51a0*/  IMAD R20, R20, UR14, RZ ;  /* 0x0000000e14147c24 */ /* 0x001fe4000f8e02ff */
[----:B------:R-:W-:-:S04]  /*51b0*/  IMAD.WIDE.U32 R14, R21, UR14, R14 ;  /* 0x0000000e150e7c25 */ /* 0x000fc8000f8e000e */
[----:B------:R-:W-:Y:S02]  /*51c0*/  IMAD R21, R21, UR15, R20 ;  /* 0x0000000f15157c24 */ /* 0x000fe4000f8e0214 */
[----:B------:R-:W-:Y:S01]  /*51d0*/  FMUL.FTZ R20, R16, UR7 ;  /* 0x0000000710147c20 */ /* 0x000fe20008410000 */
[----:B-1----:R-:W-:Y:S02]  /*51e0*/  LEA R16, P1, R14, UR18, 0x1 ;  /* 0x000000120e107c11 */ /* 0x002fe4000f8208ff */
[----:B------:R-:W-:Y:S02]  /*51f0*/  IADD3 R21, PT, PT, R15, R21, RZ ;  /* 0x000000150f157210 */ /* 0x000fe40007ffe0ff */
[----:B------:R-:W-:Y:S02]  /*5200*/  F2FP.BF16.F32.PACK_AB R15, R20, R29 ;  /* 0x0000001d140f723e */ /* 0x000fe400000010ff */
[----:B------:R-:W-:-:S05]  /*5210*/  LEA.HI.X R17, R14, UR19, R21, 0x1, P1 ;  /* 0x000000130e117c11 */ /* 0x000fca00088f0c15 */
[----:B------:R0:W-:Y:S02]  /*5220*/  STG.E desc[UR8][R16.64], R15 ;  /* 0x0000000f10007986 */ /* 0x0001e4000c101908 */
.L_x_104:
[----:B------:R-:W-:Y:S05]  /*5230*/  BSYNC.RECONVERGENT B0 ;  /* 0x0000000000007941 */ /* 0x000fea0003800200 */
.L_x_103:
[----:B------:R-:W-:Y:S01]  /*5240*/  PRMT R14, R38, 0x7632, R14 ;  /* 0x00007632260e7816 */ /* 0x000fe2000000000e */
[----:B------:R-:W-:Y:S01]  /*5250*/  FADD.FTZ R44, R44, -UR13 ;  /* 0x8000000d2c2c7e21 */ /* 0x000fe20008010000 */
[----:B------:R-:W-:Y:S01]  /*5260*/  FADD.FTZ R22, R22, -UR13 ;  /* 0x8000000d16167e21 */ /* 0x000fe20008010000 */
[C---:B------:R-:W-:Y:S02]  /*5270*/  PRMT R20, R43.reuse, 0x7632, R20 ;  /* 0x000076322b147816 */ /* 0x040fe40000000014 */
[----:B0-----:R-:W-:Y:S01]  /*5280*/  SHF.L.U32 R15, R38, 0x10, RZ ;  /* 0x00000010260f7819 */ /* 0x001fe200000006ff */
[----:B------:R-:W-:Y:S01]  /*5290*/  FMUL.FTZ R29, R44, UR7 ;  /* 0x000000072c1d7c20 */ /* 0x000fe20008410000 */
[----:B------:R-:W-:Y:S01]  /*52a0*/  SHF.L.U32 R43, R43, 0x10, RZ ;  /* 0x000000102b2b7819 */ /* 0x000fe200000006ff */
[----:B------:R-:W-:Y:S01]  /*52b0*/  FMUL.FTZ R28, R22, UR7 ;  /* 0x00000007161c7c20 */ /* 0x000fe20008410000 */
[----:B------:R-:W-:Y:S01]  /*52c0*/  SHF.L.U32 R14, R14, 0x10, RZ ;  /* 0x000000100e0e7819 */ /* 0x000fe200000006ff */
[----:B------:R-:W-:Y:S06]  /*52d0*/  @!P3 BRA `(.L_x_105) ;  /* 0x000000000048b947 */ /* 0x000fec0003800000 */
        /* <DEDUP_REMOVED lines=18> */
.L_x_105:
[----:B------:R-:W-:Y:S04]  /*5400*/  BSSY.RECONVERGENT B0, `(.L_x_106) ;  /* 0x0000015000007945 */ /* 0x000fe80003800200 */
[----:B------:R-:W-:Y:S05]  /*5410*/  @P0 BRA `(.L_x_107) ;  /* 0x00000000004c0947 */ /* 0x000fea0003800000 */
[----:B------:R-:W0:Y:S01]  /*5420*/  LDCU.64 UR14, c[0x0][0x3f8] ;  /* 0x00007f00ff0e77ac */ /* 0x000e220008000a00 */
[C-C-:B------:R-:W-:Y:S01]  /*5430*/  FFMA.FTZ R17, R18.reuse, R29, R19.reuse ;  /* 0x0000001d12117223 */ /* 0x140fe20000010013 */
[----:B------:R-:W-:Y:S01]  /*5440*/  FFMA.FTZ R16, R18, R28, R19 ;  /* 0x0000001c12107223 */ /* 0x000fe20000010013 */
[----:B------:R-:W-:Y:S01]  /*5450*/  SHF.R.S32.HI R21, RZ, 0x1f, R48 ;  /* 0x0000001fff157819 */ /* 0x000fe20000011430 */
[----:B------:R-:W1:Y:S01]  /*5460*/  LDCU.64 UR18, c[0x0][0x380] ;  /* 0x00007000ff1277ac */ /* 0x000e620008000a00 */
[----:B------:R-:W-:Y:S01]  /*5470*/  FFMA.FTZ R17, R12, R15, -R17 ;  /* 0x0000000f0c117223 */ /* 0x000fe20000010811 */
[----:B------:R-:W-:Y:S01]  /*5480*/  FFMA.FTZ R16, R13, R14, -R16 ;  /* 0x0000000e0d107223 */ /* 0x000fe20000010810 */
[----:B------:R-:W-:Y:S02]  /*5490*/  MOV R14, R6 ;  /* 0x00000006000e7202 */ /* 0x000fe40000000f00 */
[----:B------:R-:W-:Y:S01]  /*54a0*/  MOV R15, R9 ;  /* 0x00000009000f7202 */ /* 0x000fe20000000f00 */
[----:B------:R-:W-:Y:S01]  /*54b0*/  FMUL.FTZ R22, R17, UR7 ;  /* 0x0000000711167c20 */ /* 0x000fe20008410000 */
[----:B0-----:R-:W-:-:S02]  /*54c0*/  IMAD R21, R21, UR14, RZ ;  /* 0x0000000e15157c24 */ /* 0x001fc4000f8e02ff */
[----:B------:R-:W-:-:S04]  /*54d0*/  IMAD.WIDE.U32 R14, R48, UR14, R14 ;  /* 0x0000000e300e7c25 */ /* 0x000fc8000f8e000e */
[----:B------:R-:W-:Y:S02]  /*54e0*/  IMAD R23, R48, UR15, R21 ;  /* 0x0000000f30177c24 */ /* 0x000fe4000f8e0215 */
[----:B------:R-:W-:Y:S01]  /*54f0*/  FMUL.FTZ R21, R16, UR7 ;  /* 0x0000000710157c20 */ /* 0x000fe20008410000 */
[C---:B-1----:R-:W-:Y:S02]  /*5500*/  LEA R16, P0, R14.reuse, UR18, 0x1 ;  /* 0x000000120e107c11 */ /* 0x042fe4000f8008ff */
[----:B------:R-:W-:Y:S02]  /*5510*/  IADD3 R23, PT, PT, R15, R23, RZ ;  /* 0x000000170f177210 */ /* 0x000fe40007ffe0ff */
[----:B------:R-:W-:Y:S02]  /*5520*/  F2FP.BF16.F32.PACK_AB R21, R21, R22 ;  /* 0x000000161515723e */ /* 0x000fe400000010ff */
[----:B------:R-:W-:-:S05]  /*5530*/  LEA.HI.X R17, R14, UR19, R23, 0x1, P0 ;  /* 0x000000130e117c11 */ /* 0x000fca00080f0c17 */
[----:B------:R0:W-:Y:S02]  /*5540*/  STG.E desc[UR8][R16.64], R21 ;  /* 0x0000001510007986 */ /* 0x0001e4000c101908 */
.L_x_107:
[----:B------:R-:W-:Y:S05]  /*5550*/  BSYNC.RECONVERGENT B0 ;  /* 0x0000000000007941 */ /* 0x000fea0003800200 */
.L_x_106:
[C---:B0-----:R-:W-:Y:S01]  /*5560*/  PRMT R16, R42.reuse, 0x7632, R16 ;  /* 0x000076322a107816 */ /* 0x041fe20000000010 */
[----:B------:R-:W-:Y:S01]  /*5570*/  UISETP.NE.AND UP0, UPT, UR12, URZ, UPT ;  /* 0x000000ff0c00728c */ /* 0x000fe2000bf05270 */
[----:B------:R-:W-:Y:S01]  /*5580*/  SHF.L.U32 R42, R42, 0x10, RZ ;  /* 0x000000102a2a7819 */ /* 0x000fe200000006ff */
[----:B------:R-:W-:Y:S01]  /*5590*/  FADD.FTZ R43, R43, -UR13 ;  /* 0x8000000d2b2b7e21 */ /* 0x000fe20008010000 */
[----:B------:R-:W-:Y:S02]  /*55a0*/  SHF.L.U32 R53, R53, 0x10, RZ ;  /* 0x0000001035357819 */ /* 0x000fe400000006ff */
[----:B------:R-:W-:Y:S01]  /*55b0*/  SHF.L.U32 R57, R57, 0x10, RZ ;  /* 0x0000001039397819 */ /* 0x000fe200000006ff */
[----:B------:R-:W-:Y:S01]  /*55c0*/  FADD.FTZ R29, R42, -UR13 ;  /* 0x8000000d2a1d7e21 */ /* 0x000fe20008010000 */
        /* <DEDUP_REMOVED lines=18> */
[----:B------:R-:W-:Y:S01]  /*56f0*/  FMUL.FTZ R32, R16, UR7 ;  /* 0x0000000710207c20 */ /* 0x000fe20008410000 */
[----:B------:R-:W-:Y:S01]  /*5700*/  PRMT R17, R37, 0x7632, R17 ;  /* 0x0000763225117816 */ /* 0x000fe20000000011 */
[----:B------:R-:W-:Y:S01]  /*5710*/  FMUL.FTZ R20, R56, UR7 ;  /* 0x0000000738147c20 */ /* 0x000fe20008410000 */
[----:B------:R-:W-:Y:S01]  /*5720*/  SHF.R.S32.HI R14, RZ, 0x1f, R3 ;  /* 0x0000001fff0e7819 */ /* 0x000fe20000011403 */
[C-C-:B------:R-:W-:Y:S01]  /*5730*/  FFMA.FTZ R15, R18.reuse, R43, R19.reuse ;  /* 0x0000002b120f7223 */ /* 0x140fe20000010013 */
[----:B------:R-:W-:Y:S01]  /*5740*/  ISETP.GE.U32.AND P1, PT, R3, UR16, PT ;  /* 0x0000001003007c0c */ /* 0x000fe2000bf26070 */
[--C-:B------:R-:W-:Y:S01]  /*5750*/  FFMA.FTZ R16, R18, R38, R19.reuse ;  /* 0x0000002612107223 */ /* 0x100fe20000010013 */
[----:B------:R-:W-:Y:S01]  /*5760*/  ISETP.GE.U32.AND P2, PT, R28, UR16, PT ;  /* 0x000000101c007c0c */ /* 0x000fe2000bf46070 */
[--C-:B------:R-:W-:Y:S01]  /*5770*/  FFMA.FTZ R31, R18, R29, R19.reuse ;  /* 0x0000001d121f7223 */ /* 0x100fe20000010013 */
[----:B------:R-:W-:Y:S01]  /*5780*/  ISETP.GE.U32.AND P3, PT, R22, UR16, PT ;  /* 0x0000001016007c0c */ /* 0x000fe2000bf66070 */
[C-C-:B------:R-:W-:Y:S01]  /*5790*/  FFMA.FTZ R34, R18.reuse, R32, R19.reuse ;  /* 0x0000002012227223 */ /* 0x140fe20000010013 */
[----:B------:R-:W-:Y:S01]  /*57a0*/  SHF.R.S32.HI R30, RZ, 0x1f, R28 ;  /* 0x0000001fff1e7819 */ /* 0x000fe2000001141c */
[C-C-:B------:R-:W-:Y:S01]  /*57b0*/  FFMA.FTZ R27, R18.reuse, R23, R19.reuse ;  /* 0x00000017121b7223 */ /* 0x140fe20000010013 */
[----:B------:R-:W-:Y:S01]  /*57c0*/  SHF.R.S32.HI R25, RZ, 0x1f, R22 ;  /* 0x0000001fff197819 */ /* 0x000fe20000011416 */
[C-C-:B------:R-:W-:Y:S01]  /*57d0*/  FFMA.FTZ R26, R18.reuse, R24, R19.reuse ;  /* 0x00000018121a7223 */ /* 0x140fe20000010013 */
[--C-:B------:R-:W-:Y:S01]  /*57e0*/  FFMA.FTZ R21, R18, R5, R19.reuse ;  /* 0x0000000512157223 */ /* 0x100fe20000010013 */
[----:B------:R-:W-:Y:S01]  /*57f0*/  ISETP.GE.U32.AND P0, PT, R4, UR16, PT ;  /* 0x0000001004007c0c */ /* 0x000fe2000bf06070 */
[----:B------:R-:W-:Y:S01]  /*5800*/  FFMA.FTZ R18, R18, R20, R19 ;  /* 0x0000001412127223 */ /* 0x000fe20000010013 */
[----:B------:R-:W-:-:S02]  /*5810*/  ISETP.GE.AND.EX P1, PT, R14, UR17, PT, P1 ;  /* 0x000000110e007c0c */ /* 0x000fc4000bf26310 */
        /* <DEDUP_REMOVED lines=23> */
.L_x_108:
        /* <DEDUP_REMOVED lines=11> */
[----:B------:R-:W-:Y:S02]  /*5a40*/  IMAD R17, R3, UR15, R38 ;  /* 0x0000000f03117c24 */ /* 0x000fe4000f8e0226 */
[----:B------:R-:W-:Y:S01]  /*5a50*/  FMUL.FTZ R38, R37, UR7 ;  /* 0x0000000725267c20 */ /* 0x000fe20008410000 */
[----:B------:R-:W-:-:S04]  /*5a60*/  IMAD.WIDE.U32 R14, R3, UR14, R14 ;  /* 0x0000000e030e7c25 */ /* 0x000fc8000f8e000e */
[----:B------:R-:W-:Y:S02]  /*5a70*/  F2FP.BF16.F32.PACK_AB R19, R19, R38 ;  /* 0x000000261313723e */ /* 0x000fe400000010ff */
[----:B-1----:R-:W-:Y:S02]  /*5a80*/  LEA R16, P1, R14, UR18, 0x1 ;  /* 0x000000120e107c11 */ /* 0x002fe4000f8208ff */
[----:B------:R-:W-:-:S04]  /*5a90*/  IADD3 R17, PT, PT, R15, R17, RZ ;  /* 0x000000110f117210 */ /* 0x000fc80007ffe0ff */
[----:B------:R-:W-:-:S05]  /*5aa0*/  LEA.HI.X R17, R14, UR19, R17, 0x1, P1 ;  /* 0x000000130e117c11 */ /* 0x000fca00088f0c11 */
[----:B------:R0:W-:Y:S02]  /*5ab0*/  STG.E desc[UR8][R16.64], R19 ;  /* 0x0000001310007986 */ /* 0x0001e4000c101908 */
.L_x_110:
[----:B------:R-:W-:Y:S05]  /*5ac0*/  BSYNC.RECONVERGENT B0 ;  /* 0x0000000000007941 */ /* 0x000fea0003800200 */
.L_x_109:
[----:B------:R-:W-:Y:S02]  /*5ad0*/  SHF.L.U32 R36, R36, 0x10, RZ ;  /* 0x0000001024247819 */ /* 0x000fe400000006ff */
[----:B------:R-:W-:Y:S01]  /*5ae0*/  SHF.L.U32 R14, R33, 0x10, RZ ;  /* 0x00000010210e7819 */ /* 0x000fe200000006ff */
[----:B------:R-:W-:Y:S06]  /*5af0*/  BRA.U !UP0, `(.L_x_111) ;  /* 0x0000000108487547 */ /* 0x000fec000b800000 */
[----:B------:R-:W-:Y:S01]  /*5b00*/  FFMA.FTZ R32, R13, R32, R11 ;  /* 0x000000200d207223 */ /* 0x000fe2000001000b */
[----:B------:R-:W-:-:S03]  /*5b10*/  FFMA.FTZ R29, R12, R29, R10 ;  /* 0x0000001d0c1d7223 */ /* 0x000fc6000001000a */
[----:B0-----:R-:W-:Y:S01]  /*5b20*/  FMUL.FTZ R19, R32, -1.4426950216293334961 ;  /* 0xbfb8aa3b20137820 */ /* 0x001fe20000410000 */
        /* <DEDUP_REMOVED lines=15> */
.L_x_111:
[----:B------:R-:W-:Y:S01]  /*5c20*/  BSSY.RECONVERGENT B0, `(.L_x_112) ;  /* 0x0000012000007945 */ /* 0x000fe20003800200 */
[----:B------:R-:W-:Y:S01]  /*5c30*/  FFMA.FTZ R31, R12, R36, -R31 ;  /* 0x000000240c1f7223 */ /* 0x000fe2000001081f */
[----:B0-----:R-:W-:Y:S02]  /*5c40*/  FFMA.FTZ R19, R13, R14, -R34 ;  /* 0x0000000e0d137223 */ /* 0x001fe40000010822 */
[----:B------:R-:W-:Y:S05]  /*5c50*/  @P2 BRA `(.L_x_113) ;  /* 0x0000000000382947 */ /* 0x000fea0003800000 */
        /* <DEDUP_REMOVED lines=14> */
.L_x_113:
[----:B------:R-:W-:Y:S05]  /*5d40*/  BSYNC.RECONVERGENT B0 ;  /* 0x0000000000007941 */ /* 0x000fea0003800200 */
.L_x_112:
        /* <DEDUP_REMOVED lines=21> */
.L_x_114:
        /* <DEDUP_REMOVED lines=18> */
.L_x_116:
[----:B------:R-:W-:Y:S05]  /*5fc0*/  BSYNC.RECONVERGENT B0 ;  /* 0x0000000000007941 */ /* 0x000fea0003800200 */
.L_x_115:
[----:B------:R-:W-:Y:S02]  /*5fd0*/  SHF.L.U32 R50, R50, 0x10, RZ ;  /* 0x0000001032327819 */ /* 0x000fe400000006ff */
[----:B0-----:R-:W-:Y:S02]  /*5fe0*/  SHF.R.S32.HI R19, RZ, 0x1f, R4 ;  /* 0x0000001fff137819 */ /* 0x001fe40000011404 */
[----:B------:R-:W-:Y:S01]  /*5ff0*/  SHF.L.U32 R54, R54, 0x10, RZ ;  /* 0x0000001036367819 */ /* 0x000fe200000006ff */
[----:B------:R-:W-:Y:S06]  /*6000*/  BRA.U !UP0, `(.L_x_117) ;  /* 0x0000000108487547 */ /* 0x000fec000b800000 */
        /* <DEDUP_REMOVED lines=18> */
.L_x_117:
[----:B------:R-:W-:Y:S01]  /*6130*/  ISETP.GE.AND.EX P0, PT, R19, UR17, PT, P0 ;  /* 0x0000001113007c0c */ /* 0x000fe2000bf06300 */
[----:B------:R-:W-:Y:S01]  /*6140*/  FFMA.FTZ R21, R12, R50, -R21 ;  /* 0x000000320c157223 */ /* 0x000fe20000010815 */
[----:B------:R-:W-:Y:S01]  /*6150*/  FFMA.FTZ R18, R13, R54, -R18 ;  /* 0x000000360d127223 */ /* 0x000fe20000010812 */
[----:B------:R-:W-:Y:S02]  /*6160*/  BSSY.RECONVERGENT B0, `(.L_x_118) ;  /* 0x000000f000007945 */ /* 0x000fe40003800200 */
[----:B------:R-:W-:Y:S01]  /*6170*/  FMUL.FTZ R5, R21, UR7 ;  /* 0x0000000715057c20 */ /* 0x000fe20008410000 */
[----:B------:R-:W-:-:S07]  /*6180*/  FMUL.FTZ R18, R18, UR7 ;  /* 0x0000000712127c20 */ /* 0x000fce0008410000 */
[----:B------:R-:W-:Y:S05]  /*6190*/  @P0 BRA `(.L_x_119) ;  /* 0x00000000002c0947 */ /* 0x000fea0003800000 */
[----:B------:R-:W0:Y:S01]  /*61a0*/  LDCU.64 UR6, c[0x0][0x3f8] ;  /* 0x00007f00ff0677ac */ /* 0x000e220008000a00 */
[----:B------:R-:W-:Y:S02]  /*61b0*/  MOV R7, R9 ;  /* 0x0000000900077202 */ /* 0x000fe40000000f00 */
[----:B------:R-:W-:Y:S01]  /*61c0*/  F2FP.BF16.F32.PACK_AB R5, R18, R5 ;  /* 0x000000051205723e */ /* 0x000fe200000010ff */
[----:B------:R-:W1:Y:S01]  /*61d0*/  LDCU.64 UR14, c[0x0][0x380] ;  /* 0x00007000ff0e77ac */ /* 0x000e620008000a00 */
[----:B0-----:R-:W-:Y:S02]  /*61e0*/  IMAD R11, R19, UR6, RZ ;  /* 0x00000006130b7c24 */ /* 0x001fe4000f8e02ff */
[----:B------:R-:W-:-:S04]  /*61f0*/  IMAD.WIDE.U32 R8, R4, UR6, R6 ;  /* 0x0000000604087c25 */ /* 0x000fc8000f8e0006 */
[----:B------:R-:W-:Y:S01]  /*6200*/  IMAD R11, R4, UR7, R11 ;  /* 0x00000007040b7c24 */ /* 0x000fe2000f8e020b */
[----:B-1----:R-:W-:-:S04]  /*6210*/  LEA R6, P0, R8, UR14, 0x1 ;  /* 0x0000000e08067c11 */ /* 0x002fc8000f8008ff */
[----:B------:R-:W-:-:S04]  /*6220*/  IADD3 R11, PT, PT, R9, R11, RZ ;  /* 0x0000000b090b7210 */ /* 0x000fc80007ffe0ff */
[----:B------:R-:W-:-:S05]  /*6230*/  LEA.HI.X R7, R8, UR15, R11, 0x1, P0 ;  /* 0x0000000f08077c11 */ /* 0x000fca00080f0c0b */
[----:B------:R0:W-:Y:S02]  /*6240*/  STG.E desc[UR8][R6.64], R5 ;  /* 0x0000000506007986 */ /* 0x0001e4000c101908 */
.L_x_119:
[----:B------:R-:W-:Y:S05]  /*6250*/  BSYNC.RECONVERGENT B0 ;  /* 0x0000000000007941 */ /* 0x000fea0003800200 */
.L_x_118:
[----:B------:R-:W-:Y:S02]  /*6260*/  IADD3 R49, PT, PT, R0, R49, RZ ;  /* 0x0000003100317210 */ /* 0x000fe40007ffe0ff */
[----:B------:R-:W-:Y:S02]  /*6270*/  IADD3 R58, PT, PT, R58, 0x1, RZ ;  /* 0x000000013a3a7810 */ /* 0x000fe40007ffe0ff */
[----:B------:R-:W-:-:S13]  /*6280*/  ISETP.GE.AND P0, PT, R49, UR4, PT ;  /* 0x0000000431007c0c */ /* 0x000fda000bf06270 */
[----:B------:R-:W-:Y:S05]  /*6290*/  @!P0 BRA `(.L_x_120) ;  /* 0xffffff9c00ac8947 */ /* 0x000fea000383ffff */
.L_x_77:
[----:B------:R-:W1:Y:S01]  /*62a0*/  LDC R4, c[0x0][0x370] ;  /* 0x0000dc00ff047b82 */ /* 0x000e620000000800 */
[----:B------:R-:W-:Y:S01]  /*62b0*/  ISETP.NE.AND P2, PT, R61, RZ, PT ;  /* 0x000000ff3d00720c */ /* 0x000fe20003f45270 */
[----:B------:R-:W-:Y:S06]  /*62c0*/  BSSY.RECONVERGENT B0, `(.L_x_121) ;  /* 0x0000011000007945 */ /* 0x000fec0003800200 */
[----:B0-----:R-:W0:Y:S08]  /*62d0*/  LDC R7, c[0x0][0x374] ;  /* 0x0000dd00ff077b82 */ /* 0x001e300000000800 */
[----:B------:R-:W2:Y:S01]  /*62e0*/  LDC.64 R2, c[0x0][0x3c8] ;  /* 0x0000f200ff027b82 */ /* 0x000ea20000000a00 */
[----:B-1----:R-:W-:-:S02]  /*62f0*/  ISETP.NE.AND P1, PT, R4, 0x1, PT ;  /* 0x000000010400780c */ /* 0x002fc40003f25270 */
[----:B------:R-:W-:Y:S02]  /*6300*/  IADD3 R6, PT, PT, R4, -0x1, RZ ;  /* 0xffffffff04067810 */ /* 0x000fe40007ffe0ff */
[C---:B0-----:R-:W-:Y:S02]  /*6310*/  IADD3 R5, PT, PT, R7.reuse, -0x1, RZ ;  /* 0xffffffff07057810 */ /* 0x041fe40007ffe0ff */
[----:B------:R-:W-:Y:S02]  /*6320*/  SHF.L.U32 R0, R7, 0x1, RZ ;  /* 0x0000000107007819 */ /* 0x000fe400000006ff */
[----:B------:R-:W-:Y:S02]  /*6330*/  ISETP.NE.AND P0, PT, R60, R5, PT ;  /* 0x000000053c00720c */ /* 0x000fe40003f05270 */
[----:B------:R-:W-:Y:S02]  /*6340*/  SEL R5, R0, RZ, P1 ;  /* 0x000000ff00057207 */ /* 0x000fe40000800000 */
[----:B------:R-:W-:-:S03]  /*6350*/  ISETP.NE.OR P0, PT, R6, UR11, P0 ;  /* 0x0000000b06007c0c */ /* 0x000fc60008705670 */
[----:B--2---:R-:W-:Y:S01]  /*6360*/  IMAD.WIDE.U32 R2, R5, 0x4, R2 ;  /* 0x0000000405027825 */ /* 0x004fe200078e0002 */
[----:B------:R-:W-:Y:S09]  /*6370*/  @P2 BRA `(.L_x_122) ;  /* 0x0000000000142947 */ /* 0x000ff20003800000 */
[----:B------:R-:W-:Y:S01]  /*6380*/  HFMA2 R5, -RZ, RZ, 0, 5.9604644775390625e-08 ;  /* 0x00000001ff057431 */ /* 0x000fe200000001ff */
[----:B------:R-:W-:Y:S06]  /*6390*/  MEMBAR.ALL.GPU ;  /* 0x0000000000007992 */ /* 0x000fec000000a000 */
[----:B------:R-:W-:-:S00]  /*63a0*/  ERRBAR ;  /* 0x00000000000079ab */ /* 0x000fc00000000000 */
[----:B------:R-:W-:Y:S06]  /*63b0*/  CGAERRBAR ;  /* 0x00000000000075ab */ /* 0x000fec0000000000 */
[----:B------:R0:W-:Y:S02]  /*63c0*/  REDG.E.ADD.S32.STRONG.GPU desc[UR8][R2.64], R5 ;  /* 0x000000050200798e */ /* 0x0001e4000c12e308 */
.L_x_122:
[----:B------:R-:W-:Y:S05]  /*63d0*/  BSYNC.RECONVERGENT B0 ;  /* 0x0000000000007941 */ /* 0x000fea0003800200 */
.L_x_121:
[----:B------:R-:W-:Y:S05]  /*63e0*/  @P0 EXIT ;  /* 0x000000000000094d */ /* 0x000fea0003800000 */
[----:B------:R-:W-:Y:S05]  /*63f0*/  @P2 BRA `(.L_x_123) ;  /* 0x0000000000202947 */ /* 0x000fea0003800000 */
[----:B------:R-:W-:-:S05]  /*6400*/  IMAD R0, R4, R7, RZ ;  /* 0x0000000704007224 */ /* 0x000fca00078e02ff */
[----:B------:R-:W-:-:S13]  /*6410*/  ISETP.NE.AND P0, PT, R0, -0x1, PT ;  /* 0xffffffff0000780c */ /* 0x000fda0003f05270 */
[----:B------:R-:W-:Y:S05]  /*6420*/  @!P0 BRA `(.L_x_123) ;  /* 0x0000000000148947 */ /* 0x000fea0003800000 */
.L_x_124:
[----:B0-----:R-:W2:Y:S04]  /*6430*/  LDG.E.STRONG.GPU R5, desc[UR8][R2.64] ;  /* 0x0000000802057981 */ /* 0x001ea8000c1ef900 */
[----:B--2---:R-:W-:Y:S01]  /*6440*/  CCTL.IVALL ;  /* 0x00000000ff00798f */ /* 0x004fe20002000000 */
[----:B------:R-:W-:Y:S05]  /*6450*/  YIELD ;  /* 0x0000000000007946 */ /* 0x000fea0003800000 */
[----:B------:R-:W-:-:S13]  /*6460*/  ISETP.NE.AND P0, PT, R5, R0, PT ;  /* 0x000000000500720c */ /* 0x000fda0003f05270 */
[----:B------:R-:W-:Y:S05]  /*6470*/  @P0 BRA `(.L_x_124) ;  /* 0xfffffffc00ec0947 */ /* 0x000fea000383ffff */
.L_x_123:
[----:B------:R-:W-:Y:S05]  /*6480*/  WARPSYNC.ALL ;  /* 0x0000000000007948 */ /* 0x000fea0003800000 */
[----:B------:R-:W1:Y:S08]  /*6490*/  LDC.64 R6, c[0x0][0x3f8] ;  /* 0x0000fe00ff067b82 */ /* 0x000e700000000a00 */
[----:B------:R-:W-:Y:S01]  /*64a0*/  BAR.SYNC.DEFER_BLOCKING 0x0 ;  /* 0x0000000000007b1d */ /* 0x000fe20000010000 */
[----:B-1----:R-:W-:-:S04]  /*64b0*/  LEA.HI R0, P0, R7, R6, RZ, 0x1 ;  /* 0x0000000607007211 */ /* 0x002fc800078108ff */
[----:B0-----:R-:W-:-:S04]  /*64c0*/  IADD3.X R3, PT, PT, RZ, R7, RZ, P0, !PT ;  /* 0x00000007ff037210 */ /* 0x001fc800007fe4ff */
[--C-:B------:R-:W-:Y:S02]  /*64d0*/  SHF.R.S64 R0, R0, 0x1, R3.reuse ;  /* 0x0000000100007819 */ /* 0x100fe40000001003 */
[----:B------:R-:W-:Y:S02]  /*64e0*/  SHF.R.S32.HI R3, RZ, 0x1, R3 ;  /* 0x00000001ff037819 */ /* 0x000fe40000011403 */
[----:B------:R-:W-:-:S04]  /*64f0*/  ISETP.GT.U32.AND P0, PT, R0, R61, PT ;  /* 0x0000003d0000720c */ /* 0x000fc80003f04070 */
[----:B------:R-:W-:-:S13]  /*6500*/  ISETP.GT.AND.EX P0, PT, R3, RZ, PT, P0 ;  /* 0x000000ff0300720c */ /* 0x000fda0003f04300 */
[----:B------:R-:W-:Y:S05]  /*6510*/  @!P0 EXIT ;  /* 0x000000000000894d */ /* 0x000fea0003800000 */
[----:B------:R-:W-:Y:S01]  /*6520*/  IADD3 R5, P1, PT, R61, 0x80, RZ ;  /* 0x000000803d057810 */ /* 0x000fe20007f3e0ff */
[----:B------:R-:W-:Y:S01]  /*6530*/  BSSY.RECONVERGENT B0, `(.L_x_125) ;  /* 0x000004e000007945 */ /* 0x000fe20003800200 */
[----:B------:R-:W-:Y:S02]  /*6540*/  MOV R18, RZ ;  /* 0x000000ff00127202 */ /* 0x000fe40000000f00 */
[----:B------:R-:W-:Y:S02]  /*6550*/  ISETP.GT.U32.AND P0, PT, R0, R5, PT ;  /* 0x000000050000720c */ /* 0x000fe40003f04070 */
[----:B------:R-:W-:Y:S02]  /*6560*/  IADD3.X R8, PT, PT, RZ, R18, RZ, P1, !PT ;  /* 0x00000012ff087210 */ /* 0x000fe40000ffe4ff */
[----:B------:R-:W-:Y:S02]  /*6570*/  LOP3.LUT R2, RZ, R61, RZ, 0x33, !PT ;  /* 0x0000003dff027212 */ /* 0x000fe400078e33ff */
[----:B------:R-:W-:-:S02]  /*6580*/  ISETP.GT.AND.EX P0, PT, R3, R8, PT, P0 ;  /* 0x000000080300720c */ /* 0x000fc40003f04300 */
[----:B------:R-:W-:Y:S02]  /*6590*/  LEA R11, R7, R7, 0x1 ;  /* 0x00000007070b7211 */ /* 0x000fe400078e08ff */
[----:B------:R-:W-:Y:S02]  /*65a0*/  SEL R5, R0, R5, P0 ;  /* 0x0000000500057207 */ /* 0x000fe40000000000 */
[----:B------:R-:W-:Y:S02]  /*65b0*/  SEL R9, R3, R8, P0 ;  /* 0x0000000803097207 */ /* 0x000fe40000000000 */
[----:B------:R-:W-:Y:S01]  /*65c0*/  IADD3 R10, P1, PT, R2, R5, RZ ;  /* 0x00000005020a7210 */ /* 0x000fe20007f3e0ff */
[----:B------:R-:W-:Y:S01]  /*65d0*/  IMAD.WIDE.U32 R4, R6, 0x3, RZ ;  /* 0x0000000306047825 */ /* 0x000fe200078e00ff */
[----:B------:R-:W-:Y:S02]  /*65e0*/  LOP3.LUT R2, RZ, R18, RZ, 0x33, !PT ;  /* 0x00000012ff027212 */ /* 0x000fe400078e33ff */
[----:B------:R-:W-:-:S02]  /*65f0*/  LOP3.LUT R8, R10, 0x180, RZ, 0xc0, !PT ;  /* 0x000001800a087812 */ /* 0x000fc400078ec0ff */
[----:B------:R-:W-:Y:S02]  /*6600*/  IADD3.X R9, PT, PT, R2, R9, RZ, P1, !PT ;  /* 0x0000000902097210 */ /* 0x000fe40000ffe4ff */
[----:B------:R-:W-:Y:S02]  /*6610*/  ISETP.NE.U32.AND P1, PT, R8, 0x180, PT ;  /* 0x000001800800780c */ /* 0x000fe40003f25070 */
[----:B------:R-:W-:Y:S02]  /*6620*/  IADD3 R11, PT, PT, R5, R11, RZ ;  /* 0x0000000b050b7210 */ /* 0x000fe40007ffe0ff */
[----:B------:R-:W-:Y:S02]  /*6630*/  ISETP.NE.AND.EX P1, PT, RZ, RZ, PT, P1 ;  /* 0x000000ffff00720c */ /* 0x000fe40003f25310 */
[----:B------:R-:W-:Y:S02]  /*6640*/  LEA.HI R28, P2, R11, R4, RZ, 0x1 ;  /* 0x000000040b1c7211 */ /* 0x000fe400078508ff */
[----:B------:R-:W-:-:S02]  /*6650*/  ISETP.GE.U32.AND P0, PT, R10, 0x180, PT ;  /* 0x000001800a00780c */ /* 0x000fc40003f06070 */
[----:B------:R-:W-:Y:S02]  /*6660*/  IADD3.X R11, PT, PT, RZ, R11, RZ, P2, !PT ;  /* 0x0000000bff0b7210 */ /* 0x000fe400017fe4ff */
[----:B------:R-:W-:Y:S02]  /*6670*/  ISETP.GE.U32.AND.EX P0, PT, R9, RZ, PT, P0 ;  /* 0x000000ff0900720c */ /* 0x000fe40003f06100 */
[--C-:B------:R-:W-:Y:S02]  /*6680*/  SHF.R.S64 R28, R28, 0x1, R11.reuse ;  /* 0x000000011c1c7819 */ /* 0x100fe4000000100b */
[----:B------:R-:W-:Y:S01]  /*6690*/  SHF.R.S32.HI R35, RZ, 0x1, R11 ;  /* 0x00000001ff237819 */ /* 0x000fe2000001140b */
        /* <DEDUP_REMOVED lines=26> */
.L_x_127:
[-C--:B0-----:R-:W-:Y:S02]  /*6840*/  LEA R10, P1, R0, R27.reuse, 0x2 ;  /* 0x0000001b000a7211 */ /* 0x081fe400078210ff */
[----:B------:R-:W-:Y:S02]  /*6850*/  IADD3 R12, P2, PT, R27, R4, RZ ;  /* 0x000000041b0c7210 */ /* 0x000fe40007f5e0ff */
[----:B------:R-:W-:Y:S02]  /*6860*/  LEA R14, P3, R28, R27, 0x2 ;  /* 0x0000001b1c0e7211 */ /* 0x000fe400078610ff */
[C---:B------:R-:W-:Y:S02]  /*6870*/  IADD3.X R11, PT, PT, R26.reuse, R33, RZ, P1, !PT ;  /* 0x000000211a0b7210 */ /* 0x040fe40000ffe4ff */
[----:B------:R-:W-:Y:S02]  /*6880*/  MOV R8, R27 ;  /* 0x0000001b00087202 */ /* 0x000fe40000000f00 */
[----:B------:R-:W-:Y:S01]  /*6890*/  MOV R9, R26 ;  /* 0x0000001a00097202 */ /* 0x000fe20000000f00 */
[----:B------:R0:W2:Y:S01]  /*68a0*/  LDG.E R17, desc[UR8][R10.64] ;  /* 0x000000080a117981 */ /* 0x0000a2000c1e1900 */
[----:B------:R-:W-:-:S02]  /*68b0*/  IADD3.X R13, PT, PT, R26, R31, RZ, P2, !PT ;  /* 0x0000001f1a0d7210 */ /* 0x000fc400017fe4ff */
[----:B------:R-:W-:Y:S01]  /*68c0*/  IADD3.X R15, PT, PT, R26, R29, RZ, P3, !PT ;  /* 0x0000001d1a0f7210 */ /* 0x000fe20001ffe4ff */
[----:B------:R1:W2:Y:S04]  /*68d0*/  LDG.E R16, desc[UR8][R8.64] ;  /* 0x0000000808107981 */ /* 0x0002a8000c1e1900 */
[----:B------:R-:W3:Y:S04]  /*68e0*/  LDG.E R20, desc[UR8][R12.64] ;  /* 0x000000080c147981 */ /* 0x000ee8000c1e1900 */
[----:B------:R-:W3:Y:S01]  /*68f0*/  LDG.E R21, desc[UR8][R14.64] ;  /* 0x000000080e157981 */ /* 0x000ee2000c1e1900 */
[----:B0-----:R-:W-:-:S02]  /*6900*/  MOV R10, R24 ;  /* 0x00000018000a7202 */ /* 0x001fc40000000f00 */
[----:B-1----:R-:W-:Y:S02]  /*6910*/  MOV R8, R22 ;  /* 0x0000001600087202 */ /* 0x002fe40000000f00 */
[----:B------:R-:W-:Y:S02]  /*6920*/  MOV R9, R23 ;  /* 0x0000001700097202 */ /* 0x000fe40000000f00 */
[----:B------:R-:W-:Y:S02]  /*6930*/  MOV R11, R25 ;  /* 0x00000019000b7202 */ /* 0x000fe40000000f00 */
[----:B------:R-:W-:-:S04]  /*6940*/  IADD3 R2, P1, PT, R2, 0x1, RZ ;  /* 0x0000000102027810 */ /* 0x000fc80007f3e0ff */
        /* <DEDUP_REMOVED lines=12> */
.L_x_126:
[----:B------:R-:W-:Y:S05]  /*6a10*/  BSYNC.RECONVERGENT B0 ;  /* 0x0000000000007941 */ /* 0x000fea0003800200 */
.L_x_125:
[----:B------:R-:W-:Y:S05]  /*6a20*/  @!P0 EXIT ;  /* 0x000000000000894d */ /* 0x000fea0003800000 */
[C---:B------:R-:W-:Y:S01]  /*6a30*/  SHF.L.U64.HI R2, R6.reuse, 0x2, R7 ;  /* 0x0000000206027819 */ /* 0x040fe20000010207 */
[----:B------:R-:W1:Y:S01]  /*6a40*/  LDCU.64 UR4, c[0x0][0x3d8] ;  /* 0x00007b00ff0477ac */ /* 0x000e620008000a00 */
[----:B------:R-:W-:Y:S02]  /*6a50*/  SHF.L.U32 R6, R6, 0x2, RZ ;  /* 0x0000000206067819 */ /* 0x000fe400000006ff */
[C---:B------:R-:W-:Y:S01]  /*6a60*/  SHF.L.U64.HI R7, R28.reuse, 0x2, R35 ;  /* 0x000000021c077819 */ /* 0x040fe20000010223 */
[----:B------:R-:W2:Y:S01]  /*6a70*/  LDCU.64 UR6, c[0x0][0x388] ;  /* 0x00007100ff0677ac */ /* 0x000ea20008000a00 */
[----:B0-----:R-:W-:Y:S02]  /*6a80*/  SHF.L.U32 R8, R28, 0x2, RZ ;  /* 0x000000021c087819 */ /* 0x001fe400000006ff */
[C---:B------:R-:W-:Y:S01]  /*6a90*/  SHF.L.U64.HI R4, R0.reuse, 0x2, R3 ;  /* 0x0000000200047819 */ /* 0x040fe20000010203 */
[----:B------:R-:W0:Y:S01]  /*6aa0*/  LDCU.64 UR10, c[0x0][0x390] ;  /* 0x00007200ff0a77ac */ /* 0x000e220008000a00 */
[----:B------:R-:W-:-:S07]  /*6ab0*/  SHF.L.U32 R5, R0, 0x2, RZ ;  /* 0x0000000200057819 */ /* 0x000fce00000006ff */
.L_x_128:
[C---:B------:R-:W-:Y:S02]  /*6ac0*/  SHF.L.U32 R19, R61.reuse, 0x2, RZ ;  /* 0x000000023d137819 */ /* 0x040fe400000006ff */
[----:B---3--:R-:W-:Y:S02]  /*6ad0*/  SHF.L.U64.HI R21, R61, 0x2, R18 ;  /* 0x000000023d157819 */ /* 0x008fe40000010212 */
[----:B-1----:R-:W-:-:S04]  /*6ae0*/  IADD3 R10, P0, PT, R19, UR4, RZ ;  /* 0x00000004130a7c10 */ /* 0x002fc8000ff1e0ff */
[----:B------:R-:W-:Y:S02]  /*6af0*/  IADD3.X R11, PT, PT, R21, UR5, RZ, P0, !PT ;  /* 0x00000005150b7c10 */ /* 0x000fe400087fe4ff */
[C---:B------:R-:W-:Y:S02]  /*6b00*/  IADD3 R12, P0, PT, R10.reuse, R5, RZ ;  /* 0x000000050a0c7210 */ /* 0x040fe40007f1e0ff */
[C---:B------:R-:W-:Y:S01]  /*6b10*/  IADD3 R16, P1, PT, R10.reuse, R8, RZ ;  /* 0x000000080a107210 */ /* 0x040fe20007f3e0ff */
[----:B------:R1:W3:Y:S01]  /*6b20*/  LDG.E R24, desc[UR8][R10.64] ;  /* 0x000000080a187981 */ /* 0x0002e2000c1e1900 */
[C---:B------:R-:W-:Y:S02]  /*6b30*/  IADD3.X R13, PT, PT, R11.reuse, R4, RZ, P0, !PT ;  /* 0x000000040b0d7210 */ /* 0x040fe400007fe4ff */
[----:B------:R-:W-:Y:S02]  /*6b40*/  IADD3 R14, P0, PT, R10, R6, RZ ;  /* 0x000000060a0e7210 */ /* 0x000fe40007f1e0ff */
[C---:B------:R-:W-:Y:S01]  /*6b50*/  IADD3.X R17, PT, PT, R11.reuse, R7, RZ, P1, !PT ;  /* 0x000000070b117210 */ /* 0x040fe20000ffe4ff */
[----:B------:R4:W3:Y:S01]  /*6b60*/  LDG.E R25, desc[UR8][R12.64] ;  /* 0x000000080c197981 */ /* 0x0008e2000c1e1900 */
[----:B------:R-:W-:-:S03]  /*6b70*/  IADD3.X R15, PT, PT, R11, R2, RZ, P0, !PT ;  /* 0x000000020b0f7210 */ /* 0x000fc600007fe4ff */
[----:B------:R-:W5:Y:S04]  /*6b80*/  LDG.E R27, desc[UR8][R16.64] ;  /* 0x00000008101b7981 */ /* 0x000f68000c1e1900 */
[----:B------:R4:W5:Y:S01]  /*6b90*/  LDG.E R26, desc[UR8][R14.64] ;  /* 0x000000080e1a7981 */ /* 0x000962000c1e1900 */
[C---:B------:R-:W-:Y:S02]  /*6ba0*/  SHF.L.U32 R9, R61.reuse, 0x3, RZ ;  /* 0x000000033d097819 */ /* 0x040fe400000006ff */
[----:B------:R-:W-:Y:S02]  /*6bb0*/  SHF.L.U64.HI R18, R61, 0x3, R18 ;  /* 0x000000033d127819 */ /* 0x000fe40000010212 */
[----:B------:R-:W-:Y:S02]  /*6bc0*/  LOP3.LUT R22, R9, 0xfffffff8, RZ, 0xc0, !PT ;  /* 0xfffffff809167812 */ /* 0x000fe400078ec0ff */
[----:B------:R-:W-:-:S02]  /*6bd0*/  LOP3.LUT R19, R19, 0xfffffffc, RZ, 0xc0, !PT ;  /* 0xfffffffc13137812 */ /* 0x000fc400078ec0ff */
[----:B-1----:R-:W-:Y:S02]  /*6be0*/  LOP3.LUT R11, R18, 0x3, RZ, 0xc0, !PT ;  /* 0x00000003120b7812 */ /* 0x002fe400078ec0ff */
[C---:B--2---:R-:W-:Y:S02]  /*6bf0*/  IADD3 R20, P0, PT, R22.reuse, UR6, RZ ;  /* 0x0000000616147c10 */ /* 0x044fe4000ff1e0ff */
[----:B------:R-:W-:Y:S02]  /*6c00*/  LOP3.LUT R10, R21, 0x3, RZ, 0xc0, !PT ;  /* 0x00000003150a7812 */ /* 0x000fe400078ec0ff */
[----:B0-----:R-:W-:Y:S02]  /*6c10*/  IADD3 R22, P1, PT, R22, UR10, RZ ;  /* 0x0000000a16167c10 */ /* 0x001fe4000ff3e0ff */
[----:B----4-:R-:W-:Y:S02]  /*6c20*/  IADD3 R12, P2, PT, R19, UR4, RZ ;  /* 0x00000004130c7c10 */ /* 0x010fe4000ff5e0ff */
[----:B------:R-:W-:-:S02]  /*6c30*/  IADD3.X R21, PT, PT, R11, UR7, RZ, P0, !PT ;  /* 0x000000070b157c10 */ /* 0x000fc400087fe4ff */
[----:B------:R-:W-:Y:S02]  /*6c40*/  IADD3.X R23, PT, PT, R11, UR11, RZ, P1, !PT ;  /* 0x0000000b0b177c10 */ /* 0x000fe40008ffe4ff */
[----:B------:R-:W-:Y:S02]  /*6c50*/  IADD3.X R13, PT, PT, R10, UR5, RZ, P2, !PT ;  /* 0x000000050a0d7c10 */ /* 0x000fe400097fe4ff */
[C---:B------:R-:W-:Y:S02]  /*6c60*/  IADD3 R14, P0, PT, R12.reuse, R5, RZ ;  /* 0x000000050c0e7210 */ /* 0x040fe40007f1e0ff */
[C---:B------:R-:W-:Y:S02]  /*6c70*/  IADD3 R16, P1, PT, R12.reuse, R6, RZ ;  /* 0x000000060c107210 */ /* 0x040fe40007f3e0ff */
[----:B------:R-:W-:Y:S02]  /*6c80*/  IADD3 R10, P2, PT, R12, R8, RZ ;  /* 0x000000080c0a7210 */ /* 0x000fe40007f5e0ff */
[----:B------:R-:W-:-:S02]  /*6c90*/  IADD3.X R15, PT, PT, R13, R4, RZ, P0, !PT ;  /* 0x000000040d0f7210 */ /* 0x000fc400007fe4ff */
[C---:B------:R-:W-:Y:S02]  /*6ca0*/  IADD3.X R17, PT, PT, R13.reuse, R2, RZ, P1, !PT ;  /* 0x000000020d117210 */ /* 0x040fe40000ffe4ff */
[----:B------:R-:W-:Y:S01]  /*6cb0*/  IADD3.X R11, PT, PT, R13, R7, RZ, P2, !PT ;  /* 0x000000070d0b7210 */ /* 0x000fe200017fe4ff */
[----:B---3--:R0:W-:Y:S04]  /*6cc0*/  STG.E.64 desc[UR8][R20.64], R24 ;  /* 0x0000001814007986 */ /* 0x0081e8000c101b08 */
        /* <DEDUP_REMOVED lines=29> */
[----:B------:R-:W4:Y:S04]  /*6ea0*/  LDG.E R28, desc[UR8][R12.64+0x600] ;  /* 0x000600080c1c7981 */ /* 0x000f28000c1e1900 */
        /* <DEDUP_REMOVED lines=14> */
[----:B------:R-:W-:Y:S01]  /*6f90*/  HFMA2 R18, -RZ, RZ, 0, 0 ;  /* 0x00000000ff127431 */ /* 0x000fe200000001ff */
[----:B----4-:R3:W-:Y:S04]  /*6fa0*/  STG.E.64 desc[UR8][R24.64], R28 ;  /* 0x0000001c18007986 */ /* 0x0107e8000c101b08 */
[----:B--2---:R3:W-:Y:S07]  /*6fb0*/  STG.E.64 desc[UR8][R22.64], R30 ;  /* 0x0000001e16007986 */ /* 0x0047ee000c101b08 */
[----:B------:R-:W-:Y:S05]  /*6fc0*/  @P0 BRA `(.L_x_128) ;  /* 0xfffffff800bc0947 */ /* 0x000fea000383ffff */
[----:B------:R-:W-:Y:S05]  /*6fd0*/  EXIT ;  /* 0x000000000000794d */ /* 0x000fea0003800000 */
.L_x_129:
        /* <DEDUP_REMOVED lines=10> */
.L_x_3406:


//--------------------- .text._Z35group_norm_nhwc_bwd_one_pass_kernelI11Bf16IOFp32WLi512ELi8ELi128EEv26Group_norm_nhwc_bwd_params --------------------------
	.section	.text._Z35group_norm_nhwc_bwd_one_pass_kernelI11Bf16IOFp32WLi512ELi8ELi128EEv26Group_norm_nhwc_bwd_params,"ax",@progbits
	.align	128
        .global         _Z35group_norm_nhwc_bwd_one_pass_kernelI11Bf16IOFp32WLi512ELi8ELi128EEv26Group_norm_nhwc_bwd_params
        .type           _Z35group_norm_nhwc_bwd_one_pass_kernelI11Bf16IOFp32WLi512ELi8ELi128EEv26Group_norm_nhwc_bwd_params,@function
        .size           _Z35group_norm_nhwc_bwd_one_pass_kernelI11Bf16IOFp32WLi512ELi8ELi128EEv26Group_norm_nhwc_bwd_params,(.L_x_3407 - _Z35group_norm_nhwc_bwd_one_pass_kernelI11Bf16IOFp32WLi512ELi8ELi128EEv26Group_norm_nhwc_bwd_params)
        .other          _Z35group_norm_nhwc_bwd_one_pass_kernelI11Bf16IOFp32WLi512ELi8ELi128EEv26Group_norm_nhwc_bwd_params,@"STO_CUDA_ENTRY STV_DEFAULT"
_Z35group_norm_nhwc_bwd_one_pass_kernelI11Bf16IOFp32WLi512ELi8ELi128EEv26Group_norm_nhwc_bwd_params:
.text._Z35group_norm_nhwc_bwd_one_pass_kernelI11Bf16IOFp32WLi512ELi8ELi128EEv26Group_norm_nhwc_bwd_params:
        /* <DEDUP_REMOVED lines=11> */
[----:B------:R-:W1:Y:S01]  /*00b0*/  S2R R5, SR_LANEID ;  /* 0x0000000000057919 */ /* 0x000e620000000000 */
[----:B------:R-:W-:Y:S01]  /*00c0*/  SHF.R.U32.HI R78, RZ, 0x2, R2 ;  /* 0x00000002ff4e7819 */ /* 0x000fe20000011602 */
[----:B------:R-:W-:Y:S01]  /*00d0*/  UMOV UR5, 0x400 ;  /* 0x0000040000057882 */ /* 0x000fe20000000000 */
[----:B------:R-:W-:Y:S01]  /*00e0*/  HFMA2 R65, -RZ, RZ, 0, 0 ;  /* 0x00000000ff417431 */ /* 0x000fe200000001ff */
[----:B------:R-:W-:Y:S01]  /*00f0*/  UIADD3 UR6, UPT, UPT, UR5, 0x40, URZ ;  /* 0x0000004005067890 */ /* 0x000fe2000fffe0ff */
[----:B------:R-:W-:Y:S01]  /*0100*/  MOV R64, R0 ;  /* 0x0000000000407202 */ /* 0x000fe20000000f00 */
[----:B------:R-:W2:Y:S01]  /*0110*/  LDCU.U8 UR11, c[0x0][0x414] ;  /* 0x00008280ff0b77ac */ /* 0x000ea20008000000 */
[----:B------:R-:W3:Y:S08]  /*0120*/  S2UR UR7, SR_CgaCtaId ;  /* 0x00000000000779c3 */ /* 0x000ef00000008800 */
[----:B------:R-:W4:Y:S08]  /*0130*/  LDC R3, c[0x0][0x374] ;  /* 0x0000dd00ff037b82 */ /* 0x000f300000000800 */
[----:B------:R-:W5:Y:S01]  /*0140*/  LDC R4, c[0x0][0x370] ;  /* 0x0000dc00ff047b82 */ /* 0x000f620000000800 */
[----:B0-----:R-:W-:Y:S01]  /*0150*/  IMAD R80, R7, UR10, R78 ;  /* 0x0000000a07507c24 */ /* 0x001fe2000f8e024e */
[----:B------:R-:W-:-:S04]  /*0160*/  LOP3.LUT R78, R78, 0xf8, RZ, 0xc0, !PT ;  /* 0x000000f84e4e7812 */ /* 0x000fc800078ec0ff */
[C---:B------:R-:W-:Y:S01]  /*0170*/  IADD3 R76, PT, PT, R80.reuse, 0x100, RZ ;  /* 0x00000100504c7810 */ /* 0x040fe20007ffe0ff */
[----:B---3--:R-:W-:Y:S01]  /*0180*/  ULEA UR6, UR7, UR6, 0x18 ;  /* 0x0000000607067291 */ /* 0x008fe2000f8ec0ff */
[C---:B------:R-:W-:Y:S01]  /*0190*/  IADD3 R75, PT, PT, R80.reuse, 0x120, RZ ;  /* 0x00000120504b7810 */ /* 0x040fe20007ffe0ff */
[----:B------:R-:W-:Y:S01]  /*01a0*/  ULEA UR5, UR7, UR5, 0x18 ;  /* 0x0000000507057291 */ /* 0x000fe2000f8ec0ff */
[C---:B------:R-:W-:Y:S02]  /*01b0*/  IADD3 R74, PT, PT, R80.reuse, 0x140, RZ ;  /* 0x00000140504a7810 */ /* 0x040fe40007ffe0ff */
[C---:B------:R-:W-:Y:S02]  /*01c0*/  IADD3 R73, PT, PT, R80.reuse, 0x160, RZ ;  /* 0x0000016050497810 */ /* 0x040fe40007ffe0ff */
[C---:B------:R-:W-:Y:S01]  /*01d0*/  IADD3 R72, PT, PT, R80.reuse, 0x180, RZ ;  /* 0x0000018050487810 */ /* 0x040fe20007ffe0ff */
[----:B----4-:R-:W-:Y:S01]  /*01e0*/  IMAD R66, R3, 0x3, R0 ;  /* 0x0000000303427824 */ /* 0x010fe200078e0200 */
[----:B------:R-:W-:-:S02]  /*01f0*/  IADD3 R71, PT, PT, R80, 0x1a0, RZ ;  /* 0x000001a050477810 */ /* 0x000fc40007ffe0ff */
[C---:B------:R-:W-:Y:S02]  /*0200*/  IADD3 R70, PT, PT, R80.reuse, 0x1c0, RZ ;  /* 0x000001c050467810 */ /* 0x040fe40007ffe0ff */
[----:B------:R-:W-:Y:S02]  /*0210*/  IADD3 R69, PT, PT, R80, 0x1e0, RZ ;  /* 0x000001e050457810 */ /* 0x000fe40007ffe0ff */
[----:B------:R-:W-:Y:S02]  /*0220*/  LEA R67, R3, R0, 0x2 ;  /* 0x0000000003437211 */ /* 0x000fe400078e10ff */
[C---:B-----5:R-:W-:Y:S02]  /*0230*/  LOP3.LUT R77, R4.reuse, 0x7, RZ, 0xc0, !PT ;  /* 0x00000007044d7812 */ /* 0x060fe400078ec0ff */
[----:B------:R-:W-:Y:S02]  /*0240*/  LOP3.LUT R68, R4, 0x7ffffff8, RZ, 0xc0, !PT ;  /* 0x7ffffff804447812 */ /* 0x000fe400078ec0ff */
[----:B------:R-:W-:-:S02]  /*0250*/  SHF.R.S32.HI R6, RZ, 0x1f, R80 ;  /* 0x0000001fff067819 */ /* 0x000fc40000011450 */
[----:B------:R-:W-:Y:S02]  /*0260*/  LEA R79, R2, UR6, 0x4 ;  /* 0x00000006024f7c11 */ /* 0x000fe4000f8e20ff */
[----:B------:R-:W-:Y:S02]  /*0270*/  SHF.R.S32.HI R7, RZ, 0x1f, R76 ;  /* 0x0000001fff077819 */ /* 0x000fe4000001144c */
[----:B------:R-:W-:Y:S02]  /*0280*/  SHF.R.S32.HI R8, RZ, 0x1f, R75 ;  /* 0x0000001fff087819 */ /* 0x000fe4000001144b */
[----:B------:R-:W-:Y:S02]  /*0290*/  SHF.R.S32.HI R9, RZ, 0x1f, R74 ;  /* 0x0000001fff097819 */ /* 0x000fe4000001144a */
[----:B------:R-:W-:Y:S02]  /*02a0*/  SHF.R.S32.HI R10, RZ, 0x1f, R73 ;  /* 0x0000001fff0a7819 */ /* 0x000fe40000011449 */
[----:B------:R-:W-:-:S02]  /*02b0*/  SHF.R.S32.HI R11, RZ, 0x1f, R72 ;  /* 0x0000001fff0b7819 */ /* 0x000fc40000011448 */
[----:B------:R-:W-:Y:S02]  /*02c0*/  SHF.R.S32.HI R12, RZ, 0x1f, R71 ;  /* 0x0000001fff0c7819 */ /* 0x000fe40000011447 */
[----:B------:R-:W-:Y:S02]  /*02d0*/  SHF.R.S32.HI R13, RZ, 0x1f, R70 ;  /* 0x0000001fff0d7819 */ /* 0x000fe40000011446 */
[----:B-12---:R-:W-:-:S07]  /*02e0*/  SHF.R.S32.HI R14, RZ, 0x1f, R69 ;  /* 0x0000001fff0e7819 */ /* 0x006fce0000011445 */
.L_x_197:
[----:B0-----:R-:W0:Y:S01]  /*02f0*/  LDC R21, c[0x0][0x410] ;  /* 0x00010400ff157b82 */ /* 0x001e220000000800 */
[----:B------:R-:W-:Y:S01]  /*0300*/  IABS R20, R64 ;  /* 0x0000004000147213 */ /* 0x000fe20000000000 */
[----:B-1----:R-:W1:Y:S01]  /*0310*/  LDCU.128 UR12, c[0x0][0x400] ;  /* 0x00008000ff0c77ac */ /* 0x002e620008000c00 */
[----:B------:R-:W-:Y:S02]  /*0320*/  IADD3 R23, PT, PT, R80, 0x20, RZ ;  /* 0x0000002050177810 */ /* 0x000fe40007ffe0ff */
[----:B------:R-:W-:Y:S02]  /*0330*/  CS2R R60, SRZ ;  /* 0x00000000003c7805 */ /* 0x000fe4000001ff00 */
[----:B------:R-:W-:Y:S02]  /*0340*/  ISETP.GE.AND P3, PT, R64, RZ, PT ;  /* 0x000000ff4000720c */ /* 0x000fe40003f66270 */
[----:B------:R-:W-:Y:S02]  /*0350*/  SHF.R.S32.HI R29, RZ, 0x1f, R23 ;  /* 0x0000001fff1d7819 */ /* 0x000fe40000011417 */
[----:B------:R-:W-:-:S02]  /*0360*/  IADD3 R33, PT, PT, R80, 0x40, RZ ;  /* 0x0000004050217810 */ /* 0x000fc40007ffe0ff */
[----:B------:R-:W-:Y:S02]  /*0370*/  SHF.L.U32 R42, R2, 0x1, RZ ;  /* 0x00000001022a7819 */ /* 0x000fe400000006ff */
[----:B------:R-:W-:Y:S02]  /*0380*/  SHF.R.S32.HI R31, RZ, 0x1f, R33 ;  /* 0x0000001fff1f7819 */ /* 0x000fe40000011421 */
[----:B------:R-:W-:Y:S02]  /*0390*/  LOP3.LUT R42, R42, 0x6, RZ, 0xc0, !PT ;  /* 0x000000062a2a7812 */ /* 0x000fe400078ec0ff */
[C---:B------:R-:W-:Y:S02]  /*03a0*/  IADD3 R35, PT, PT, R80.reuse, 0x60, RZ ;  /* 0x0000006050237810 */ /* 0x040fe40007ffe0ff */
[----:B------:R-:W-:Y:S02]  /*03b0*/  IADD3 R39, PT, PT, R80, 0x80, RZ ;  /* 0x0000008050277810 */ /* 0x000fe40007ffe0ff */
[----:B-1----:R-:W-:-:S02]  /*03c0*/  ISETP.GE.U32.AND P1, PT, R23, UR12, PT ;  /* 0x0000000c17007c0c */ /* 0x002fc4000bf26070 */
[----:B------:R-:W-:Y:S02]  /*03d0*/  SHF.R.S32.HI R37, RZ, 0x1f, R35 ;  /* 0x0000001fff257819 */ /* 0x000fe40000011423 */
[----:B0-----:R-:W-:Y:S02]  /*03e0*/  IABS R18, R21 ;  /* 0x0000001500127213 */ /* 0x001fe40000000000 */
[----:B------:R-:W-:Y:S02]  /*03f0*/  ISETP.GE.AND.EX P1, PT, R29, UR13, PT, P1 ;  /* 0x0000000d1d007c0c */ /* 0x000fe4000bf26310 */
[----:B---3--:R-:W0:Y:S01]  /*0400*/  I2F.RP R15, R18 ;  /* 0x00000012000f7306 */ /* 0x008e220000209400 */
[----:B------:R-:W-:-:S10]  /*0410*/  SHF.R.S32.HI R43, RZ, 0x1f, R39 ;  /* 0x0000001fff2b7819 */ /* 0x000fd40000011427 */
[----:B------:R-:W1:Y:S01]  /*0420*/  @!P1 LDC.64 R26, c[0x0][0x3a0] ;  /* 0x0000e800ff1a9b82 */ /* 0x000e620000000a00 */
[----:B0-----:R-:W0:Y:S02]  /*0430*/  MUFU.RCP R15, R15 ;  /* 0x0000000f000f7308 */ /* 0x001e240000001000 */
[----:B0-2---:R-:W-:-:S06]  /*0440*/  IADD3 R16, PT, PT, R15, 0xffffffe, RZ ;  /* 0x0ffffffe0f107810 */ /* 0x005fcc0007ffe0ff */
[----:B------:R0:W2:Y:S02]  /*0450*/  F2I.FTZ.U32.TRUNC.NTZ R17, R16 ;  /* 0x0000001000117305 */ /* 0x0000a4000021f000 */
[----:B0-----:R-:W-:Y:S02]  /*0460*/  MOV R16, RZ ;  /* 0x000000ff00107202 */ /* 0x001fe40000000f00 */
[----:B--2---:R-:W-:-:S05]  /*0470*/  IADD3 R19, PT, PT, RZ, -R17, RZ ;  /* 0x80000011ff137210 */ /* 0x004fca0007ffe0ff */
[----:B------:R-:W-:-:S04]  /*0480*/  IMAD R19, R19, R18, RZ ;  /* 0x0000001213137224 */ /* 0x000fc800078e02ff */
[----:B------:R-:W-:Y:S01]  /*0490*/  IMAD.HI.U32 R17, R17, R19, R16 ;  /* 0x0000001311117227 */ /* 0x000fe200078e0010 */
[----:B------:R-:W-:Y:S02]  /*04a0*/  MOV R19, R20 ;  /* 0x0000001400137202 */ /* 0x000fe40000000f00 */
[----:B------:R-:W-:-:S03]  /*04b0*/  LOP3.LUT R16, R64, R21, RZ, 0x3c, !PT ;  /* 0x0000001540107212 */ /* 0x000fc600078e3cff */
[----:B------:R-:W-:Y:S01]  /*04c0*/  IMAD.HI.U32 R17, R17, R19, RZ ;  /* 0x0000001311117227 */ /* 0x000fe200078e00ff */
[----:B------:R-:W-:-:S04]  /*04d0*/  ISETP.GE.AND P0, PT, R16, RZ, PT ;  /* 0x000000ff1000720c */ /* 0x000fc80003f06270 */
[----:B------:R-:W-:-:S05]  /*04e0*/  IADD3 R15, PT, PT, -R17, RZ, RZ ;  /* 0x000000ff110f7210 */ /* 0x000fca0007ffe1ff */
[----:B------:R-:W-:-:S05]  /*04f0*/  IMAD R15, R18, R15, R19 ;  /* 0x0000000f120f7224 */ /* 0x000fca00078e0213 */
[----:B------:R-:W-:-:S13]  /*0500*/  ISETP.GT.U32.AND P4, PT, R18, R15, PT ;  /* 0x0000000f1200720c */ /* 0x000fda0003f84070 */
[-C--:B------:R-:W-:Y:S02]  /*0510*/  @!P4 IADD3 R15, PT, PT, R15, -R18.reuse, RZ ;  /* 0x800000120f0fc210 */ /* 0x080fe40007ffe0ff */
[----:B------:R-:W-:Y:S02]  /*0520*/  @!P4 IADD3 R17, PT, PT, R17, 0x1, RZ ;  /* 0x000000011111c810 */ /* 0x000fe40007ffe0ff */
[CC--:B------:R-:W-:Y:S02]  /*0530*/  ISETP.GE.U32.AND P2, PT, R15.reuse, R18.reuse, PT ;  /* 0x000000120f00720c */ /* 0x0c0fe40003f46070 */
[-C--:B------:R-:W-:Y:S02]  /*0540*/  ISETP.GT.U32.AND P4, PT, R18, R15.reuse, PT ;  /* 0x0000000f1200720c */ /* 0x080fe40003f84070 */
[----:B------:R-:W-:Y:S02]  /*0550*/  IADD3 R16, PT, PT, R15, -R18, RZ ;  /* 0x800000120f107210 */ /* 0x000fe40007ffe0ff */
[----:B------:R-:W0:Y:S02]  /*0560*/  @!P1 LDC.64 R18, c[0x0][0x3f8] ;  /* 0x0000fe00ff129b82 */ /* 0x000e240000000a00 */
[----:B------:R-:W-:-:S02]  /*0570*/  SEL R15, R16, R15, !P4 ;  /* 0x0000000f100f7207 */ /* 0x000fc40006000000 */
[----:B------:R-:W-:Y:S02]  /*0580*/  ISETP.NE.AND P4, PT, R21, RZ, PT ;  /* 0x000000ff1500720c */ /* 0x000fe40003f85270 */
[----:B------:R-:W-:Y:S02]  /*0590*/  LOP3.LUT R16, RZ, R21, RZ, 0x33, !PT ;  /* 0x00000015ff107212 */ /* 0x000fe400078e33ff */
[----:B------:R-:W-:Y:S01]  /*05a0*/  @P2 IADD3 R17, PT, PT, R17, 0x1, RZ ;  /* 0x0000000111112810 */ /* 0x000fe20007ffe0ff */
[----:B------:R-:W2:Y:S01]  /*05b0*/  @!P1 LDC.64 R20, c[0x0][0x398] ;  /* 0x0000e600ff149b82 */ /* 0x000ea20000000a00 */
[----:B------:R-:W-:Y:S02]  /*05c0*/  ISETP.GE.U32.AND P2, PT, R33, UR12, PT ;  /* 0x0000000c21007c0c */ /* 0x000fe4000bf46070 */
[----:B------:R-:W-:Y:S02]  /*05d0*/  @!P3 IADD3 R15, PT, PT, -R15, RZ, RZ ;  /* 0x000000ff0f0fb210 */ /* 0x000fe40007ffe1ff */
        /* <DEDUP_REMOVED lines=9> */
[----:B------:R-:W3:Y:S01]  /*0670*/  @!P2 LDC.64 R24, c[0x0][0x3f8] ;  /* 0x0000fe00ff18ab82 */ /* 0x000ee20000000a00 */
[----:B------:R-:W-:Y:S02]  /*0680*/  ISETP.GE.U32.AND P0, PT, R35, UR12, PT ;  /* 0x0000000c23007c0c */ /* 0x000fe4000bf06070 */
[----:B------:R-:W-:Y:S02]  /*0690*/  IMAD.WIDE.U32 R124, R17, UR14, R124 ;  /* 0x0000000e117c7c25 */ /* 0x000fe4000f8e007c */
[----:B------:R-:W-:Y:S02]  /*06a0*/  ISETP.GE.AND.EX P0, PT, R37, UR13, PT, P0 ;  /* 0x0000000d25007c0c */ /* 0x000fe4000bf06300 */
[----:B------:R-:W-:Y:S01]  /*06b0*/  IMAD R17, R17, UR15, R16 ;  /* 0x0000000f11117c24 */ /* 0x000fe2000f8e0210 */
[----:B------:R-:W-:Y:S01]  /*06c0*/  @!P1 MOV R122, R124 ;  /* 0x0000007c007a9202 */ /* 0x000fe20000000f00 */
[----:B0-----:R-:W-:-:S03]  /*06d0*/  @!P1 IMAD R16, R29, R18, RZ ;  /* 0x000000121d109224 */ /* 0x001fc600078e02ff */
[----:B------:R-:W-:Y:S01]  /*06e0*/  IADD3 R123, PT, PT, R125, R17, RZ ;  /* 0x000000117d7b7210 */ /* 0x000fe20007ffe0ff */
[C---:B------:R-:W-:Y:S02]  /*06f0*/  @!P1 IMAD R15, R23.reuse, R19, R16 ;  /* 0x00000013170f9224 */ /* 0x040fe400078e0210 */
[----:B------:R-:W-:Y:S02]  /*0700*/  @!P1 IMAD.WIDE.U32 R16, R23, R18, R122 ;  /* 0x0000001217109225 */ /* 0x000fe400078e007a */
[----:B------:R-:W0:Y:S03]  /*0710*/  @!P2 LDC.64 R22, c[0x0][0x3a0] ;  /* 0x0000e800ff16ab82 */ /* 0x000e260000000a00 */
[----:B------:R-:W-:Y:S02]  /*0720*/  @!P1 IADD3 R15, PT, PT, R17, R15, RZ ;  /* 0x0000000f110f9210 */ /* 0x000fe40007ffe0ff */
[C---:B------:R-:W-:Y:S01]  /*0730*/  @!P1 SHF.L.U32 R29, R16.reuse, 0x1, RZ ;  /* 0x00000001101d9819 */ /* 0x040fe200000006ff */
[----:B---3--:R-:W-:Y:S01]  /*0740*/  @!P2 IMAD R30, R31, R24, RZ ;  /* 0x000000181f1ea224 */ /* 0x008fe200078e02ff */
[----:B------:R-:W-:Y:S01]  /*0750*/  @!P1 SHF.L.U64.HI R32, R16, 0x1, R15 ;  /* 0x0000000110209819 */ /* 0x000fe2000001020f */
[----:B------:R-:W3:Y:S01]  /*0760*/  @!P0 LDC.64 R18, c[0x0][0x3f8] ;  /* 0x0000fe00ff128b82 */ /* 0x000ee20000000a00 */
[----:B-1----:R-:W-:Y:S01]  /*0770*/  @!P1 IADD3 R26, P3, PT, R29, R26, RZ ;  /* 0x0000001a1d1a9210 */ /* 0x002fe20007f7e0ff */
[----:B------:R-:W-:Y:S01]  /*0780*/  @!P2 IMAD R15, R33, R25, R30 ;  /* 0x00000019210fa224 */ /* 0x000fe200078e021e */
[----:B------:R-:W-:-:S02]  /*0790*/  @!P2 MOV R30, R124 ;  /* 0x0000007c001ea202 */ /* 0x000fc40000000f00 */
[----:B------:R-:W-:Y:S02]  /*07a0*/  @!P1 IADD3.X R27, PT, PT, R32, R27, RZ, P3, !PT ;  /* 0x0000001b201b9210 */ /* 0x000fe40001ffe4ff */
[----:B------:R-:W-:Y:S01]  /*07b0*/  ISETP.GE.U32.AND P3, PT, R39, UR12, PT ;  /* 0x0000000c27007c0c */ /* 0x000fe2000bf66070 */
[----:B------:R-:W1:Y:S01]  /*07c0*/  @!P2 LDC.64 R16, c[0x0][0x398] ;  /* 0x0000e600ff10ab82 */ /* 0x000e620000000a00 */
[----:B------:R-:W-:Y:S01]  /*07d0*/  @!P2 MOV R31, R123 ;  /* 0x0000007b001fa202 */ /* 0x000fe20000000f00 */
[----:B------:R4:W3:Y:S01]  /*07e0*/  @!P1 LDG.E R61, desc[UR8][R26.64] ;  /* 0x000000081a3d9981 */ /* 0x0008e2000c1e1900 */
[----:B------:R-:W-:Y:S02]  /*07f0*/  ISETP.GE.AND.EX P3, PT, R43, UR13, PT, P3 ;  /* 0x0000000d2b007c0c */ /* 0x000fe4000bf66330 */
[----:B--2---:R-:W-:Y:S01]  /*0800*/  @!P1 IADD3 R28, P4, PT, R29, R20, RZ ;  /* 0x000000141d1c9210 */ /* 0x004fe20007f9e0ff */
[----:B------:R-:W-:Y:S01]  /*0810*/  @!P2 IMAD.WIDE.U32 R24, R33, R24, R30 ;  /* 0x000000182118a225 */ /* 0x000fe200078e001e */
[----:B------:R-:W-:-:S02]  /*0820*/  IADD3 R45, PT, PT, R80, 0xc0, RZ ;  /* 0x000000c0502d7810 */ /* 0x000fc40007ffe0ff */
[----:B------:R-:W-:Y:S02]  /*0830*/  @!P1 IADD3.X R29, PT, PT, R32, R21, RZ, P4, !PT ;  /* 0x00000015201d9210 */ /* 0x000fe400027fe4ff */
[----:B------:R-:W-:Y:S01]  /*0840*/  @!P2 IADD3 R15, PT, PT, R25, R15, RZ ;  /* 0x0000000f190fa210 */ /* 0x000fe20007ffe0ff */
[----:B----4-:R-:W2:Y:S01]  /*0850*/  @!P0 LDC.64 R26, c[0x0][0x398] ;  /* 0x0000e600ff1a8b82 */ /* 0x010ea20000000a00 */
[C---:B------:R-:W-:Y:S01]  /*0860*/  @!P2 SHF.L.U32 R33, R24.reuse, 0x1, RZ ;  /* 0x000000011821a819 */ /* 0x040fe200000006ff */
[----:B------:R4:W2:Y:S01]  /*0870*/  @!P1 LDG.E R60, desc[UR8][R28.64] ;  /* 0x000000081c3c9981 */ /* 0x0008a2000c1e1900 */
[----:B------:R-:W-:Y:S02]  /*0880*/  @!P2 SHF.L.U64.HI R34, R24, 0x1, R15 ;  /* 0x000000011822a819 */ /* 0x000fe4000001020f */
[----:B------:R-:W-:Y:S02]  /*0890*/  ISETP.GE.U32.AND P1, PT, R45, UR12, PT ;  /* 0x0000000c2d007c0c */ /* 0x000fe4000bf26070 */
[----:B------:R-:W-:Y:S01]  /*08a0*/  SHF.R.S32.HI R47, RZ, 0x1f, R45 ;  /* 0x0000001fff2f7819 */ /* 0x000fe2000001142d */
[----:B------:R-:W4:Y:S01]  /*08b0*/  @!P0 LDC.64 R24, c[0x0][0x3a0] ;  /* 0x0000e800ff188b82 */ /* 0x000f220000000a00 */
[----:B0-----:R-:W-:-:S02]  /*08c0*/  @!P2 IADD3 R30, P4, PT, R33, R22, RZ ;  /* 0x00000016211ea210 */ /* 0x001fc40007f9e0ff */
[----:B------:R-:W-:-:S05]  /*08d0*/  ISETP.GE.AND.EX P1, PT, R47, UR13, PT, P1 ;  /* 0x0000000d2f007c0c */ /* 0x000fca000bf26310 */
[----:B------:R-:W0:Y:S01]  /*08e0*/  @!P3 LDC.64 R20, c[0x0][0x3f8] ;  /* 0x0000fe00ff14bb82 */ /* 0x000e220000000a00 */
[----:B-1----:R-:W-:Y:S01]  /*08f0*/  @!P2 IADD3 R32, P5, PT, R33, R16, RZ ;  /* 0x000000102120a210 */ /* 0x002fe20007fbe0ff */
[----:B---3--:R-:W-:Y:S01]  /*0900*/  @!P0 IMAD R16, R37, R18, RZ ;  /* 0x0000001225108224 */ /* 0x008fe200078e02ff */
[C---:B------:R-:W-:Y:S02]  /*0910*/  @!P2 IADD3.X R31, PT, PT, R34.reuse, R23, RZ, P4, !PT ;  /* 0x00000017221fa210 */ /* 0x040fe400027fe4ff */
[----:B------:R-:W-:Y:S02]  /*0920*/  @!P0 MOV R22, R124 ;  /* 0x0000007c00168202 */ /* 0x000fe40000000f00 */
[----:B------:R-:W-:Y:S01]  /*0930*/  @!P0 MOV R23, R123 ;  /* 0x0000007b00178202 */ /* 0x000fe20000000f00 */
[C---:B------:R-:W-:Y:S01]  /*0940*/  @!P0 IMAD R15, R35.reuse, R19, R16 ;  /* 0x00000013230f8224 */ /* 0x040fe200078e0210 */
[----:B------:R-:W-:Y:S02]  /*0950*/  CS2R R58, SRZ ;  /* 0x00000000003a7805 */ /* 0x000fe4000001ff00 */
[----:B------:R-:W-:Y:S01]  /*0960*/  @!P2 IADD3.X R33, PT, PT, R34, R17, RZ, P5, !PT ;  /* 0x000000112221a210 */ /* 0x000fe20002ffe4ff */
[----:B------:R-:W-:Y:S01]  /*0970*/  @!P0 IMAD.WIDE.U32 R18, R35, R18, R22 ;  /* 0x0000001223128225 */ /* 0x000fe200078e0016 */
[----:B------:R-:W-:Y:S01]  /*0980*/  IADD3 R49, PT, PT, R80, 0xe0, RZ ;  /* 0x000000e050317810 */ /* 0x000fe20007ffe0ff */
[----:B------:R-:W1:Y:S01]  /*0990*/  @!P1 LDC.64 R22, c[0x0][0x3f8] ;  /* 0x0000fe00ff169b82 */ /* 0x000e620000000a00 */
[----:B------:R1:W3:Y:S01]  /*09a0*/  @!P2 LDG.E R59, desc[UR8][R30.64] ;  /* 0x000000081e3ba981 */ /* 0x0002e2000c1e1900 */
[----:B------:R-:W-:-:S02]  /*09b0*/  @!P0 SHF.L.U32 R37, R18, 0x1, RZ ;  /* 0x0000000112258819 */ /* 0x000fc400000006ff */
[----:B------:R-:W-:Y:S01]  /*09c0*/  @!P0 IADD3 R15, PT, PT, R19, R15, RZ ;  /* 0x0000000f130f8210 */ /* 0x000fe20007ffe0ff */
[----:B------:R1:W3:Y:S03]  /*09d0*/  @!P2 LDG.E R58, desc[UR8][R32.64] ;  /* 0x00000008203aa981 */ /* 0x0002e6000c1e1900 */
[----:B------:R-:W1:Y:S01]  /*09e0*/  @!P3 LDC.64 R16, c[0x0][0x3a0] ;  /* 0x0000e800ff10bb82 */ /* 0x000e620000000a00 */
[----:B------:R-:W-:Y:S02]  /*09f0*/  ISETP.GE.U32.AND P2, PT, R49, UR12, PT ;  /* 0x0000000c31007c0c */ /* 0x000fe4000bf46070 */
[----:B------:R-:W-:Y:S02]  /*0a00*/  SHF.R.S32.HI R51, RZ, 0x1f, R49 ;  /* 0x0000001fff337819 */ /* 0x000fe40000011431 */
[----:B----4-:R-:W-:Y:S01]  /*0a10*/  @!P0 IADD3 R34, P4, PT, R37, R24, RZ ;  /* 0x0000001825228210 */ /* 0x010fe20007f9e0ff */
[----:B0-----:R-:W-:Y:S01]  /*0a20*/  @!P3 IMAD R24, R43, R20, RZ ;  /* 0x000000142b18b224 */ /* 0x001fe200078e02ff */
[----:B------:R-:W-:-:S02]  /*0a30*/  @!P0 SHF.L.U64.HI R28, R18, 0x1, R15 ;  /* 0x00000001121c8819 */ /* 0x000fc4000001020f */
[----:B------:R-:W0:Y:S01]  /*0a40*/  @!P3 LDC.64 R18, c[0x0][0x398] ;  /* 0x0000e600ff12bb82 */ /* 0x000e220000000a00 */
[----:B------:R-:W-:Y:S01]  /*0a50*/  ISETP.GE.AND.EX P2, PT, R51, UR13, PT, P2 ;  /* 0x0000000d33007c0c */ /* 0x000fe2000bf46320 */
[----:B------:R-:W-:Y:S01]  /*0a60*/  @!P3 IMAD R15, R39, R21, R24 ;  /* 0x00000015270fb224 */ /* 0x000fe200078e0218 */
[----:B------:R-:W-:Y:S02]  /*0a70*/  @!P0 IADD3.X R35, PT, PT, R28, R25, RZ, P4, !PT ;  /* 0x000000191c238210 */ /* 0x000fe400027fe4ff */
[----:B------:R-:W-:Y:S02]  /*0a80*/  @!P3 MOV R24, R124 ;  /* 0x0000007c0018b202 */ /* 0x000fe40000000f00 */
[----:B------:R-:W-:Y:S02]  /*0a90*/  @!P3 MOV R25, R123 ;  /* 0x0000007b0019b202 */ /* 0x000fe40000000f00 */
[----:B--2---:R-:W-:Y:S01]  /*0aa0*/  @!P0 IADD3 R36, P5, PT, R37, R26, RZ ;  /* 0x0000001a25248210 */ /* 0x004fe20007fbe0ff */
[----:B------:R-:W-:-:S03]  /*0ab0*/  @!P3 IMAD.WIDE.U32 R20, R39, R20, R24 ;  /* 0x000000142714b225 */ /* 0x000fc600078e0018 */
[----:B------:R-:W-:Y:S02]  /*0ac0*/  @!P0 IADD3.X R37, PT, PT, R28, R27, RZ, P5, !PT ;  /* 0x0000001b1c258210 */ /* 0x000fe40002ffe4ff */
[----:B------:R-:W-:Y:S01]  /*0ad0*/  CS2R R56, SRZ ;  /* 0x0000000000387805 */ /* 0x000fe2000001ff00 */
[----:B------:R-:W2:Y:S01]  /*0ae0*/  @!P1 LDC.64 R26, c[0x0][0x3a0] ;  /* 0x0000e800ff1a9b82 */ /* 0x000ea20000000a00 */
[----:B-1----:R-:W-:Y:S01]  /*0af0*/  @!P1 IMAD R30, R47, R22, RZ ;  /* 0x000000162f1e9224 */ /* 0x002fe200078e02ff */
[----:B------:R-:W-:Y:S02]  /*0b00*/  @!P3 IADD3 R15, PT, PT, R21, R15, RZ ;  /* 0x0000000f150fb210 */ /* 0x000fe40007ffe0ff */
[C---:B------:R-:W-:Y:S01]  /*0b10*/  @!P3 SHF.L.U32 R29, R20.reuse, 0x1, RZ ;  /* 0x00000001141db819 */ /* 0x040fe200000006ff */
[----:B------:R1:W4:Y:S03]  /*0b20*/  @!P0 LDG.E R57, desc[UR8][R34.64] ;  /* 0x0000000822398981 */ /* 0x000326000c1e1900 */
[----:B------:R-:W2:Y:S01]  /*0b30*/  @!P2 LDC.64 R24, c[0x0][0x3f8] ;  /* 0x0000fe00ff18ab82 */ /* 0x000ea20000000a00 */
[----:B------:R2:W4:Y:S01]  /*0b40*/  @!P0 LDG.E R56, desc[UR8][R36.64] ;  /* 0x0000000824388981 */ /* 0x000522000c1e1900 */
[----:B------:R-:W-:Y:S01]  /*0b50*/  @!P3 SHF.L.U64.HI R32, R20, 0x1, R15 ;  /* 0x000000011420b819 */ /* 0x000fe2000001020f */
[----:B------:R-:W-:Y:S01]  /*0b60*/  @!P1 IMAD R15, R45, R23, R30 ;  /* 0x000000172d0f9224 */ /* 0x000fe200078e021e */
[----:B------:R-:W-:-:S02]  /*0b70*/  @!P3 IADD3 R20, P0, PT, R29, R16, RZ ;  /* 0x000000101d14b210 */ /* 0x000fc40007f1e0ff */
[----:B------:R-:W-:Y:S02]  /*0b80*/  @!P1 MOV R30, R124 ;  /* 0x0000007c001e9202 */ /* 0x000fe40000000f00 */
[----:B------:R-:W-:Y:S02]  /*0b90*/  @!P1 MOV R31, R123 ;  /* 0x0000007b001f9202 */ /* 0x000fe40000000f00 */
[----:B------:R-:W-:Y:S02]  /*0ba0*/  IADD3 R33, PT, PT, R80, 0xa0, RZ ;  /* 0x000000a050217810 */ /* 0x000fe40007ffe0ff */
[----:B------:R-:W-:Y:S01]  /*0bb0*/  @!P3 IADD3.X R21, PT, PT, R32, R17, RZ, P0, !PT ;  /* 0x000000112015b210 */ /* 0x000fe200007fe4ff */
[----:B------:R-:W-:Y:S01]  /*0bc0*/  @!P1 IMAD.WIDE.U32 R30, R45, R22, R30 ;  /* 0x000000162d1e9225 */ /* 0x000fe200078e001e */
[----:B0-----:R-:W-:Y:S01]  /*0bd0*/  @!P3 IADD3 R28, P4, PT, R29, R18, RZ ;  /* 0x000000121d1cb210 */ /* 0x001fe20007f9e0ff */
[----:B------:R-:W0:Y:S01]  /*0be0*/  @!P1 LDC.64 R16, c[0x0][0x398] ;  /* 0x0000e600ff109b82 */ /* 0x000e220000000a00 */
[----:B------:R-:W-:-:S02]  /*0bf0*/  ISETP.GE.U32.AND P0, PT, R33, UR12, PT ;  /* 0x0000000c21007c0c */ /* 0x000fc4000bf06070 */
[----:B-1----:R-:W-:Y:S02]  /*0c00*/  SHF.R.S32.HI R35, RZ, 0x1f, R33 ;  /* 0x0000001fff237819 */ /* 0x002fe40000011421 */
[----:B------:R-:W-:Y:S02]  /*0c10*/  @!P3 IADD3.X R29, PT, PT, R32, R19, RZ, P4, !PT ;  /* 0x00000013201db210 */ /* 0x000fe400027fe4ff */
[----:B------:R-:W-:Y:S01]  /*0c20*/  ISETP.GE.AND.EX P0, PT, R35, UR13, PT, P0 ;  /* 0x0000000d23007c0c */ /* 0x000fe2000bf06300 */
[----:B------:R-:W1:Y:S01]  /*0c30*/  @!P2 LDC.64 R18, c[0x0][0x3a0] ;  /* 0x0000e800ff12ab82 */ /* 0x000e620000000a00 */
[----:B------:R-:W-:Y:S02]  /*0c40*/  @!P1 IADD3 R15, PT, PT, R31, R15, RZ ;  /* 0x0000000f1f0f9210 */ /* 0x000fe40007ffe0ff */
[----:B------:R-:W-:Y:S02]  /*0c50*/  CS2R R54, SRZ ;  /* 0x0000000000367805 */ /* 0x000fe4000001ff00 */
[----:B------:R-:W-:-:S02]  /*0c60*/  @!P1 SHF.L.U32 R31, R30, 0x1, RZ ;  /* 0x000000011e1f9819 */ /* 0x000fc400000006ff */
[----:B------:R-:W-:Y:S02]  /*0c70*/  @!P1 SHF.L.U64.HI R32, R30, 0x1, R15 ;  /* 0x000000011e209819 */ /* 0x000fe4000001020f */
[----:B--2---:R-:W-:Y:S01]  /*0c80*/  @!P1 IADD3 R26, P4, PT, R31, R26, RZ ;  /* 0x0000001a1f1a9210 */ /* 0x004fe20007f9e0ff */
[----:B------:R-:W2:Y:S01]  /*0c90*/  @!P2 LDC.64 R22, c[0x0][0x398] ;  /* 0x0000e600ff16ab82 */ /* 0x000ea20000000a00 */
[----:B------:R0:W4:Y:S01]  /*0ca0*/  @!P3 LDG.E R54, desc[UR8][R28.64] ;  /* 0x000000081c36b981 */ /* 0x000122000c1e1900 */
[----:B------:R-:W-:Y:S01]  /*0cb0*/  @!P2 IMAD R30, R51, R24, RZ ;  /* 0x00000018331ea224 */ /* 0x000fe200078e02ff */
[----:B------:R-:W-:Y:S02]  /*0cc0*/  @!P1 IADD3.X R27, PT, PT, R32, R27, RZ, P4, !PT ;  /* 0x0000001b201b9210 */ /* 0x000fe400027fe4ff */
[----:B------:R0:W4:Y:S01]  /*0cd0*/  @!P3 LDG.E R55, desc[UR8][R20.64] ;  /* 0x000000081437b981 */ /* 0x000122000c1e1900 */
[----:B------:R-:W-:Y:S01]  /*0ce0*/  ISETP.GE.U32.AND P4, PT, R80, UR12, PT ;  /* 0x0000000c50007c0c */ /* 0x000fe2000bf86070 */
[----:B------:R-:W-:Y:S01]  /*0cf0*/  @!P2 IMAD R15, R49, R25, R30 ;  /* 0x00000019310fa224 */ /* 0x000fe200078e021e */
[----:B------:R-:W-:Y:S01]  /*0d00*/  ISETP.GE.U32.AND P3, PT, R76, UR12, PT ;  /* 0x0000000c4c007c0c */ /* 0x000fe2000bf66070 */
[----:B------:R-:W2:Y:S01]  /*0d10*/  @!P0 LDC.64 R36, c[0x0][0x398] ;  /* 0x0000e600ff248b82 */ /* 0x000ea20000000a00 */
[----:B0-----:R-:W-:-:S02]  /*0d20*/  @!P2 MOV R28, R124 ;  /* 0x0000007c001ca202 */ /* 0x001fc40000000f00 */
[----:B------:R-:W-:Y:S02]  /*0d30*/  @!P2 MOV R29, R123 ;  /* 0x0000007b001da202 */ /* 0x000fe40000000f00 */
[----:B------:R-:W-:-:S03]  /*0d40*/  ISETP.GE.AND.EX P4, PT, R6, UR13, PT, P4 ;  /* 0x0000000d06007c0c */ /* 0x000fc6000bf86340 */
[----:B------:R-:W0:Y:S01]  /*0d50*/  @!P0 LDC.64 R20, c[0x0][0x3f8] ;  /* 0x0000fe00ff148b82 */ /* 0x000e220000000a00 */
[----:B------:R-:W-:Y:S01]  /*0d60*/  @!P2 IMAD.WIDE.U32 R24, R49, R24, R28 ;  /* 0x000000183118a225 */ /* 0x000fe200078e001c */
[----:B------:R-:W-:Y:S02]  /*0d70*/  ISETP.GE.AND.EX P3, PT, R7, UR13, PT, P3 ;  /* 0x0000000d07007c0c */ /* 0x000fe4000bf66330 */
[----:B------:R-:W-:Y:S02]  /*0d80*/  @!P1 IADD3 R30, P5, PT, R31, R16, RZ ;  /* 0x000000101f1e9210 */ /* 0x000fe40007fbe0ff */
[----:B------:R-:W-:Y:S02]  /*0d90*/  @!P2 IADD3 R25, PT, PT, R25, R15, RZ ;  /* 0x0000000f1919a210 */ /* 0x000fe40007ffe0ff */
[----:B------:R-:W-:Y:S02]  /*0da0*/  @!P2 SHF.L.U32 R15, R24, 0x1, RZ ;  /* 0x00000001180fa819 */ /* 0x000fe400000006ff */
[----:B------:R-:W-:-:S02]  /*0db0*/  @!P1 IADD3.X R31, PT, PT, R32, R17, RZ, P5, !PT ;  /* 0x00000011201f9210 */ /* 0x000fc40002ffe4ff */
[----:B------:R-:W-:Y:S02]  /*0dc0*/  @!P2 SHF.L.U64.HI R28, R24, 0x1, R25 ;  /* 0x00000001181ca819 */ /* 0x000fe40000010219 */
[----:B------:R-:W-:Y:S02]  /*0dd0*/  CS2R R50, SRZ ;  /* 0x0000000000327805 */ /* 0x000fe4000001ff00 */
[C---:B-1----:R-:W-:Y:S01]  /*0de0*/  @!P2 IADD3 R24, P5, PT, R15.reuse, R18, RZ ;  /* 0x000000120f18a210 */ /* 0x042fe20007fbe0ff */
[----:B------:R-:W1:Y:S03]  /*0df0*/  @!P4 LDC.64 R16, c[0x0][0x3f8] ;  /* 0x0000fe00ff10cb82 */ /* 0x000e660000000a00 */
[----:B------:R-:W-:Y:S01]  /*0e00*/  @!P2 IADD3.X R25, PT, PT, R28, R19, RZ, P5, !PT ;  /* 0x000000131c19a210 */ /* 0x000fe20002ffe4ff */
[----:B------:R0:W4:Y:S01]  /*0e10*/  @!P1 LDG.E R51, desc[UR8][R26.64] ;  /* 0x000000081a339981 */ /* 0x000122000c1e1900 */
[----:B--2---:R-:W-:-:S03]  /*0e20*/  @!P2 IADD3 R22, P6, PT, R15, R22, RZ ;  /* 0x000000160f16a210 */ /* 0x004fc60007fde0ff */
[----:B------:R-:W2:Y:S01]  /*0e30*/  @!P3 LDC.64 R18, c[0x0][0x3f8] ;  /* 0x0000fe00ff12bb82 */ /* 0x000ea20000000a00 */
[----:B------:R-:W-:Y:S01]  /*0e40*/  @!P2 IADD3.X R23, PT, PT, R28, R23, RZ, P6, !PT ;  /* 0x000000171c17a210 */ /* 0x000fe200037fe4ff */
[----:B0-----:R-:W-:Y:S01]  /*0e50*/  @!P0 IMAD R32, R35, R20, RZ ;  /* 0x0000001423208224 */ /* 0x001fe200078e02ff */
[----:B------:R-:W-:Y:S02]  /*0e60*/  @!P0 MOV R28, R124 ;  /* 0x0000007c001c8202 */ /* 0x000fe40000000f00 */
[----:B------:R-:W-:Y:S02]  /*0e70*/  CS2R R48, SRZ ;  /* 0x0000000000307805 */ /* 0x000fe4000001ff00 */
[----:B------:R-:W-:Y:S01]  /*0e80*/  @!P0 MOV R29, R123 ;  /* 0x0000007b001d8202 */ /* 0x000fe20000000f00 */
[----:B------:R0:W4:Y:S01]  /*0e90*/  @!P1 LDG.E R50, desc[UR8][R30.64] ;  /* 0x000000081e329981 */ /* 0x000122000c1e1900 */
[----:B------:R-:W2:Y:S01]  /*0ea0*/  @!P0 LDC.64 R26, c[0x0][0x3a0] ;  /* 0x0000e800ff1a8b82 */ /* 0x000ea20000000a00 */
[----:B------:R-:W-:Y:S01]  /*0eb0*/  @!P0 IMAD R15, R33, R21, R32 ;  /* 0x00000015210f8224 */ /* 0x000fe200078e0220 */
[----:B------:R-:W-:Y:S01]  /*0ec0*/  ISETP.GE.U32.AND P5, PT, R75, UR12, PT ;  /* 0x0000000c4b007c0c */ /* 0x000fe2000bfa6070 */
[----:B------:R-:W-:Y:S01]  /*0ed0*/  @!P0 IMAD.WIDE.U32 R20, R33, R20, R28 ;  /* 0x0000001421148225 */ /* 0x000fe200078e001c */
[----:B------:R1:W4:Y:S02]  /*0ee0*/  @!P2 LDG.E R48, desc[UR8][R22.64] ;  /* 0x000000081630a981 */ /* 0x000324000c1e1900 */
[----:B------:R-:W-:-:S02]  /*0ef0*/  ISETP.GE.AND.EX P5, PT, R8, UR13, PT, P5 ;  /* 0x0000000d08007c0c */ /* 0x000fc4000bfa6350 */
[----:B0-----:R-:W0:Y:S01]  /*0f00*/  @!P4 LDC.64 R30, c[0x0][0x3a0] ;  /* 0x0000e800ff1ecb82 */ /* 0x001e220000000a00 */
[----:B------:R-:W-:Y:S01]  /*0f10*/  @!P0 IADD3 R21, PT, PT, R21, R15, RZ ;  /* 0x0000000f15158210 */ /* 0x000fe20007ffe0ff */
[----:B------:R2:W4:Y:S06]  /*0f20*/  @!P2 LDG.E R49, desc[UR8][R24.64] ;  /* 0x000000081831a981 */ /* 0x00052c000c1e1900 */
[----:B------:R-:W0:Y:S01]  /*0f30*/  @!P4 LDC.64 R28, c[0x0][0x398] ;  /* 0x0000e600ff1ccb82 */ /* 0x000e220000000a00 */
[----:B-1----:R-:W-:Y:S02]  /*0f40*/  @!P4 MOV R22, R124 ;  /* 0x0000007c0016c202 */ /* 0x002fe40000000f00 */
[----:B------:R-:W-:-:S02]  /*0f50*/  @!P4 MOV R23, R123 ;  /* 0x0000007b0017c202 */ /* 0x000fc40000000f00 */
[C---:B------:R-:W-:Y:S02]  /*0f60*/  @!P0 SHF.L.U32 R15, R20.reuse, 0x1, RZ ;  /* 0x00000001140f8819 */ /* 0x040fe400000006ff */
[----:B------:R-:W-:Y:S01]  /*0f70*/  @!P0 SHF.L.U64.HI R32, R20, 0x1, R21 ;  /* 0x0000000114208819 */ /* 0x000fe20000010215 */
[-C--:B------:R-:W-:Y:S02]  /*0f80*/  @!P4 IMAD R20, R6, R16.reuse, RZ ;  /* 0x000000100614c224 */ /* 0x080fe400078e02ff */
[----:B------:R-:W-:Y:S01]  /*0f90*/  @!P4 IMAD.WIDE.U32 R22, R80, R16, R22 ;  /* 0x000000105016c225 */ /* 0x000fe200078e0016 */
[----:B--2---:R-:W-:-:S03]  /*0fa0*/  @!P0 IADD3 R26, P2, PT, R15, R26, RZ ;  /* 0x0000001a0f1a8210 */ /* 0x004fc60007f5e0ff */
[----:B------:R-:W-:Y:S01]  /*0fb0*/  @!P3 IMAD R16, R7, R18, RZ ;  /* 0x000000120710b224 */ /* 0x000fe200078e02ff */
[----:B------:R-:W-:Y:S01]  /*0fc0*/  @!P0 IADD3 R36, P6, PT, R15, R36, RZ ;  /* 0x000000240f248210 */ /* 0x000fe20007fde0ff */
[----:B------:R-:W-:Y:S01]  /*0fd0*/  @!P4 IMAD R15, R80, R17, R20 ;  /* 0x00000011500fc224 */ /* 0x000fe200078e0214 */
[----:B------:R-:W-:Y:S01]  /*0fe0*/  ISETP.GE.U32.AND P1, PT, R74, UR12, PT ;  /* 0x0000000c4a007c0c */ /* 0x000fe2000bf26070 */
[----:B------:R-:W1:Y:S01]  /*0ff0*/  @!P3 LDC.64 R20, c[0x0][0x3a0] ;  /* 0x0000e800ff14bb82 */ /* 0x000e620000000a00 */
[----:B------:R-:W-:Y:S01]  /*1000*/  @!P3 IMAD R33, R76, R19, R16 ;  /* 0x000000134c21b224 */ /* 0x000fe200078e0210 */
[----:B------:R-:W-:Y:S02]  /*1010*/  @!P3 MOV R24, R124 ;  /* 0x0000007c0018b202 */ /* 0x000fe40000000f00 */
[----:B------:R-:W-:Y:S02]  /*1020*/  @!P3 MOV R25, R123 ;  /* 0x0000007b0019b202 */ /* 0x000fe40000000f00 */
[----:B------:R-:W-:-:S02]  /*1030*/  ISETP.GE.AND.EX P1, PT, R9, UR13, PT, P1 ;  /* 0x0000000d09007c0c */ /* 0x000fc4000bf26310 */
[----:B------:R-:W2:Y:S01]  /*1040*/  @!P5 LDC.64 R16, c[0x0][0x3f8] ;  /* 0x0000fe00ff10db82 */ /* 0x000ea20000000a00 */
[----:B------:R-:W-:Y:S01]  /*1050*/  @!P4 IADD3 R23, PT, PT, R23, R15, RZ ;  /* 0x0000000f1717c210 */ /* 0x000fe20007ffe0ff */
[----:B------:R-:W-:Y:S01]  /*1060*/  @!P3 IMAD.WIDE.U32 R18, R76, R18, R24 ;  /* 0x000000124c12b225 */ /* 0x000fe200078e0018 */
[----:B------:R-:W-:Y:S02]  /*1070*/  @!P4 SHF.L.U32 R15, R22, 0x1, RZ ;  /* 0x00000001160fc819 */ /* 0x000fe400000006ff */
[C---:B------:R-:W-:Y:S02]  /*1080*/  @!P0 IADD3.X R27, PT, PT, R32.reuse, R27, RZ, P2, !PT ;  /* 0x0000001b201b8210 */ /* 0x040fe400017fe4ff */
[----:B------:R-:W-:Y:S02]  /*1090*/  @!P0 IADD3.X R37, PT, PT, R32, R37, RZ, P6, !PT ;  /* 0x0000002520258210 */ /* 0x000fe400037fe4ff */
[----:B------:R-:W-:Y:S02]  /*10a0*/  CS2R R62, SRZ ;  /* 0x00000000003e7805 */ /* 0x000fe4000001ff00 */
[C---:B0-----:R-:W-:Y:S01]  /*10b0*/  @!P4 IADD3 R30, P2, PT, R15.reuse, R30, RZ ;  /* 0x0000001e0f1ec210 */ /* 0x041fe20007f5e0ff */
[----:B------:R-:W0:Y:S01]  /*10c0*/  @!P3 LDC.64 R24, c[0x0][0x398] ;  /* 0x0000e600ff18bb82 */ /* 0x000e220000000a00 */
[----:B------:R-:W-:-:S02]  /*10d0*/  @!P4 IADD3 R28, P6, PT, R15, R28, RZ ;  /* 0x0000001c0f1cc210 */ /* 0x000fc40007fde0ff */
[----:B------:R-:W-:Y:S02]  /*10e0*/  @!P3 IADD3 R15, PT, PT, R19, R33, RZ ;  /* 0x00000021130fb210 */ /* 0x000fe40007ffe0ff */
[----:B------:R-:W-:Y:S02]  /*10f0*/  @!P4 SHF.L.U64.HI R22, R22, 0x1, R23 ;  /* 0x000000011616c819 */ /* 0x000fe40000010217 */
[C---:B------:R-:W-:Y:S02]  /*1100*/  @!P3 SHF.L.U32 R35, R18.reuse, 0x1, RZ ;  /* 0x000000011223b819 */ /* 0x040fe400000006ff */
[----:B------:R-:W-:Y:S02]  /*1110*/  @!P3 SHF.L.U64.HI R34, R18, 0x1, R15 ;  /* 0x000000011222b819 */ /* 0x000fe4000001020f */
[----:B------:R-:W0:Y:S01]  /*1120*/  @!P1 LDC.64 R18, c[0x0][0x3f8] ;  /* 0x0000fe00ff129b82 */ /* 0x000e220000000a00 */
[C---:B------:R-:W-:Y:S02]  /*1130*/  @!P4 IADD3.X R29, PT, PT, R22.reuse, R29, RZ, P6, !PT ;  /* 0x0000001d161dc210 */ /* 0x040fe400037fe4ff */
[----:B------:R-:W-:Y:S01]  /*1140*/  @!P4 IADD3.X R31, PT, PT, R22, R31, RZ, P2, !PT ;  /* 0x0000001f161fc210 */ /* 0x000fe200017fe4ff */
[----:B--2---:R-:W-:Y:S01]  /*1150*/  @!P5 IMAD R38, R8, R16, RZ ;  /* 0x000000100826d224 */ /* 0x004fe200078e02ff */
[----:B-1----:R-:W-:Y:S01]  /*1160*/  @!P3 IADD3 R32, P2, PT, R35, R20, RZ ;  /* 0x000000142320b210 */ /* 0x002fe20007f5e0ff */
[----:B------:R1:W2:Y:S02]  /*1170*/  @!P4 LDG.E R62, desc[UR8][R28.64] ;  /* 0x000000081c3ec981 */ /* 0x0002a4000c1e1900 */
[----:B------:R-:W-:Y:S01]  /*1180*/  @!P5 IMAD R43, R75, R17, R38 ;  /* 0x000000114b2bd224 */ /* 0x000fe200078e0226 */
[----:B------:R-:W-:Y:S01]  /*1190*/  @!P3 IADD3.X R33, PT, PT, R34, R21, RZ, P2, !PT ;  /* 0x000000152221b210 */ /* 0x000fe200017fe4ff */
[----:B------:R-:W3:Y:S01]  /*11a0*/  @!P5 LDC.64 R22, c[0x0][0x3a0] ;  /* 0x0000e800ff16db82 */ /* 0x000ee20000000a00 */
[----:B------:R-:W-:Y:S01]  /*11b0*/  MOV R15, RZ ;  /* 0x000000ff000f7202 */ /* 0x000fe20000000f00 */
[----:B------:R-:W2:Y:S01]  /*11c0*/  @!P4 LDG.E R63, desc[UR8][R30.64] ;  /* 0x000000081e3fc981 */ /* 0x000ea2000c1e1900 */
[----:B-1----:R-:W-:-:S04]  /*11d0*/  @!P5 MOV R28, R124 ;  /* 0x0000007c001cd202 */ /* 0x002fc80000000f00 */
[----:B------:R1:W2:Y:S01]  /*11e0*/  @!P3 LDG.E R15, desc[UR8][R32.64] ;  /* 0x00000008200fb981 */ /* 0x0002a2000c1e1900 */
[----:B------:R-:W-:Y:S01]  /*11f0*/  @!P5 MOV R29, R123 ;  /* 0x0000007b001dd202 */ /* 0x000fe20000000f00 */
[----:B------:R-:W3:Y:S02]  /*1200*/  @!P5 LDC.64 R20, c[0x0][0x398] ;  /* 0x0000e600ff14db82 */ /* 0x000ee40000000a00 */
[----:B------:R-:W-:Y:S01]  /*1210*/  @!P5 IMAD.WIDE.U32 R16, R75, R16, R28 ;  /* 0x000000104b10d225 */ /* 0x000fe200078e001c */
[----:B------:R-:W-:-:S05]  /*1220*/  ISETP.GE.U32.AND P2, PT, R73, UR12, PT ;  /* 0x0000000c49007c0c */ /* 0x000fca000bf46070 */
[----:B------:R-:W3:Y:S01]  /*1230*/  @!P1 LDC.64 R38, c[0x0][0x3a0] ;  /* 0x0000e800ff269b82 */ /* 0x000ee20000000a00 */
[----:B------:R-:W-:Y:S02]  /*1240*/  @!P5 IADD3 R17, PT, PT, R17, R43, RZ ;  /* 0x0000002b1111d210 */ /* 0x000fe40007ffe0ff */
[----:B------:R-:W-:Y:S01]  /*1250*/  ISETP.GE.AND.EX P2, PT, R10, UR13, PT, P2 ;  /* 0x0000000d0a007c0c */ /* 0x000fe2000bf46320 */
[----:B0-----:R-:W-:Y:S01]  /*1260*/  @!P1 IMAD R28, R9, R18, RZ ;  /* 0x00000012091c9224 */ /* 0x001fe200078e02ff */
[C---:B-1----:R-:W-:Y:S02]  /*1270*/  @!P5 SHF.L.U32 R33, R16.reuse, 0x1, RZ ;  /* 0x000000011021d819 */ /* 0x042fe400000006ff */
[----:B------:R-:W-:Y:S01]  /*1280*/  @!P5 SHF.L.U64.HI R32, R16, 0x1, R17 ;  /* 0x000000011020d819 */ /* 0x000fe20000010211 */
[----:B------:R-:W0:Y:S01]  /*1290*/  @!P1 LDC.64 R30, c[0x0][0x398] ;  /* 0x0000e600ff1e9b82 */ /* 0x000e220000000a00 */
[----:B------:R-:W-:Y:S02]  /*12a0*/  @!P1 MOV R16, R124 ;  /* 0x0000007c00109202 */ /* 0x000fe40000000f00 */
[----:B------:R-:W-:-:S02]  /*12b0*/  @!P1 MOV R17, R123 ;  /* 0x0000007b00119202 */ /* 0x000fc40000000f00 */
[----:B------:R-:W-:Y:S01]  /*12c0*/  @!P3 IADD3 R24, P4, PT, R35, R24, RZ ;  /* 0x000000182318b210 */ /* 0x000fe20007f9e0ff */
[C---:B------:R-:W-:Y:S02]  /*12d0*/  @!P1 IMAD R35, R74.reuse, R19, R28 ;  /* 0x000000134a239224 */ /* 0x040fe400078e021c */
[----:B------:R-:W-:Y:S01]  /*12e0*/  @!P1 IMAD.WIDE.U32 R18, R74, R18, R16 ;  /* 0x000000124a129225 */ /* 0x000fe200078e0010 */
[----:B------:R-:W-:Y:S02]  /*12f0*/  CS2R R16, SRZ ;  /* 0x0000000000107805 */ /* 0x000fe4000001ff00 */
[----:B------:R-:W-:Y:S01]  /*1300*/  @!P3 IADD3.X R25, PT, PT, R34, R25, RZ, P4, !PT ;  /* 0x000000192219b210 */ /* 0x000fe200027fe4ff */
[----:B------:R-:W1:Y:S04]  /*1310*/  @!P2 LDC.64 R28, c[0x0][0x3f8] ;  /* 0x0000fe00ff1cab82 */ /* 0x000e680000000a00 */
[----:B------:R0:W2:Y:S01]  /*1320*/  @!P3 LDG.E R16, desc[UR8][R24.64] ;  /* 0x000000081810b981 */ /* 0x0000a2000c1e1900 */
[----:B---3--:R-:W-:-:S02]  /*1330*/  @!P5 IADD3 R20, P3, PT, R33, R20, RZ ;  /* 0x000000142114d210 */ /* 0x008fc40007f7e0ff */
[----:B------:R-:W-:Y:S02]  /*1340*/  @!P5 IADD3 R22, P4, PT, R33, R22, RZ ;  /* 0x000000162116d210 */ /* 0x000fe40007f9e0ff */
[----:B------:R-:W-:Y:S02]  /*1350*/  @!P5 IADD3.X R21, PT, PT, R32, R21, RZ, P3, !PT ;  /* 0x000000152015d210 */ /* 0x000fe40001ffe4ff */
[----:B------:R-:W-:Y:S02]  /*1360*/  ISETP.GE.U32.AND P3, PT, R72, UR12, PT ;  /* 0x0000000c48007c0c */ /* 0x000fe4000bf66070 */
[----:B------:R-:W-:Y:S02]  /*1370*/  @!P1 IADD3 R33, PT, PT, R19, R35, RZ ;  /* 0x0000002313219210 */ /* 0x000fe40007ffe0ff */
[----:B------:R-:W-:Y:S01]  /*1380*/  @!P1 SHF.L.U32 R19, R18, 0x1, RZ ;  /* 0x0000000112139819 */ /* 0x000fe200000006ff */
[----:B------:R-:W3:Y:S01]  /*1390*/  @!P2 LDC.64 R34, c[0x0][0x3a0] ;  /* 0x0000e800ff22ab82 */ /* 0x000ee20000000a00 */
[----:B------:R-:W-:-:S02]  /*13a0*/  ISETP.GE.AND.EX P3, PT, R11, UR13, PT, P3 ;  /* 0x0000000d0b007c0c */ /* 0x000fc4000bf66330 */
[----:B------:R-:W-:Y:S02]  /*13b0*/  @!P5 IADD3.X R23, PT, PT, R32, R23, RZ, P4, !PT ;  /* 0x000000172017d210 */ /* 0x000fe400027fe4ff */
[----:B------:R-:W-:Y:S02]  /*13c0*/  @!P1 SHF.L.U64.HI R32, R18, 0x1, R33 ;  /* 0x0000000112209819 */ /* 0x000fe40000010221 */
[----:B------:R-:W-:Y:S01]  /*13d0*/  @!P1 IADD3 R38, P4, PT, R19, R38, RZ ;  /* 0x0000002613269210 */ /* 0x000fe20007f9e0ff */
[----:B------:R1:W2:Y:S03]  /*13e0*/  @!P5 LDG.E R17, desc[UR8][R22.64] ;  /* 0x000000081611d981 */ /* 0x0002a6000c1e1900 */
[----:B------:R-:W-:Y:S02]  /*13f0*/  @!P1 IADD3.X R39, PT, PT, R32, R39, RZ, P4, !PT ;  /* 0x0000002720279210 */ /* 0x000fe400027fe4ff */
[----:B------:R-:W-:Y:S01]  /*1400*/  ISETP.GE.U32.AND P4, PT, R71, UR12, PT ;  /* 0x0000000c47007c0c */ /* 0x000fe2000bf86070 */
[----:B0-----:R-:W0:Y:S01]  /*1410*/  @!P3 LDC.64 R24, c[0x0][0x3f8] ;  /* 0x0000fe00ff18bb82 */ /* 0x001e220000000a00 */
[----:B------:R-:W-:-:S02]  /*1420*/  MOV R18, RZ ;  /* 0x000000ff00127202 */ /* 0x000fc40000000f00 */
[----:B------:R-:W-:Y:S01]  /*1430*/  ISETP.GE.AND.EX P4, PT, R12, UR13, PT, P4 ;  /* 0x0000000d0c007c0c */ /* 0x000fe2000bf86340 */
[----:B-1----:R-:W-:Y:S01]  /*1440*/  @!P2 IMAD R22, R10, R28, RZ ;  /* 0x0000001c0a16a224 */ /* 0x002fe200078e02ff */
[----:B------:R-:W-:Y:S02]  /*1450*/  CS2R R52, SRZ ;  /* 0x0000000000347805 */ /* 0x000fe4000001ff00 */
[----:B------:R1:W2:Y:S01]  /*1460*/  @!P5 LDG.E R18, desc[UR8][R20.64] ;  /* 0x000000081412d981 */ /* 0x0002a2000c1e1900 */
[----:B------:R-:W-:Y:S02]  /*1470*/  @!P2 IMAD R43, R73, R29, R22 ;  /* 0x0000001d492ba224 */ /* 0x000fe400078e0216 */
[----:B------:R-:W3:Y:S01]  /*1480*/  @!P2 LDC.64 R22, c[0x0][0x398] ;  /* 0x0000e600ff16ab82 */ /* 0x000ee20000000a00 */
[----:B------:R-:W-:Y:S01]  /*1490*/  @!P1 IADD3 R30, P6, PT, R19, R30, RZ ;  /* 0x0000001e131e9210 */ /* 0x000fe20007fde0ff */
[----:B------:R1:W2:Y:S01]  /*14a0*/  @!P0 LDG.E R53, desc[UR8][R26.64] ;  /* 0x000000081a358981 */ /* 0x0002a2000c1e1900 */
[----:B------:R-:W-:-:S03]  /*14b0*/  IADD3 R42, PT, PT, R42, R41, RZ ;  /* 0x000000292a2a7210 */ /* 0x000fc60007ffe0ff */
[----:B------:R-:W2:Y:S01]  /*14c0*/  @!P0 LDG.E R52, desc[UR8][R36.64] ;  /* 0x0000000824348981 */ /* 0x000ea2000c1e1900 */
[----:B-1----:R-:W-:Y:S02]  /*14d0*/  @!P2 MOV R20, R124 ;  /* 0x0000007c0014a202 */ /* 0x002fe40000000f00 */
[----:B------:R-:W-:Y:S02]  /*14e0*/  @!P2 MOV R21, R123 ;  /* 0x0000007b0015a202 */ /* 0x000fe40000000f00 */
[----:B------:R-:W-:Y:S01]  /*14f0*/  @!P1 IADD3.X R31, PT, PT, R32, R31, RZ, P6, !PT ;  /* 0x0000001f201f9210 */ /* 0x000fe200037fe4ff */
[----:B------:R-:W1:Y:S01]  /*1500*/  @!P4 LDC.64 R26, c[0x0][0x3f8] ;  /* 0x0000fe00ff1acb82 */ /* 0x000e620000000a00 */
[----:B------:R-:W-:Y:S01]  /*1510*/  @!P2 IMAD.WIDE.U32 R28, R73, R28, R20 ;  /* 0x0000001c491ca225 */ /* 0x000fe200078e0014 */
[----:B------:R-:W-:-:S06]  /*1520*/  MOV R19, RZ ;  /* 0x000000ff00137202 */ /* 0x000fcc0000000f00 */
[----:B------:R-:W1:Y:S01]  /*1530*/  LDC.64 R32, c[0x0][0x3b8] ;  /* 0x0000ee00ff207b82 */ /* 0x000e620000000a00 */
[----:B------:R-:W-:Y:S01]  /*1540*/  @!P2 IADD3 R21, PT, PT, R29, R43, RZ ;  /* 0x0000002b1d15a210 */ /* 0x000fe20007ffe0ff */
[----:B------:R0:W2:Y:S01]  /*1550*/  @!P1 LDG.E R19, desc[UR8][R38.64] ;  /* 0x0000000826139981 */ /* 0x0000a2000c1e1900 */
[----:B------:R-:W-:Y:S02]  /*1560*/  MOV R20, RZ ;  /* 0x000000ff00147202 */ /* 0x000fe40000000f00 */
[C---:B------:R-:W-:Y:S02]  /*1570*/  @!P2 SHF.L.U32 R43, R28.reuse, 0x1, RZ ;  /* 0x000000011c2ba819 */ /* 0x040fe400000006ff */
[----:B------:R-:W-:Y:S02]  /*1580*/  @!P2 SHF.L.U64.HI R40, R28, 0x1, R21 ;  /* 0x000000011c28a819 */ /* 0x000fe40000010215 */
[----:B------:R-:W4:Y:S01]  /*1590*/  @!P3 LDC.64 R28, c[0x0][0x3a0] ;  /* 0x0000e800ff1cbb82 */ /* 0x000f220000000a00 */
[----:B------:R-:W-:Y:S01]  /*15a0*/  ISETP.GE.U32.AND P5, PT, R70, UR12, PT ;  /* 0x0000000c46007c0c */ /* 0x000fe2000bfa6070 */
[----:B------:R3:W2:Y:S01]  /*15b0*/  @!P1 LDG.E R20, desc[UR8][R30.64] ;  /* 0x000000081e149981 */ /* 0x0006a2000c1e1900 */
[----:B0-----:R-:W-:Y:S01]  /*15c0*/  @!P3 IMAD R38, R11, R24, RZ ;  /* 0x000000180b26b224 */ /* 0x001fe200078e02ff */
[----:B---3--:R-:W-:-:S02]  /*15d0*/  @!P2 IADD3 R34, P1, PT, R43, R34, RZ ;  /* 0x000000222b22a210 */ /* 0x008fc40007f3e0ff */
[----:B------:R-:W-:Y:S01]  /*15e0*/  ISETP.GE.AND.EX P5, PT, R13, UR13, PT, P5 ;  /* 0x0000000d0d007c0c */ /* 0x000fe2000bfa6350 */
[----:B------:R-:W-:Y:S01]  /*15f0*/  @!P3 IMAD R41, R72, R25, R38 ;  /* 0x000000194829b224 */ /* 0x000fe200078e0226 */
[----:B------:R-:W-:Y:S02]  /*1600*/  @!P2 IADD3.X R35, PT, PT, R40, R35, RZ, P1, !PT ;  /* 0x000000232823a210 */ /* 0x000fe40000ffe4ff */
[----:B------:R-:W-:Y:S01]  /*1610*/  @!P3 MOV R38, R124 ;  /* 0x0000007c0026b202 */ /* 0x000fe20000000f00 */
[----:B------:R-:W0:Y:S01]  /*1620*/  @!P3 LDC.64 R30, c[0x0][0x398] ;  /* 0x0000e600ff1ebb82 */ /* 0x000e220000000a00 */
[----:B------:R-:W-:Y:S02]  /*1630*/  @!P3 MOV R39, R123 ;  /* 0x0000007b0027b202 */ /* 0x000fe40000000f00 */
[----:B------:R-:W-:Y:S02]  /*1640*/  @!P2 IADD3 R36, P1, PT, R43, R22, RZ ;  /* 0x000000162b24a210 */ /* 0x000fe40007f3e0ff */
[----:B------:R-:W-:Y:S01]  /*1650*/  MOV R21, RZ ;  /* 0x000000ff00157202 */ /* 0x000fe20000000f00 */
[----:B------:R-:W-:Y:S01]  /*1660*/  @!P3 IMAD.WIDE.U32 R38, R72, R24, R38 ;  /* 0x000000184826b225 */ /* 0x000fe200078e0026 */
[----:B------:R-:W-:-:S02]  /*1670*/  ISETP.GE.U32.AND P6, PT, R69, UR12, PT ;  /* 0x0000000c45007c0c */ /* 0x000fc4000bfc6070 */
[----:B------:R-:W-:Y:S01]  /*1680*/  @!P2 IADD3.X R37, PT, PT, R40, R23, RZ, P1, !PT ;  /* 0x000000172825a210 */ /* 0x000fe20000ffe4ff */
[----:B-1----:R-:W-:Y:S01]  /*1690*/  @!P4 IMAD R40, R12, R26, RZ ;  /* 0x0000001a0c28c224 */ /* 0x002fe200078e02ff */
[----:B------:R-:W-:Y:S01]  /*16a0*/  ISETP.GE.AND.EX P6, PT, R14, UR13, PT, P6 ;  /* 0x0000000d0e007c0c */ /* 0x000fe2000bfc6360 */
[----:B------:R-:W-:Y:S01]  /*16b0*/  IMAD.WIDE R32, R64, 0x8, R32 ;  /* 0x0000000840207825 */ /* 0x000fe200078e0220 */
[----:B------:R1:W3:Y:S01]  /*16c0*/  @!P2 LDG.E R21, desc[UR8][R34.64] ;  /* 0x000000082215a981 */ /* 0x0002e2000c1e1900 */
[----:B------:R-:W-:Y:S02]  /*16d0*/  MOV R22, RZ ;  /* 0x000000ff00167202 */ /* 0x000fe40000000f00 */
[----:B------:R-:W-:Y:S01]  /*16e0*/  @!P3 IADD3 R39, PT, PT, R39, R41, RZ ;  /* 0x000000292727b210 */ /* 0x000fe20007ffe0ff */
[C---:B------:R-:W-:Y:S01]  /*16f0*/  @!P4 IMAD R43, R71.reuse, R27, R40 ;  /* 0x0000001b472bc224 */ /* 0x040fe200078e0228 */
[----:B------:R-:W-:Y:S01]  /*1700*/  @!P4 MOV R40, R124 ;  /* 0x0000007c0028c202 */ /* 0x000fe20000000f00 */
[----:B------:R4:W3:Y:S01]  /*1710*/  LDG.E.64 R24, desc[UR8][R32.64] ;  /* 0x0000000820187981 */ /* 0x0008e2000c1e1b00 */
[----:B------:R-:W-:Y:S01]  /*1720*/  @!P4 MOV R41, R123 ;  /* 0x0000007b0029c202 */ /* 0x000fe20000000f00 */
[----:B-1----:R-:W1:Y:S01]  /*1730*/  @!P5 LDC.64 R34, c[0x0][0x3f8] ;  /* 0x0000fe00ff22db82 */ /* 0x002e620000000a00 */
[C---:B------:R-:W-:Y:S01]  /*1740*/  @!P3 SHF.L.U32 R23, R38.reuse, 0x1, RZ ;  /* 0x000000012617b819 */ /* 0x040fe200000006ff */
[----:B------:R0:W3:Y:S01]  /*1750*/  @!P2 LDG.E R22, desc[UR8][R36.64] ;  /* 0x000000082416a981 */ /* 0x0000e2000c1e1900 */
[----:B------:R-:W-:Y:S01]  /*1760*/  @!P3 SHF.L.U64.HI R46, R38, 0x1, R39 ;  /* 0x00000001262eb819 */ /* 0x000fe20000010227 */
[----:B------:R-:W-:Y:S01]  /*1770*/  @!P4 IMAD.WIDE.U32 R40, R71, R26, R40 ;  /* 0x0000001a4728c225 */ /* 0x000fe200078e0028 */
[----:B----4-:R-:W-:-:S03]  /*1780*/  @!P3 IADD3 R38, P2, PT, R23, R28, RZ ;  /* 0x0000001c1726b210 */ /* 0x010fc60007f5e0ff */
[----:B------:R-:W4:Y:S01]  /*1790*/  @!P4 LDC.64 R32, c[0x0][0x3a0] ;  /* 0x0000e800ff20cb82 */ /* 0x000f220000000a00 */
[----:B------:R-:W-:Y:S02]  /*17a0*/  @!P3 IADD3.X R39, PT, PT, R46, R29, RZ, P2, !PT ;  /* 0x0000001d2e27b210 */ /* 0x000fe400017fe4ff */
[----:B0-----:R-:W-:-:S05]  /*17b0*/  @!P4 IADD3 R37, PT, PT, R41, R43, RZ ;  /* 0x0000002b2925c210 */ /* 0x001fca0007ffe0ff */
[----:B------:R-:W0:Y:S01]  /*17c0*/  @!P4 LDC.64 R26, c[0x0][0x398] ;  /* 0x0000e600ff1acb82 */ /* 0x000e220000000a00 */
[----:B------:R-:W-:Y:S02]  /*17d0*/  @!P3 IADD3 R36, P1, PT, R23, R30, RZ ;  /* 0x0000001e1724b210 */ /* 0x000fe40007f3e0ff */
[----:B------:R-:W-:-:S05]  /*17e0*/  @!P4 SHF.L.U64.HI R44, R40, 0x1, R37 ;  /* 0x00000001282cc819 */ /* 0x000fca0000010225 */
[----:B------:R-:W0:Y:S01]  /*17f0*/  @!P6 LDC.64 R28, c[0x0][0x3f8] ;  /* 0x0000fe00ff1ceb82 */ /* 0x000e220000000a00 */
[----:B------:R-:W-:Y:S02]  /*1800*/  @!P3 IADD3.X R37, PT, PT, R46, R31, RZ, P1, !PT ;  /* 0x0000001f2e25b210 */ /* 0x000fe40000ffe4ff */
[----:B------:R-:W-:-:S05]  /*1810*/  MOV R23, RZ ;  /* 0x000000ff00177202 */ /* 0x000fca0000000f00 */
[----:B------:R-:W0:Y:S01]  /*1820*/  @!P5 LDC.64 R30, c[0x0][0x3a0] ;  /* 0x0000e800ff1edb82 */ /* 0x000e220000000a00 */
[----:B------:R4:W3:Y:S01]  /*1830*/  @!P3 LDG.E R23, desc[UR8][R38.64] ;  /* 0x000000082617b981 */ /* 0x0008e2000c1e1900 */
[----:B------:R-:W-:Y:S01]  /*1840*/  @!P4 SHF.L.U32 R41, R40, 0x1, RZ ;  /* 0x000000012829c819 */ /* 0x000fe200000006ff */
[----:B-1----:R-:W-:Y:S01]  /*1850*/  @!P5 IMAD R40, R13, R34, RZ ;  /* 0x000000220d28d224 */ /* 0x002fe200078e02ff */
[----:B------:R-:W-:Y:S02]  /*1860*/  MOV R81, RZ ;  /* 0x000000ff00517202 */ /* 0x000fe40000000f00 */
[----:B----4-:R-:W-:Y:S02]  /*1870*/  @!P4 IADD3 R32, P2, PT, R41, R32, RZ ;  /* 0x000000202920c210 */ /* 0x010fe40007f5e0ff */
[----:B------:R-:W-:Y:S02]  /*1880*/  @!P5 MOV R38, R124 ;  /* 0x0000007c0026d202 */ /* 0x000fe40000000f00 */
[----:B------:R-:W-:Y:S01]  /*1890*/  @!P5 MOV R39, R123 ;  /* 0x0000007b0027d202 */ /* 0x000fe20000000f00 */
[C---:B------:R-:W-:Y:S01]  /*18a0*/  @!P5 IMAD R43, R70.reuse, R35, R40 ;  /* 0x00000023462bd224 */ /* 0x040fe200078e0228 */
[----:B------:R-:W-:Y:S01]  /*18b0*/  CS2R R82, SRZ ;  /* 0x0000000000527805 */ /* 0x000fe2000001ff00 */
[----:B------:R1:W4:Y:S01]  /*18c0*/  @!P3 LDG.E R81, desc[UR8][R36.64] ;  /* 0x000000082451b981 */ /* 0x000322000c1e1900 */
[----:B------:R-:W-:Y:S01]  /*18d0*/  @!P5 IMAD.WIDE.U32 R38, R70, R34, R38 ;  /* 0x000000224626d225 */ /* 0x000fe200078e0026 */
[----:B------:R-:W-:Y:S01]  /*18e0*/  @!P4 IADD3.X R33, PT, PT, R44, R33, RZ, P2, !PT ;  /* 0x000000212c21c210 */ /* 0x000fe200017fe4ff */
[----:B------:R-:W1:Y:S01]  /*18f0*/  @!P6 LDC.64 R34, c[0x0][0x3a0] ;  /* 0x0000e800ff22eb82 */ /* 0x000e620000000a00 */
[----:B------:R-:W-:-:S02]  /*1900*/  ISETP.NE.AND P3, PT, RZ, UR11, PT ;  /* 0x0000000bff007c0c */ /* 0x000fc4000bf65270 */
[----:B0-----:R-:W-:Y:S02]  /*1910*/  @!P4 IADD3 R40, P1, PT, R41, R26, RZ ;  /* 0x0000001a2928c210 */ /* 0x001fe40007f3e0ff */
[----:B------:R-:W-:Y:S01]  /*1920*/  @!P5 IADD3 R39, PT, PT, R39, R43, RZ ;  /* 0x0000002b2727d210 */ /* 0x000fe20007ffe0ff */
[----:B------:R-:W-:Y:S01]  /*1930*/  @!P6 IMAD R26, R14, R28, RZ ;  /* 0x0000001c0e1ae224 */ /* 0x000fe200078e02ff */
[----:B------:R0:W4:Y:S01]  /*1940*/  @!P4 LDG.E R82, desc[UR8][R32.64] ;  /* 0x000000082052c981 */ /* 0x000122000c1e1900 */
[----:B------:R-:W-:Y:S01]  /*1950*/  @!P4 IADD3.X R41, PT, PT, R44, R27, RZ, P1, !PT ;  /* 0x0000001b2c29c210 */ /* 0x000fe20000ffe4ff */
[----:B-1----:R-:W1:Y:S01]  /*1960*/  @!P6 LDC.64 R36, c[0x0][0x398] ;  /* 0x0000e600ff24eb82 */ /* 0x002e620000000a00 */
[C---:B------:R-:W-:Y:S02]  /*1970*/  @!P5 SHF.L.U32 R45, R38.reuse, 0x1, RZ ;  /* 0x00000001262dd819 */ /* 0x040fe400000006ff */
[----:B------:R-:W-:Y:S01]  /*1980*/  @!P5 SHF.L.U64.HI R44, R38, 0x1, R39 ;  /* 0x00000001262cd819 */ /* 0x000fe20000010227 */
[----:B------:R-:W-:Y:S01]  /*1990*/  @!P6 IMAD R43, R69, R29, R26 ;  /* 0x0000001d452be224 */ /* 0x000fe200078e021a */
[----:B------:R-:W-:Y:S01]  /*19a0*/  @!P6 MOV R38, R124 ;  /* 0x0000007c0026e202 */ /* 0x000fe20000000f00 */
[----:B------:R-:W4:Y:S01]  /*19b0*/  @!P4 LDG.E R83, desc[UR8][R40.64] ;  /* 0x000000082853c981 */ /* 0x000f22000c1e1900 */
[----:B------:R-:W-:Y:S01]  /*19c0*/  @!P6 MOV R39, R123 ;  /* 0x0000007b0027e202 */ /* 0x000fe20000000f00 */
[----:B0-----:R-:W0:Y:S01]  /*19d0*/  @!P5 LDC.64 R32, c[0x0][0x398] ;  /* 0x0000e600ff20db82 */ /* 0x001e220000000a00 */
[----:B------:R-:W-:Y:S01]  /*19e0*/  @!P5 IADD3 R26, P1, PT, R45, R30, RZ ;  /* 0x0000001e2d1ad210 */ /* 0x000fe20007f3e0ff */
[----:B------:R-:W-:-:S03]  /*19f0*/  @!P6 IMAD.WIDE.U32 R38, R69, R28, R38 ;  /* 0x0000001c4526e225 */ /* 0x000fc600078e0026 */
[----:B------:R-:W-:-:S03]  /*1a00*/  @!P5 IADD3.X R27, PT, PT, R44, R31, RZ, P1, !PT ;  /* 0x0000001f2c1bd210 */ /* 0x000fc60000ffe4ff */
[----:B------:R-:W1:Y:S08]  /*1a10*/  @P3 LDC.64 R28, c[0x0][0x3b0] ;  /* 0x0000ec00ff1c3b82 */ /* 0x000e700000000a00 */
[----:B------:R-:W1:Y:S01]  /*1a20*/  LDC.64 R30, c[0x0][0x3a8] ;  /* 0x0000ea00ff1e7b82 */ /* 0x000e620000000a00 */
[----:B------:R-:W-:Y:S02]  /*1a30*/  @!P6 IADD3 R43, PT, PT, R39, R43, RZ ;  /* 0x0000002b272be210 */ /* 0x000fe40007ffe0ff */
[----:B------:R-:W-:-:S02]  /*1a40*/  @!P6 SHF.L.U32 R39, R38, 0x1, RZ ;  /* 0x000000012627e819 */ /* 0x000fc400000006ff */
[----:B------:R-:W-:Y:S02]  /*1a50*/  CS2R R84, SRZ ;  /* 0x0000000000547805 */ /* 0x000fe4000001ff00 */
[----:B------:R-:W-:Y:S02]  /*1a60*/  @!P6 SHF.L.U64.HI R38, R38, 0x1, R43 ;  /* 0x000000012626e819 */ /* 0x000fe4000001022b */
[----:B------:R-:W-:Y:S02]  /*1a70*/  @!P6 IADD3 R34, P2, PT, R39, R34, RZ ;  /* 0x000000222722e210 */ /* 0x000fe40007f5e0ff */
[----:B0-----:R-:W-:Y:S02]  /*1a80*/  @!P5 IADD3 R32, P1, PT, R45, R32, RZ ;  /* 0x000000202d20d210 */ /* 0x001fe40007f3e0ff */
[----:B------:R-:W-:Y:S02]  /*1a90*/  CS2R R86, SRZ ;  /* 0x0000000000567805 */ /* 0x000fe4000001ff00 */
[----:B-1----:R-:W-:Y:S01]  /*1aa0*/  @!P6 IADD3 R36, P4, PT, R39, R36, RZ ;  /* 0x000000242724e210 */ /* 0x002fe20007f9e0ff */
[----:B------:R0:W4:Y:S01]  /*1ab0*/  @!P5 LDG.E R84, desc[UR8][R26.64] ;  /* 0x000000081a54d981 */ /* 0x000122000c1e1900 */
[----:B------:R-:W-:-:S02]  /*1ac0*/  @!P5 IADD3.X R33, PT, PT, R44, R33, RZ, P1, !PT ;  /* 0x000000212c21d210 */ /* 0x000fc40000ffe4ff */
[C---:B------:R-:W-:Y:S02]  /*1ad0*/  @!P6 IADD3.X R35, PT, PT, R38.reuse, R35, RZ, P2, !PT ;  /* 0x000000232623e210 */ /* 0x040fe400017fe4ff */
[----:B------:R-:W-:Y:S01]  /*1ae0*/  @!P6 IADD3.X R37, PT, PT, R38, R37, RZ, P4, !PT ;  /* 0x000000252625e210 */ /* 0x000fe200027fe4ff */
[----:B------:R-:W-:Y:S01]  /*1af0*/  @P3 IMAD.WIDE R28, R42, 0x4, R28 ;  /* 0x000000042a1c3825 */ /* 0x000fe200078e021c */
[----:B------:R-:W4:Y:S01]  /*1b00*/  @!P5 LDG.E R85, desc[UR8][R32.64] ;  /* 0x000000082055d981 */ /* 0x000f22000c1e1900 */
[----:B0-----:R-:W-:-:S03]  /*1b10*/  CS2R R26, SRZ ;  /* 0x00000000001a7805 */ /* 0x001fc6000001ff00 */
[----:B------:R-:W4:Y:S01]  /*1b20*/  @!P6 LDG.E R87, desc[UR8][R34.64] ;  /* 0x000000082257e981 */ /* 0x000f22000c1e1900 */
[----:B------:R-:W-:-:S03]  /*1b30*/  IMAD.WIDE R30, R42, 0x4, R30 ;  /* 0x000000042a1e7825 */ /* 0x000fc600078e021e */
[----:B------:R-:W4:Y:S04]  /*1b40*/  @!P6 LDG.E R86, desc[UR8][R36.64] ;  /* 0x000000082456e981 */ /* 0x000f28000c1e1900 */
[----:B------:R0:W5:Y:S04]  /*1b50*/  @P3 LDG.E.64 R26, desc[UR8][R28.64] ;  /* 0x000000081c1a3981 */ /* 0x000168000c1e1b00 */
[----:B------:R0:W5:Y:S01]  /*1b60*/  LDG.E.64 R28, desc[UR8][R30.64] ;  /* 0x000000081e1c7981 */ /* 0x000162000c1e1b00 */
[----:B------:R-:W-:Y:S01]  /*1b70*/  UISETP.NE.AND UP0, UPT, UR11, URZ, UPT ;  /* 0x000000ff0b00728c */ /* 0x000fe2000bf05270 */
[----:B------:R-:W-:-:S02]  /*1b80*/  MOV R119, 0x3f800000 ;  /* 0x3f80000000777802 */ /* 0x000fc40000000f00 */
[----:B------:R-:W-:Y:S02]  /*1b90*/  PRMT R115, R61, 0x7632, R115 ;  /* 0x000076323d737816 */ /* 0x000fe40000000073 */
[----:B------:R-:W-:Y:S02]  /*1ba0*/  PRMT R116, R60, 0x7632, R116 ;  /* 0x000076323c747816 */ /* 0x000fe40000000074 */
[----:B------:R-:W-:Y:S02]  /*1bb0*/  PRMT R113, R59, 0x7632, R113 ;  /* 0x000076323b717816 */ /* 0x000fe40000000071 */
[----:B------:R-:W-:Y:S02]  /*1bc0*/  PRMT R114, R58, 0x7632, R114 ;  /* 0x000076323a727816 */ /* 0x000fe40000000072 */
[----:B------:R-:W-:Y:S02]  /*1bd0*/  PRMT R111, R57, 0x7632, R111 ;  /* 0x00007632396f7816 */ /* 0x000fe4000000006f */
[----:B------:R-:W-:-:S02]  /*1be0*/  PRMT R112, R56, 0x7632, R112 ;  /* 0x0000763238707816 */ /* 0x000fc40000000070 */
[----:B------:R-:W-:Y:S02]  /*1bf0*/  PRMT R109, R55, 0x7632, R109 ;  /* 0x00007632376d7816 */ /* 0x000fe4000000006d */
[----:B------:R-:W-:Y:S02]  /*1c00*/  PRMT R110, R54, 0x7632, R110 ;  /* 0x00007632366e7816 */ /* 0x000fe4000000006e */
[----:B------:R-:W-:Y:S02]  /*1c10*/  PRMT R105, R51, 0x7632, R105 ;  /* 0x0000763233697816 */ /* 0x000fe40000000069 */
[----:B------:R-:W-:Y:S02]  /*1c20*/  PRMT R106, R50, 0x7632, R106 ;  /* 0x00007632326a7816 */ /* 0x000fe4000000006a */
[----:B------:R-:W-:Y:S02]  /*1c30*/  PRMT R103, R49, 0x7632, R103 ;  /* 0x0000763231677816 */ /* 0x000fe40000000067 */
[----:B------:R-:W-:-:S02]  /*1c40*/  PRMT R104, R48, 0x7632, R104 ;  /* 0x0000763230687816 */ /* 0x000fc40000000068 */
[----:B--2---:R-:W-:Y:S02]  /*1c50*/  PRMT R118, R62, 0x7632, R118 ;  /* 0x000076323e767816 */ /* 0x004fe40000000076 */
[----:B------:R-:W-:Y:S02]  /*1c60*/  PRMT R117, R63, 0x7632, R117 ;  /* 0x000076323f757816 */ /* 0x000fe40000000075 */
[----:B------:R-:W-:Y:S02]  /*1c70*/  PRMT R101, R15, 0x7632, R101 ;  /* 0x000076320f657816 */ /* 0x000fe40000000065 */
[----:B------:R-:W-:Y:S02]  /*1c80*/  PRMT R102, R16, 0x7632, R102 ;  /* 0x0000763210667816 */ /* 0x000fe40000000066 */
[----:B------:R-:W-:Y:S02]  /*1c90*/  PRMT R99, R17, 0x7632, R99 ;  /* 0x0000763211637816 */ /* 0x000fe40000000063 */
[----:B------:R-:W-:-:S02]  /*1ca0*/  PRMT R100, R18, 0x7632, R100 ;  /* 0x0000763212647816 */ /* 0x000fc40000000064 */
[----:B------:R-:W-:Y:S02]  /*1cb0*/  PRMT R107, R53, 0x7632, R107 ;  /* 0x00007632356b7816 */ /* 0x000fe4000000006b */
[----:B------:R-:W-:Y:S01]  /*1cc0*/  PRMT R108, R52, 0x7632, R108 ;  /* 0x00007632346c7816 */ /* 0x000fe2000000006c */
[----:B---3--:R-:W-:-:S05]  /*1cd0*/  FFMA.FTZ R38, -R24, R24, R25 ;  /* 0x0000001818267223 */ /* 0x008fca0000010119 */
[----:B------:R-:W-:-:S13]  /*1ce0*/  FSETP.GTU.FTZ.AND P1, PT, R38, RZ, PT ;  /* 0x000000ff2600720b */ /* 0x000fda0003f3c000 */
[----:B------:R-:W1:Y:S01]  /*1cf0*/  @P1 LDC R25, c[0x0][0x3c0] ;  /* 0x0000f000ff191b82 */ /* 0x000e620000000800 */
[----:B------:R-:W-:Y:S02]  /*1d00*/  PRMT R97, R19, 0x7632, R97 ;  /* 0x0000763213617816 */ /* 0x000fe40000000061 */
[----:B------:R-:W-:Y:S02]  /*1d10*/  PRMT R98, R20, 0x7632, R98 ;  /* 0x0000763214627816 */ /* 0x000fe40000000062 */
[----:B------:R-:W-:Y:S02]  /*1d20*/  PRMT R95, R21, 0x7632, R95 ;  /* 0x00007632155f7816 */ /* 0x000fe4000000005f */
[----:B------:R-:W-:Y:S02]  /*1d30*/  PRMT R96, R22, 0x7632, R96 ;  /* 0x0000763216607816 */ /* 0x000fe40000000060 */
[----:B------:R-:W-:Y:S01]  /*1d40*/  PRMT R93, R23, 0x7632, R93 ;  /* 0x00007632175d7816 */ /* 0x000fe2000000005d */
[----:B-1----:R-:W-:-:S04]  /*1d50*/  @P1 FADD.FTZ R25, R38, R25 ;  /* 0x0000001926191221 */ /* 0x002fc80000010000 */
[----:B------:R1:W2:Y:S01]  /*1d60*/  @P1 MUFU.RSQ R119, R25 ;  /* 0x0000001900771308 */ /* 0x0002a20000001400 */
[----:B----4-:R-:W-:Y:S02]  /*1d70*/  PRMT R94, R81, 0x7632, R94 ;  /* 0x00007632515e7816 */ /* 0x010fe4000000005e */
[----:B------:R-:W-:Y:S02]  /*1d80*/  PRMT R91, R82, 0x7632, R91 ;  /* 0x00007632525b7816 */ /* 0x000fe4000000005b */
[----:B------:R-:W-:Y:S02]  /*1d90*/  PRMT R92, R83, 0x7632, R92 ;  /* 0x00007632535c7816 */ /* 0x000fe4000000005c */
[----:B------:R-:W-:Y:S02]  /*1da0*/  PRMT R89, R84, 0x7632, R89 ;  /* 0x0000763254597816 */ /* 0x000fe40000000059 */
[----:B------:R-:W-:Y:S02]  /*1db0*/  PRMT R90, R85, 0x7632, R90 ;  /* 0x00007632555a7816 */ /* 0x000fe4000000005a */
[----:B-1----:R-:W-:-:S02]  /*1dc0*/  PRMT R25, R87, 0x7632, R25 ;  /* 0x0000763257197816 */ /* 0x002fc40000000019 */
[----:B------:R-:W-:Y:S01]  /*1dd0*/  PRMT R88, R86, 0x7632, R88 ;  /* 0x0000763256587816 */ /* 0x000fe20000000058 */
[----:B0-2---:R-:W-:Y:S06]  /*1de0*/  BRA.U UP0, `(.L_x_131) ;  /* 0x0000001100847547 */ /* 0x005fec000b800000 */
[----:B------:R-:W-:Y:S02]  /*1df0*/  SHF.L.U32 R33, R63, 0x10, RZ ;  /* 0x000000103f217819 */ /* 0x000fe400000006ff */
[----:B------:R-:W-:Y:S02]  /*1e00*/  SHF.L.U32 R35, R117, 0x10, RZ ;  /* 0x0000001075237819 */ /* 0x000fe400000006ff */
[----:B------:R-:W-:Y:S01]  /*1e10*/  SHF.L.U32 R31, R62, 0x10, RZ ;  /* 0x000000103e1f7819 */ /* 0x000fe200000006ff */
[C---:B------:R-:W-:Y:S01]  /*1e20*/  FADD.FTZ R32, -R24.reuse, R33 ;  /* 0x0000002118207221 */ /* 0x040fe20000010100 */
[----:B------:R-:W-:Y:S01]  /*1e30*/  SHF.L.U32 R37, R61, 0x10, RZ ;  /* 0x000000103d257819 */ /* 0x000fe200000006ff */
[----:B------:R-:W-:Y:S01]  /*1e40*/  FADD.FTZ R34, -R24, R35 ;  /* 0x0000002318227221 */ /* 0x000fe20000010100 */
[----:B------:R-:W-:Y:S01]  /*1e50*/  SHF.L.U32 R30, R118, 0x10, RZ ;  /* 0x00000010761e7819 */ /* 0x000fe200000006ff */
[----:B-----5:R-:W-:Y:S01]  /*1e60*/  FMUL.FTZ R35, R28, R31 ;  /* 0x0000001f1c237220 */ /* 0x020fe20000410000 */
[-C--:B------:R-:W-:Y:S01]  /*1e70*/  FMUL.FTZ R32, R32, R119.reuse ;  /* 0x0000007720207220 */ /* 0x080fe20000410000 */
[----:B------:R-:W-:Y:S01]  /*1e80*/  FADD.FTZ R38, -R24, R37 ;  /* 0x0000002518267221 */ /* 0x000fe20000010100 */
[----:B------:R-:W-:Y:S01]  /*1e90*/  FMUL.FTZ R33, R34, R119 ;  /* 0x0000007722217220 */ /* 0x000fe20000410000 */
[----:B------:R-:W-:Y:S01]  /*1ea0*/  FMUL.FTZ R36, R29, R30 ;  /* 0x0000001e1d247220 */ /* 0x000fe20000410000 */
[----:B------:R-:W-:Y:S01]  /*1eb0*/  FADD.FTZ R37, RZ, R35 ;  /* 0x00000023ff257221 */ /* 0x000fe20000010000 */
[----:B------:R-:W-:Y:S01]  /*1ec0*/  FFMA.FTZ R34, R32, R35, RZ ;  /* 0x0000002320227223 */ /* 0x000fe200000100ff */
[----:B------:R-:W-:Y:S01]  /*1ed0*/  SHF.L.U32 R35, R60, 0x10, RZ ;  /* 0x000000103c237819 */ /* 0x000fe200000006ff */
[----:B------:R-:W-:Y:S01]  /*1ee0*/  FFMA.FTZ R40, R31, R32, RZ ;  /* 0x000000201f287223 */ /* 0x000fe200000100ff */
[----:B------:R-:W-:Y:S01]  /*1ef0*/  FMUL.FTZ R39, R38, R119 ;  /* 0x0000007726277220 */ /* 0x000fe20000410000 */
[----:B------:R-:W-:Y:S01]  /*1f00*/  FADD.FTZ R32, RZ, R31 ;  /* 0x0000001fff207221 */ /* 0x000fe20000010000 */
[----:B------:R-:W-:Y:S01]  /*1f10*/  FADD.FTZ R31, R36, R37 ;  /* 0x00000025241f7221 */ /* 0x000fe20000010000 */
[----:B------:R-:W-:Y:S01]  /*1f20*/  FFMA.FTZ R36, R33, R36, R34 ;  /* 0x0000002421247223 */ /* 0x000fe20000010022 */
[C---:B------:R-:W-:Y:S01]  /*1f30*/  FFMA.FTZ R34, R35.reuse, R39, R40 ;  /* 0x0000002723227223 */ /* 0x040fe20000010028 */
[----:B------:R-:W-:Y:S01]  /*1f40*/  FADD.FTZ R32, R35, R32 ;  /* 0x0000002023207221 */ /* 0x000fe20000010000 */
[----:B------:R-:W-:Y:S01]  /*1f50*/  FMUL.FTZ R40, R28, R35 ;  /* 0x000000231c287220 */ /* 0x000fe20000410000 */
[----:B------:R-:W-:Y:S01]  /*1f60*/  SHF.L.U32 R35, R115, 0x10, RZ ;  /* 0x0000001073237819 */ /* 0x000fe200000006ff */
[----:B------:R-:W-:-:S02]  /*1f70*/  FADD.FTZ R37, RZ, R30 ;  /* 0x0000001eff257221 */ /* 0x000fc40000010000 */
[----:B------:R-:W-:Y:S01]  /*1f80*/  FFMA.FTZ R42, R39, R40, R36 ;  /* 0x00000028272a7223 */ /* 0x000fe20000010024 */
[----:B------:R-:W-:Y:S01]  /*1f90*/  SHF.L.U32 R36, R116, 0x10, RZ ;  /* 0x0000001074247819 */ /* 0x000fe200000006ff */
[----:B------:R-:W-:Y:S01]  /*1fa0*/  FADD.FTZ R38, -R24, R35 ;  /* 0x0000002318267221 */ /* 0x000fe20000010100 */
[----:B------:R-:W-:Y:S01]  /*1fb0*/  FFMA.FTZ R35, R30, R33, RZ ;  /* 0x000000211e237223 */ /* 0x000fe200000100ff */
[----:B------:R-:W-:Y:S02]  /*1fc0*/  FADD.FTZ R39, R31, R40 ;  /* 0x000000281f277221 */ /* 0x000fe40000010000 */
[----:B------:R-:W-:Y:S01]  /*1fd0*/  FMUL.FTZ R33, R38, R119 ;  /* 0x0000007726217220 */ /* 0x000fe20000410000 */
[C---:B------:R-:W-:Y:S01]  /*1fe0*/  FADD.FTZ R30, R36.reuse, R37 ;  /* 0x00000025241e7221 */ /* 0x040fe20000010000 */
[----:B------:R-:W-:Y:S02]  /*1ff0*/  SHF.L.U32 R37, R57, 0x10, RZ ;  /* 0x0000001039257819 */ /* 0x000fe400000006ff */
[----:B------:R-:W-:Y:S01]  /*2000*/  FFMA.FTZ R31, R36, R33, R35 ;  /* 0x00000021241f7223 */ /* 0x000fe20000010023 */
[----:B------:R-:W-:Y:S01]  /*2010*/  SHF.L.U32 R35, R59, 0x10, RZ ;  /* 0x000000103b237819 */ /* 0x000fe200000006ff */
[----:B------:R-:W-:-:S04]  /*2020*/  FMUL.FTZ R36, R29, R36 ;  /* 0x000000241d247220 */ /* 0x000fc80000410000 */
[----:B------:R-:W-:Y:S01]  /*2030*/  FADD.FTZ R38, -R24, R35 ;  /* 0x0000002318267221 */ /* 0x000fe20000010100 */
[----:B------:R-:W-:Y:S01]  /*2040*/  FFMA.FTZ R42, R33, R36, R42 ;  /* 0x00000024212a7223 */ /* 0x000fe2000001002a */
[----:B------:R-:W-:Y:S01]  /*2050*/  SHF.L.U32 R33, R58, 0x10, RZ ;  /* 0x000000103a217819 */ /* 0x000fe200000006ff */
[----:B------:R-:W-:Y:S01]  /*2060*/  FADD.FTZ R39, R36, R39 ;  /* 0x0000002724277221 */ /* 0x000fe20000010000 */
[----:B------:R-:W-:Y:S01]  /*2070*/  FMUL.FTZ R35, R38, R119 ;  /* 0x0000007726237220 */ /* 0x000fe20000410000 */
[----:B------:R-:W-:Y:S02]  /*2080*/  SHF.L.U32 R36, R114, 0x10, RZ ;  /* 0x0000001072247819 */ /* 0x000fe400000006ff */
[----:B------:R-:W-:Y:S01]  /*2090*/  FADD.FTZ R32, R32, R33 ;  /* 0x0000002120207221 */ /* 0x000fe20000010000 */
[----:B------:R-:W-:Y:S01]  /*20a0*/  FFMA.FTZ R34, R33, R35, R34 ;  /* 0x0000002321227223 */ /* 0x000fe20000010022 */
[----:B------:R-:W-:Y:S01]  /*20b0*/  FMUL.FTZ R40, R28, R33 ;  /* 0x000000211c287220 */ /* 0x000fe20000410000 */
[----:B------:R-:W-:Y:S01]  /*20c0*/  SHF.L.U32 R33, R113, 0x10, RZ ;  /* 0x0000001071217819 */ /* 0x000fe200000006ff */
[----:B------:R-:W-:-:S02]  /*20d0*/  FADD.FTZ R30, R30, R36 ;  /* 0x000000241e1e7221 */ /* 0x000fc40000010000 */
[----:B------:R-:W-:Y:S01]  /*20e0*/  FFMA.FTZ R35, R35, R40, R42 ;  /* 0x0000002823237223 */ /* 0x000fe2000001002a */
[----:B------:R-:W-:Y:S01]  /*20f0*/  FADD.FTZ R40, R39, R40 ;  /* 0x0000002827287221 */ /* 0x000fe20000010000 */
[----:B------:R-:W-:Y:S01]  /*2100*/  FADD.FTZ R38, -R24, R33 ;  /* 0x0000002118267221 */ /* 0x000fe20000010100 */
[----:B------:R-:W-:-:S03]  /*2110*/  FMUL.FTZ R33, R29, R36 ;  /* 0x000000241d217220 */ /* 0x000fc60000410000 */
[----:B------:R-:W-:Y:S01]  /*2120*/  FMUL.FTZ R38, R38, R119 ;  /* 0x0000007726267220 */ /* 0x000fe20000410000 */
[----:B------:R-:W-:-:S03]  /*2130*/  FADD.FTZ R40, R33, R40 ;  /* 0x0000002821287221 */ /* 0x000fc60000010000 */
[----:B------:R-:W-:Y:S01]  /*2140*/  FFMA.FTZ R31, R36, R38, R31 ;  /* 0x00000026241f7223 */ /* 0x000fe2000001001f */
[----:B------:R-:W-:Y:S01]  /*2150*/  FADD.FTZ R36, -R24, R37 ;  /* 0x0000002518247221 */ /* 0x000fe20000010100 */
[----:B------:R-:W-:Y:S01]  /*2160*/  SHF.L.U32 R37, R56, 0x10, RZ ;  /* 0x0000001038257819 */ /* 0x000fe200000006ff */
[----:B------:R-:W-:Y:S01]  /*2170*/  FFMA.FTZ R35, R38, R33, R35 ;  /* 0x0000002126237223 */ /* 0x000fe20000010023 */
[----:B------:R-:W-:Y:S01]  /*2180*/  SHF.L.U32 R33, R111, 0x10, RZ ;  /* 0x000000106f217819 */ /* 0x000fe200000006ff */
[----:B------:R-:W-:Y:S02]  /*2190*/  FMUL.FTZ R36, R36, R119 ;  /* 0x0000007724247220 */ /* 0x000fe40000410000 */
[----:B------:R-:W-:Y:S02]  /*21a0*/  FADD.FTZ R32, R32, R37 ;  /* 0x0000002520207221 */ /* 0x000fe40000010000 */
[----:B------:R-:W-:Y:S01]  /*21b0*/  FFMA.FTZ R34, R37, R36, R34 ;  /* 0x0000002425227223 */ /* 0x000fe20000010022 */
[----:B------:R-:W-:Y:S01]  /*21c0*/  FMUL.FTZ R37, R28, R37 ;  /* 0x000000251c257220 */ /* 0x000fe20000410000 */
[----:B------:R-:W-:-:S03]  /*21d0*/  FADD.FTZ R38, -R24, R33 ;  /* 0x0000002118267221 */ /* 0x000fc60000010100 */
        /* <DEDUP_REMOVED lines=8> */
[----:B------:R-:W-:Y:S01]  /*2260*/  FADD.FTZ R36, -R24, R37 ;  /* 0x0000002518247221 */ /* 0x000fe20000010100 */
[----:B------:R-:W-:-:S02]  /*2270*/  SHF.L.U32 R37, R54, 0x10, RZ ;  /* 0x0000001036257819 */ /* 0x000fc400000006ff */
[----:B------:R-:W-:Y:S01]  /*2280*/  FFMA.FTZ R35, R38, R33, R35 ;  /* 0x0000002126237223 */ /* 0x000fe20000010023 */
[----:B------:R-:W-:Y:S01]  /*2290*/  FMUL.FTZ R36, R36, R119 ;  /* 0x0000007724247220 */ /* 0x000fe20000410000 */
[----:B------:R-:W-:Y:S01]  /*22a0*/  FADD.FTZ R40, R33, R40 ;  /* 0x0000002821287221 */ /* 0x000fe20000010000 */
[----:B------:R-:W-:Y:S01]  /*22b0*/  SHF.L.U32 R33, R109, 0x10, RZ ;  /* 0x000000106d217819 */ /* 0x000fe200000006ff */
[----:B------:R-:W-:Y:S01]  /*22c0*/  FADD.FTZ R32, R32, R37 ;  /* 0x0000002520207221 */ /* 0x000fe20000010000 */
[----:B------:R-:W-:Y:S01]  /*22d0*/  FFMA.FTZ R34, R37, R36, R34 ;  /* 0x0000002425227223 */ /* 0x000fe20000010022 */
[----:B------:R-:W-:Y:S02]  /*22e0*/  FMUL.FTZ R37, R28, R37 ;  /* 0x000000251c257220 */ /* 0x000fe40000410000 */
[----:B------:R-:W-:Y:S02]  /*22f0*/  FADD.FTZ R38, -R24, R33 ;  /* 0x0000002118267221 */ /* 0x000fe40000010100 */
[----:B------:R-:W-:Y:S01]  /*2300*/  FFMA.FTZ R35, R36, R37, R35 ;  /* 0x0000002524237223 */ /* 0x000fe20000010023 */
[----:B------:R-:W-:Y:S01]  /*2310*/  SHF.L.U32 R36, R110, 0x10, RZ ;  /* 0x000000106e247819 */ /* 0x000fe200000006ff */
[----:B------:R-:W-:Y:S01]  /*2320*/  FADD.FTZ R40, R40, R37 ;  /* 0x0000002528287221 */ /* 0x000fe20000010000 */
[----:B------:R-:W-:Y:S01]  /*2330*/  FMUL.FTZ R38, R38, R119 ;  /* 0x0000007726267220 */ /* 0x000fe20000410000 */
[----:B------:R-:W-:-:S02]  /*2340*/  SHF.L.U32 R37, R53, 0x10, RZ ;  /* 0x0000001035257819 */ /* 0x000fc400000006ff */
[----:B------:R-:W-:Y:S01]  /*2350*/  FADD.FTZ R30, R30, R36 ;  /* 0x000000241e1e7221 */ /* 0x000fe20000010000 */
[----:B------:R-:W-:Y:S01]  /*2360*/  FFMA.FTZ R31, R36, R38, R31 ;  /* 0x00000026241f7223 */ /* 0x000fe2000001001f */
[----:B------:R-:W-:Y:S01]  /*2370*/  FMUL.FTZ R33, R29, R36 ;  /* 0x000000241d217220 */ /* 0x000fe20000410000 */
[----:B------:R-:W-:Y:S01]  /*2380*/  FADD.FTZ R36, -R24, R37 ;  /* 0x0000002518247221 */ /* 0x000fe20000010100 */
[----:B------:R-:W-:Y:S02]  /*2390*/  SHF.L.U32 R37, R52, 0x10, RZ ;  /* 0x0000001034257819 */ /* 0x000fe400000006ff */
[----:B------:R-:W-:Y:S01]  /*23a0*/  FFMA.FTZ R35, R38, R33, R35 ;  /* 0x0000002126237223 */ /* 0x000fe20000010023 */
[----:B------:R-:W-:Y:S01]  /*23b0*/  FMUL.FTZ R36, R36, R119 ;  /* 0x0000007724247220 */ /* 0x000fe20000410000 */
[----:B------:R-:W-:Y:S01]  /*23c0*/  FADD.FTZ R40, R33, R40 ;  /* 0x0000002821287221 */ /* 0x000fe20000010000 */
[----:B------:R-:W-:Y:S01]  /*23d0*/  SHF.L.U32 R33, R107, 0x10, RZ ;  /* 0x000000106b217819 */ /* 0x000fe200000006ff */
[----:B------:R-:W-:Y:S01]  /*23e0*/  FADD.FTZ R32, R32, R37 ;  /* 0x0000002520207221 */ /* 0x000fe20000010000 */
[----:B------:R-:W-:Y:S01]  /*23f0*/  FFMA.FTZ R34, R37, R36, R34 ;  /* 0x0000002425227223 */ /* 0x000fe20000010022 */
[----:B------:R-:W-:-:S02]  /*2400*/  FMUL.FTZ R37, R28, R37 ;  /* 0x000000251c257220 */ /* 0x000fc40000410000 */
[----:B------:R-:W-:Y:S02]  /*2410*/  FADD.FTZ R38, -R24, R33 ;  /* 0x0000002118267221 */ /* 0x000fe40000010100 */
        /* <DEDUP_REMOVED lines=157> */
[----:B------:R-:W-:Y:S01]  /*2df0*/  FADD.FTZ R33, R32, R37 ;  /* 0x0000002520217221 */ /* 0x000fe20000010000 */
[----:B------:R-:W-:Y:S01]  /*2e00*/  FMUL.FTZ R39, R28, R37 ;  /* 0x000000251c277220 */ /* 0x000fe20000410000 */
[----:B------:R-:W-:Y:S01]  /*2e10*/  FFMA.FTZ R34, R37, R36, R34 ;  /* 0x0000002425227223 */ /* 0x000fe20000010022 */
[----:B------:R-:W-:Y:S02]  /*2e20*/  SHF.L.U32 R37, R89, 0x10, RZ ;  /* 0x0000001059257819 */ /* 0x000fe400000006ff */
[----:B------:R-:W-:Y:S01]  /*2e30*/  FFMA.FTZ R35, R36, R39, R35 ;  /* 0x0000002724237223 */ /* 0x000fe20000010023 */
[----:B------:R-:W-:Y:S01]  /*2e40*/  SHF.L.U32 R32, R90, 0x10, RZ ;  /* 0x000000105a207819 */ /* 0x000fe200000006ff */
[----:B------:R-:W-:Y:S01]  /*2e50*/  FADD.FTZ R40, R40, R39 ;  /* 0x0000002728287221 */ /* 0x000fe20000010000 */
[----:B------:R-:W-:Y:S01]  /*2e60*/  FADD.FTZ R36, -R24, R37 ;  /* 0x0000002518247221 */ /* 0x000fe20000010100 */
[----:B------:R-:W-:-:S02]  /*2e70*/  SHF.L.U32 R39, R87, 0x10, RZ ;  /* 0x0000001057277819 */ /* 0x000fc400000006ff */
[----:B------:R-:W-:Y:S01]  /*2e80*/  FMUL.FTZ R37, R29, R32 ;  /* 0x000000201d257220 */ /* 0x000fe20000410000 */
[----:B------:R-:W-:Y:S01]  /*2e90*/  FMUL.FTZ R36, R36, R119 ;  /* 0x0000007724247220 */ /* 0x000fe20000410000 */
[----:B------:R-:W-:Y:S01]  /*2ea0*/  FADD.FTZ R30, R30, R32 ;  /* 0x000000201e1e7221 */ /* 0x000fe20000010000 */
[----:B------:R-:W-:Y:S01]  /*2eb0*/  SHF.L.U32 R38, R88, 0x10, RZ ;  /* 0x0000001058267819 */ /* 0x000fe200000006ff */
[----:B------:R-:W-:Y:S01]  /*2ec0*/  FADD.FTZ R40, R37, R40 ;  /* 0x0000002825287221 */ /* 0x000fe20000010000 */
[----:B------:R-:W-:Y:S01]  /*2ed0*/  FFMA.FTZ R31, R32, R36, R31 ;  /* 0x00000024201f7223 */ /* 0x000fe2000001001f */
[----:B------:R-:W-:Y:S01]  /*2ee0*/  FFMA.FTZ R36, R36, R37, R35 ;  /* 0x0000002524247223 */ /* 0x000fe20000010023 */
[----:B------:R-:W-:Y:S01]  /*2ef0*/  SHF.L.U32 R35, R86, 0x10, RZ ;  /* 0x0000001056237819 */ /* 0x000fe200000006ff */
[----:B------:R-:W-:Y:S01]  /*2f00*/  FADD.FTZ R32, -R24, R39 ;  /* 0x0000002718207221 */ /* 0x000fe20000010100 */
[----:B------:R-:W-:-:S03]  /*2f10*/  SHF.L.U32 R37, R25, 0x10, RZ ;  /* 0x0000001019257819 */ /* 0x000fc600000006ff */
[----:B------:R-:W-:Y:S01]  /*2f20*/  FMUL.FTZ R39, R32, R119 ;  /* 0x0000007720277220 */ /* 0x000fe20000410000 */
[----:B------:R-:W-:Y:S01]  /*2f30*/  FMUL.FTZ R41, R28, R35 ;  /* 0x000000231c297220 */ /* 0x000fe20000410000 */
[----:B------:R-:W-:-:S03]  /*2f40*/  FADD.FTZ R32, -R24, R37 ;  /* 0x0000002518207221 */ /* 0x000fc60000010100 */
[----:B------:R-:W-:Y:S01]  /*2f50*/  FADD.FTZ R42, R40, R41 ;  /* 0x00000029282a7221 */ /* 0x000fe20000010000 */
[----:B------:R-:W-:Y:S01]  /*2f60*/  FFMA.FTZ R43, R39, R41, R36 ;  /* 0x00000029272b7223 */ /* 0x000fe20000010024 */
[----:B------:R-:W-:Y:S01]  /*2f70*/  FMUL.FTZ R40, R32, R119 ;  /* 0x0000007720287220 */ /* 0x000fe20000410000 */
[----:B------:R-:W-:Y:S01]  /*2f80*/  FMUL.FTZ R41, R29, R38 ;  /* 0x000000261d297220 */ /* 0x000fe20000410000 */
[----:B------:R-:W-:Y:S01]  /*2f90*/  FFMA.FTZ R32, R35, R39, R34 ;  /* 0x0000002723207223 */ /* 0x000fe20000010022 */
[----:B------:R-:W-:Y:S01]  /*2fa0*/  FADD.FTZ R34, R33, R35 ;  /* 0x0000002321227221 */ /* 0x000fe20000010000 */
[----:B------:R-:W-:Y:S01]  /*2fb0*/  FADD.FTZ R35, R30, R38 ;  /* 0x000000261e237221 */ /* 0x000fe20000010000 */
[----:B------:R-:W-:Y:S01]  /*2fc0*/  FADD.FTZ R37, R41, R42 ;  /* 0x0000002a29257221 */ /* 0x000fe20000010000 */
[----:B------:R-:W-:Y:S01]  /*2fd0*/  FFMA.FTZ R36, R40, R41, R43 ;  /* 0x0000002928247223 */ /* 0x000fe2000001002b */
[----:B------:R-:W-:Y:S01]  /*2fe0*/  FFMA.FTZ R33, R38, R40, R31 ;  /* 0x0000002826217223 */ /* 0x000fe2000001001f */
[----:B------:R-:W-:Y:S06]  /*2ff0*/  BRA `(.L_x_132) ;  /* 0x0000002400007947 */ /* 0x000fec0003800000 */
.L_x_131:
[----:B------:R-:W-:Y:S02]  /*3000*/  SHF.L.U32 R31, R63, 0x10, RZ ;  /* 0x000000103f1f7819 */ /* 0x000fe400000006ff */
[----:B------:R-:W-:Y:S02]  /*3010*/  SHF.L.U32 R37, R117, 0x10, RZ ;  /* 0x0000001075257819 */ /* 0x000fe400000006ff */
[----:B------:R-:W-:Y:S01]  /*3020*/  SHF.L.U32 R39, R115, 0x10, RZ ;  /* 0x0000001073277819 */ /* 0x000fe200000006ff */
[----:B------:R-:W-:Y:S01]  /*3030*/  FADD.FTZ R30, -R24, R31 ;  /* 0x0000001f181e7221 */ /* 0x000fe20000010100 */
[----:B------:R-:W-:Y:S02]  /*3040*/  SHF.L.U32 R44, R118, 0x10, RZ ;  /* 0x00000010762c7819 */ /* 0x000fe400000006ff */
[----:B------:R-:W-:Y:S01]  /*3050*/  SHF.L.U32 R45, R113, 0x10, RZ ;  /* 0x00000010712d7819 */ /* 0x000fe200000006ff */
[----:B------:R-:W-:Y:S01]  /*3060*/  FMUL.FTZ R31, R30, R119 ;  /* 0x000000771e1f7220 */ /* 0x000fe20000410000 */
[----:B------:R-:W-:Y:S01]  /*3070*/  FADD.FTZ R30, -R24, R37 ;  /* 0x00000025181e7221 */ /* 0x000fe20000010100 */
[----:B------:R-:W-:-:S02]  /*3080*/  SHF.L.U32 R37, R61, 0x10, RZ ;  /* 0x000000103d257819 */ /* 0x000fc400000006ff */
[----:B-----5:R-:W-:Y:S01]  /*3090*/  FFMA.FTZ R35, R28, R31, R26 ;  /* 0x0000001f1c237223 */ /* 0x020fe2000001001a */
[----:B------:R-:W-:Y:S01]  /*30a0*/  FMUL.FTZ R30, R30, R119 ;  /* 0x000000771e1e7220 */ /* 0x000fe20000410000 */
[----:B------:R-:W-:Y:S02]  /*30b0*/  SHF.L.U32 R46, R60, 0x10, RZ ;  /* 0x000000103c2e7819 */ /* 0x000fe400000006ff */
[----:B------:R-:W-:Y:S01]  /*30c0*/  FMUL.FTZ R33, R35, -1.4426950216293334961 ;  /* 0xbfb8aa3b23217820 */ /* 0x000fe20000410000 */
[----:B------:R-:W-:Y:S01]  /*30d0*/  FFMA.FTZ R32, R29, R30, R27 ;  /* 0x0000001e1d207223 */ /* 0x000fe2000001001b */
[----:B------:R-:W-:-:S03]  /*30e0*/  SHF.L.U32 R121, R58, 0x10, RZ ;  /* 0x000000103a797819 */ /* 0x000fc600000006ff */
[----:B------:R-:W-:Y:S01]  /*30f0*/  FMUL.FTZ R36, R32, -1.4426950216293334961 ;  /* 0xbfb8aa3b20247820 */ /* 0x000fe20000410000 */
[----:B------:R-:W0:Y:S08]  /*3100*/  MUFU.EX2 R33, R33 ;  /* 0x0000002100217308 */ /* 0x000e300000000800 */
[----:B------:R-:W-:Y:S01]  /*3110*/  MUFU.EX2 R36, R36 ;  /* 0x0000002400247308 */ /* 0x000fe20000000800 */
[----:B0-----:R-:W-:Y:S01]  /*3120*/  FADD.FTZ R34, R33, 1 ;  /* 0x3f80000021227421 */ /* 0x001fe20000010000 */
[----:B------:R-:W-:-:S06]  /*3130*/  SHF.L.U32 R33, R62, 0x10, RZ ;  /* 0x000000103e217819 */ /* 0x000fcc00000006ff */
[----:B------:R-:W0:Y:S02]  /*3140*/  MUFU.RCP R34, R34 ;  /* 0x0000002200227308 */ /* 0x000e240000001000 */
[----:B0-----:R-:W-:Y:S01]  /*3150*/  FADD.FTZ R38, -R34, 1 ;  /* 0x3f80000022267421 */ /* 0x001fe20000010100 */
[----:B------:R-:W-:-:S03]  /*3160*/  FMUL.FTZ R40, R33, R34 ;  /* 0x0000002221287220 */ /* 0x000fc60000410000 */
[----:B------:R-:W-:Y:S01]  /*3170*/  FFMA.FTZ R35, R35, R38, 1 ;  /* 0x3f80000023237423 */ /* 0x000fe20000010026 */
[----:B------:R-:W-:Y:S01]  /*3180*/  FADD.FTZ R38, -R24, R37 ;  /* 0x0000002518267221 */ /* 0x000fe20000010100 */
[----:B------:R-:W-:-:S03]  /*3190*/  FADD.FTZ R37, R36, 1 ;  /* 0x3f80000024257421 */ /* 0x000fc60000010000 */
[----:B------:R-:W-:Y:S01]  /*31a0*/  FMUL.FTZ R43, R38, R119 ;  /* 0x00000077262b7220 */ /* 0x000fe20000410000 */
[----:B------:R-:W-:Y:S02]  /*31b0*/  FADD.FTZ R38, -R24, R39 ;  /* 0x0000002718267221 */ /* 0x000fe40000010100 */
[----:B------:R-:W0:Y:S01]  /*31c0*/  MUFU.RCP R37, R37 ;  /* 0x0000002500257308 */ /* 0x000e220000001000 */
[----:B------:R-:W-:Y:S01]  /*31d0*/  FFMA.FTZ R34, R28, R43, R26 ;  /* 0x0000002b1c227223 */ /* 0x000fe2000001001a */
[----:B------:R-:W-:-:S03]  /*31e0*/  FMUL.FTZ R38, R38, R119 ;  /* 0x0000007726267220 */ /* 0x000fc60000410000 */
[----:B------:R-:W-:Y:S01]  /*31f0*/  FMUL.FTZ R41, R34, -1.4426950216293334961 ;  /* 0xbfb8aa3b22297820 */ /* 0x000fe20000410000 */
[----:B------:R-:W-:-:S04]  /*3200*/  FFMA.FTZ R33, R29, R38, R27 ;  /* 0x000000261d217223 */ /* 0x000fc8000001001b */
[----:B------:R-:W-:Y:S01]  /*3210*/  FMUL.FTZ R36, R33, -1.4426950216293334961 ;  /* 0xbfb8aa3b21247820 */ /* 0x000fe20000410000 */
[----:B------:R-:W1:Y:S01]  /*3220*/  MUFU.EX2 R41, R41 ;  /* 0x0000002900297308 */ /* 0x000e620000000800 */
[----:B0-----:R-:W-:-:S07]  /*3230*/  FADD.FTZ R39, -R37, 1 ;  /* 0x3f80000025277421 */ /* 0x001fce0000010100 */
[----:B------:R-:W0:Y:S01]  /*3240*/  MUFU.EX2 R36, R36 ;  /* 0x0000002400247308 */ /* 0x000e220000000800 */
[----:B------:R-:W-:Y:S01]  /*3250*/  FFMA.FTZ R42, R32, R39, 1 ;  /* 0x3f800000202a7423 */ /* 0x000fe20000010027 */
[----:B------:R-:W-:Y:S01]  /*3260*/  FMUL.FTZ R39, R44, R37 ;  /* 0x000000252c277220 */ /* 0x000fe20000410000 */
[----:B------:R-:W-:Y:S01]  /*3270*/  FMUL.FTZ R32, R40, R35 ;  /* 0x0000002328207220 */ /* 0x000fe20000410000 */
[----:B------:R-:W-:Y:S02]  /*3280*/  SHF.L.U32 R37, R59, 0x10, RZ ;  /* 0x000000103b257819 */ /* 0x000fe400000006ff */
[----:B------:R-:W-:Y:S01]  /*3290*/  FMUL.FTZ R39, R39, R42 ;  /* 0x0000002a27277220 */ /* 0x000fe20000410000 */
[----:B-1----:R-:W-:Y:S02]  /*32a0*/  FADD.FTZ R35, R41, 1 ;  /* 0x3f80000029237421 */ /* 0x002fe40000010000 */
[----:B------:R-:W-:-:S04]  /*32b0*/  FADD.FTZ R42, -R24, R37 ;  /* 0x00000025182a7221 */ /* 0x000fc80000010100 */
[----:B------:R-:W-:Y:S01]  /*32c0*/  FMUL.FTZ R37, R42, R119 ;  /* 0x000000772a257220 */ /* 0x000fe20000410000 */
[----:B------:R-:W1:Y:S01]  /*32d0*/  MUFU.RCP R35, R35 ;  /* 0x0000002300237308 */ /* 0x000e620000001000 */
[----:B0-----:R-:W-:Y:S02]  /*32e0*/  FADD.FTZ R40, R36, 1 ;  /* 0x3f80000024287421 */ /* 0x001fe40000010000 */
[----:B------:R-:W-:-:S04]  /*32f0*/  FFMA.FTZ R36, R28, R37, R26 ;  /* 0x000000251c247223 */ /* 0x000fc8000001001a */
[----:B------:R-:W-:Y:S01]  /*3300*/  FMUL.FTZ R44, R36, -1.4426950216293334961 ;  /* 0xbfb8aa3b242c7820 */ /* 0x000fe20000410000 */
[----:B------:R-:W0:Y:S08]  /*3310*/  MUFU.RCP R40, R40 ;  /* 0x0000002800287308 */ /* 0x000e300000001000 */
[----:B------:R-:W2:Y:S01]  /*3320*/  MUFU.EX2 R44, R44 ;  /* 0x0000002c002c7308 */ /* 0x000ea20000000800 */
[----:B-1----:R-:W-:Y:S01]  /*3330*/  FADD.FTZ R41, -R35, 1 ;  /* 0x3f80000023297421 */ /* 0x002fe20000010100 */
[----:B------:R-:W-:-:S03]  /*3340*/  FMUL.FTZ R35, R46, R35 ;  /* 0x000000232e237220 */ /* 0x000fc60000410000 */
[----:B------:R-:W-:Y:S01]  /*3350*/  FFMA.FTZ R42, R34, R41, 1 ;  /* 0x3f800000222a7423 */ /* 0x000fe20000010029 */
[----:B0-----:R-:W-:-:S03]  /*3360*/  FADD.FTZ R34, -R40, 1 ;  /* 0x3f80000028227421 */ /* 0x001fc60000010100 */
[----:B------:R-:W-:Y:S01]  /*3370*/  FMUL.FTZ R42, R35, R42 ;  /* 0x0000002a232a7220 */ /* 0x000fe20000410000 */
[----:B------:R-:W-:Y:S01]  /*3380*/  FFMA.FTZ R41, R33, R34, 1 ;  /* 0x3f80000021297423 */ /* 0x000fe20000010022 */
[----:B------:R-:W-:Y:S01]  /*3390*/  FADD.FTZ R34, -R24, R45 ;  /* 0x0000002d18227221 */ /* 0x000fe20000010100 */
[----:B------:R-:W-:Y:S01]  /*33a0*/  SHF.L.U32 R33, R116, 0x10, RZ ;  /* 0x0000001074217819 */ /* 0x000fe200000006ff */
[----:B--2---:R-:W-:Y:S02]  /*33b0*/  FADD.FTZ R45, R44, 1 ;  /* 0x3f8000002c2d7421 */ /* 0x004fe40000010000 */
[----:B------:R-:W-:Y:S02]  /*33c0*/  FMUL.FTZ R34, R34, R119 ;  /* 0x0000007722227220 */ /* 0x000fe40000410000 */
[----:B------:R-:W-:Y:S02]  /*33d0*/  FMUL.FTZ R46, R33, R40 ;  /* 0x00000028212e7220 */ /* 0x000fe40000410000 */
[----:B------:R-:W-:Y:S01]  /*33e0*/  FFMA.FTZ R33, R29, R34, R27 ;  /* 0x000000221d217223 */ /* 0x000fe2000001001b */
[----:B------:R-:W0:Y:S01]  /*33f0*/  MUFU.RCP R40, R45 ;  /* 0x0000002d00287308 */ /* 0x000e220000001000 */
[----:B------:R-:W-:-:S02]  /*3400*/  FMUL.FTZ R35, R46, R41 ;  /* 0x000000292e237220 */ /* 0x000fc40000410000 */
[----:B------:R-:W-:-:S05]  /*3410*/  FMUL.FTZ R47, R33, -1.4426950216293334961 ;  /* 0xbfb8aa3b212f7820 */ /* 0x000fca0000410000 */
[----:B------:R1:W2:Y:S01]  /*3420*/  MUFU.EX2 R44, R47 ;  /* 0x0000002f002c7308 */ /* 0x0002a20000000800 */
[----:B0-----:R-:W-:Y:S01]  /*3430*/  FADD.FTZ R41, -R40, 1 ;  /* 0x3f80000028297421 */ /* 0x001fe20000010100 */
[----:B-1----:R-:W-:-:S03]  /*3440*/  FMUL.FTZ R47, R28, R42 ;  /* 0x0000002a1c2f7220 */ /* 0x002fc60000410000 */
[----:B------:R-:W-:Y:S01]  /*3450*/  FFMA.FTZ R41, R36, R41, 1 ;  /* 0x3f80000024297423 */ /* 0x000fe20000010029 */
[----:B------:R-:W-:Y:S01]  /*3460*/  FMUL.FTZ R36, R121, R40 ;  /* 0x0000002879247220 */ /* 0x000fe20000410000 */
[----:B--2---:R-:W-:Y:S01]  /*3470*/  FADD.FTZ R40, R44, 1 ;  /* 0x3f8000002c287421 */ /* 0x004fe20000010000 */
[----:B------:R-:W-:Y:S02]  /*3480*/  FMUL.FTZ R44, R28, R32 ;  /* 0x000000201c2c7220 */ /* 0x000fe40000410000 */
[----:B------:R-:W-:Y:S01]  /*3490*/  FMUL.FTZ R36, R36, R41 ;  /* 0x0000002924247220 */ /* 0x000fe20000410000 */
[----:B------:R-:W-:Y:S01]  /*34a0*/  FMUL.FTZ R41, R29, R39 ;  /* 0x000000271d297220 */ /* 0x000fe20000410000 */
[----:B------:R-:W-:Y:S01]  /*34b0*/  FFMA.FTZ R45, R31, R44, RZ ;  /* 0x0000002c1f2d7223 */ /* 0x000fe200000100ff */
[----:B------:R-:W0:Y:S01]  /*34c0*/  MUFU.RCP R40, R40 ;  /* 0x0000002800287308 */ /* 0x000e220000001000 */
[----:B------:R-:W-:Y:S02]  /*34d0*/  FADD.FTZ R44, RZ, R44 ;  /* 0x0000002cff2c7221 */ /* 0x000fe40000010000 */
[----:B------:R-:W-:-:S02]  /*34e0*/  FFMA.FTZ R46, R30, R41, R45 ;  /* 0x000000291e2e7223 */ /* 0x000fc4000001002d */
[----:B------:R-:W-:Y:S01]  /*34f0*/  FADD.FTZ R44, R41, R44 ;  /* 0x0000002c292c7221 */ /* 0x000fe20000010000 */
[----:B------:R-:W-:-:S03]  /*3500*/  SHF.L.U32 R41, R114, 0x10, RZ ;  /* 0x0000001072297819 */ /* 0x000fc600000006ff */
[----:B------:R-:W-:Y:S01]  /*3510*/  FADD.FTZ R44, R44, R47 ;  /* 0x0000002f2c2c7221 */ /* 0x000fe20000010000 */
[----:B0-----:R-:W-:Y:S01]  /*3520*/  FADD.FTZ R45, -R40, 1 ;  /* 0x3f800000282d7421 */ /* 0x001fe20000010100 */
[----:B------:R-:W-:Y:S01]  /*3530*/  FMUL.FTZ R41, R41, R40 ;  /* 0x0000002829297220 */ /* 0x000fe20000410000 */
[----:B------:R-:W-:Y:S01]  /*3540*/  FFMA.FTZ R40, R31, R32, RZ ;  /* 0x000000201f287223 */ /* 0x000fe200000100ff */
[----:B------:R-:W-:Y:S01]  /*3550*/  SHF.L.U32 R31, R57, 0x10, RZ ;  /* 0x00000010391f7819 */ /* 0x000fe200000006ff */
[----:B------:R-:W-:Y:S01]  /*3560*/  FFMA.FTZ R33, R33, R45, 1 ;  /* 0x3f80000021217423 */ /* 0x000fe2000001002d */
[C---:B------:R-:W-:Y:S01]  /*3570*/  FFMA.FTZ R45, R43.reuse, R47, R46 ;  /* 0x0000002f2b2d7223 */ /* 0x040fe2000001002e */
[----:B------:R-:W-:Y:S01]  /*3580*/  FFMA.FTZ R40, R43, R42, R40 ;  /* 0x0000002a2b287223 */ /* 0x000fe20000010028 */
[----:B------:R-:W-:Y:S01]  /*3590*/  SHF.L.U32 R43, R56, 0x10, RZ ;  /* 0x00000010382b7819 */ /* 0x000fe200000006ff */
[----:B------:R-:W-:Y:S01]  /*35a0*/  FMUL.FTZ R33, R41, R33 ;  /* 0x0000002129217220 */ /* 0x000fe20000410000 */
[----:B------:R-:W-:Y:S01]  /*35b0*/  FADD.FTZ R41, RZ, R32 ;  /* 0x00000020ff297221 */ /* 0x000fe20000010000 */
[----:B------:R-:W-:Y:S01]  /*35c0*/  FADD.FTZ R32, -R24, R31 ;  /* 0x0000001f18207221 */ /* 0x000fe20000010100 */
[----:B------:R-:W-:-:S02]  /*35d0*/  FFMA.FTZ R40, R37, R36, R40 ;  /* 0x0000002425287223 */ /* 0x000fc40000010028 */
[----:B------:R-:W-:Y:S01]  /*35e0*/  FADD.FTZ R41, R41, R42 ;  /* 0x0000002a29297221 */ /* 0x000fe20000010000 */
[----:B------:R-:W-:-:S03]  /*35f0*/  FMUL.FTZ R31, R32, R119 ;  /* 0x00000077201f7220 */ /* 0x000fc60000410000 */
[----:B------:R-:W-:Y:S01]  /*3600*/  FADD.FTZ R41, R41, R36 ;  /* 0x0000002429297221 */ /* 0x000fe20000010000 */
[----:B------:R-:W-:-:S04]  /*3610*/  FFMA.FTZ R32, R28, R31, R26 ;  /* 0x0000001f1c207223 */ /* 0x000fc8000001001a */
[----:B------:R-:W-:-:S06]  /*3620*/  FMUL.FTZ R42, R32, -1.4426950216293334961 ;  /* 0xbfb8aa3b202a7820 */ /* 0x000fcc0000410000 */
[----:B------:R-:W0:Y:S02]  /*3630*/  MUFU.EX2 R42, R42 ;  /* 0x0000002a002a7308 */ /* 0x000e240000000800 */
[----:B0-----:R-:W-:Y:S01]  /*3640*/  FADD.FTZ R46, R42, 1 ;  /* 0x3f8000002a2e7421 */ /* 0x001fe20000010000 */
[----:B------:R-:W-:-:S04]  /*3650*/  FADD.FTZ R42, RZ, R39 ;  /* 0x00000027ff2a7221 */ /* 0x000fc80000010000 */
[----:B------:R-:W-:Y:S01]  /*3660*/  FADD.FTZ R42, R42, R35 ;  /* 0x000000232a2a7221 */ /* 0x000fe20000010000 */
[----:B------:R-:W0:Y:S03]  /*3670*/  MUFU.RCP R46, R46 ;  /* 0x0000002e002e7308 */ /* 0x000e260000001000 */
[----:B------:R-:W-:Y:S01]  /*3680*/  FADD.FTZ R42, R42, R33 ;  /* 0x000000212a2a7221 */ /* 0x000fe20000010000 */
[----:B0-----:R-:W-:Y:S01]  /*3690*/  FADD.FTZ R47, -R46, 1 ;  /* 0x3f8000002e2f7421 */ /* 0x001fe20000010100 */
[----:B------:R-:W-:Y:S01]  /*36a0*/  FMUL.FTZ R43, R43, R46 ;  /* 0x0000002e2b2b7220 */ /* 0x000fe20000410000 */
[----:B------:R-:W-:Y:S02]  /*36b0*/  FMUL.FTZ R46, R29, R35 ;  /* 0x000000231d2e7220 */ /* 0x000fe40000410000 */
[----:B------:R-:W-:Y:S01]  /*36c0*/  FFMA.FTZ R32, R32, R47, 1 ;  /* 0x3f80000020207423 */ /* 0x000fe2000001002f */
[----:B------:R-:W-:Y:S01]  /*36d0*/  SHF.L.U32 R47, R111, 0x10, RZ ;  /* 0x000000106f2f7819 */ /* 0x000fe200000006ff */
[----:B------:R-:W-:-:S02]  /*36e0*/  FADD.FTZ R44, R46, R44 ;  /* 0x0000002c2e2c7221 */ /* 0x000fc40000010000 */
[----:B------:R-:W-:Y:S01]  /*36f0*/  FMUL.FTZ R32, R43, R32 ;  /* 0x000000202b207220 */ /* 0x000fe20000410000 */
[----:B------:R-:W-:Y:S01]  /*3700*/  FFMA.FTZ R43, R30, R39, RZ ;  /* 0x000000271e2b7223 */ /* 0x000fe200000100ff */
[----:B------:R-:W-:Y:S02]  /*3710*/  FADD.FTZ R30, -R24, R47 ;  /* 0x0000002f181e7221 */ /* 0x000fe40000010100 */
[----:B------:R-:W-:Y:S01]  /*3720*/  FFMA.FTZ R40, R31, R32, R40 ;  /* 0x000000201f287223 */ /* 0x000fe20000010028 */
[----:B------:R-:W-:Y:S01]  /*3730*/  FFMA.FTZ R43, R38, R35, R43 ;  /* 0x00000023262b7223 */ /* 0x000fe2000001002b */
[----:B------:R-:W-:Y:S01]  /*3740*/  FMUL.FTZ R30, R30, R119 ;  /* 0x000000771e1e7220 */ /* 0x000fe20000410000 */
[----:B------:R-:W-:Y:S01]  /*3750*/  FFMA.FTZ R38, R38, R46, R45 ;  /* 0x0000002e26267223 */ /* 0x000fe2000001002d */
[----:B------:R-:W-:Y:S01]  /*3760*/  SHF.L.U32 R46, R112, 0x10, RZ ;  /* 0x00000010702e7819 */ /* 0x000fe200000006ff */
[----:B------:R-:W-:Y:S01]  /*3770*/  FFMA.FTZ R43, R34, R33, R43 ;  /* 0x00000021222b7223 */ /* 0x000fe2000001002b */
[----:B------:R-:W-:Y:S01]  /*3780*/  FFMA.FTZ R35, R29, R30, R27 ;  /* 0x0000001e1d237223 */ /* 0x000fe2000001001b */
[----:B------:R-:W-:-:S03]  /*3790*/  FADD.FTZ R41, R41, R32 ;  /* 0x0000002029297221 */ /* 0x000fc60000010000 */
[----:B------:R-:W-:-:S06]  /*37a0*/  FMUL.FTZ R39, R35, -1.4426950216293334961 ;  /* 0xbfb8aa3b23277820 */ /* 0x000fcc0000410000 */
[----:B------:R-:W0:Y:S02]  /*37b0*/  MUFU.EX2 R39, R39 ;  /* 0x0000002700277308 */ /* 0x000e240000000800 */
[----:B0-----:R-:W-:-:S06]  /*37c0*/  FADD.FTZ R45, R39, 1 ;  /* 0x3f800000272d7421 */ /* 0x001fcc0000010000 */
[----:B------:R-:W0:Y:S02]  /*37d0*/  MUFU.RCP R45, R45 ;  /* 0x0000002d002d7308 */ /* 0x000e240000001000 */
[----:B0-----:R-:W-:Y:S01]  /*37e0*/  FADD.FTZ R47, -R45, 1 ;  /* 0x3f8000002d2f7421 */ /* 0x001fe20000010100 */
[----:B------:R-:W-:Y:S01]  /*37f0*/  FMUL.FTZ R46, R46, R45 ;  /* 0x0000002d2e2e7220 */ /* 0x000fe20000410000 */
[----:B------:R-:W-:Y:S02]  /*3800*/  FMUL.FTZ R45, R28, R36 ;  /* 0x000000241c2d7220 */ /* 0x000fe40000410000 */
[----:B------:R-:W-:Y:S01]  /*3810*/  FFMA.FTZ R35, R35, R47, 1 ;  /* 0x3f80000023237423 */ /* 0x000fe2000001002f */
[----:B------:R-:W-:Y:S01]  /*3820*/  SHF.L.U32 R47, R55, 0x10, RZ ;  /* 0x00000010372f7819 */ /* 0x000fe200000006ff */
[----:B------:R-:W-:Y:S01]  /*3830*/  FFMA.FTZ R37, R37, R45, R38 ;  /* 0x0000002d25257223 */ /* 0x000fe20000010026 */
[----:B------:R-:W-:Y:S01]  /*3840*/  FADD.FTZ R44, R44, R45 ;  /* 0x0000002d2c2c7221 */ /* 0x000fe20000010000 */
[----:B------:R-:W-:Y:S01]  /*3850*/  FMUL.FTZ R35, R46, R35 ;  /* 0x000000232e237220 */ /* 0x000fe20000410000 */
[----:B------:R-:W-:Y:S01]  /*3860*/  SHF.L.U32 R45, R54, 0x10, RZ ;  /* 0x00000010362d7819 */ /* 0x000fe200000006ff */
[----:B------:R-:W-:-:S02]  /*3870*/  FADD.FTZ R46, -R24, R47 ;  /* 0x0000002f182e7221 */ /* 0x000fc40000010100 */
[----:B------:R-:W-:Y:S01]  /*3880*/  FFMA.FTZ R43, R30, R35, R43 ;  /* 0x000000231e2b7223 */ /* 0x000fe2000001002b */
[----:B------:R-:W-:Y:S01]  /*3890*/  FADD.FTZ R42, R42, R35 ;  /* 0x000000232a2a7221 */ /* 0x000fe20000010000 */
[----:B------:R-:W-:-:S04]  /*38a0*/  FMUL.FTZ R39, R46, R119 ;  /* 0x000000772e277220 */ /* 0x000fc80000410000 */
[----:B------:R-:W-:-:S04]  /*38b0*/  FFMA.FTZ R36, R28, R39, R26 ;  /* 0x000000271c247223 */ /* 0x000fc8000001001a */
[----:B------:R-:W-:-:S06]  /*38c0*/  FMUL.FTZ R38, R36, -1.4426950216293334961 ;  /* 0xbfb8aa3b24267820 */ /* 0x000fcc0000410000 */
[----:B------:R-:W0:Y:S02]  /*38d0*/  MUFU.EX2 R38, R38 ;  /* 0x0000002600267308 */ /* 0x000e240000000800 */
[----:B0-----:R-:W-:-:S06]  /*38e0*/  FADD.FTZ R46, R38, 1 ;  /* 0x3f800000262e7421 */ /* 0x001fcc0000010000 */
[----:B------:R-:W0:Y:S02]  /*38f0*/  MUFU.RCP R46, R46 ;  /* 0x0000002e002e7308 */ /* 0x000e240000001000 */
[----:B0-----:R-:W-:Y:S01]  /*3900*/  FADD.FTZ R47, -R46, 1 ;  /* 0x3f8000002e2f7421 */ /* 0x001fe20000010100 */
[----:B------:R-:W-:Y:S01]  /*3910*/  FMUL.FTZ R45, R45, R46 ;  /* 0x0000002e2d2d7220 */ /* 0x000fe20000410000 */
[----:B------:R-:W-:Y:S02]  /*3920*/  FMUL.FTZ R46, R29, R33 ;  /* 0x000000211d2e7220 */ /* 0x000fe40000410000 */
[----:B------:R-:W-:Y:S02]  /*3930*/  FFMA.FTZ R36, R36, R47, 1 ;  /* 0x3f80000024247423 */ /* 0x000fe4000001002f */
[----:B------:R-:W-:Y:S01]  /*3940*/  FFMA.FTZ R34, R34, R46, R37 ;  /* 0x0000002e22227223 */ /* 0x000fe20000010025 */
[----:B------:R-:W-:Y:S01]  /*3950*/  FADD.FTZ R44, R46, R44 ;  /* 0x0000002c2e2c7221 */ /* 0x000fe20000010000 */
[----:B------:R-:W-:Y:S01]  /*3960*/  FMUL.FTZ R36, R45, R36 ;  /* 0x000000242d247220 */ /* 0x000fe20000410000 */
[----:B------:R-:W-:-:S02]  /*3970*/  SHF.L.U32 R45, R109, 0x10, RZ ;  /* 0x000000106d2d7819 */ /* 0x000fc400000006ff */
[----:B------:R-:W-:Y:S01]  /*3980*/  SHF.L.U32 R46, R110, 0x10, RZ ;  /* 0x000000106e2e7819 */ /* 0x000fe200000006ff */
[----:B------:R-:W-:Y:S02]  /*3990*/  FFMA.FTZ R40, R39, R36, R40 ;  /* 0x0000002427287223 */ /* 0x000fe40000010028 */
[----:B------:R-:W-:-:S04]  /*39a0*/  FADD.FTZ R45, -R24, R45 ;  /* 0x0000002d182d7221 */ /* 0x000fc80000010100 */
[----:B------:R-:W-:-:S04]  /*39b0*/  FMUL.FTZ R38, R45, R119 ;  /* 0x000000772d267220 */ /* 0x000fc80000410000 */
        /* <DEDUP_REMOVED lines=10> */
[----:B------:R-:W-:Y:S01]  /*3a60*/  FADD.FTZ R46, -R24, R47 ;  /* 0x0000002f182e7221 */ /* 0x000fe20000010100 */
[----:B------:R-:W-:Y:S01]  /*3a70*/  FMUL.FTZ R47, R28, R32 ;  /* 0x000000201c2f7220 */ /* 0x000fe20000410000 */
[----:B------:R-:W-:Y:S02]  /*3a80*/  FFMA.FTZ R43, R38, R33, R43 ;  /* 0x00000021262b7223 */ /* 0x000fe4000001002b */
[----:B------:R-:W-:Y:S01]  /*3a90*/  FMUL.FTZ R37, R46, R119 ;  /* 0x000000772e257220 */ /* 0x000fe20000410000 */
[----:B------:R-:W-:Y:S01]  /*3aa0*/  FFMA.FTZ R45, R31, R47, R34 ;  /* 0x0000002f1f2d7223 */ /* 0x000fe20000010022 */
[----:B------:R-:W-:Y:S01]  /*3ab0*/  FADD.FTZ R44, R44, R47 ;  /* 0x0000002f2c2c7221 */ /* 0x000fe20000010000 */
[----:B------:R-:W-:Y:S01]  /*3ac0*/  SHF.L.U32 R47, R52, 0x10, RZ ;  /* 0x00000010342f7819 */ /* 0x000fe200000006ff */
[----:B------:R-:W-:-:S04]  /*3ad0*/  FFMA.FTZ R31, R28, R37, R26 ;  /* 0x000000251c1f7223 */ /* 0x000fc8000001001a */
[----:B------:R-:W-:-:S06]  /*3ae0*/  FMUL.FTZ R32, R31, -1.4426950216293334961 ;  /* 0xbfb8aa3b1f207820 */ /* 0x000fcc0000410000 */
[----:B------:R-:W0:Y:S02]  /*3af0*/  MUFU.EX2 R32, R32 ;  /* 0x0000002000207308 */ /* 0x000e240000000800 */
[----:B0-----:R-:W-:-:S06]  /*3b00*/  FADD.FTZ R34, R32, 1 ;  /* 0x3f80000020227421 */ /* 0x001fcc0000010000 */
[----:B------:R-:W0:Y:S02]  /*3b10*/  MUFU.RCP R34, R34 ;  /* 0x0000002200227308 */ /* 0x000e240000001000 */
[----:B0-----:R-:W-:Y:S01]  /*3b20*/  FMUL.FTZ R46, R47, R34 ;  /* 0x000000222f2e7220 */ /* 0x001fe20000410000 */
[----:B------:R-:W-:-:S04]  /*3b30*/  FADD.FTZ R47, -R34, 1 ;  /* 0x3f800000222f7421 */ /* 0x000fc80000010100 */
[----:B------:R-:W-:Y:S01]  /*3b40*/  FFMA.FTZ R31, R31, R47, 1 ;  /* 0x3f8000001f1f7423 */ /* 0x000fe2000001002f */
[----:B------:R-:W-:-:S03]  /*3b50*/  SHF.L.U32 R47, R107, 0x10, RZ ;  /* 0x000000106b2f7819 */ /* 0x000fc600000006ff */
[----:B------:R-:W-:Y:S01]  /*3b60*/  FMUL.FTZ R31, R46, R31 ;  /* 0x0000001f2e1f7220 */ /* 0x000fe20000410000 */
[----:B------:R-:W-:Y:S01]  /*3b70*/  FMUL.FTZ R46, R29, R35 ;  /* 0x000000231d2e7220 */ /* 0x000fe20000410000 */
[----:B------:R-:W-:Y:S02]  /*3b80*/  FADD.FTZ R47, -R24, R47 ;  /* 0x0000002f182f7221 */ /* 0x000fe40000010100 */
[----:B------:R-:W-:Y:S01]  /*3b90*/  FFMA.FTZ R40, R37, R31, R40 ;  /* 0x0000001f25287223 */ /* 0x000fe20000010028 */
[----:B------:R-:W-:Y:S01]  /*3ba0*/  FFMA.FTZ R34, R30, R46, R45 ;  /* 0x0000002e1e227223 */ /* 0x000fe2000001002d */
[----:B------:R-:W-:Y:S01]  /*3bb0*/  FMUL.FTZ R32, R47, R119 ;  /* 0x000000772f207220 */ /* 0x000fe20000410000 */
[----:B------:R-:W-:Y:S01]  /*3bc0*/  FADD.FTZ R45, R46, R44 ;  /* 0x0000002c2e2d7221 */ /* 0x000fe20000010000 */
[----:B------:R-:W-:Y:S02]  /*3bd0*/  SHF.L.U32 R44, R108, 0x10, RZ ;  /* 0x000000106c2c7819 */ /* 0x000fe400000006ff */
        /* <DEDUP_REMOVED lines=9> */
[----:B------:R-:W-:Y:S02]  /*3c70*/  FADD.FTZ R45, R45, R47 ;  /* 0x0000002f2d2d7221 */ /* 0x000fe40000010000 */
[----:B------:R-:W-:Y:S01]  /*3c80*/  FMUL.FTZ R30, R44, R121 ;  /* 0x000000792c1e7220 */ /* 0x000fe20000410000 */
[----:B------:R-:W-:Y:S01]  /*3c90*/  SHF.L.U32 R121, R51, 0x10, RZ ;  /* 0x0000001033797819 */ /* 0x000fe200000006ff */
[----:B------:R-:W-:Y:S01]  /*3ca0*/  FADD.FTZ R44, R41, R36 ;  /* 0x00000024292c7221 */ /* 0x000fe20000010000 */
[----:B------:R-:W-:Y:S01]  /*3cb0*/  FFMA.FTZ R41, R39, R47, R34 ;  /* 0x0000002f27297223 */ /* 0x000fe20000010022 */
[----:B------:R-:W-:Y:S01]  /*3cc0*/  SHF.L.U32 R39, R50, 0x10, RZ ;  /* 0x0000001032277819 */ /* 0x000fe200000006ff */
[----:B------:R-:W-:Y:S01]  /*3cd0*/  FFMA.FTZ R43, R32, R30, R43 ;  /* 0x0000001e202b7223 */ /* 0x000fe2000001002b */
[----:B------:R-:W-:Y:S01]  /*3ce0*/  FADD.FTZ R46, -R24, R121 ;  /* 0x00000079182e7221 */ /* 0x000fe20000010100 */
[----:B------:R-:W-:-:S03]  /*3cf0*/  FMUL.FTZ R121, R28, R31 ;  /* 0x0000001f1c797220 */ /* 0x000fc60000410000 */
        /* <DEDUP_REMOVED lines=8> */
[----:B------:R-:W-:-:S04]  /*3d80*/  FFMA.FTZ R34, R34, R47, 1 ;  /* 0x3f80000022227423 */ /* 0x000fc8000001002f */
[----:B------:R-:W-:Y:S01]  /*3d90*/  FMUL.FTZ R34, R39, R34 ;  /* 0x0000002227227220 */ /* 0x000fe20000410000 */
[----:B------:R-:W-:-:S03]  /*3da0*/  SHF.L.U32 R39, R105, 0x10, RZ ;  /* 0x0000001069277819 */ /* 0x000fc600000006ff */
[----:B------:R-:W-:Y:S02]  /*3db0*/  FFMA.FTZ R40, R35, R34, R40 ;  /* 0x0000002223287223 */ /* 0x000fe40000010028 */
[----:B------:R-:W-:Y:S01]  /*3dc0*/  FADD.FTZ R47, -R24, R39 ;  /* 0x00000027182f7221 */ /* 0x000fe20000010100 */
[----:B------:R-:W-:Y:S01]  /*3dd0*/  FADD.FTZ R39, R42, R33 ;  /* 0x000000212a277221 */ /* 0x000fe20000010000 */
[----:B------:R-:W-:Y:S02]  /*3de0*/  FMUL.FTZ R42, R29, R33 ;  /* 0x000000211d2a7220 */ /* 0x000fe40000410000 */
[----:B------:R-:W-:Y:S01]  /*3df0*/  FMUL.FTZ R36, R47, R119 ;  /* 0x000000772f247220 */ /* 0x000fe20000410000 */
[----:B------:R-:W-:Y:S01]  /*3e00*/  SHF.L.U32 R47, R106, 0x10, RZ ;  /* 0x000000106a2f7819 */ /* 0x000fe200000006ff */
[----:B------:R-:W-:Y:S01]  /*3e10*/  FFMA.FTZ R38, R38, R42, R41 ;  /* 0x0000002a26267223 */ /* 0x000fe20000010029 */
[----:B------:R-:W-:Y:S01]  /*3e20*/  FADD.FTZ R45, R42, R45 ;  /* 0x0000002d2a2d7221 */ /* 0x000fe20000010000 */
[----:B------:R-:W-:-:S03]  /*3e30*/  FFMA.FTZ R33, R29, R36, R27 ;  /* 0x000000241d217223 */ /* 0x000fc6000001001b */
[----:B------:R-:W-:Y:S01]  /*3e40*/  FADD.FTZ R45, R45, R121 ;  /* 0x000000792d2d7221 */ /* 0x000fe20000010000 */
[----:B------:R-:W-:-:S06]  /*3e50*/  FMUL.FTZ R41, R33, -1.4426950216293334961 ;  /* 0xbfb8aa3b21297820 */ /* 0x000fcc0000410000 */
[----:B------:R-:W0:Y:S02]  /*3e60*/  MUFU.EX2 R41, R41 ;  /* 0x0000002900297308 */ /* 0x000e240000000800 */
[----:B0-----:R-:W-:Y:S01]  /*3e70*/  FADD.FTZ R46, R41, 1 ;  /* 0x3f800000292e7421 */ /* 0x001fe20000010000 */
[----:B------:R-:W-:-:S05]  /*3e80*/  FADD.FTZ R41, R44, R31 ;  /* 0x0000001f2c297221 */ /* 0x000fca0000010000 */
[----:B------:R-:W0:Y:S02]  /*3e90*/  MUFU.RCP R46, R46 ;  /* 0x0000002e002e7308 */ /* 0x000e240000001000 */
[----:B0-----:R-:W-:Y:S01]  /*3ea0*/  FMUL.FTZ R42, R47, R46 ;  /* 0x0000002e2f2a7220 */ /* 0x001fe20000410000 */
[----:B------:R-:W-:-:S04]  /*3eb0*/  FADD.FTZ R47, -R46, 1 ;  /* 0x3f8000002e2f7421 */ /* 0x000fc80000010100 */
[----:B------:R-:W-:Y:S01]  /*3ec0*/  FFMA.FTZ R33, R33, R47, 1 ;  /* 0x3f80000021217423 */ /* 0x000fe2000001002f */
[----:B------:R-:W-:-:S03]  /*3ed0*/  SHF.L.U32 R47, R49, 0x10, RZ ;  /* 0x00000010312f7819 */ /* 0x000fc600000006ff */
[----:B------:R-:W-:Y:S02]  /*3ee0*/  FMUL.FTZ R33, R42, R33 ;  /* 0x000000212a217220 */ /* 0x000fe40000410000 */
[----:B------:R-:W-:Y:S01]  /*3ef0*/  FADD.FTZ R42, -R24, R47 ;  /* 0x0000002f182a7221 */ /* 0x000fe20000010100 */
[----:B------:R-:W-:Y:S01]  /*3f00*/  FFMA.FTZ R47, R37, R121, R38 ;  /* 0x00000079252f7223 */ /* 0x000fe20000010026 */
[----:B------:R-:W-:Y:S01]  /*3f10*/  SHF.L.U32 R121, R48, 0x10, RZ ;  /* 0x0000001030797819 */ /* 0x000fe200000006ff */
[----:B------:R-:W-:Y:S01]  /*3f20*/  FFMA.FTZ R43, R36, R33, R43 ;  /* 0x00000021242b7223 */ /* 0x000fe2000001002b */
[----:B------:R-:W-:-:S04]  /*3f30*/  FMUL.FTZ R31, R42, R119 ;  /* 0x000000772a1f7220 */ /* 0x000fc80000410000 */
[----:B------:R-:W-:-:S04]  /*3f40*/  FFMA.FTZ R37, R28, R31, R26 ;  /* 0x0000001f1c257223 */ /* 0x000fc8000001001a */
[----:B------:R-:W-:-:S06]  /*3f50*/  FMUL.FTZ R38, R37, -1.4426950216293334961 ;  /* 0xbfb8aa3b25267820 */ /* 0x000fcc0000410000 */
[----:B------:R-:W0:Y:S02]  /*3f60*/  MUFU.EX2 R38, R38 ;  /* 0x0000002600267308 */ /* 0x000e240000000800 */
[----:B0-----:R-:W-:Y:S01]  /*3f70*/  FADD.FTZ R42, R38, 1 ;  /* 0x3f800000262a7421 */ /* 0x001fe20000010000 */
[----:B------:R-:W-:-:S05]  /*3f80*/  FADD.FTZ R38, R39, R30 ;  /* 0x0000001e27267221 */ /* 0x000fca0000010000 */
[----:B------:R-:W0:Y:S02]  /*3f90*/  MUFU.RCP R42, R42 ;  /* 0x0000002a002a7308 */ /* 0x000e240000001000 */
[----:B0-----:R-:W-:Y:S01]  /*3fa0*/  FADD.FTZ R46, -R42, 1 ;  /* 0x3f8000002a2e7421 */ /* 0x001fe20000010100 */
[----:B------:R-:W-:Y:S01]  /*3fb0*/  FMUL.FTZ R44, R121, R42 ;  /* 0x0000002a792c7220 */ /* 0x000fe20000410000 */
[----:B------:R-:W-:Y:S01]  /*3fc0*/  SHF.L.U32 R121, R103, 0x10, RZ ;  /* 0x0000001067797819 */ /* 0x000fe200000006ff */
[----:B------:R-:W-:Y:S01]  /*3fd0*/  FMUL.FTZ R42, R29, R30 ;  /* 0x0000001e1d2a7220 */ /* 0x000fe20000410000 */
[----:B------:R-:W-:-:S03]  /*3fe0*/  FFMA.FTZ R37, R37, R46, 1 ;  /* 0x3f80000025257423 */ /* 0x000fc6000001002e */
[----:B------:R-:W-:Y:S01]  /*3ff0*/  FADD.FTZ R45, R42, R45 ;  /* 0x0000002d2a2d7221 */ /* 0x000fe20000010000 */
[----:B------:R-:W-:Y:S01]  /*4000*/  FMUL.FTZ R37, R44, R37 ;  /* 0x000000252c257220 */ /* 0x000fe20000410000 */
[----:B------:R-:W-:-:S03]  /*4010*/  FADD.FTZ R44, -R24, R121 ;  /* 0x00000079182c7221 */ /* 0x000fc60000010100 */
[----:B------:R-:W-:Y:S01]  /*4020*/  FFMA.FTZ R40, R31, R37, R40 ;  /* 0x000000251f287223 */ /* 0x000fe20000010028 */
[----:B------:R-:W-:Y:S01]  /*4030*/  FMUL.FTZ R30, R44, R119 ;  /* 0x000000772c1e7220 */ /* 0x000fe20000410000 */
[----:B------:R-:W-:Y:S01]  /*4040*/  FFMA.FTZ R44, R32, R42, R47 ;  /* 0x0000002a202c7223 */ /* 0x000fe2000001002f */
[----:B------:R-:W-:Y:S02]  /*4050*/  SHF.L.U32 R47, R104, 0x10, RZ ;  /* 0x00000010682f7819 */ /* 0x000fe400000006ff */
[----:B------:R-:W-:-:S04]  /*4060*/  FFMA.FTZ R32, R29, R30, R27 ;  /* 0x0000001e1d207223 */ /* 0x000fc8000001001b */
[----:B------:R-:W-:-:S06]  /*4070*/  FMUL.FTZ R39, R32, -1.4426950216293334961 ;  /* 0xbfb8aa3b20277820 */ /* 0x000fcc0000410000 */
[----:B------:R-:W0:Y:S02]  /*4080*/  MUFU.EX2 R39, R39 ;  /* 0x0000002700277308 */ /* 0x000e240000000800 */
[----:B0-----:R-:W-:-:S06]  /*4090*/  FADD.FTZ R46, R39, 1 ;  /* 0x3f800000272e7421 */ /* 0x001fcc0000010000 */
[----:B------:R-:W0:Y:S02]  /*40a0*/  MUFU.RCP R46, R46 ;  /* 0x0000002e002e7308 */ /* 0x000e240000001000 */
[----:B0-----:R-:W-:Y:S01]  /*40b0*/  FMUL.FTZ R42, R47, R46 ;  /* 0x0000002e2f2a7220 */ /* 0x001fe20000410000 */
[----:B------:R-:W-:-:S04]  /*40c0*/  FADD.FTZ R47, -R46, 1 ;  /* 0x3f8000002e2f7421 */ /* 0x000fc80000010100 */
[----:B------:R-:W-:-:S04]  /*40d0*/  FFMA.FTZ R47, R32, R47, 1 ;  /* 0x3f800000202f7423 */ /* 0x000fc8000001002f */
[----:B------:R-:W-:Y:S01]  /*40e0*/  FMUL.FTZ R32, R42, R47 ;  /* 0x0000002f2a207220 */ /* 0x000fe20000410000 */
[----:B------:R-:W-:Y:S01]  /*40f0*/  SHF.L.U32 R47, R15, 0x10, RZ ;  /* 0x000000100f2f7819 */ /* 0x000fe200000006ff */
[----:B------:R-:W-:Y:S01]  /*4100*/  FADD.FTZ R42, R41, R34 ;  /* 0x00000022292a7221 */ /* 0x000fe20000010000 */
[----:B------:R-:W-:Y:S01]  /*4110*/  FMUL.FTZ R41, R28, R34 ;  /* 0x000000221c297220 */ /* 0x000fe20000410000 */
[----:B------:R-:W-:Y:S02]  /*4120*/  FFMA.FTZ R43, R30, R32, R43 ;  /* 0x000000201e2b7223 */ /* 0x000fe4000001002b */
[----:B------:R-:W-:Y:S01]  /*4130*/  FADD.FTZ R47, -R24, R47 ;  /* 0x0000002f182f7221 */ /* 0x000fe20000010100 */
[----:B------:R-:W-:Y:S01]  /*4140*/  FFMA.FTZ R35, R35, R41, R44 ;  /* 0x0000002923237223 */ /* 0x000fe2000001002c */
[----:B------:R-:W-:Y:S01]  /*4150*/  FADD.FTZ R45, R45, R41 ;  /* 0x000000292d2d7221 */ /* 0x000fe20000010000 */
[----:B------:R-:W-:Y:S01]  /*4160*/  SHF.L.U32 R41, R16, 0x10, RZ ;  /* 0x0000001010297819 */ /* 0x000fe200000006ff */
[----:B------:R-:W-:-:S04]  /*4170*/  FMUL.FTZ R39, R47, R119 ;  /* 0x000000772f277220 */ /* 0x000fc80000410000 */
[----:B------:R-:W-:-:S04]  /*4180*/  FFMA.FTZ R34, R28, R39, R26 ;  /* 0x000000271c227223 */ /* 0x000fc8000001001a */
[----:B------:R-:W-:-:S06]  /*4190*/  FMUL.FTZ R44, R34, -1.4426950216293334961 ;  /* 0xbfb8aa3b222c7820 */ /* 0x000fcc0000410000 */
[----:B------:R-:W0:Y:S02]  /*41a0*/  MUFU.EX2 R44, R44 ;  /* 0x0000002c002c7308 */ /* 0x000e240000000800 */
[----:B0-----:R-:W-:Y:S01]  /*41b0*/  FADD.FTZ R46, R44, 1 ;  /* 0x3f8000002c2e7421 */ /* 0x001fe20000010000 */
[----:B------:R-:W-:-:S04]  /*41c0*/  FMUL.FTZ R44, R29, R33 ;  /* 0x000000211d2c7220 */ /* 0x000fc80000410000 */
[----:B------:R-:W-:Y:S01]  /*41d0*/  FFMA.FTZ R36, R36, R44, R35 ;  /* 0x0000002c24247223 */ /* 0x000fe20000010023 */
[----:B------:R-:W0:Y:S01]  /*41e0*/  MUFU.RCP R46, R46 ;  /* 0x0000002e002e7308 */ /* 0x000e220000001000 */
[----:B------:R-:W-:Y:S01]  /*41f0*/  FADD.FTZ R44, R44, R45 ;  /* 0x0000002d2c2c7221 */ /* 0x000fe20000010000 */
[----:B------:R-:W-:Y:S01]  /*4200*/  SHF.L.U32 R45, R102, 0x10, RZ ;  /* 0x00000010662d7819 */ /* 0x000fe200000006ff */
[----:B0-----:R-:W-:Y:S01]  /*4210*/  FADD.FTZ R47, -R46, 1 ;  /* 0x3f8000002e2f7421 */ /* 0x001fe20000010100 */
[----:B------:R-:W-:-:S03]  /*4220*/  FMUL.FTZ R41, R41, R46 ;  /* 0x0000002e29297220 */ /* 0x000fc60000410000 */
[----:B------:R-:W-:-:S04]  /*4230*/  FFMA.FTZ R34, R34, R47, 1 ;  /* 0x3f80000022227423 */ /* 0x000fc8000001002f */
[----:B------:R-:W-:Y:S01]  /*4240*/  FMUL.FTZ R34, R41, R34 ;  /* 0x0000002229227220 */ /* 0x000fe20000410000 */
[----:B------:R-:W-:-:S03]  /*4250*/  SHF.L.U32 R41, R101, 0x10, RZ ;  /* 0x0000001065297819 */ /* 0x000fc600000006ff */
[----:B------:R-:W-:Y:S02]  /*4260*/  FFMA.FTZ R40, R39, R34, R40 ;  /* 0x0000002227287223 */ /* 0x000fe40000010028 */
[----:B------:R-:W-:Y:S01]  /*4270*/  FADD.FTZ R47, -R24, R41 ;  /* 0x00000029182f7221 */ /* 0x000fe20000010100 */
[----:B------:R-:W-:-:S03]  /*4280*/  FADD.FTZ R41, R38, R33 ;  /* 0x0000002126297221 */ /* 0x000fc60000010000 */
        /* <DEDUP_REMOVED lines=9> */
[----:B------:R-:W-:-:S03]  /*4320*/  FMUL.FTZ R47, R28, R37 ;  /* 0x000000251c2f7220 */ /* 0x000fc60000410000 */
[----:B------:R-:W-:Y:S01]  /*4330*/  FMUL.FTZ R33, R45, R33 ;  /* 0x000000212d217220 */ /* 0x000fe20000410000 */
[----:B------:R-:W-:Y:S01]  /*4340*/  SHF.L.U32 R45, R17, 0x10, RZ ;  /* 0x00000010112d7819 */ /* 0x000fe200000006ff */
[----:B------:R-:W-:Y:S02]  /*4350*/  FADD.FTZ R44, R44, R47 ;  /* 0x0000002f2c2c7221 */ /* 0x000fe40000010000 */
[----:B------:R-:W-:Y:S02]  /*4360*/  FFMA.FTZ R43, R38, R33, R43 ;  /* 0x00000021262b7223 */ /* 0x000fe4000001002b */
[----:B------:R-:W-:Y:S01]  /*4370*/  FADD.FTZ R121, -R24, R45 ;  /* 0x0000002d18797221 */ /* 0x000fe20000010100 */
[----:B------:R-:W-:Y:S01]  /*4380*/  FADD.FTZ R45, R42, R37 ;  /* 0x000000252a2d7221 */ /* 0x000fe20000010000 */
[----:B------:R-:W-:Y:S01]  /*4390*/  FFMA.FTZ R37, R31, R47, R36 ;  /* 0x0000002f1f257223 */ /* 0x000fe20000010024 */
[----:B------:R-:W-:Y:S01]  /*43a0*/  SHF.L.U32 R47, R18, 0x10, RZ ;  /* 0x00000010122f7819 */ /* 0x000fe200000006ff */
[----:B------:R-:W-:-:S04]  /*43b0*/  FMUL.FTZ R35, R121, R119 ;  /* 0x0000007779237220 */ /* 0x000fc80000410000 */
[----:B------:R-:W-:-:S04]  /*43c0*/  FFMA.FTZ R31, R28, R35, R26 ;  /* 0x000000231c1f7223 */ /* 0x000fc8000001001a */
[----:B------:R-:W-:-:S06]  /*43d0*/  FMUL.FTZ R36, R31, -1.4426950216293334961 ;  /* 0xbfb8aa3b1f247820 */ /* 0x000fcc0000410000 */
[----:B------:R-:W0:Y:S02]  /*43e0*/  MUFU.EX2 R36, R36 ;  /* 0x0000002400247308 */ /* 0x000e240000000800 */
[----:B0-----:R-:W-:Y:S01]  /*43f0*/  FADD.FTZ R42, R36, 1 ;  /* 0x3f800000242a7421 */ /* 0x001fe20000010000 */
[----:B------:R-:W-:-:S05]  /*4400*/  FADD.FTZ R36, R41, R32 ;  /* 0x0000002029247221 */ /* 0x000fca0000010000 */
[----:B------:R-:W0:Y:S02]  /*4410*/  MUFU.RCP R42, R42 ;  /* 0x0000002a002a7308 */ /* 0x000e240000001000 */
[----:B0-----:R-:W-:Y:S01]  /*4420*/  FMUL.FTZ R46, R47, R42 ;  /* 0x0000002a2f2e7220 */ /* 0x001fe20000410000 */
[----:B------:R-:W-:Y:S01]  /*4430*/  FADD.FTZ R47, -R42, 1 ;  /* 0x3f8000002a2f7421 */ /* 0x000fe20000010100 */
[----:B------:R-:W-:-:S03]  /*4440*/  FMUL.FTZ R42, R29, R32 ;  /* 0x000000201d2a7220 */ /* 0x000fc60000410000 */
[----:B------:R-:W-:Y:S01]  /*4450*/  FFMA.FTZ R31, R31, R47, 1 ;  /* 0x3f8000001f1f7423 */ /* 0x000fe2000001002f */
[----:B------:R-:W-:Y:S01]  /*4460*/  SHF.L.U32 R47, R99, 0x10, RZ ;  /* 0x00000010632f7819 */ /* 0x000fe200000006ff */
[----:B------:R-:W-:Y:S02]  /*4470*/  FADD.FTZ R44, R42, R44 ;  /* 0x0000002c2a2c7221 */ /* 0x000fe40000010000 */
[----:B------:R-:W-:Y:S02]  /*4480*/  FMUL.FTZ R31, R46, R31 ;  /* 0x0000001f2e1f7220 */ /* 0x000fe40000410000 */
[----:B------:R-:W-:Y:S02]  /*4490*/  FADD.FTZ R46, -R24, R47 ;  /* 0x0000002f182e7221 */ /* 0x000fe40000010100 */
[----:B------:R-:W-:Y:S02]  /*44a0*/  FFMA.FTZ R40, R35, R31, R40 ;  /* 0x0000001f23287223 */ /* 0x000fe40000010028 */
[----:B------:R-:W-:Y:S01]  /*44b0*/  FMUL.FTZ R32, R46, R119 ;  /* 0x000000772e207220 */ /* 0x000fe20000410000 */
[----:B------:R-:W-:Y:S01]  /*44c0*/  FFMA.FTZ R46, R30, R42, R37 ;  /* 0x0000002a1e2e7223 */ /* 0x000fe20000010025 */
[----:B------:R-:W-:-:S02]  /*44d0*/  SHF.L.U32 R42, R100, 0x10, RZ ;  /* 0x00000010642a7819 */ /* 0x000fc400000006ff */
        /* <DEDUP_REMOVED lines=192> */
[----:B------:R-:W-:-:S03]  /*50e0*/  FMUL.FTZ R47, R28, R31 ;  /* 0x0000001f1c2f7220 */ /* 0x000fc60000410000 */
        /* <DEDUP_REMOVED lines=8> */
[----:B------:R-:W-:-:S04]  /*5170*/  FADD.FTZ R38, R39, R30 ;  /* 0x0000001e27267221 */ /* 0x000fc80000010000 */
[----:B------:R-:W-:Y:S01]  /*5180*/  FADD.FTZ R38, R38, R33 ;  /* 0x0000002126267221 */ /* 0x000fe20000010000 */
[----:B------:R-:W0:Y:S02]  /*5190*/  MUFU.RCP R42, R42 ;  /* 0x0000002a002a7308 */ /* 0x000e240000001000 */
[----:B0-----:R-:W-:Y:S01]  /*51a0*/  FMUL.FTZ R46, R47, R42 ;  /* 0x0000002a2f2e7220 */ /* 0x001fe20000410000 */
[----:B------:R-:W-:Y:S01]  /*51b0*/  FADD.FTZ R47, -R42, 1 ;  /* 0x3f8000002a2f7421 */ /* 0x000fe20000010100 */
[----:B------:R-:W-:-:S03]  /*51c0*/  FMUL.FTZ R42, R29, R30 ;  /* 0x0000001e1d2a7220 */ /* 0x000fc60000410000 */
[----:B------:R-:W-:Y:S01]  /*51d0*/  FFMA.FTZ R35, R35, R47, 1 ;  /* 0x3f80000023237423 */ /* 0x000fe2000001002f */
[----:B------:R-:W-:Y:S01]  /*51e0*/  SHF.L.U32 R47, R25, 0x10, RZ ;  /* 0x00000010192f7819 */ /* 0x000fe200000006ff */
[----:B------:R-:W-:Y:S01]  /*51f0*/  FFMA.FTZ R32, R32, R42, R45 ;  /* 0x0000002a20207223 */ /* 0x000fe2000001002d */
[----:B------:R-:W-:Y:S01]  /*5200*/  FADD.FTZ R44, R42, R44 ;  /* 0x0000002c2a2c7221 */ /* 0x000fe20000010000 */
[----:B------:R-:W-:Y:S01]  /*5210*/  FMUL.FTZ R35, R46, R35 ;  /* 0x000000232e237220 */ /* 0x000fe20000410000 */
[----:B------:R-:W-:Y:S01]  /*5220*/  SHF.L.U32 R42, R88, 0x10, RZ ;  /* 0x00000010582a7819 */ /* 0x000fe200000006ff */
[----:B------:R-:W-:-:S04]  /*5230*/  FADD.FTZ R46, -R24, R47 ;  /* 0x0000002f182e7221 */ /* 0x000fc80000010100 */
[----:B------:R-:W-:-:S04]  /*5240*/  FMUL.FTZ R30, R46, R119 ;  /* 0x000000772e1e7220 */ /* 0x000fc80000410000 */
        /* <DEDUP_REMOVED lines=8> */
[----:B------:R-:W-:Y:S01]  /*52d0*/  FADD.FTZ R42, R41, R34 ;  /* 0x00000022292a7221 */ /* 0x000fe20000010000 */
[----:B------:R-:W-:Y:S02]  /*52e0*/  FMUL.FTZ R41, R28, R34 ;  /* 0x000000221c297220 */ /* 0x000fe40000410000 */
[----:B------:R-:W-:Y:S01]  /*52f0*/  FMUL.FTZ R39, R45, R39 ;  /* 0x000000272d277220 */ /* 0x000fe20000410000 */
[----:B------:R-:W-:Y:S01]  /*5300*/  FADD.FTZ R34, R42, R35 ;  /* 0x000000232a227221 */ /* 0x000fe20000010000 */
[----:B------:R-:W-:Y:S01]  /*5310*/  FFMA.FTZ R32, R37, R41, R32 ;  /* 0x0000002925207223 */ /* 0x000fe20000010020 */
[----:B------:R-:W-:Y:S01]  /*5320*/  FADD.FTZ R44, R44, R41 ;  /* 0x000000292c2c7221 */ /* 0x000fe20000010000 */
[-C--:B------:R-:W-:Y:S01]  /*5330*/  FMUL.FTZ R37, R29, R33.reuse ;  /* 0x000000211d257220 */ /* 0x080fe20000410000 */
[----:B------:R-:W-:-:S03]  /*5340*/  FFMA.FTZ R33, R36, R33, R43 ;  /* 0x0000002124217223 */ /* 0x000fc6000001002b */
[----:B------:R-:W-:Y:S01]  /*5350*/  FFMA.FTZ R32, R36, R37, R32 ;  /* 0x0000002524207223 */ /* 0x000fe20000010020 */
[----:B------:R-:W-:Y:S01]  /*5360*/  FADD.FTZ R44, R37, R44 ;  /* 0x0000002c252c7221 */ /* 0x000fe20000010000 */
[----:B------:R-:W-:Y:S01]  /*5370*/  FMUL.FTZ R37, R28, R35 ;  /* 0x000000231c257220 */ /* 0x000fe20000410000 */
[----:B------:R-:W-:-:S03]  /*5380*/  FFMA.FTZ R33, R30, R39, R33 ;  /* 0x000000271e217223 */ /* 0x000fc60000010021 */
[----:B------:R-:W-:Y:S01]  /*5390*/  FFMA.FTZ R41, R31, R37, R32 ;  /* 0x000000251f297223 */ /* 0x000fe20000010020 */
[----:B------:R-:W-:Y:S01]  /*53a0*/  FADD.FTZ R44, R44, R37 ;  /* 0x000000252c2c7221 */ /* 0x000fe20000010000 */
[----:B------:R-:W-:Y:S01]  /*53b0*/  FMUL.FTZ R37, R29, R39 ;  /* 0x000000271d257220 */ /* 0x000fe20000410000 */
[----:B------:R-:W-:Y:S01]  /*53c0*/  FFMA.FTZ R32, R31, R35, R40 ;  /* 0x000000231f207223 */ /* 0x000fe20000010028 */
[----:B------:R-:W-:Y:S02]  /*53d0*/  FADD.FTZ R35, R38, R39 ;  /* 0x0000002726237221 */ /* 0x000fe40000010000 */
[----:B------:R-:W-:Y:S01]  /*53e0*/  FFMA.FTZ R36, R30, R37, R41 ;  /* 0x000000251e247223 */ /* 0x000fe20000010029 */
[----:B------:R-:W-:-:S07]  /*53f0*/  FADD.FTZ R37, R37, R44 ;  /* 0x0000002c25257221 */ /* 0x000fce0000010000 */
.L_x_132:
[----:B------:R-:W0:Y:S01]  /*5400*/  SHFL.DOWN PT, R30, R36, 0x1, 0x1f ;  /* 0x08201f00241e7f89 */ /* 0x000e2200000e0000 */
[C---:B------:R-:W-:Y:S01]  /*5410*/  ISETP.GT.AND P1, PT, R5.reuse, 0x1e, PT ;  /* 0x0000001e0500780c */ /* 0x040fe20003f24270 */
[----:B------:R-:W-:Y:S01]  /*5420*/  BSSY.RECONVERGENT B0, `(.L_x_133) ;  /* 0x0000021000007945 */ /* 0x000fe20003800200 */
[C---:B------:R-:W-:Y:S01]  /*5430*/  ISETP.GT.AND P6, PT, R5.reuse, 0xf, PT ;  /* 0x0000000f0500780c */ /* 0x040fe20003fc4270 */
[----:B------:R-:W1:Y:S01]  /*5440*/  SHFL.DOWN PT, R31, R37, 0x1, 0x1f ;  /* 0x08201f00251f7f89 */ /* 0x000e6200000e0000 */
[----:B------:R-:W-:Y:S02]  /*5450*/  ISETP.GT.AND P5, PT, R5, 0x17, PT ;  /* 0x000000170500780c */ /* 0x000fe40003fa4270 */
[----:B------:R-:W-:Y:S01]  /*5460*/  ISETP.NE.AND P2, PT, R2, RZ, PT ;  /* 0x000000ff0200720c */ /* 0x000fe20003f45270 */
[----:B------:R-:W-:Y:S01]  /*5470*/  STS.128 [R79], R32 ;  /* 0x000000204f007388 */ /* 0x000fe20000000c00 */
[----:B------:R-:W-:-:S05]  /*5480*/  ISETP.GE.U32.AND P4, PT, R4, 0x2, PT ;  /* 0x000000020400780c */ /* 0x000fca0003f86070 */
        /* <DEDUP_REMOVED lines=26> */
.L_x_134:
[----:B------:R-:W-:Y:S05]  /*5630*/  BSYNC.RECONVERGENT B0 ;  /* 0x0000000000007941 */ /* 0x000fea0003800200 */
.L_x_133:
[----:B------:R-:W-:Y:S06]  /*5640*/  BAR.SYNC.DEFER_BLOCKING 0x0 ;  /* 0x0000000000007b1d */ /* 0x000fec0000010000 */
[----:B------:R-:W-:Y:S04]  /*5650*/  BSSY.RECONVERGENT B0, `(.L_x_135) ;  /* 0x000000d000007945 */ /* 0x000fe80003800200 */
[----:B------:R-:W-:Y:S05]  /*5660*/  @P2 BRA `(.L_x_136) ;  /* 0x00000000002c2947 */ /* 0x000fea0003800000 */
[----:B------:R-:W4:Y:S01]  /*5670*/  S2UR UR7, SR_CgaCtaId ;  /* 0x00000000000779c3 */ /* 0x000f220000008800 */
[----:B------:R-:W-:Y:S02]  /*5680*/  UMOV UR6, 0x400 ;  /* 0x0000040000067882 */ /* 0x000fe40000000000 */
[----:B----4-:R-:W-:-:S09]  /*5690*/  ULEA UR6, UR7, UR6, 0x18 ;  /* 0x0000000607067291 */ /* 0x010fd2000f8ec0ff */
[----:B-12---:R-:W1:Y:S04]  /*56a0*/  LDS.128 R36, [UR6+0x10] ;  /* 0x00001006ff247984 */ /* 0x006e680008000c00 */
[----:B------:R-:W2:Y:S01]  /*56b0*/  LDS.64 R40, [UR6+0x20] ;  /* 0x00002006ff287984 */ /* 0x000ea20008000a00 */
[----:B-1----:R-:W-:Y:S01]  /*56c0*/  FADD.FTZ R43, R30, R36 ;  /* 0x000000241e2b7221 */ /* 0x002fe20000010000 */
[----:B0--3--:R-:W-:-:S03]  /*56d0*/  FADD.FTZ R30, R31, R37 ;  /* 0x000000251f1e7221 */ /* 0x009fc60000010000 */
[----:B------:R-:W-:Y:S01]  /*56e0*/  FADD.FTZ R43, R43, R38 ;  /* 0x000000262b2b7221 */ /* 0x000fe20000010000 */
[----:B------:R-:W-:-:S03]  /*56f0*/  FADD.FTZ R36, R30, R39 ;  /* 0x000000271e247221 */ /* 0x000fc60000010000 */
[----:B--2---:R-:W-:Y:S01]  /*5700*/  FADD.FTZ R30, R43, R40 ;  /* 0x000000282b1e7221 */ /* 0x004fe20000010000 */
[----:B------:R-:W-:-:S07]  /*5710*/  FADD.FTZ R31, R36, R41 ;  /* 0x00000029241f7221 */ /* 0x000fce0000010000 */
.L_x_136:
[----:B------:R-:W-:Y:S05]  /*5720*/  BSYNC.RECONVERGENT B0 ;  /* 0x0000000000007941 */ /* 0x000fea0003800200 */
.L_x_135:
[----:B------:R-:W-:Y:S01]  /*5730*/  BAR.SYNC.DEFER_BLOCKING 0x0 ;  /* 0x0000000000007b1d */ /* 0x000fe20000010000 */
[----:B------:R-:W-:-:S05]  /*5740*/  LEA R120, R120, R2, 0x2 ;  /* 0x0000000278787211 */ /* 0x000fca00078e10ff */
[----:B------:R-:W-:Y:S04]  /*5750*/  BSSY.RECONVERGENT B0, `(.L_x_137) ;  /* 0x000009d000007945 */ /* 0x000fe80003800200 */
[----:B------:R-:W-:Y:S05]  /*5760*/  @P1 BRA `(.L_x_138) ;  /* 0x00000008006c1947 */ /* 0x000fea0003800000 */
[----:B-12---:R-:W1:Y:S04]  /*5770*/  LDS.128 R36, [R79+0x40] ;  /* 0x000040004f247984 */ /* 0x006e680000000c00 */
[----:B------:R-:W2:Y:S04]  /*5780*/  LDS.128 R40, [R79+0x80] ;  /* 0x000080004f287984 */ /* 0x000ea80000000c00 */
[----:B------:R-:W4:Y:S01]  /*5790*/  LDS.128 R44, [R79+0xc0] ;  /* 0x0000c0004f2c7984 */ /* 0x000f220000000c00 */
[----:B-1----:R-:W-:Y:S01]  /*57a0*/  FADD.FTZ R121, R32, R36 ;  /* 0x0000002420797221 */ /* 0x002fe20000010000 */
[----:B------:R-:W-:Y:S01]  /*57b0*/  FADD.FTZ R32, R33, R37 ;  /* 0x0000002521207221 */ /* 0x000fe20000010000 */
[----:B------:R-:W-:Y:S01]  /*57c0*/  FADD.FTZ R33, R34, R38 ;  /* 0x0000002622217221 */ /* 0x000fe20000010000 */
[----:B------:R-:W-:Y:S01]  /*57d0*/  FADD.FTZ R34, R35, R39 ;  /* 0x0000002723227221 */ /* 0x000fe20000010000 */
[----:B--2---:R-:W-:Y:S01]  /*57e0*/  FADD.FTZ R121, R121, R40 ;  /* 0x0000002879797221 */ /* 0x004fe20000010000 */
[----:B------:R-:W-:Y:S01]  /*57f0*/  FADD.FTZ R32, R32, R41 ;  /* 0x0000002920207221 */ /* 0x000fe20000010000 */
[----:B------:R-:W1:Y:S01]  /*5800*/  LDS.128 R36, [R79+0x100] ;  /* 0x000100004f247984 */ /* 0x000e620000000c00 */
[----:B------:R-:W-:Y:S01]  /*5810*/  FADD.FTZ R41, R33, R42 ;  /* 0x0000002a21297221 */ /* 0x000fe20000010000 */
[----:B------:R-:W-:Y:S01]  /*5820*/  FADD.FTZ R40, R34, R43 ;  /* 0x0000002b22287221 */ /* 0x000fe20000010000 */
[----:B----4-:R-:W-:Y:S01]  /*5830*/  FADD.FTZ R42, R32, R45 ;  /* 0x0000002d202a7221 */ /* 0x010fe20000010000 */
[----:B------:R-:W-:Y:S01]  /*5840*/  FADD.FTZ R43, R121, R44 ;  /* 0x0000002c792b7221 */ /* 0x000fe20000010000 */
[----:B------:R-:W2:Y:S01]  /*5850*/  LDS.128 R32, [R79+0x140] ;  /* 0x000140004f207984 */ /* 0x000ea20000000c00 */
        /* <DEDUP_REMOVED lines=8> */
[----:B------:R-:W-:Y:S01]  /*58e0*/  LDS.128 R36, [R79+0x1c0] ;  /* 0x0001c0004f247984 */ /* 0x000fe20000000c00 */
[----:B------:R-:W-:Y:S01]  /*58f0*/  FADD.FTZ R45, R45, R34 ;  /* 0x000000222d2d7221 */ /* 0x000fe20000010000 */
[----:B------:R-:W-:-:S02]  /*5900*/  FADD.FTZ R44, R44, R35 ;  /* 0x000000232c2c7221 */ /* 0x000fc40000010000 */
[----:B------:R-:W1:Y:S02]  /*5910*/  LDS.128 R40, [R79+0x180] ;  /* 0x000180004f287984 */ /* 0x000e640000000c00 */
[----:B-1----:R-:W-:Y:S01]  /*5920*/  FADD.FTZ R47, R47, R40 ;  /* 0x000000282f2f7221 */ /* 0x002fe20000010000 */
[----:B------:R-:W-:Y:S01]  /*5930*/  FADD.FTZ R32, R32, R41 ;  /* 0x0000002920207221 */ /* 0x000fe20000010000 */
[----:B------:R-:W-:Y:S01]  /*5940*/  FADD.FTZ R45, R45, R42 ;  /* 0x0000002a2d2d7221 */ /* 0x000fe20000010000 */
[----:B------:R-:W-:Y:S01]  /*5950*/  FADD.FTZ R44, R44, R43 ;  /* 0x0000002b2c2c7221 */ /* 0x000fe20000010000 */
[----:B------:R-:W-:Y:S01]  /*5960*/  FADD.FTZ R47, R47, R36 ;  /* 0x000000242f2f7221 */ /* 0x000fe20000010000 */
[----:B------:R-:W1:Y:S01]  /*5970*/  LDS.128 R40, [R79+0x200] ;  /* 0x000200004f287984 */ /* 0x000e620000000c00 */
[----:B------:R-:W-:Y:S01]  /*5980*/  FADD.FTZ R36, R32, R37 ;  /* 0x0000002520247221 */ /* 0x000fe20000010000 */
[----:B------:R-:W-:Y:S01]  /*5990*/  FADD.FTZ R45, R45, R38 ;  /* 0x000000262d2d7221 */ /* 0x000fe20000010000 */
[----:B------:R-:W-:Y:S01]  /*59a0*/  FADD.FTZ R44, R44, R39 ;  /* 0x000000272c2c7221 */ /* 0x000fe20000010000 */
        /* <DEDUP_REMOVED lines=116> */
[----:B------:R-:W-:Y:S01]  /*60f0*/  FADD.FTZ R32, R47, R40 ;  /* 0x000000282f207221 */ /* 0x000fe20000010000 */
[----:B------:R-:W-:Y:S01]  /*6100*/  FADD.FTZ R34, R45, R42 ;  /* 0x0000002a2d227221 */ /* 0x000fe20000010000 */
[----:B------:R-:W-:-:S07]  /*6110*/  FADD.FTZ R35, R44, R43 ;  /* 0x0000002b2c237221 */ /* 0x000fce0000010000 */
.L_x_138:
[----:B------:R-:W-:Y:S05]  /*6120*/  BSYNC.RECONVERGENT B0 ;  /* 0x0000000000007941 */ /* 0x000fea0003800200 */
.L_x_137:
[----:B------:R-:W-:Y:S04]  /*6130*/  BSSY.RECONVERGENT B0, `(.L_x_139) ;  /* 0x000001c000007945 */ /* 0x000fe80003800200 */
[----:B------:R-:W-:Y:S05]  /*6140*/  @P1 BRA `(.L_x_140) ;  /* 0x0000000000681947 */ /* 0x000fea0003800000 */
[----:B-12---:R-:W1:Y:S08]  /*6150*/  LDC.64 R36, c[0x0][0x3f8] ;  /* 0x0000fe00ff247b82 */ /* 0x006e700000000a00 */
[----:B------:R-:W2:Y:S01]  /*6160*/  LDC.64 R38, c[0x0][0x3d8] ;  /* 0x0000f600ff267b82 */ /* 0x000ea20000000a00 */
[----:B-1----:R-:W-:Y:S01]  /*6170*/  IMAD.WIDE.U32 R40, R36, 0x3, RZ ;  /* 0x0000000324287825 */ /* 0x002fe200078e00ff */
[----:B------:R-:W-:-:S04]  /*6180*/  LEA R43, R37, R37, 0x1 ;  /* 0x00000025252b7211 */ /* 0x000fc800078e08ff */
[----:B------:R-:W-:Y:S01]  /*6190*/  IADD3 R43, PT, PT, R41, R43, RZ ;  /* 0x0000002b292b7210 */ /* 0x000fe20007ffe0ff */
[----:B--2---:R-:W-:Y:S01]  /*61a0*/  IMAD.WIDE R120, R120, 0x4, R38 ;  /* 0x0000000478787825 */ /* 0x004fe200078e0226 */
[----:B------:R-:W-:Y:S02]  /*61b0*/  LEA.HI R38, P1, R37, R36, RZ, 0x1 ;  /* 0x0000002425267211 */ /* 0x000fe400078308ff */
[----:B------:R-:W-:Y:S02]  /*61c0*/  LEA.HI R40, P5, R43, R40, RZ, 0x1 ;  /* 0x000000282b287211 */ /* 0x000fe400078b08ff */
[----:B------:R-:W-:Y:S01]  /*61d0*/  IADD3.X R41, PT, PT, RZ, R37, RZ, P1, !PT ;  /* 0x00000025ff297210 */ /* 0x000fe20000ffe4ff */
[----:B------:R4:W-:Y:S01]  /*61e0*/  REDG.E.ADD.F32.FTZ.RN.STRONG.GPU desc[UR8][R120.64], R32 ;  /* 0x00000020780079a6 */ /* 0x0009e2000c12f308 */
[----:B------:R-:W-:Y:S02]  /*61f0*/  IADD3.X R39, PT, PT, RZ, R43, RZ, P5, !PT ;  /* 0x0000002bff277210 */ /* 0x000fe40002ffe4ff */
[----:B------:R-:W-:-:S02]  /*6200*/  SHF.L.U64.HI R41, R38, 0x1, R41 ;  /* 0x0000000126297819 */ /* 0x000fc40000010229 */
[----:B------:R-:W-:Y:S02]  /*6210*/  SHF.L.U32 R38, R38, 0x1, RZ ;  /* 0x0000000126267819 */ /* 0x000fe400000006ff */
[----:B------:R-:W-:Y:S02]  /*6220*/  SHF.L.U32 R45, R40, 0x1, RZ ;  /* 0x00000001282d7819 */ /* 0x000fe400000006ff */
[----:B------:R-:W-:Y:S02]  /*6230*/  LOP3.LUT R43, R38, 0xfffffffc, RZ, 0xc0, !PT ;  /* 0xfffffffc262b7812 */ /* 0x000fe400078ec0ff */
[----:B------:R-:W-:Y:S02]  /*6240*/  LOP3.LUT R45, R45, 0xfffffffc, RZ, 0xc0, !PT ;  /* 0xfffffffc2d2d7812 */ /* 0x000fe400078ec0ff */
[----:B------:R-:W-:Y:S02]  /*6250*/  IADD3 R42, P1, PT, R120, R43, RZ ;  /* 0x0000002b782a7210 */ /* 0x000fe40007f3e0ff */
[----:B------:R-:W-:-:S02]  /*6260*/  SHF.L.U64.HI R39, R40, 0x1, R39 ;  /* 0x0000000128277819 */ /* 0x000fc40000010227 */
[C---:B------:R-:W-:Y:S02]  /*6270*/  IADD3.X R43, PT, PT, R121.reuse, R41, RZ, P1, !PT ;  /* 0x00000029792b7210 */ /* 0x040fe40000ffe4ff */
[----:B------:R-:W-:Y:S02]  /*6280*/  LEA R40, P1, R36, R120, 0x2 ;  /* 0x0000007824287211 */ /* 0x000fe400078210ff */
[----:B------:R-:W-:Y:S01]  /*6290*/  IADD3 R38, P5, PT, R120, R45, RZ ;  /* 0x0000002d78267210 */ /* 0x000fe20007fbe0ff */
[----:B------:R4:W-:Y:S01]  /*62a0*/  REDG.E.ADD.F32.FTZ.RN.STRONG.GPU desc[UR8][R42.64], R33 ;  /* 0x000000212a0079a6 */ /* 0x0009e2000c12f308 */
[----:B------:R-:W-:Y:S02]  /*62b0*/  LEA.HI.X R41, R36, R121, R37, 0x2, P1 ;  /* 0x0000007924297211 */ /* 0x000fe400008f1425 */
[----:B------:R-:W-:-:S03]  /*62c0*/  IADD3.X R39, PT, PT, R121, R39, RZ, P5, !PT ;  /* 0x0000002779277210 */ /* 0x000fc60002ffe4ff */
[----:B------:R4:W-:Y:S04]  /*62d0*/  REDG.E.ADD.F32.FTZ.RN.STRONG.GPU desc[UR8][R40.64], R34 ;  /* 0x00000022280079a6 */ /* 0x0009e8000c12f308 */
[----:B------:R4:W-:Y:S02]  /*62e0*/  REDG.E.ADD.F32.FTZ.RN.STRONG.GPU desc[UR8][R38.64], R35 ;  /* 0x00000023260079a6 */ /* 0x0009e4000c12f308 */
.L_x_140:
[----:B------:R-:W-:Y:S05]  /*62f0*/  BSYNC.RECONVERGENT B0 ;  /* 0x0000000000007941 */ /* 0x000fea0003800200 */
.L_x_139:
[----:B------:R-:W-:Y:S05]  /*6300*/  @!P4 BRA `(.L_x_141) ;  /* 0x000000080090c947 */ /* 0x000fea0003800000 */
[----:B------:R-:W5:Y:S01]  /*6310*/  LDC.64 R46, c[0x0][0x3d0] ;  /* 0x0000f400ff2e7b82 */ /* 0x000f620000000a00 */
[----:B----4-:R-:W-:Y:S02]  /*6320*/  LOP3.LUT R32, R65, 0x1, RZ, 0xc0, !PT ;  /* 0x0000000141207812 */ /* 0x010fe400078ec0ff */
[----:B------:R-:W-:-:S03]  /*6330*/  ISETP.GE.U32.AND P4, PT, R4, 0x8, PT ;  /* 0x000000080400780c */ /* 0x000fc60003f86070 */
[----:B------:R-:W-:-:S04]  /*6340*/  IMAD R35, R32, R3, RZ ;  /* 0x0000000320237224 */ /* 0x000fc800078e02ff */
[----:B------:R-:W-:-:S05]  /*6350*/  IMAD R32, R35, R4, RZ ;  /* 0x0000000423207224 */ /* 0x000fca00078e02ff */
[----:B------:R-:W-:-:S05]  /*6360*/  SHF.L.U32 R33, R32, 0x1, RZ ;  /* 0x0000000120217819 */ /* 0x000fca00000006ff */
[----:B-----5:R-:W-:Y:S01]  /*6370*/  IMAD.WIDE R46, R33, 0x4, R46 ;  /* 0x00000004212e7825 */ /* 0x020fe200078e022e */
[----:B------:R-:W-:Y:S06]  /*6380*/  @P2 BRA `(.L_x_142) ;  /* 0x0000000000502947 */ /* 0x000fec0003800000 */
[----:B------:R-:W4:Y:S01]  /*6390*/  LDC.64 R32, c[0x0][0x3c8] ;  /* 0x0000f200ff207b82 */ /* 0x000f220000000a00 */
[----:B-1----:R-:W-:Y:S01]  /*63a0*/  LOP3.LUT P1, R36, R65, 0x2, RZ, 0xc0, !PT ;  /* 0x0000000241247812 */ /* 0x002fe2000782c0ff */
[----:B--2---:R-:W-:Y:S01]  /*63b0*/  IMAD R37, R3, UR10, R0 ;  /* 0x0000000a03257c24 */ /* 0x004fe2000f8e0200 */
[----:B------:R-:W-:Y:S02]  /*63c0*/  IADD3 R35, PT, PT, R35, R0, RZ ;  /* 0x0000000023237210 */ /* 0x000fe40007ffe0ff */
[----:B------:R-:W-:-:S04]  /*63d0*/  SEL R39, R4, RZ, !P1 ;  /* 0x000000ff04277207 */ /* 0x000fc80004800000 */
[----:B------:R-:W-:Y:S01]  /*63e0*/  ISETP.NE.AND P1, PT, R39, -0x1, PT ;  /* 0xffffffff2700780c */ /* 0x000fe20003f25270 */
[----:B----4-:R-:W-:-:S04]  /*63f0*/  IMAD.WIDE.U32 R32, R35, 0x4, R32 ;  /* 0x0000000423207825 */ /* 0x010fc800078e0020 */
[----:B------:R-:W-:Y:S01]  /*6400*/  IMAD.WIDE.U32 R34, R37, 0x8, R46 ;  /* 0x0000000825227825 */ /* 0x000fe200078e002e */
[----:B------:R-:W-:-:S04]  /*6410*/  IADD3 R37, PT, PT, -R36, 0x1, RZ ;  /* 0x0000000124257810 */ /* 0x000fc80007ffe1ff */
[----:B------:R4:W-:Y:S01]  /*6420*/  STG.E.64 desc[UR8][R34.64], R30 ;  /* 0x0000001e22007986 */ /* 0x0009e2000c101b08 */
[----:B------:R-:W-:Y:S06]  /*6430*/  MEMBAR.ALL.GPU ;  /* 0x0000000000007992 */ /* 0x000fec000000a000 */
[----:B------:R-:W-:-:S00]  /*6440*/  ERRBAR ;  /* 0x00000000000079ab */ /* 0x000fc00000000000 */
[----:B------:R-:W-:Y:S06]  /*6450*/  CGAERRBAR ;  /* 0x00000000000075ab */ /* 0x000fec0000000000 */
[----:B------:R4:W-:Y:S01]  /*6460*/  REDG.E.ADD.S32.STRONG.GPU desc[UR8][R32.64], R37 ;  /* 0x000000252000798e */ /* 0x0009e2000c12e308 */
[----:B------:R-:W-:Y:S05]  /*6470*/  @!P1 BRA `(.L_x_142) ;  /* 0x0000000000149947 */ /* 0x000fea0003800000 */
.L_x_143:
[----:B----4-:R-:W2:Y:S04]  /*6480*/  LDG.E.STRONG.GPU R34, desc[UR8][R32.64] ;  /* 0x0000000820227981 */ /* 0x010ea8000c1ef900 */
[----:B--2---:R-:W-:Y:S01]  /*6490*/  CCTL.IVALL ;  /* 0x00000000ff00798f */ /* 0x004fe20002000000 */
[----:B------:R-:W-:Y:S05]  /*64a0*/  YIELD ;  /* 0x0000000000007946 */ /* 0x000fea0003800000 */
[----:B------:R-:W-:-:S13]  /*64b0*/  ISETP.NE.AND P1, PT, R34, R39, PT ;  /* 0x000000272200720c */ /* 0x000fda0003f25270 */
[----:B------:R-:W-:Y:S05]  /*64c0*/  @P1 BRA `(.L_x_143) ;  /* 0xfffffffc00ec1947 */ /* 0x000fea000383ffff */
.L_x_142:
[----:B------:R-:W-:Y:S05]  /*64d0*/  WARPSYNC.ALL ;  /* 0x0000000000007948 */ /* 0x000fea0003800000 */
[----:B------:R-:W-:Y:S01]  /*64e0*/  BAR.SYNC.DEFER_BLOCKING 0x0 ;  /* 0x0000000000007b1d */ /* 0x000fe20000010000 */
[----:B------:R-:W-:-:S05]  /*64f0*/  HFMA2 R38, -RZ, RZ, 0, 0 ;  /* 0x00000000ff267431 */ /* 0x000fca00000001ff */
[----:B------:R-:W-:Y:S05]  /*6500*/  @!P4 BRA `(.L_x_144) ;  /* 0x000000040018c947 */ /* 0x000fea0003800000 */
[C-C-:B------:R-:W-:Y:S01]  /*6510*/  IMAD R44, R3.reuse, 0x7, R0.reuse ;  /* 0x00000007032c7824 */ /* 0x140fe200078e0200 */
[CC--:B------:R-:W-:Y:S01]  /*6520*/  LEA R42, R3.reuse, R0.reuse, 0x1 ;  /* 0x00000000032a7211 */ /* 0x0c0fe200078e08ff */
[C-C-:B------:R-:W-:Y:S01]  /*6530*/  IMAD R43, R3.reuse, 0x5, R0.reuse ;  /* 0x00000005032b7824 */ /* 0x140fe200078e0200 */
[----:B------:R-:W-:Y:S01]  /*6540*/  IADD3 R40, PT, PT, R0, R3, RZ ;  /* 0x0000000300287210 */ /* 0x000fe20007ffe0ff */
[----:B------:R-:W-:Y:S01]  /*6550*/  IMAD R41, R3, 0x6, R0 ;  /* 0x0000000603297824 */ /* 0x000fe200078e0200 */
[----:B------:R-:W-:Y:S01]  /*6560*/  MOV R39, RZ ;  /* 0x000000ff00277202 */ /* 0x000fe20000000f00 */
[----:B------:R-:W-:Y:S01]  /*6570*/  UIADD3 UR6, UPT, UPT, -UR10, URZ, URZ ;  /* 0x000000ff0a067290 */ /* 0x000fe2000fffe1ff */
[----:B------:R-:W-:Y:S02]  /*6580*/  MOV R38, R0 ;  /* 0x0000000000267202 */ /* 0x000fe40000000f00 */
[----:B-1----:R-:W-:Y:S02]  /*6590*/  MOV R36, R66 ;  /* 0x0000004200247202 */ /* 0x002fe40000000f00 */
[----:B--2-4-:R-:W-:-:S07]  /*65a0*/  MOV R37, R67 ;  /* 0x0000004300257202 */ /* 0x014fce0000000f00 */
.L_x_145:
[----:B------:R-:W-:Y:S02]  /*65b0*/  ISETP.EQ.OR P4, PT, RZ, UR6, P2 ;  /* 0x00000006ff007c0c */ /* 0x000fe40009782670 */
[----:B------:R-:W-:-:S04]  /*65c0*/  IADD3 R32, PT, PT, R39, 0x1, RZ ;  /* 0x0000000127207810 */ /* 0x000fc80007ffe0ff */
[----:B------:R-:W-:-:S07]  /*65d0*/  ISETP.EQ.OR P5, PT, R32, UR10, P2 ;  /* 0x0000000a20007c0c */ /* 0x000fce00097a2670 */
[----:B------:R-:W-:-:S06]  /*65e0*/  @!P4 IMAD.WIDE.U32 R32, R38, 0x8, R46 ;  /* 0x000000082620c825 */ /* 0x000fcc00078e002e */
[----:B------:R-:W0:Y:S01]  /*65f0*/  @!P4 LDG.E.64 R32, desc[UR8][R32.64] ;  /* 0x000000082020c981 */ /* 0x000e22000c1e1b00 */
[----:B------:R-:W-:-:S06]  /*6600*/  @!P5 IMAD.WIDE.U32 R34, R40, 0x8, R46 ;  /* 0x000000082822d825 */ /* 0x000fcc00078e002e */
[----:B------:R-:W2:Y:S01]  /*6610*/  @!P5 LDG.E.64 R34, desc[UR8][R34.64] ;  /* 0x000000082222d981 */ /* 0x000ea2000c1e1b00 */
[----:B------:R-:W-:-:S04]  /*6620*/  IADD3 R45, PT, PT, R39, 0x2, RZ ;  /* 0x00000002272d7810 */ /* 0x000fc80007ffe0ff */
[----:B------:R-:W-:Y:S02]  /*6630*/  ISETP.EQ.OR P1, PT, R45, UR10, P2 ;  /* 0x0000000a2d007c0c */ /* 0x000fe40009722670 */
[----:B------:R-:W-:Y:S01]  /*6640*/  IADD3 R45, PT, PT, R39, 0x3, RZ ;  /* 0x00000003272d7810 */ /* 0x000fe20007ffe0ff */
[----:B0--3--:R-:W-:Y:S01]  /*6650*/  @!P4 FADD.FTZ R30, R30, R32 ;  /* 0x000000201e1ec221 */ /* 0x009fe20000010000 */
[----:B------:R-:W-:Y:S02]  /*6660*/  @!P4 FADD.FTZ R31, R31, R33 ;  /* 0x000000211f1fc221 */ /* 0x000fe40000010000 */
[----:B------:R-:W-:-:S07]  /*6670*/  ISETP.EQ.OR P4, PT, R45, UR10, P2 ;  /* 0x0000000a2d007c0c */ /* 0x000fce0009782670 */
[----:B------:R-:W-:-:S04]  /*6680*/  @!P1 IMAD.WIDE.U32 R32, R42, 0x8, R46 ;  /* 0x000000082a209825 */ /* 0x000fc800078e002e */
[----:B--2---:R-:W-:Y:S02]  /*6690*/  @!P5 FADD.FTZ R30, R30, R34 ;  /* 0x000000221e1ed221 */ /* 0x004fe40000010000 */
[----:B------:R-:W2:Y:S01]  /*66a0*/  @!P1 LDG.E.64 R32, desc[UR8][R32.64] ;  /* 0x0000000820209981 */ /* 0x000ea2000c1e1b00 */
[----:B------:R-:W-:Y:S01]  /*66b0*/  @!P5 FADD.FTZ R31, R31, R35 ;  /* 0x000000231f1fd221 */ /* 0x000fe20000010000 */
[----:B------:R-:W-:-:S06]  /*66c0*/  @!P4 IMAD.WIDE.U32 R34, R36, 0x8, R46 ;  /* 0x000000082422c825 */ /* 0x000fcc00078e002e */
[----:B------:R-:W3:Y:S01]  /*66d0*/  @!P4 LDG.E.64 R34, desc[UR8][R34.64] ;  /* 0x000000082222c981 */ /* 0x000ee2000c1e1b00 */
[----:B------:R-:W-:-:S04]  /*66e0*/  IADD3 R45, PT, PT, R39, 0x4, RZ ;  /* 0x00000004272d7810 */ /* 0x000fc80007ffe0ff */
[----:B------:R-:W-:Y:S02]  /*66f0*/  ISETP.EQ.OR P5, PT, R45, UR10, P2 ;  /* 0x0000000a2d007c0c */ /* 0x000fe400097a2670 */
[----:B------:R-:W-:Y:S01]  /*6700*/  IADD3 R45, PT, PT, R39, 0x5, RZ ;  /* 0x00000005272d7810 */ /* 0x000fe20007ffe0ff */
[----:B--2---:R-:W-:Y:S01]  /*6710*/  @!P1 FADD.FTZ R30, R30, R32 ;  /* 0x000000201e1e9221 */ /* 0x004fe20000010000 */
[----:B------:R-:W-:Y:S02]  /*6720*/  @!P1 FADD.FTZ R31, R31, R33 ;  /* 0x000000211f1f9221 */ /* 0x000fe40000010000 */
[----:B------:R-:W-:-:S07]  /*6730*/  ISETP.EQ.OR P1, PT, R45, UR10, P2 ;  /* 0x0000000a2d007c0c */ /* 0x000fce0009722670 */
[----:B------:R-:W-:-:S06]  /*6740*/  @!P5 IMAD.WIDE.U32 R32, R37, 0x8, R46 ;  /* 0x000000082520d825 */ /* 0x000fcc00078e002e */
[----:B------:R-:W2:Y:S01]  /*6750*/  @!P5 LDG.E.64 R32, desc[UR8][R32.64] ;  /* 0x000000082020d981 */ /* 0x000ea2000c1e1b00 */
[----:B---3--:R-:W-:Y:S01]  /*6760*/  @!P4 FADD.FTZ R30, R30, R34 ;  /* 0x000000221e1ec221 */ /* 0x008fe20000010000 */
[----:B------:R-:W-:Y:S01]  /*6770*/  @!P4 FADD.FTZ R31, R31, R35 ;  /* 0x000000231f1fc221 */ /* 0x000fe20000010000 */
[----:B------:R-:W-:-:S06]  /*6780*/  @!P1 IMAD.WIDE.U32 R34, R43, 0x8, R46 ;  /* 0x000000082b229825 */ /* 0x000fcc00078e002e */
[----:B------:R-:W3:Y:S01]  /*6790*/  @!P1 LDG.E.64 R34, desc[UR8][R34.64] ;  /* 0x0000000822229981 */ /* 0x000ee2000c1e1b00 */
[----:B------:R-:W-:-:S04]  /*67a0*/  IADD3 R45, PT, PT, R39, 0x6, RZ ;  /* 0x00000006272d7810 */ /* 0x000fc80007ffe0ff */
[----:B------:R-:W-:Y:S02]  /*67b0*/  ISETP.EQ.OR P4, PT, R45, UR10, P2 ;  /* 0x0000000a2d007c0c */ /* 0x000fe40009782670 */
[----:B------:R-:W-:-:S04]  /*67c0*/  IADD3 R45, PT, PT, R39, 0x7, RZ ;  /* 0x00000007272d7810 */ /* 0x000fc80007ffe0ff */
[----:B------:R-:W-:Y:S01]  /*67d0*/  ISETP.EQ.OR P6, PT, R45, UR10, P2 ;  /* 0x0000000a2d007c0c */ /* 0x000fe200097c2670 */
[----:B--2---:R-:W-:Y:S01]  /*67e0*/  @!P5 FADD.FTZ R30, R30, R32 ;  /* 0x000000201e1ed221 */ /* 0x004fe20000010000 */
[----:B------:R-:W-:-:S05]  /*67f0*/  @!P5 FADD.FTZ R31, R31, R33 ;  /* 0x000000211f1fd221 */ /* 0x000fca0000010000 */
[----:B------:R-:W-:-:S06]  /*6800*/  @!P4 IMAD.WIDE.U32 R32, R41, 0x8, R46 ;  /* 0x000000082920c825 */ /* 0x000fcc00078e002e */
[----:B------:R-:W2:Y:S01]  /*6810*/  @!P4 LDG.E.64 R32, desc[UR8][R32.64] ;  /* 0x000000082020c981 */ /* 0x000ea2000c1e1b00 */
[----:B---3--:R-:W-:Y:S01]  /*6820*/  @!P1 FADD.FTZ R30, R30, R34 ;  /* 0x000000221e1e9221 */ /* 0x008fe20000010000 */
[----:B------:R-:W-:Y:S01]  /*6830*/  @!P1 FADD.FTZ R31, R31, R35 ;  /* 0x000000231f1f9221 */ /* 0x000fe20000010000 */
[----:B------:R-:W-:-:S06]  /*6840*/  @!P6 IMAD.WIDE.U32 R34, R44, 0x8, R46 ;  /* 0x000000082c22e825 */ /* 0x000fcc00078e002e */
[----:B------:R-:W3:Y:S01]  /*6850*/  @!P6 LDG.E.64 R34, desc[UR8][R34.64] ;  /* 0x000000082222e981 */ /* 0x000ee2000c1e1b00 */
[----:B------:R-:W-:-:S04]  /*6860*/  IADD3 R39, PT, PT, R39, 0x8, RZ ;  /* 0x0000000827277810 */ /* 0x000fc80007ffe0ff */
[----:B------:R-:W-:Y:S01]  /*6870*/  ISETP.NE.AND P1, PT, R39, R68, PT ;  /* 0x000000442700720c */ /* 0x000fe20003f25270 */
[----:B------:R-:W-:Y:S01]  /*6880*/  UIADD3 UR6, UPT, UPT, UR6, 0x8, URZ ;  /* 0x0000000806067890 */ /* 0x000fe2000fffe0ff */
[C---:B------:R-:W-:Y:S02]  /*6890*/  LEA R38, R3.reuse, R38, 0x3 ;  /* 0x0000002603267211 */ /* 0x040fe400078e18ff */
[C---:B------:R-:W-:Y:S02]  /*68a0*/  LEA R40, R3.reuse, R40, 0x3 ;  /* 0x0000002803287211 */ /* 0x040fe400078e18ff */
[C---:B------:R-:W-:Y:S02]  /*68b0*/  LEA R42, R3.reuse, R42, 0x3 ;  /* 0x0000002a032a7211 */ /* 0x040fe400078e18ff */
[C---:B------:R-:W-:Y:S02]  /*68c0*/  LEA R36, R3.reuse, R36, 0x3 ;  /* 0x0000002403247211 */ /* 0x040fe400078e18ff */
[----:B------:R-:W-:-:S02]  /*68d0*/  LEA R37, R3, R37, 0x3 ;  /* 0x0000002503257211 */ /* 0x000fc400078e18ff */
[C---:B------:R-:W-:Y:S02]  /*68e0*/  LEA R43, R3.reuse, R43, 0x3 ;  /* 0x0000002b032b7211 */ /* 0x040fe400078e18ff */
[C---:B------:R-:W-:Y:S02]  /*68f0*/  LEA R41, R3.reuse, R41, 0x3 ;  /* 0x0000002903297211 */ /* 0x040fe400078e18ff */
[----:B------:R-:W-:Y:S01]  /*6900*/  LEA R44, R3, R44, 0x3 ;  /* 0x0000002c032c7211 */ /* 0x000fe200078e18ff */
[----:B--2---:R-:W-:Y:S01]  /*6910*/  @!P4 FADD.FTZ R30, R30, R32 ;  /* 0x000000201e1ec221 */ /* 0x004fe20000010000 */
[----:B------:R-:W-:-:S03]  /*6920*/  @!P4 FADD.FTZ R31, R31, R33 ;  /* 0x000000211f1fc221 */ /* 0x000fc60000010000 */
[----:B---3--:R-:W-:Y:S01]  /*6930*/  @!P6 FADD.FTZ R30, R30, R34 ;  /* 0x000000221e1ee221 */ /* 0x008fe20000010000 */
[----:B------:R-:W-:Y:S01]  /*6940*/  @!P6 FADD.FTZ R31, R31, R35 ;  /* 0x000000231f1fe221 */ /* 0x000fe20000010000 */
[----:B------:R-:W-:Y:S06]  /*6950*/  @P1 BRA `(.L_x_145) ;  /* 0xfffffffc00141947 */ /* 0x000fec000383ffff */
[----:B------:R-:W-:-:S07]  /*6960*/  MOV R38, R68 ;  /* 0x0000004400267202 */ /* 0x000fce0000000f00 */
.L_x_144:
[----:B------:R-:W-:-:S13]  /*6970*/  ISETP.NE.AND P1, PT, R77, RZ, PT ;  /* 0x000000ff4d00720c */ /* 0x000fda0003f25270 */
[----:B------:R-:W-:Y:S05]  /*6980*/  @!P1 BRA `(.L_x_141) ;  /* 0x0000000000f09947 */ /* 0x000fea0003800000 */
[----:B----4-:R-:W-:Y:S02]  /*6990*/  IADD3 R32, PT, PT, R77, -0x1, RZ ;  /* 0xffffffff4d207810 */ /* 0x010fe40007ffe0ff */
[----:B------:R-:W-:Y:S02]  /*69a0*/  LOP3.LUT P1, R39, R4, 0x3, RZ, 0xc0, !PT ;  /* 0x0000000304277812 */ /* 0x000fe4000782c0ff */
[----:B------:R-:W-:-:S13]  /*69b0*/  ISETP.GE.U32.AND P4, PT, R32, 0x3, PT ;  /* 0x000000032000780c */ /* 0x000fda0003f86070 */
[----:B------:R-:W-:Y:S05]  /*69c0*/  @!P4 BRA `(.L_x_146) ;  /* 0x000000000070c947 */ /* 0x000fea0003800000 */
[----:B------:R-:W-:-:S13]  /*69d0*/  ISETP.EQ.OR P6, PT, R38, UR10, P2 ;  /* 0x0000000a26007c0c */ /* 0x000fda00097c2670 */
[----:B------:R-:W-:-:S04]  /*69e0*/  @!P6 IMAD R33, R38, R3, R0 ;  /* 0x000000032621e224 */ /* 0x000fc800078e0200 */
[----:B------:R-:W-:-:S06]  /*69f0*/  @!P6 IMAD.WIDE.U32 R32, R33, 0x8, R46 ;  /* 0x000000082120e825 */ /* 0x000fcc00078e002e */
[----:B------:R-:W0:Y:S01]  /*6a00*/  @!P6 LDG.E.64 R32, desc[UR8][R32.64] ;  /* 0x000000082020e981 */ /* 0x000e22000c1e1b00 */
[C---:B------:R-:W-:Y:S02]  /*6a10*/  IADD3 R35, PT, PT, R38.reuse, 0x1, RZ ;  /* 0x0000000126237810 */ /* 0x040fe40007ffe0ff */
[C---:B--2---:R-:W-:Y:S02]  /*6a20*/  IADD3 R37, PT, PT, R38.reuse, 0x2, RZ ;  /* 0x0000000226257810 */ /* 0x044fe40007ffe0ff */
[----:B------:R-:W-:Y:S02]  /*6a30*/  ISETP.EQ.OR P5, PT, R35, UR10, P2 ;  /* 0x0000000a23007c0c */ /* 0x000fe400097a2670 */
[----:B------:R-:W-:Y:S02]  /*6a40*/  ISETP.EQ.OR P4, PT, R37, UR10, P2 ;  /* 0x0000000a25007c0c */ /* 0x000fe40009782670 */
[----:B-1----:R-:W-:-:S09]  /*6a50*/  IADD3 R36, PT, PT, R38, 0x3, RZ ;  /* 0x0000000326247810 */ /* 0x002fd20007ffe0ff */
[-CC-:B------:R-:W-:Y:S02]  /*6a60*/  @!P5 IMAD R35, R35, R3.reuse, R0.reuse ;  /* 0x000000032323d224 */ /* 0x180fe400078e0200 */
[----:B------:R-:W-:Y:S02]  /*6a70*/  @!P4 IMAD R37, R37, R3, R0 ;  /* 0x000000032525c224 */ /* 0x000fe400078e0200 */
[----:B0--3--:R-:W-:Y:S01]  /*6a80*/  @!P6 FADD.FTZ R30, R30, R32 ;  /* 0x000000201e1ee221 */ /* 0x009fe20000010000 */
[----:B------:R-:W-:Y:S01]  /*6a90*/  @!P6 FADD.FTZ R31, R31, R33 ;  /* 0x000000211f1fe221 */ /* 0x000fe20000010000 */
[----:B------:R-:W-:Y:S01]  /*6aa0*/  ISETP.EQ.OR P6, PT, R36, UR10, P2 ;  /* 0x0000000a24007c0c */ /* 0x000fe200097c2670 */
[----:B------:R-:W-:-:S04]  /*6ab0*/  @!P5 IMAD.WIDE.U32 R32, R35, 0x8, R46 ;  /* 0x000000082320d825 */ /* 0x000fc800078e002e */
[----:B------:R-:W-:Y:S02]  /*6ac0*/  @!P4 IMAD.WIDE.U32 R34, R37, 0x8, R46 ;  /* 0x000000082522c825 */ /* 0x000fe400078e002e */
[----:B------:R-:W2:Y:S04]  /*6ad0*/  @!P5 LDG.E.64 R32, desc[UR8][R32.64] ;  /* 0x000000082020d981 */ /* 0x000ea8000c1e1b00 */
[----:B------:R-:W3:Y:S02]  /*6ae0*/  @!P4 LDG.E.64 R34, desc[UR8][R34.64] ;  /* 0x000000082222c981 */ /* 0x000ee4000c1e1b00 */
[----:B------:R-:W-:-:S04]  /*6af0*/  @!P6 IMAD R37, R36, R3, R0 ;  /* 0x000000032425e224 */ /* 0x000fc800078e0200 */
[----:B------:R-:W-:-:S06]  /*6b00*/  @!P6 IMAD.WIDE.U32 R36, R37, 0x8, R46 ;  /* 0x000000082524e825 */ /* 0x000fcc00078e002e */
[----:B------:R-:W4:Y:S01]  /*6b10*/  @!P6 LDG.E.64 R36, desc[UR8][R36.64] ;  /* 0x000000082424e981 */ /* 0x000f22000c1e1b00 */
[----:B------:R-:W-:Y:S01]  /*6b20*/  IADD3 R38, PT, PT, R38, 0x4, RZ ;  /* 0x0000000426267810 */ /* 0x000fe20007ffe0ff */
[----:B--2---:R-:W-:Y:S01]  /*6b30*/  @!P5 FADD.FTZ R30, R30, R32 ;  /* 0x000000201e1ed221 */ /* 0x004fe20000010000 */
[----:B------:R-:W-:-:S03]  /*6b40*/  @!P5 FADD.FTZ R31, R31, R33 ;  /* 0x000000211f1fd221 */ /* 0x000fc60000010000 */
[----:B---3--:R-:W-:Y:S01]  /*6b50*/  @!P4 FADD.FTZ R30, R30, R34 ;  /* 0x000000221e1ec221 */ /* 0x008fe20000010000 */
[----:B------:R-:W-:-:S03]  /*6b60*/  @!P4 FADD.FTZ R31, R31, R35 ;  /* 0x000000231f1fc221 */ /* 0x000fc60000010000 */
[----:B----4-:R-:W-:Y:S01]  /*6b70*/  @!P6 FADD.FTZ R30, R30, R36 ;  /* 0x000000241e1ee221 */ /* 0x010fe20000010000 */
[----:B------:R-:W-:-:S07]  /*6b80*/  @!P6 FADD.FTZ R31, R31, R37 ;  /* 0x000000251f1fe221 */ /* 0x000fce0000010000 */
.L_x_146:
        /* <DEDUP_REMOVED lines=11> */
[----:B------:R-:W0:Y:S04]  /*6c40*/  @!P4 LDG.E.64 R32, desc[UR8][R32.64] ;  /* 0x000000082020c981 */ /* 0x000e28000c1e1b00 */
[----:B------:R-:W4:Y:S01]  /*6c50*/  @!P1 LDG.E.64 R34, desc[UR8][R34.64] ;  /* 0x0000000822229981 */ /* 0x000f22000c1e1b00 */
[----:B------:R-:W-:Y:S01]  /*6c60*/  IADD3 R38, PT, PT, R38, 0x2, RZ ;  /* 0x0000000226267810 */ /* 0x000fe20007ffe0ff */
[----:B0--3--:R-:W-:Y:S01]  /*6c70*/  @!P4 FADD.FTZ R30, R30, R32 ;  /* 0x000000201e1ec221 */ /* 0x009fe20000010000 */
[----:B------:R-:W-:-:S03]  /*6c80*/  @!P4 FADD.FTZ R31, R31, R33 ;  /* 0x000000211f1fc221 */ /* 0x000fc60000010000 */
[----:B----4-:R-:W-:Y:S01]  /*6c90*/  @!P1 FADD.FTZ R30, R30, R34 ;  /* 0x000000221e1e9221 */ /* 0x010fe20000010000 */
[----:B------:R-:W-:-:S07]  /*6ca0*/  @!P1 FADD.FTZ R31, R31, R35 ;  /* 0x000000231f1f9221 */ /* 0x000fce0000010000 */
.L_x_147:
[----:B------:R-:W-:Y:S01]  /*6cb0*/  ISETP.EQ.OR P1, PT, R38, UR10, P2 ;  /* 0x0000000a26007c0c */ /* 0x000fe20009722670 */
[----:B------:R-:W-:Y:S03]  /*6cc0*/  BSSY.RECONVERGENT B0, `(.L_x_141) ;  /* 0x0000008000007945 */ /* 0x000fe60003800200 */
[----:B------:R-:W-:-:S13]  /*6cd0*/  ISETP.NE.U32.OR P1, PT, R36, 0x1, P1 ;  /* 0x000000012400780c */ /* 0x000fda0000f25470 */
[----:B------:R-:W-:Y:S05]  /*6ce0*/  @P1 BRA `(.L_x_148) ;  /* 0x0000000000141947 */ /* 0x000fea0003800000 */
[----:B------:R-:W-:-:S04]  /*6cf0*/  IMAD R33, R3, R38, R0 ;  /* 0x0000002603217224 */ /* 0x000fc800078e0200 */
[----:B------:R-:W-:-:S06]  /*6d00*/  IMAD.WIDE.U32 R32, R33, 0x8, R46 ;  /* 0x0000000821207825 */ /* 0x000fcc00078e002e */
[----:B------:R-:W0:Y:S02]  /*6d10*/  LDG.E.64 R32, desc[UR8][R32.64] ;  /* 0x0000000820207981 */ /* 0x000e24000c1e1b00 */
[----:B0--3--:R-:W-:Y:S01]  /*6d20*/  FADD.FTZ R30, R30, R32 ;  /* 0x000000201e1e7221 */ /* 0x009fe20000010000 */
[----:B------:R-:W-:-:S07]  /*6d30*/  FADD.FTZ R31, R31, R33 ;  /* 0x000000211f1f7221 */ /* 0x000fce0000010000 */
.L_x_148:
[----:B------:R-:W-:Y:S05]  /*6d40*/  BSYNC.RECONVERGENT B0 ;  /* 0x0000000000007941 */ /* 0x000fea0003800200 */
.L_x_141:
[----:B------:R-:W5:Y:S01]  /*6d50*/  S2UR UR7, SR_CgaCtaId ;  /* 0x00000000000779c3 */ /* 0x000f620000008800 */
[----:B------:R-:W-:Y:S01]  /*6d60*/  UMOV UR6, 0x400 ;  /* 0x0000040000067882 */ /* 0x000fe20000000000 */
[----:B------:R-:W0:Y:S01]  /*6d70*/  LDCU.64 UR12, c[0x0][0x400] ;  /* 0x00008000ff0c77ac */ /* 0x000e220008000a00 */
[----:B------:R-:W-:Y:S02]  /*6d80*/  SHF.L.U32 R63, R63, 0x10, RZ ;  /* 0x000000103f3f7819 */ /* 0x000fe400000006ff */
[----:B------:R-:W-:Y:S02]  /*6d90*/  SHF.L.U32 R117, R117, 0x10, RZ ;  /* 0x0000001075757819 */ /* 0x000fe400000006ff */
[----:B------:R-:W-:Y:S01]  /*6da0*/  SHF.L.U32 R62, R62, 0x10, RZ ;  /* 0x000000103e3e7819 */ /* 0x000fe200000006ff */
[----:B----4-:R-:W-:Y:S01]  /*6db0*/  FADD.FTZ R32, -R24, R63 ;  /* 0x0000003f18207221 */ /* 0x010fe20000010100 */
[----:B------:R-:W-:-:S03]  /*6dc0*/  SHF.L.U32 R118, R118, 0x10, RZ ;  /* 0x0000001076767819 */ /* 0x000fc600000006ff */
[----:B------:R-:W-:Y:S01]  /*6dd0*/  FMUL.FTZ R33, R32, R119 ;  /* 0x0000007720217220 */ /* 0x000fe20000410000 */
[----:B0-----:R-:W-:Y:S01]  /*6de0*/  ISETP.GE.U32.AND P1, PT, R80, UR12, PT ;  /* 0x0000000c50007c0c */ /* 0x001fe2000bf26070 */
[----:B-----5:R-:W-:-:S03]  /*6df0*/  ULEA UR6, UR7, UR6, 0x18 ;  /* 0x0000000607067291 */ /* 0x020fc6000f8ec0ff */
[----:B------:R-:W-:-:S06]  /*6e00*/  ISETP.GE.AND.EX P1, PT, R6, UR13, PT, P1 ;  /* 0x0000000d06007c0c */ /* 0x000fcc000bf26310 */
[----:B------:R-:W-:Y:S01]  /*6e10*/  @!P2 STS.64 [UR6+0x30], R30 ;  /* 0x0000301eff00a988 */ /* 0x000fe20008000a06 */
[----:B------:R-:W-:Y:S06]  /*6e20*/  BAR.SYNC.DEFER_BLOCKING 0x0 ;  /* 0x0000000000007b1d */ /* 0x000fec0000010000 */
[----:B---3--:R-:W0:Y:S01]  /*6e30*/  LDS.64 R30, [UR6+0x30] ;  /* 0x00003006ff1e7984 */ /* 0x008e220008000a00 */
[----:B------:R-:W0:Y:S02]  /*6e40*/  LDCU UR6, c[0x0][0x42c] ;  /* 0x00008580ff0677ac */ /* 0x000e240008000800 */
[----:B0-----:R-:W-:Y:S01]  /*6e50*/  FMUL.FTZ R34, R30, UR6 ;  /* 0x000000061e227c20 */ /* 0x001fe20008410000 */
[----:B------:R-:W-:Y:S01]  /*6e60*/  FMUL.FTZ R35, R31, UR6 ;  /* 0x000000061f237c20 */ /* 0x000fe20008410000 */
[----:B------:R-:W-:-:S03]  /*6e70*/  FADD.FTZ R30, -R24, R117 ;  /* 0x00000075181e7221 */ /* 0x000fc60000010100 */
[----:B------:R-:W-:Y:S01]  /*6e80*/  FFMA.FTZ R31, R34, R33, R35 ;  /* 0x00000021221f7223 */ /* 0x000fe20000010023 */
[----:B------:R-:W-:Y:S01]  /*6e90*/  FMUL.FTZ R40, R30, R119 ;  /* 0x000000771e287220 */ /* 0x000fe20000410000 */
        /* <DEDUP_REMOVED lines=10> */
[----:B--2---:R-:W1:Y:S01]  /*6f40*/  MUFU.RCP R37, R36 ;  /* 0x0000002400257308 */ /* 0x004e620000001000 */
        /* <DEDUP_REMOVED lines=8> */
.L_x_149:
[----:B------:R-:W-:Y:S01]  /*6fd0*/  FFMA.FTZ R30, R34, R40, R35 ;  /* 0x00000028221e7223 */ /* 0x000fe20000010023 */
[----:B------:R-:W-:Y:S01]  /*6fe0*/  BSSY.RECONVERGENT B0, `(.L_x_150) ;  /* 0x0000014000007945 */ /* 0x000fe20003800200 */
[----:B------:R-:W-:Y:S01]  /*6ff0*/  FFMA.FTZ R62, R28, R62, -R31 ;  /* 0x0000003e1c3e7223 */ /* 0x000fe2000001081f */
[C---:B------:R-:W-:Y:S01]  /*7000*/  IADD3 R39, PT, PT, R80.reuse, 0x20, RZ ;  /* 0x0000002050277810 */ /* 0x040fe20007ffe0ff */
[----:B-1----:R-:W-:Y:S01]  /*7010*/  FFMA.FTZ R36, R29, R118, -R30 ;  /* 0x000000761d247223 */ /* 0x002fe2000001081e */
[----:B--2---:R-:W-:Y:S01]  /*7020*/  IADD3 R37, PT, PT, R80, 0x40, RZ ;  /* 0x0000004050257810 */ /* 0x004fe20007ffe0ff */
[----:B------:R-:W-:Y:S06]  /*7030*/  @P1 BRA `(.L_x_151) ;  /* 0x0000000000381947 */ /* 0x000fec0003800000 */
[----:B------:R-:W0:Y:S01]  /*7040*/  LDCU.64 UR14, c[0x0][0x3f8] ;  /* 0x00007f00ff0e77ac */ /* 0x000e220008000a00 */
[----:B------:R-:W-:Y:S01]  /*7050*/  MOV R30, R124 ;  /* 0x0000007c001e7202 */ /* 0x000fe20000000f00 */
[----:B------:R-:W-:Y:S01]  /*7060*/  FMUL.FTZ R41, R62, R119 ;  /* 0x000000773e297220 */ /* 0x000fe20000410000 */
[----:B------:R-:W-:Y:S01]  /*7070*/  MOV R31, R123 ;  /* 0x0000007b001f7202 */ /* 0x000fe20000000f00 */
[----:B------:R-:W1:Y:S01]  /*7080*/  LDCU.64 UR6, c[0x0][0x380] ;  /* 0x00007000ff0677ac */ /* 0x000e620008000a00 */
[----:B------:R-:W-:Y:S01]  /*7090*/  FMUL.FTZ R36, R36, R119 ;  /* 0x0000007724247220 */ /* 0x000fe20000410000 */
[----:B0-----:R-:W-:Y:S02]  /*70a0*/  IMAD R33, R6, UR14, RZ ;  /* 0x0000000e06217c24 */ /* 0x001fe4000f8e02ff */
[----:B------:R-:W-:-:S04]  /*70b0*/  IMAD.WIDE.U32 R30, R80, UR14, R30 ;  /* 0x0000000e501e7c25 */ /* 0x000fc8000f8e001e */
[----:B------:R-:W-:Y:S01]  /*70c0*/  IMAD R33, R80, UR15, R33 ;  /* 0x0000000f50217c24 */ /* 0x000fe2000f8e0221 */
[----:B-1----:R-:W-:-:S04]  /*70d0*/  LEA R32, P1, R30, UR6, 0x1 ;  /* 0x000000061e207c11 */ /* 0x002fc8000f8208ff */
[----:B------:R-:W-:Y:S02]  /*70e0*/  IADD3 R33, PT, PT, R31, R33, RZ ;  /* 0x000000211f217210 */ /* 0x000fe40007ffe0ff */
[----:B------:R-:W-:Y:S02]  /*70f0*/  F2FP.BF16.F32.PACK_AB R31, R36, R41 ;  /* 0x00000029241f723e */ /* 0x000fe400000010ff */
[----:B------:R-:W-:-:S05]  /*7100*/  LEA.HI.X R33, R30, UR7, R33, 0x1, P1 ;  /* 0x000000071e217c11 */ /* 0x000fca00088f0c21 */
[----:B------:R0:W-:Y:S02]  /*7110*/  STG.E desc[UR8][R32.64], R31 ;  /* 0x0000001f20007986 */ /* 0x0001e4000c101908 */
.L_x_151:
[----:B------:R-:W-:Y:S05]  /*7120*/  BSYNC.RECONVERGENT B0 ;  /* 0x0000000000007941 */ /* 0x000fea0003800200 */
.L_x_150:
[----:B------:R-:W-:Y:S02]  /*7130*/  SHF.L.U32 R61, R61, 0x10, RZ ;  /* 0x000000103d3d7819 */ /* 0x000fe400000006ff */
[----:B------:R-:W-:Y:S02]  /*7140*/  SHF.L.U32 R115, R115, 0x10, RZ ;  /* 0x0000001073737819 */ /* 0x000fe400000006ff */
[----:B------:R-:W-:Y:S01]  /*7150*/  ISETP.GE.U32.AND P1, PT, R39, UR12, PT ;  /* 0x0000000c27007c0c */ /* 0x000fe2000bf26070 */
[----:B0-----:R-:W-:Y:S01]  /*7160*/  FADD.FTZ R32, -R24, R61 ;  /* 0x0000003d18207221 */ /* 0x001fe20000010100 */
[----:B------:R-:W-:Y:S02]  /*7170*/  ISETP.GE.U32.AND P2, PT, R37, UR12, PT ;  /* 0x0000000c25007c0c */ /* 0x000fe4000bf46070 */
[----:B------:R-:W-:Y:S01]  /*7180*/  SHF.R.S32.HI R30, RZ, 0x1f, R39 ;  /* 0x0000001fff1e7819 */ /* 0x000fe20000011427 */
[----:B------:R-:W-:Y:S01]  /*7190*/  FMUL.FTZ R41, R32, R119 ;  /* 0x0000007720297220 */ /* 0x000fe20000410000 */
[----:B------:R-:W-:Y:S01]  /*71a0*/  SHF.R.S32.HI R36, RZ, 0x1f, R37 ;  /* 0x0000001fff247819 */ /* 0x000fe20000011425 */
[----:B------:R-:W-:Y:S01]  /*71b0*/  FADD.FTZ R32, -R24, R115 ;  /* 0x0000007318207221 */ /* 0x000fe20000010100 */
[----:B------:R-:W-:Y:S01]  /*71c0*/  ISETP.GE.AND.EX P1, PT, R30, UR13, PT, P1 ;  /* 0x0000000d1e007c0c */ /* 0x000fe2000bf26310 */
[----:B------:R-:W-:Y:S01]  /*71d0*/  FFMA.FTZ R33, R34, R41, R35 ;  /* 0x0000002922217223 */ /* 0x000fe20000010023 */
[----:B------:R-:W-:Y:S01]  /*71e0*/  ISETP.GE.AND.EX P2, PT, R36, UR13, PT, P2 ;  /* 0x0000000d24007c0c */ /* 0x000fe2000bf46320 */
[----:B------:R-:W-:Y:S01]  /*71f0*/  FMUL.FTZ R46, R32, R119 ;  /* 0x00000077202e7220 */ /* 0x000fe20000410000 */
[----:B------:R-:W-:-:S02]  /*7200*/  SHF.L.U32 R31, R60, 0x10, RZ ;  /* 0x000000103c1f7819 */ /* 0x000fc400000006ff */
[----:B------:R-:W-:Y:S02]  /*7210*/  SHF.L.U32 R116, R116, 0x10, RZ ;  /* 0x0000001074747819 */ /* 0x000fe400000006ff */
        /* <DEDUP_REMOVED lines=20> */
.L_x_152:
[----:B------:R-:W-:Y:S01]  /*7360*/  FFMA.FTZ R38, R34, R46, R35 ;  /* 0x0000002e22267223 */ /* 0x000fe20000010023 */
[----:B------:R-:W-:Y:S01]  /*7370*/  BSSY.RECONVERGENT B0, `(.L_x_153) ;  /* 0x0000014000007945 */ /* 0x000fe20003800200 */
[----:B------:R-:W-:Y:S01]  /*7380*/  FFMA.FTZ R32, R28, R31, -R33 ;  /* 0x0000001f1c207223 */ /* 0x000fe20000010821 */
[----:B------:R-:W-:Y:S01]  /*7390*/  SHF.L.U32 R113, R113, 0x10, RZ ;  /* 0x0000001071717819 */ /* 0x000fe200000006ff */
[----:B------:R-:W-:Y:S01]  /*73a0*/  FADD.FTZ R42, -R24, R59 ;  /* 0x0000003b182a7221 */ /* 0x000fe20000010100 */
[----:B------:R-:W-:Y:S01]  /*73b0*/  FFMA.FTZ R38, R29, R116, -R38 ;  /* 0x000000741d267223 */ /* 0x000fe20000010826 */
[----:B------:R-:W-:Y:S06]  /*73c0*/  @P1 BRA `(.L_x_154) ;  /* 0x0000000000381947 */ /* 0x000fec0003800000 */
[----:B------:R-:W0:Y:S01]  /*73d0*/  LDCU.64 UR6, c[0x0][0x3f8] ;  /* 0x00007f00ff0677ac */ /* 0x000e220008000a00 */
[----:B------:R-:W-:Y:S01]  /*73e0*/  MOV R31, R123 ;  /* 0x0000007b001f7202 */ /* 0x000fe20000000f00 */
[----:B------:R-:W-:Y:S01]  /*73f0*/  FMUL.FTZ R38, R38, R119 ;  /* 0x0000007726267220 */ /* 0x000fe20000410000 */
[----:B------:R-:W1:Y:S01]  /*7400*/  LDCU.64 UR14, c[0x0][0x380] ;  /* 0x00007000ff0e77ac */ /* 0x000e620008000a00 */
[----:B0-----:R-:W-:Y:S01]  /*7410*/  IMAD R40, R30, UR6, RZ ;  /* 0x000000061e287c24 */ /* 0x001fe2000f8e02ff */
[----:B------:R-:W-:-:S03]  /*7420*/  MOV R30, R124 ;  /* 0x0000007c001e7202 */ /* 0x000fc60000000f00 */
[C---:B------:R-:W-:Y:S02]  /*7430*/  IMAD R33, R39.reuse, UR7, R40 ;  /* 0x0000000727217c24 */ /* 0x040fe4000f8e0228 */
[----:B------:R-:W-:-:S04]  /*7440*/  IMAD.WIDE.U32 R30, R39, UR6, R30 ;  /* 0x00000006271e7c25 */ /* 0x000fc8000f8e001e */
[----:B------:R-:W-:Y:S01]  /*7450*/  FMUL.FTZ R39, R32, R119 ;  /* 0x0000007720277220 */ /* 0x000fe20000410000 */
[----:B-1----:R-:W-:Y:S02]  /*7460*/  LEA R32, P1, R30, UR14, 0x1 ;  /* 0x0000000e1e207c11 */ /* 0x002fe4000f8208ff */
[----:B------:R-:W-:Y:S02]  /*7470*/  IADD3 R33, PT, PT, R31, R33, RZ ;  /* 0x000000211f217210 */ /* 0x000fe40007ffe0ff */
[----:B------:R-:W-:Y:S02]  /*7480*/  F2FP.BF16.F32.PACK_AB R31, R38, R39 ;  /* 0x00000027261f723e */ /* 0x000fe400000010ff */
[----:B------:R-:W-:-:S05]  /*7490*/  LEA.HI.X R33, R30, UR15, R33, 0x1, P1 ;  /* 0x0000000f1e217c11 */ /* 0x000fca00088f0c21 */
[----:B------:R0:W-:Y:S02]  /*74a0*/  STG.E desc[UR8][R32.64], R31 ;  /* 0x0000001f20007986 */ /* 0x0001e4000c101908 */
.L_x_154:
[----:B------:R-:W-:Y:S05]  /*74b0*/  BSYNC.RECONVERGENT B0 ;  /* 0x0000000000007941 */ /* 0x000fea0003800200 */
.L_x_153:
[----:B0-----:R-:W-:Y:S01]  /*74c0*/  FMUL.FTZ R33, R42, R119 ;  /* 0x000000772a217220 */ /* 0x001fe20000410000 */
[----:B------:R-:W-:Y:S01]  /*74d0*/  FADD.FTZ R30, -R24, R113 ;  /* 0x00000071181e7221 */ /* 0x000fe20000010100 */
[----:B------:R-:W-:Y:S02]  /*74e0*/  SHF.L.U32 R31, R58, 0x10, RZ ;  /* 0x000000103a1f7819 */ /* 0x000fe400000006ff */
[----:B------:R-:W-:Y:S01]  /*74f0*/  SHF.L.U32 R114, R114, 0x10, RZ ;  /* 0x0000001072727819 */ /* 0x000fe200000006ff */
        /* <DEDUP_REMOVED lines=21> */
.L_x_155:
[----:B------:R-:W-:Y:S01]  /*7650*/  FFMA.FTZ R30, R34, R42, R35 ;  /* 0x0000002a221e7223 */ /* 0x000fe20000010023 */
[----:B------:R-:W-:Y:S01]  /*7660*/  BSSY.RECONVERGENT B0, `(.L_x_156) ;  /* 0x0000014000007945 */ /* 0x000fe20003800200 */
[----:B------:R-:W-:Y:S01]  /*7670*/  FFMA.FTZ R32, R28, R31, -R47 ;  /* 0x0000001f1c207223 */ /* 0x000fe2000001082f */
[----:B------:R-:W-:Y:S01]  /*7680*/  SHF.L.U32 R57, R57, 0x10, RZ ;  /* 0x0000001039397819 */ /* 0x000fe200000006ff */
[----:B------:R-:W-:Y:S01]  /*7690*/  FFMA.FTZ R114, R29, R114, -R30 ;  /* 0x000000721d727223 */ /* 0x000fe2000001081e */
[----:B------:R-:W-:Y:S01]  /*76a0*/  SHF.L.U32 R111, R111, 0x10, RZ ;  /* 0x000000106f6f7819 */ /* 0x000fe200000006ff */
[----:B------:R-:W-:Y:S06]  /*76b0*/  @P2 BRA `(.L_x_157) ;  /* 0x0000000000382947 */ /* 0x000fec0003800000 */
[----:B------:R-:W0:Y:S01]  /*76c0*/  LDCU.64 UR6, c[0x0][0x3f8] ;  /* 0x00007f00ff0677ac */ /* 0x000e220008000a00 */
[----:B------:R-:W-:Y:S02]  /*76d0*/  MOV R30, R124 ;  /* 0x0000007c001e7202 */ /* 0x000fe40000000f00 */
[----:B------:R-:W-:Y:S01]  /*76e0*/  MOV R31, R123 ;  /* 0x0000007b001f7202 */ /* 0x000fe20000000f00 */
[----:B------:R-:W1:Y:S01]  /*76f0*/  LDCU.64 UR14, c[0x0][0x380] ;  /* 0x00007000ff0e77ac */ /* 0x000e620008000a00 */
[----:B0-----:R-:W-:Y:S02]  /*7700*/  IMAD R36, R36, UR6, RZ ;  /* 0x0000000624247c24 */ /* 0x001fe4000f8e02ff */
[----:B------:R-:W-:-:S04]  /*7710*/  IMAD.WIDE.U32 R30, R37, UR6, R30 ;  /* 0x00000006251e7c25 */ /* 0x000fc8000f8e001e */
[----:B------:R-:W-:Y:S02]  /*7720*/  IMAD R33, R37, UR7, R36 ;  /* 0x0000000725217c24 */ /* 0x000fe4000f8e0224 */
[-C--:B------:R-:W-:Y:S01]  /*7730*/  FMUL.FTZ R37, R32, R119.reuse ;  /* 0x0000007720257220 */ /* 0x080fe20000410000 */
[----:B------:R-:W-:Y:S01]  /*7740*/  FMUL.FTZ R36, R114, R119 ;  /* 0x0000007772247220 */ /* 0x000fe20000410000 */
[----:B-1----:R-:W-:Y:S02]  /*7750*/  LEA R32, P1, R30, UR14, 0x1 ;  /* 0x0000000e1e207c11 */ /* 0x002fe4000f8208ff */
[----:B------:R-:W-:Y:S02]  /*7760*/  IADD3 R33, PT, PT, R31, R33, RZ ;  /* 0x000000211f217210 */ /* 0x000fe40007ffe0ff */
[----:B------:R-:W-:Y:S02]  /*7770*/  F2FP.BF16.F32.PACK_AB R31, R36, R37 ;  /* 0x00000025241f723e */ /* 0x000fe400000010ff */
[----:B------:R-:W-:-:S05]  /*7780*/  LEA.HI.X R33, R30, UR15, R33, 0x1, P1 ;  /* 0x0000000f1e217c11 */ /* 0x000fca00088f0c21 */
[----:B------:R0:W-:Y:S02]  /*7790*/  STG.E desc[UR8][R32.64], R31 ;  /* 0x0000001f20007986 */ /* 0x0001e4000c101908 */
.L_x_157:
[----:B------:R-:W-:Y:S05]  /*77a0*/  BSYNC.RECONVERGENT B0 ;  /* 0x0000000000007941 */ /* 0x000fea0003800200 */
.L_x_156:
[----:B------:R-:W-:Y:S01]  /*77b0*/  SHF.L.U32 R43, R49, 0x10, RZ ;  /* 0x00000010312b7819 */ /* 0x000fe200000006ff */
[----:B------:R-:W-:Y:S01]  /*77c0*/  FADD.FTZ R116, -R24, R57 ;  /* 0x0000003918747221 */ /* 0x000fe20000010100 */
[----:B------:R-:W-:Y:S01]  /*77d0*/  SHF.L.U32 R49, R84, 0x10, RZ ;  /* 0x0000001054317819 */ /* 0x000fe200000006ff */
[----:B------:R-:W-:Y:S01]  /*77e0*/  FADD.FTZ R111, -R24, R111 ;  /* 0x0000006f186f7221 */ /* 0x000fe20000010100 */
[C---:B0-----:R-:W-:Y:S02]  /*77f0*/  IADD3 R31, PT, PT, R80.reuse, 0x60, RZ ;  /* 0x00000060501f7810 */ /* 0x041fe40007ffe0ff */
[----:B------:R-:W-:Y:S01]  /*7800*/  IADD3 R41, PT, PT, R80, 0x80, RZ ;  /* 0x0000008050297810 */ /* 0x000fe20007ffe0ff */
[----:B------:R-:W-:Y:S01]  /*7810*/  FMUL.FTZ R111, R111, R119 ;  /* 0x000000776f6f7220 */ /* 0x000fe20000410000 */
[----:B------:R-:W-:Y:S02]  /*7820*/  SHF.L.U32 R45, R55, 0x10, RZ ;  /* 0x00000010372d7819 */ /* 0x000fe400000006ff */
[----:B------:R-:W-:-:S02]  /*7830*/  SHF.L.U32 R37, R53, 0x10, RZ ;  /* 0x0000001035257819 */ /* 0x000fc400000006ff */
[----:B------:R-:W-:Y:S01]  /*7840*/  SHF.L.U32 R33, R51, 0x10, RZ ;  /* 0x0000001033217819 */ /* 0x000fe200000006ff */
[C---:B------:R-:W-:Y:S01]  /*7850*/  FADD.FTZ R45, -R24.reuse, R45 ;  /* 0x0000002d182d7221 */ /* 0x040fe20000010100 */
[----:B------:R-:W-:Y:S01]  /*7860*/  SHF.L.U32 R59, R21, 0x10, RZ ;  /* 0x00000010153b7819 */ /* 0x000fe200000006ff */
[----:B------:R-:W-:Y:S01]  /*7870*/  FADD.FTZ R21, -R24, R43 ;  /* 0x0000002b18157221 */ /* 0x000fe20000010100 */
[----:B------:R-:W-:Y:S01]  /*7880*/  SHF.L.U32 R63, R82, 0x10, RZ ;  /* 0x00000010523f7819 */ /* 0x000fe200000006ff */
[----:B------:R-:W-:Y:S01]  /*7890*/  FADD.FTZ R82, -R24, R49 ;  /* 0x0000003118527221 */ /* 0x000fe20000010100 */
[----:B------:R-:W-:Y:S01]  /*78a0*/  SHF.L.U32 R47, R25, 0x10, RZ ;  /* 0x00000010192f7819 */ /* 0x000fe200000006ff */
[----:B------:R-:W-:Y:S01]  /*78b0*/  FMUL.FTZ R49, R116, R119 ;  /* 0x0000007774317220 */ /* 0x000fe20000410000 */
[----:B------:R-:W-:Y:S01]  /*78c0*/  SHF.L.U32 R109, R109, 0x10, RZ ;  /* 0x000000106d6d7819 */ /* 0x000fe200000006ff */
[C---:B------:R-:W-:Y:S01]  /*78d0*/  FADD.FTZ R60, -R24.reuse, R63 ;  /* 0x0000003f183c7221 */ /* 0x040fe20000010100 */
        /* <DEDUP_REMOVED lines=29> */
[----:B------:R-:W-:Y:S01]  /*7ab0*/  FADD.FTZ R44, -R24, R95 ;  /* 0x0000005f182c7221 */ /* 0x000fe20000010100 */
[----:B------:R-:W-:Y:S01]  /*7ac0*/  IADD3 R19, PT, PT, R80, 0xc0, RZ ;  /* 0x000000c050137810 */ /* 0x000fe20007ffe0ff */
[----:B------:R-:W-:Y:S01]  /*7ad0*/  FADD.FTZ R46, -R24, R61 ;  /* 0x0000003d182e7221 */ /* 0x000fe20000010100 */
[----:B------:R-:W-:Y:S01]  /*7ae0*/  IADD3 R15, PT, PT, R80, 0xe0, RZ ;  /* 0x000000e0500f7810 */ /* 0x000fe20007ffe0ff */
[C---:B------:R-:W-:Y:S01]  /*7af0*/  FADD.FTZ R58, -R24.reuse, R93 ;  /* 0x0000005d183a7221 */ /* 0x040fe20000010100 */
[----:B------:R-:W-:Y:S01]  /*7b00*/  ISETP.GE.U32.AND P1, PT, R31, UR12, PT ;  /* 0x0000000c1f007c0c */ /* 0x000fe2000bf26070 */
[C---:B------:R-:W-:Y:S01]  /*7b10*/  FADD.FTZ R62, -R24.reuse, R91 ;  /* 0x0000005b183e7221 */ /* 0x040fe20000010100 */
[----:B------:R-:W-:Y:S01]  /*7b20*/  ISETP.GE.U32.AND P6, PT, R41, UR12, PT ;  /* 0x0000000c29007c0c */ /* 0x000fe2000bfc6070 */
[C---:B------:R-:W-:Y:S01]  /*7b30*/  FADD.FTZ R84, -R24.reuse, R89 ;  /* 0x0000005918547221 */ /* 0x040fe20000010100 */
[----:B------:R-:W-:Y:S01]  /*7b40*/  SHF.R.S32.HI R25, RZ, 0x1f, R31 ;  /* 0x0000001fff197819 */ /* 0x000fe2000001141f */
[----:B------:R-:W-:Y:S01]  /*7b50*/  FADD.FTZ R114, -R24, R87 ;  /* 0x0000005718727221 */ /* 0x000fe20000010100 */
[----:B------:R-:W-:Y:S01]  /*7b60*/  SHF.R.S32.HI R43, RZ, 0x1f, R41 ;  /* 0x0000001fff2b7819 */ /* 0x000fe20000011429 */
[----:B------:R-:W-:Y:S01]  /*7b70*/  FFMA.FTZ R63, R34, R49, R35 ;  /* 0x00000031223f7223 */ /* 0x000fe20000010023 */
[----:B------:R-:W-:-:S02]  /*7b80*/  ISETP.GE.U32.AND P5, PT, R19, UR12, PT ;  /* 0x0000000c13007c0c */ /* 0x000fc4000bfa6070 */
[----:B------:R-:W-:Y:S02]  /*7b90*/  ISETP.GE.U32.AND P4, PT, R15, UR12, PT ;  /* 0x0000000c0f007c0c */ /* 0x000fe4000bf86070 */
[----:B------:R-:W-:Y:S02]  /*7ba0*/  ISETP.GE.U32.AND P2, PT, R76, UR12, PT ;  /* 0x0000000c4c007c0c */ /* 0x000fe4000bf46070 */
[----:B------:R-:W-:Y:S02]  /*7bb0*/  ISETP.GE.AND.EX P1, PT, R25, UR13, PT, P1 ;  /* 0x0000000d19007c0c */ /* 0x000fe4000bf26310 */
        /* <DEDUP_REMOVED lines=16> */
[----:B------:R-:W-:-:S04]  /*7cc0*/  FFMA.FTZ R24, R24, R59, 1 ;  /* 0x3f80000018187423 */ /* 0x000fc8000001003b */
[----:B------:R-:W-:Y:S01]  /*7cd0*/  FMUL.FTZ R47, R47, R24 ;  /* 0x000000182f2f7220 */ /* 0x000fe20000410000 */
[----:B-1----:R-:W-:Y:S01]  /*7ce0*/  FADD.FTZ R61, -R57, 1 ;  /* 0x3f800000393d7421 */ /* 0x002fe20000010100 */
[----:B------:R-:W-:-:S03]  /*7cf0*/  FMUL.FTZ R112, R112, R57 ;  /* 0x0000003970707220 */ /* 0x000fc60000410000 */
[----:B------:R-:W-:-:S04]  /*7d00*/  FFMA.FTZ R61, R49, R61, 1 ;  /* 0x3f800000313d7423 */ /* 0x000fc8000001003d */
[----:B------:R-:W-:-:S07]  /*7d10*/  FMUL.FTZ R112, R112, R61 ;  /* 0x0000003d70707220 */ /* 0x000fce0000410000 */
.L_x_158:
[----:B------:R-:W-:Y:S01]  /*7d20*/  FFMA.FTZ R24, R34, R111, R35 ;  /* 0x0000006f22187223 */ /* 0x000fe20000010023 */
[----:B------:R-:W-:Y:S01]  /*7d30*/  BSSY.RECONVERGENT B0, `(.L_x_159) ;  /* 0x0000014000007945 */ /* 0x000fe20003800200 */
[----:B------:R-:W-:Y:S01]  /*7d40*/  FFMA.FTZ R56, R28, R47, -R63 ;  /* 0x0000002f1c387223 */ /* 0x000fe2000001083f */
[-C--:B------:R-:W-:Y:S01]  /*7d50*/  FMUL.FTZ R47, R45, R119.reuse ;  /* 0x000000772d2f7220 */ /* 0x080fe20000410000 */
[----:B------:R-:W-:Y:S01]  /*7d60*/  FMUL.FTZ R49, R30, R119 ;  /* 0x000000771e317220 */ /* 0x000fe20000410000 */
[----:B------:R-:W-:Y:S01]  /*7d70*/  FFMA.FTZ R112, R29, R112, -R24 ;  /* 0x000000701d707223 */ /* 0x000fe20000010818 */
[----:B------:R-:W-:Y:S06]  /*7d80*/  @P1 BRA `(.L_x_160) ;  /* 0x0000000000381947 */ /* 0x000fec0003800000 */
[----:B------:R-:W0:Y:S01]  /*7d90*/  LDCU.64 UR6, c[0x0][0x3f8] ;  /* 0x00007f00ff0677ac */ /* 0x000e220008000a00 */
[----:B------:R-:W-:Y:S01]  /*7da0*/  MOV R24, R124 ;  /* 0x0000007c00187202 */ /* 0x000fe20000000f00 */
[-C--:B------:R-:W-:Y:S01]  /*7db0*/  FMUL.FTZ R56, R56, R119.reuse ;  /* 0x0000007738387220 */ /* 0x080fe20000410000 */
[----:B------:R-:W-:Y:S01]  /*7dc0*/  FMUL.FTZ R45, R112, R119 ;  /* 0x00000077702d7220 */ /* 0x000fe20000410000 */
[----:B------:R-:W1:Y:S04]  /*7dd0*/  LDCU.64 UR14, c[0x0][0x380] ;  /* 0x00007000ff0e77ac */ /* 0x000e680008000a00 */
[----:B------:R-:W-:Y:S01]  /*7de0*/  F2FP.BF16.F32.PACK_AB R45, R45, R56 ;  /* 0x000000382d2d723e */ /* 0x000fe200000010ff */
[----:B0-----:R-:W-:Y:S01]  /*7df0*/  IMAD R30, R25, UR6, RZ ;  /* 0x00000006191e7c24 */ /* 0x001fe2000f8e02ff */
[----:B------:R-:W-:-:S03]  /*7e00*/  MOV R25, R123 ;  /* 0x0000007b00197202 */ /* 0x000fc60000000f00 */
[----:B------:R-:W-:-:S04]  /*7e10*/  IMAD.WIDE.U32 R24, R31, UR6, R24 ;  /* 0x000000061f187c25 */ /* 0x000fc8000f8e0018 */
[----:B------:R-:W-:Y:S01]  /*7e20*/  IMAD R31, R31, UR7, R30 ;  /* 0x000000071f1f7c24 */ /* 0x000fe2000f8e021e */
[----:B-1----:R-:W-:-:S04]  /*7e30*/  LEA R30, P1, R24, UR14, 0x1 ;  /* 0x0000000e181e7c11 */ /* 0x002fc8000f8208ff */
[----:B------:R-:W-:-:S04]  /*7e40*/  IADD3 R31, PT, PT, R25, R31, RZ ;  /* 0x0000001f191f7210 */ /* 0x000fc80007ffe0ff */
[----:B------:R-:W-:-:S05]  /*7e50*/  LEA.HI.X R31, R24, UR15, R31, 0x1, P1 ;  /* 0x0000000f181f7c11 */ /* 0x000fca00088f0c1f */
[----:B------:R0:W-:Y:S02]  /*7e60*/  STG.E desc[UR8][R30.64], R45 ;  /* 0x0000002d1e007986 */ /* 0x0001e4000c101908 */
.L_x_160:
[----:B------:R-:W-:Y:S05]  /*7e70*/  BSYNC.RECONVERGENT B0 ;  /* 0x0000000000007941 */ /* 0x000fea0003800200 */
.L_x_159:
[----:B------:R-:W-:Y:S01]  /*7e80*/  SHF.L.U32 R25, R54, 0x10, RZ ;  /* 0x0000001036197819 */ /* 0x000fe200000006ff */
[C-C-:B------:R-:W-:Y:S01]  /*7e90*/  FFMA.FTZ R55, R34.reuse, R47, R35.reuse ;  /* 0x0000002f22377223 */ /* 0x140fe20000010023 */
[----:B------:R-:W-:Y:S01]  /*7ea0*/  FFMA.FTZ R56, R34, R49, R35 ;  /* 0x0000003122387223 */ /* 0x000fe20000010023 */
[----:B------:R-:W-:Y:S01]  /*7eb0*/  SHF.L.U32 R110, R110, 0x10, RZ ;  /* 0x000000106e6e7819 */ /* 0x000fe200000006ff */
[----:B------:R-:W-:Y:S06]  /*7ec0*/  @!P3 BRA `(.L_x_161) ;  /* 0x000000000048b947 */ /* 0x000fec0003800000 */
        /* <DEDUP_REMOVED lines=18> */
.L_x_161:
[----:B------:R-:W-:Y:S01]  /*7ff0*/  BSSY.RECONVERGENT B0, `(.L_x_162) ;  /* 0x0000012000007945 */ /* 0x000fe20003800200 */
[----:B0-----:R-:W-:Y:S01]  /*8000*/  FFMA.FTZ R30, R28, R25, -R55 ;  /* 0x000000191c1e7223 */ /* 0x001fe20000010837 */
[----:B------:R-:W-:Y:S02]  /*8010*/  FFMA.FTZ R56, R29, R110, -R56 ;  /* 0x0000006e1d387223 */ /* 0x000fe40000010838 */
[----:B------:R-:W-:Y:S05]  /*8020*/  @P6 BRA `(.L_x_163) ;  /* 0x0000000000386947 */ /* 0x000fea0003800000 */
        /* <DEDUP_REMOVED lines=9> */
[C---:B-1----:R-:W-:Y:S02]  /*80c0*/  LEA R30, P1, R24.reuse, UR14, 0x1 ;  /* 0x0000000e181e7c11 */ /* 0x042fe4000f8208ff */
[----:B------:R-:W-:Y:S02]  /*80d0*/  IADD3 R31, PT, PT, R25, R31, RZ ;  /* 0x0000001f191f7210 */ /* 0x000fe40007ffe0ff */
[----:B------:R-:W-:Y:S02]  /*80e0*/  F2FP.BF16.F32.PACK_AB R41, R41, R54 ;  /* 0x000000362929723e */ /* 0x000fe400000010ff */
[----:B------:R-:W-:-:S05]  /*80f0*/  LEA.HI.X R31, R24, UR15, R31, 0x1, P1 ;  /* 0x0000000f181f7c11 */ /* 0x000fca00088f0c1f */
[----:B------:R0:W-:Y:S02]  /*8100*/  STG.E desc[UR8][R30.64], R41 ;  /* 0x000000291e007986 */ /* 0x0001e4000c101908 */
.L_x_163:
[----:B------:R-:W-:Y:S05]  /*8110*/  BSYNC.RECONVERGENT B0 ;  /* 0x0000000000007941 */ /* 0x000fea0003800200 */
.L_x_162:
[----:B------:R-:W-:Y:S01]  /*8120*/  SHF.L.U32 R25, R52, 0x10, RZ ;  /* 0x0000001034197819 */ /* 0x000fe200000006ff */
[-C--:B------:R-:W-:Y:S01]  /*8130*/  FMUL.FTZ R51, R37, R119.reuse ;  /* 0x0000007725337220 */ /* 0x080fe20000410000 */
[----:B------:R-:W-:Y:S01]  /*8140*/  SHF.L.U32 R108, R108, 0x10, RZ ;  /* 0x000000106c6c7819 */ /* 0x000fe200000006ff */
[----:B------:R-:W-:Y:S01]  /*8150*/  FMUL.FTZ R54, R39, R119 ;  /* 0x0000007727367220 */ /* 0x000fe20000410000 */
[----:B------:R-:W-:Y:S02]  /*8160*/  SHF.R.S32.HI R43, RZ, 0x1f, R19 ;  /* 0x0000001fff2b7819 */ /* 0x000fe40000011413 */
[----:B0-----:R-:W-:Y:S01]  /*8170*/  SHF.R.S32.HI R41, RZ, 0x1f, R15 ;  /* 0x0000001fff297819 */ /* 0x001fe2000001140f */
        /* <DEDUP_REMOVED lines=19> */
.L_x_164:
[----:B------:R-:W-:Y:S04]  /*82b0*/  BSSY.RECONVERGENT B0, `(.L_x_165) ;  /* 0x0000016000007945 */ /* 0x000fe80003800200 */
[----:B------:R-:W-:Y:S05]  /*82c0*/  @P0 BRA `(.L_x_166) ;  /* 0x0000000000500947 */ /* 0x000fea0003800000 */
[----:B------:R-:W0:Y:S01]  /*82d0*/  LDCU.64 UR6, c[0x0][0x3f8] ;  /* 0x00007f00ff0677ac */ /* 0x000e220008000a00 */
[----:B------:R-:W-:Y:S01]  /*82e0*/  IADD3 R37, PT, PT, R80, 0xa0, RZ ;  /* 0x000000a050257810 */ /* 0x000fe20007ffe0ff */
[C-C-:B------:R-:W-:Y:S01]  /*82f0*/  FFMA.FTZ R31, R34.reuse, R51, R35.reuse ;  /* 0x00000033221f7223 */ /* 0x140fe20000010023 */
[----:B------:R-:W-:Y:S01]  /*8300*/  FFMA.FTZ R24, R34, R54, R35 ;  /* 0x0000003622187223 */ /* 0x000fe20000010023 */
[----:B------:R-:W1:Y:S01]  /*8310*/  LDCU.64 UR14, c[0x0][0x380] ;  /* 0x00007000ff0e77ac */ /* 0x000e620008000a00 */
[----:B------:R-:W-:Y:S01]  /*8320*/  SHF.R.S32.HI R39, RZ, 0x1f, R37 ;  /* 0x0000001fff277819 */ /* 0x000fe20000011425 */
[----:B------:R-:W-:Y:S01]  /*8330*/  FFMA.FTZ R30, R28, R25, -R31 ;  /* 0x000000191c1e7223 */ /* 0x000fe2000001081f */
[----:B------:R-:W-:Y:S01]  /*8340*/  FFMA.FTZ R108, R29, R108, -R24 ;  /* 0x0000006c1d6c7223 */ /* 0x000fe20000010818 */
[----:B------:R-:W-:Y:S02]  /*8350*/  MOV R24, R124 ;  /* 0x0000007c00187202 */ /* 0x000fe40000000f00 */
[----:B------:R-:W-:Y:S01]  /*8360*/  MOV R25, R123 ;  /* 0x0000007b00197202 */ /* 0x000fe20000000f00 */
[----:B------:R-:W-:Y:S01]  /*8370*/  FMUL.FTZ R52, R30, R119 ;  /* 0x000000771e347220 */ /* 0x000fe20000410000 */
[----:B0-----:R-:W-:-:S02]  /*8380*/  IMAD R31, R39, UR6, RZ ;  /* 0x00000006271f7c24 */ /* 0x001fc4000f8e02ff */
[----:B------:R-:W-:-:S04]  /*8390*/  IMAD.WIDE.U32 R24, R37, UR6, R24 ;  /* 0x0000000625187c25 */ /* 0x000fc8000f8e0018 */
[----:B------:R-:W-:Y:S02]  /*83a0*/  IMAD R31, R37, UR7, R31 ;  /* 0x00000007251f7c24 */ /* 0x000fe4000f8e021f */
[----:B------:R-:W-:Y:S01]  /*83b0*/  FMUL.FTZ R37, R108, R119 ;  /* 0x000000776c257220 */ /* 0x000fe20000410000 */
[C---:B-1----:R-:W-:Y:S02]  /*83c0*/  LEA R30, P0, R24.reuse, UR14, 0x1 ;  /* 0x0000000e181e7c11 */ /* 0x042fe4000f8008ff */
[----:B------:R-:W-:Y:S02]  /*83d0*/  IADD3 R31, PT, PT, R25, R31, RZ ;  /* 0x0000001f191f7210 */ /* 0x000fe40007ffe0ff */
[----:B------:R-:W-:Y:S02]  /*83e0*/  F2FP.BF16.F32.PACK_AB R37, R37, R52 ;  /* 0x000000342525723e */ /* 0x000fe400000010ff */
[----:B------:R-:W-:-:S05]  /*83f0*/  LEA.HI.X R31, R24, UR15, R31, 0x1, P0 ;  /* 0x0000000f181f7c11 */ /* 0x000fca00080f0c1f */
[----:B------:R0:W-:Y:S02]  /*8400*/  STG.E desc[UR8][R30.64], R37 ;  /* 0x000000251e007986 */ /* 0x0001e4000c101908 */
.L_x_166:
[----:B------:R-:W-:Y:S05]  /*8410*/  BSYNC.RECONVERGENT B0 ;  /* 0x0000000000007941 */ /* 0x000fea0003800200 */
.L_x_165:
[----:B------:R-:W-:Y:S01]  /*8420*/  UISETP.NE.AND UP0, UPT, UR11, URZ, UPT ;  /* 0x000000ff0b00728c */ /* 0x000fe2000bf05270 */
[-C--:B------:R-:W-:Y:S01]  /*8430*/  FMUL.FTZ R33, R33, R119.reuse ;  /* 0x0000007721217220 */ /* 0x080fe20000410000 */
[----:B------:R-:W-:Y:S01]  /*8440*/  FMUL.FTZ R52, R23, R119 ;  /* 0x0000007717347220 */ /* 0x000fe20000410000 */
[----:B------:R-:W-:Y:S02]  /*8450*/  ISETP.GE.AND.EX P5, PT, R43, UR13, PT, P5 ;  /* 0x0000000d2b007c0c */ /* 0x000fe4000bfa6350 */
[----:B------:R-:W-:Y:S01]  /*8460*/  ISETP.GE.AND.EX P4, PT, R41, UR13, PT, P4 ;  /* 0x0000000d29007c0c */ /* 0x000fe2000bf86340 */
[C-C-:B------:R-:W-:Y:S01]  /*8470*/  FFMA.FTZ R45, R34.reuse, R33, R35.reuse ;  /* 0x00000021222d7223 */ /* 0x140fe20000010023 */
[----:B------:R-:W-:Y:S01]  /*8480*/  ISETP.GE.AND.EX P2, PT, R7, UR13, PT, P2 ;  /* 0x0000000d07007c0c */ /* 0x000fe2000bf46320 */
[----:B------:R-:W-:Y:S01]  /*8490*/  FFMA.FTZ R54, R34, R52, R35 ;  /* 0x0000003422367223 */ /* 0x000fe20000010023 */
[----:B------:R-:W-:Y:S02]  /*84a0*/  SHF.L.U32 R23, R50, 0x10, RZ ;  /* 0x0000001032177819 */ /* 0x000fe400000006ff */
[----:B------:R-:W-:Y:S01]  /*84b0*/  SHF.L.U32 R106, R106, 0x10, RZ ;  /* 0x000000106a6a7819 */ /* 0x000fe200000006ff */
[----:B------:R-:W-:Y:S08]  /*84c0*/  BRA.U !UP0, `(.L_x_167) ;  /* 0x0000000108487547 */ /* 0x000ff0000b800000 */
        /* <DEDUP_REMOVED lines=18> */
.L_x_167:
[----:B------:R-:W-:Y:S01]  /*85f0*/  BSSY.RECONVERGENT B0, `(.L_x_168) ;  /* 0x0000013000007945 */ /* 0x000fe20003800200 */
[----:B0-----:R-:W-:Y:S01]  /*8600*/  FFMA.FTZ R30, R28, R23, -R45 ;  /* 0x000000171c1e7223 */ /* 0x001fe2000001082d */
[----:B------:R-:W-:Y:S01]  /*8610*/  FMUL.FTZ R23, R21, R119 ;  /* 0x0000007715177220 */ /* 0x000fe20000410000 */
[----:B------:R-:W-:Y:S01]  /*8620*/  FFMA.FTZ R54, R29, R106, -R54 ;  /* 0x0000006a1d367223 */ /* 0x000fe20000010836 */
        /* <DEDUP_REMOVED lines=15> */
.L_x_169:
[----:B------:R-:W-:Y:S05]  /*8720*/  BSYNC.RECONVERGENT B0 ;  /* 0x0000000000007941 */ /* 0x000fea0003800200 */
.L_x_168:
[----:B0-----:R-:W-:Y:S01]  /*8730*/  SHF.L.U32 R19, R48, 0x10, RZ ;  /* 0x0000001030137819 */ /* 0x001fe200000006ff */
[----:B------:R-:W-:Y:S01]  /*8740*/  FFMA.FTZ R33, R34, R23, R35 ;  /* 0x0000001722217223 */ /* 0x000fe20000010023 */
[----:B------:R-:W-:Y:S01]  /*8750*/  SHF.L.U32 R104, R104, 0x10, RZ ;  /* 0x0000001068687819 */ /* 0x000fe200000006ff */
[----:B------:R-:W-:Y:S01]  /*8760*/  FMUL.FTZ R52, R17, R119 ;  /* 0x0000007711347220 */ /* 0x000fe20000410000 */
        /* <DEDUP_REMOVED lines=19> */
.L_x_170:
        /* <DEDUP_REMOVED lines=21> */
.L_x_172:
[----:B------:R-:W-:Y:S05]  /*89f0*/  BSYNC.RECONVERGENT B0 ;  /* 0x0000000000007941 */ /* 0x000fea0003800200 */
.L_x_171:
[----:B0-----:R-:W-:Y:S01]  /*8a00*/  SHF.L.U32 R15, R16, 0x10, RZ ;  /* 0x00000010100f7819 */ /* 0x001fe200000006ff */
[C-C-:B------:R-:W-:Y:S01]  /*8a10*/  FFMA.FTZ R33, R34.reuse, R19, R35.reuse ;  /* 0x0000001322217223 */ /* 0x140fe20000010023 */
[----:B------:R-:W-:Y:S01]  /*8a20*/  FFMA.FTZ R48, R34, R118, R35 ;  /* 0x0000007622307223 */ /* 0x000fe20000010023 */
        /* <DEDUP_REMOVED lines=20> */
.L_x_173:
[----:B------:R-:W-:Y:S01]  /*8b70*/  BSSY.RECONVERGENT B0, `(.L_x_174) ;  /* 0x0000012000007945 */ /* 0x000fe20003800200 */
[----:B------:R-:W-:Y:S01]  /*8b80*/  FFMA.FTZ R24, R28, R15, -R33 ;  /* 0x0000000f1c187223 */ /* 0x000fe20000010821 */
[----:B------:R-:W-:Y:S02]  /*8b90*/  FFMA.FTZ R48, R29, R102, -R48 ;  /* 0x000000661d307223 */ /* 0x000fe40000010830 */
[----:B------:R-:W-:Y:S05]  /*8ba0*/  @P2 BRA `(.L_x_175) ;  /* 0x0000000000382947 */ /* 0x000fea0003800000 */
[----:B------:R-:W0:Y:S01]  /*8bb0*/  LDCU.64 UR6, c[0x0][0x3f8] ;  /* 0x00007f00ff0677ac */ /* 0x000e220008000a00 */
[----:B------:R-:W-:Y:S01]  /*8bc0*/  MOV R16, R124 ;  /* 0x0000007c00107202 */ /* 0x000fe20000000f00 */
[----:B------:R-:W-:Y:S01]  /*8bd0*/  FMUL.FTZ R30, R24, R119 ;  /* 0x00000077181e7220 */ /* 0x000fe20000410000 */
[----:B------:R-:W-:Y:S01]  /*8be0*/  MOV R17, R123 ;  /* 0x0000007b00117202 */ /* 0x000fe20000000f00 */
[----:B------:R-:W1:Y:S01]  /*8bf0*/  LDCU.64 UR14, c[0x0][0x380] ;  /* 0x00007000ff0e77ac */ /* 0x000e620008000a00 */
[----:B0-----:R-:W-:Y:S02]  /*8c00*/  IMAD R15, R7, UR6, RZ ;  /* 0x00000006070f7c24 */ /* 0x001fe4000f8e02ff */
        /* <DEDUP_REMOVED lines=8> */
.L_x_175:
[----:B------:R-:W-:Y:S05]  /*8c90*/  BSYNC.RECONVERGENT B0 ;  /* 0x0000000000007941 */ /* 0x000fea0003800200 */
.L_x_174:
[-C--:B------:R-:W-:Y:S01]  /*8ca0*/  FMUL.FTZ R19, R32, R119.reuse ;  /* 0x0000007720137220 */ /* 0x080fe20000410000 */
        /* <DEDUP_REMOVED lines=12> */
[----:B------:R-:W-:Y:S01]  /*8d70*/  ISETP.GE.U32.AND P2, PT, R75, UR12, PT ;  /* 0x0000000c4b007c0c */ /* 0x000fe2000bf46070 */
[----:B------:R-:W-:Y:S01]  /*8d80*/  FMUL.FTZ R116, R116, R119 ;  /* 0x0000007774747220 */ /* 0x000fe20000410000 */
[----:B------:R-:W-:Y:S01]  /*8d90*/  ISETP.GE.U32.AND P1, PT, R74, UR12, PT ;  /* 0x0000000c4a007c0c */ /* 0x000fe2000bf26070 */
[C-C-:B------:R-:W-:Y:S01]  /*8da0*/  FFMA.FTZ R47, R34.reuse, R19, R35.reuse ;  /* 0x00000013222f7223 */ /* 0x140fe20000010023 */
[----:B------:R-:W-:Y:S01]  /*8db0*/  ISETP.GE.U32.AND P0, PT, R73, UR12, PT ;  /* 0x0000000c49007c0c */ /* 0x000fe2000bf06070 */
[--C-:B------:R-:W-:Y:S01]  /*8dc0*/  FFMA.FTZ R50, R34, R48, R35.reuse ;  /* 0x0000003022327223 */ /* 0x100fe20000010023 */
[----:B------:R-:W-:Y:S01]  /*8dd0*/  ISETP.GE.U32.AND P6, PT, R72, UR12, PT ;  /* 0x0000000c48007c0c */ /* 0x000fe2000bfc6070 */
[C-C-:B------:R-:W-:Y:S01]  /*8de0*/  FFMA.FTZ R33, R34.reuse, R37, R35.reuse ;  /* 0x0000002522217223 */ /* 0x140fe20000010023 */
[----:B------:R-:W-:Y:S01]  /*8df0*/  ISETP.GE.U32.AND P4, PT, R71, UR12, PT ;  /* 0x0000000c47007c0c */ /* 0x000fe2000bf86070 */
[--C-:B------:R-:W-:Y:S01]  /*8e00*/  FFMA.FTZ R38, R34, R40, R35.reuse ;  /* 0x0000002822267223 */ /* 0x100fe20000010023 */
[----:B------:R-:W-:Y:S01]  /*8e10*/  ISETP.GE.U32.AND P5, PT, R70, UR12, PT ;  /* 0x0000000c46007c0c */ /* 0x000fe2000bfa6070 */
[C-C-:B------:R-:W-:Y:S01]  /*8e20*/  FFMA.FTZ R31, R34.reuse, R42, R35.reuse ;  /* 0x0000002a221f7223 */ /* 0x140fe20000010023 */
[C-C-:B------:R-:W-:Y:S01]  /*8e30*/  FFMA.FTZ R36, R34.reuse, R44, R35.reuse ;  /* 0x0000002c22247223 */ /* 0x140fe20000010023 */
[C-C-:B0-----:R-:W-:Y:S01]  /*8e40*/  FFMA.FTZ R25, R34.reuse, R46, R35.reuse ;  /* 0x0000002e22197223 */ /* 0x141fe20000010023 */
[C-C-:B------:R-:W-:Y:S01]  /*8e50*/  FFMA.FTZ R32, R34.reuse, R58, R35.reuse ;  /* 0x0000003a22207223 */ /* 0x140fe20000010023 */
[C-C-:B------:R-:W-:Y:S01]  /*8e60*/  FFMA.FTZ R23, R34.reuse, R60, R35.reuse ;  /* 0x0000003c22177223 */ /* 0x140fe20000010023 */
[C-C-:B------:R-:W-:Y:S01]  /*8e70*/  FFMA.FTZ R30, R34.reuse, R62, R35.reuse ;  /* 0x0000003e221e7223 */ /* 0x140fe20000010023 */
[C-C-:B------:R-:W-:Y:S01]  /*8e80*/  FFMA.FTZ R21, R34.reuse, R82, R35.reuse ;  /* 0x0000005222157223 */ /* 0x140fe20000010023 */
[C-C-:B------:R-:W-:Y:S01]  /*8e90*/  FFMA.FTZ R24, R34.reuse, R84, R35.reuse ;  /* 0x0000005422187223 */ /* 0x140fe20000010023 */
[C-C-:B------:R-:W-:Y:S01]  /*8ea0*/  FFMA.FTZ R15, R34.reuse, R114, R35.reuse ;  /* 0x00000072220f7223 */ /* 0x140fe20000010023 */
[----:B------:R-:W-:Y:S01]  /*8eb0*/  ISETP.GE.U32.AND P3, PT, R69, UR12, PT ;  /* 0x0000000c45007c0c */ /* 0x000fe2000bf66070 */
[----:B------:R-:W-:Y:S01]  /*8ec0*/  FFMA.FTZ R34, R34, R116, R35 ;  /* 0x0000007422227223 */ /* 0x000fe20000010023 */
[----:B------:R-:W-:-:S02]  /*8ed0*/  ISETP.GE.AND.EX P2, PT, R8, UR13, PT, P2 ;  /* 0x0000000d08007c0c */ /* 0x000fc4000bf46320 */
[----:B------:R-:W-:Y:S02]  /*8ee0*/  ISETP.GE.AND.EX P1, PT, R9, UR13, PT, P1 ;  /* 0x0000000d09007c0c */ /* 0x000fe4000bf26310 */
[----:B------:R-:W-:Y:S02]  /*8ef0*/  ISETP.GE.AND.EX P0, PT, R10, UR13, PT, P0 ;  /* 0x0000000d0a007c0c */ /* 0x000fe4000bf06300 */
[----:B------:R-:W-:Y:S02]  /*8f00*/  ISETP.GE.AND.EX P6, PT, R11, UR13, PT, P6 ;  /* 0x0000000d0b007c0c */ /* 0x000fe4000bfc6360 */
[----:B------:R-:W-:Y:S02]  /*8f10*/  ISETP.GE.AND.EX P4, PT, R12, UR13, PT, P4 ;  /* 0x0000000d0c007c0c */ /* 0x000fe4000bf86340 */
[----:B------:R-:W-:Y:S02]  /*8f20*/  ISETP.GE.AND.EX P5, PT, R13, UR13, PT, P5 ;  /* 0x0000000d0d007c0c */ /* 0x000fe4000bfa6350 */
[----:B------:R-:W-:-:S02]  /*8f30*/  SHF.L.U32 R17, R18, 0x10, RZ ;  /* 0x0000001012117819 */ /* 0x000fc400000006ff */
        /* <DEDUP_REMOVED lines=20> */
.L_x_176:
        /* <DEDUP_REMOVED lines=18> */
.L_x_178:
[----:B------:R-:W-:Y:S05]  /*91a0*/  BSYNC.RECONVERGENT B0 ;  /* 0x0000000000007941 */ /* 0x000fea0003800200 */
.L_x_177:
        /* <DEDUP_REMOVED lines=21> */
.L_x_179:
        /* <DEDUP_REMOVED lines=18> */
.L_x_181:
[----:B------:R-:W-:Y:S05]  /*9420*/  BSYNC.RECONVERGENT B0 ;  /* 0x0000000000007941 */ /* 0x000fea0003800200 */
.L_x_180:
[----:B------:R-:W-:Y:S02]  /*9430*/  SHF.L.U32 R22, R22, 0x10, RZ ;  /* 0x0000001016167819 */ /* 0x000fe400000006ff */
        /* <DEDUP_REMOVED lines=20> */
.L_x_182:
[----:B------:R-:W-:Y:S01]  /*9580*/  BSSY.RECONVERGENT B0, `(.L_x_183) ;  /* 0x0000012000007945 */ /* 0x000fe20003800200 */
[----:B------:R-:W-:Y:S01]  /*9590*/  FFMA.FTZ R22, R28, R22, -R31 ;  /* 0x000000161c167223 */ /* 0x000fe2000001081f */
[----:B------:R-:W-:Y:S02]  /*95a0*/  FFMA.FTZ R20, R29, R96, -R36 ;  /* 0x000000601d147223 */ /* 0x000fe40000010824 */
[----:B------:R-:W-:Y:S05]  /*95b0*/  @P0 BRA `(.L_x_184) ;  /* 0x0000000000380947 */ /* 0x000fea0003800000 */
[----:B------:R-:W0:Y:S01]  /*95c0*/  LDCU.64 UR6, c[0x0][0x3f8] ;  /* 0x00007f00ff0677ac */ /* 0x000e220008000a00 */
[----:B------:R-:W-:Y:S01]  /*95d0*/  MOV R16, R124 ;  /* 0x0000007c00107202 */ /* 0x000fe20000000f00 */
[----:B------:R-:W-:Y:S01]  /*95e0*/  FMUL.FTZ R31, R22, R119 ;  /* 0x00000077161f7220 */ /* 0x000fe20000410000 */
[----:B-1----:R-:W-:Y:S01]  /*95f0*/  MOV R17, R123 ;  /* 0x0000007b00117202 */ /* 0x002fe20000000f00 */
        /* <DEDUP_REMOVED lines=10> */
.L_x_184:
[----:B------:R-:W-:Y:S05]  /*96a0*/  BSYNC.RECONVERGENT B0 ;  /* 0x0000000000007941 */ /* 0x000fea0003800200 */
.L_x_183:
[----:B------:R-:W-:Y:S02]  /*96b0*/  SHF.L.U32 R81, R81, 0x10, RZ ;  /* 0x0000001051517819 */ /* 0x000fe400000006ff */
[----:B------:R-:W-:Y:S01]  /*96c0*/  SHF.L.U32 R94, R94, 0x10, RZ ;  /* 0x000000105e5e7819 */ /* 0x000fe200000006ff */
[----:B------:R-:W-:Y:S06]  /*96d0*/  BRA.U !UP0, `(.L_x_185) ;  /* 0x0000000108487547 */ /* 0x000fec000b800000 */
[----:B------:R-:W-:Y:S01]  /*96e0*/  FFMA.FTZ R46, R28, R46, R26 ;  /* 0x0000002e1c2e7223 */ /* 0x000fe2000001001a */
[----:B------:R-:W-:-:S03]  /*96f0*/  FFMA.FTZ R58, R29, R58, R27 ;  /* 0x0000003a1d3a7223 */ /* 0x000fc6000001001b */
[----:B------:R-:W-:Y:S01]  /*9700*/  FMUL.FTZ R16, R46, -1.4426950216293334961 ;  /* 0xbfb8aa3b2e107820 */ /* 0x000fe20000410000 */
[----:B012---:R-:W-:-:S05]  /*9710*/  FMUL.FTZ R19, R58, -1.4426950216293334961 ;  /* 0xbfb8aa3b3a137820 */ /* 0x007fca0000410000 */
        /* <DEDUP_REMOVED lines=14> */
.L_x_185:
[----:B------:R-:W-:Y:S01]  /*9800*/  BSSY.RECONVERGENT B0, `(.L_x_186) ;  /* 0x0000012000007945 */ /* 0x000fe20003800200 */
[----:B012---:R-:W-:Y:S01]  /*9810*/  FFMA.FTZ R18, R28, R81, -R25 ;  /* 0x000000511c127223 */ /* 0x007fe20000010819 */
        /* <DEDUP_REMOVED lines=16> */
.L_x_187:
[----:B------:R-:W-:Y:S05]  /*9920*/  BSYNC.RECONVERGENT B0 ;  /* 0x0000000000007941 */ /* 0x000fea0003800200 */
.L_x_186:
        /* <DEDUP_REMOVED lines=21> */
.L_x_188:
[----:B------:R-:W-:Y:S01]  /*9a80*/  BSSY.RECONVERGENT B0, `(.L_x_189) ;  /* 0x0000012000007945 */ /* 0x000fe20003800200 */
[----:B------:R-:W-:Y:S01]  /*9a90*/  FFMA.FTZ R20, R28, R83, -R23 ;  /* 0x000000531c147223 */ /* 0x000fe20000010817 */
[----:B------:R-:W-:Y:S02]  /*9aa0*/  FFMA.FTZ R30, R29, R92, -R30 ;  /* 0x0000005c1d1e7223 */ /* 0x000fe4000001081e */
[----:B------:R-:W-:Y:S05]  /*9ab0*/  @P4 BRA `(.L_x_190) ;  /* 0x0000000000384947 */ /* 0x000fea0003800000 */
[----:B------:R-:W1:Y:S01]  /*9ac0*/  LDCU.64 UR6, c[0x0][0x3f8] ;  /* 0x00007f00ff0677ac */ /* 0x000e620008000a00 */
[----:B------:R-:W-:Y:S01]  /*9ad0*/  MOV R16, R124 ;  /* 0x0000007c00107202 */ /* 0x000fe20000000f00 */
[----:B------:R-:W-:Y:S01]  /*9ae0*/  FMUL.FTZ R23, R20, R119 ;  /* 0x0000007714177220 */ /* 0x000fe20000410000 */
[----:B0-----:R-:W-:Y:S01]  /*9af0*/  MOV R17, R123 ;  /* 0x0000007b00117202 */ /* 0x001fe20000000f00 */
[----:B------:R-:W0:Y:S01]  /*9b00*/  LDCU.64 UR14, c[0x0][0x380] ;  /* 0x00007000ff0e77ac */ /* 0x000e220008000a00 */
[----:B------:R-:W-:Y:S01]  /*9b10*/  FMUL.FTZ R20, R30, R119 ;  /* 0x000000771e147220 */ /* 0x000fe20000410000 */
[----:B-1----:R-:W-:Y:S02]  /*9b20*/  IMAD R22, R12, UR6, RZ ;  /* 0x000000060c167c24 */ /* 0x002fe4000f8e02ff */
[----:B------:R-:W-:-:S04]  /*9b30*/  IMAD.WIDE.U32 R18, R71, UR6, R16 ;  /* 0x0000000647127c25 */ /* 0x000fc8000f8e0010 */
[----:B------:R-:W-:Y:S01]  /*9b40*/  IMAD R17, R71, UR7, R22 ;  /* 0x0000000747117c24 */ /* 0x000fe2000f8e0216 */
[----:B0-----:R-:W-:-:S04]  /*9b50*/  LEA R16, P0, R18, UR14, 0x1 ;  /* 0x0000000e12107c11 */ /* 0x001fc8000f8008ff */
[----:B------:R-:W-:Y:S02]  /*9b60*/  IADD3 R17, PT, PT, R19, R17, RZ ;  /* 0x0000001113117210 */ /* 0x000fe40007ffe0ff */
[----:B------:R-:W-:Y:S02]  /*9b70*/  F2FP.BF16.F32.PACK_AB R19, R20, R23 ;  /* 0x000000171413723e */ /* 0x000fe400000010ff */
[----:B------:R-:W-:-:S05]  /*9b80*/  LEA.HI.X R17, R18, UR15, R17, 0x1, P0 ;  /* 0x0000000f12117c11 */ /* 0x000fca00080f0c11 */
[----:B------:R1:W-:Y:S02]  /*9b90*/  STG.E desc[UR8][R16.64], R19 ;  /* 0x0000001310007986 */ /* 0x0003e4000c101908 */
.L_x_190:
[----:B------:R-:W-:Y:S05]  /*9ba0*/  BSYNC.RECONVERGENT B0 ;  /* 0x0000000000007941 */ /* 0x000fea0003800200 */
.L_x_189:
[----:B------:R-:W-:Y:S02]  /*9bb0*/  SHF.L.U32 R85, R85, 0x10, RZ ;  /* 0x0000001055557819 */ /* 0x000fe400000006ff */
[----:B------:R-:W-:Y:S01]  /*9bc0*/  SHF.L.U32 R90, R90, 0x10, RZ ;  /* 0x000000105a5a7819 */ /* 0x000fe200000006ff */
[----:B------:R-:W-:Y:S06]  /*9bd0*/  BRA.U !UP0, `(.L_x_191) ;  /* 0x0000000108487547 */ /* 0x000fec000b800000 */
[----:B------:R-:W-:Y:S01]  /*9be0*/  FFMA.FTZ R82, R28, R82, R26 ;  /* 0x000000521c527223 */ /* 0x000fe2000001001a */
[----:B------:R-:W-:-:S03]  /*9bf0*/  FFMA.FTZ R84, R29, R84, R27 ;  /* 0x000000541d547223 */ /* 0x000fc6000001001b */
[----:B-1----:R-:W-:Y:S01]  /*9c00*/  FMUL.FTZ R16, R82, -1.4426950216293334961 ;  /* 0xbfb8aa3b52107820 */ /* 0x002fe20000410000 */
        /* <DEDUP_REMOVED lines=15> */
.L_x_191:
[----:B------:R-:W-:Y:S01]  /*9d00*/  BSSY.RECONVERGENT B0, `(.L_x_192) ;  /* 0x0000012000007945 */ /* 0x000fe20003800200 */
[----:B------:R-:W-:Y:S01]  /*9d10*/  FFMA.FTZ R20, R28, R85, -R21 ;  /* 0x000000551c147223 */ /* 0x000fe20000010815 */
[----:B------:R-:W-:Y:S02]  /*9d20*/  FFMA.FTZ R24, R29, R90, -R24 ;  /* 0x0000005a1d187223 */ /* 0x000fe40000010818 */
[----:B------:R-:W-:Y:S05]  /*9d30*/  @P5 BRA `(.L_x_193) ;  /* 0x0000000000385947 */ /* 0x000fea0003800000 */
[----:B------:R-:W2:Y:S01]  /*9d40*/  LDCU.64 UR6, c[0x0][0x3f8] ;  /* 0x00007f00ff0677ac */ /* 0x000ea20008000a00 */
[----:B-1----:R-:W-:Y:S02]  /*9d50*/  MOV R16, R124 ;  /* 0x0000007c00107202 */ /* 0x002fe40000000f00 */
[----:B0-----:R-:W-:Y:S01]  /*9d60*/  MOV R17, R123 ;  /* 0x0000007b00117202 */ /* 0x001fe20000000f00 */
[----:B------:R-:W0:Y:S01]  /*9d70*/  LDCU.64 UR14, c[0x0][0x380] ;  /* 0x00007000ff0e77ac */ /* 0x000e220008000a00 */
[----:B--2---:R-:W-:Y:S02]  /*9d80*/  IMAD R21, R13, UR6, RZ ;  /* 0x000000060d157c24 */ /* 0x004fe4000f8e02ff */
[----:B------:R-:W-:-:S04]  /*9d90*/  IMAD.WIDE.U32 R18, R70, UR6, R16 ;  /* 0x0000000646127c25 */ /* 0x000fc8000f8e0010 */
[----:B------:R-:W-:Y:S02]  /*9da0*/  IMAD R17, R70, UR7, R21 ;  /* 0x0000000746117c24 */ /* 0x000fe4000f8e0215 */
[-C--:B------:R-:W-:Y:S01]  /*9db0*/  FMUL.FTZ R21, R20, R119.reuse ;  /* 0x0000007714157220 */ /* 0x080fe20000410000 */
[----:B------:R-:W-:Y:S01]  /*9dc0*/  FMUL.FTZ R20, R24, R119 ;  /* 0x0000007718147220 */ /* 0x000fe20000410000 */
[----:B0-----:R-:W-:Y:S02]  /*9dd0*/  LEA R16, P0, R18, UR14, 0x1 ;  /* 0x0000000e12107c11 */ /* 0x001fe4000f8008ff */
[----:B------:R-:W-:Y:S02]  /*9de0*/  IADD3 R17, PT, PT, R19, R17, RZ ;  /* 0x0000001113117210 */ /* 0x000fe40007ffe0ff */
[----:B------:R-:W-:Y:S02]  /*9df0*/  F2FP.BF16.F32.PACK_AB R19, R20, R21 ;  /* 0x000000151413723e */ /* 0x000fe400000010ff */
[----:B------:R-:W-:-:S05]  /*9e00*/  LEA.HI.X R17, R18, UR15, R17, 0x1, P0 ;  /* 0x0000000f12117c11 */ /* 0x000fca00080f0c11 */
[----:B------:R2:W-:Y:S02]  /*9e10*/  STG.E desc[UR8][R16.64], R19 ;  /* 0x0000001310007986 */ /* 0x0005e4000c101908 */
.L_x_193:
[----:B------:R-:W-:Y:S05]  /*9e20*/  BSYNC.RECONVERGENT B0 ;  /* 0x0000000000007941 */ /* 0x000fea0003800200 */
.L_x_192:
[----:B------:R-:W-:Y:S02]  /*9e30*/  SHF.L.U32 R86, R86, 0x10, RZ ;  /* 0x0000001056567819 */ /* 0x000fe400000006ff */
[----:B------:R-:W-:Y:S01]  /*9e40*/  SHF.L.U32 R88, R88, 0x10, RZ ;  /* 0x0000001058587819 */ /* 0x000fe200000006ff */
[----:B------:R-:W-:Y:S06]  /*9e50*/  BRA.U !UP0, `(.L_x_194) ;  /* 0x0000000108487547 */ /* 0x000fec000b800000 */
[----:B------:R-:W-:Y:S01]  /*9e60*/  FFMA.FTZ R26, R28, R114, R26 ;  /* 0x000000721c1a7223 */ /* 0x000fe2000001001a */
[----:B------:R-:W-:-:S03]  /*9e70*/  FFMA.FTZ R27, R29, R116, R27 ;  /* 0x000000741d1b7223 */ /* 0x000fc6000001001b */
[----:B-12---:R-:W-:Y:S01]  /*9e80*/  FMUL.FTZ R16, R26, -1.4426950216293334961 ;  /* 0xbfb8aa3b1a107820 */ /* 0x006fe20000410000 */
        /* <DEDUP_REMOVED lines=15> */
.L_x_194:
[----:B------:R-:W-:Y:S01]  /*9f80*/  ISETP.GE.AND.EX P3, PT, R14, UR13, PT, P3 ;  /* 0x0000000d0e007c0c */ /* 0x000fe2000bf66330 */
[----:B------:R-:W-:Y:S01]  /*9f90*/  FFMA.FTZ R28, R28, R86, -R15 ;  /* 0x000000561c1c7223 */ /* 0x000fe2000001080f */
[----:B------:R-:W-:Y:S01]  /*9fa0*/  FFMA.FTZ R34, R29, R88, -R34 ;  /* 0x000000581d227223 */ /* 0x000fe20000010822 */
[----:B------:R-:W-:Y:S02]  /*9fb0*/  BSSY.RECONVERGENT B0, `(.L_x_195) ;  /* 0x000000f000007945 */ /* 0x000fe40003800200 */
[-C--:B------:R-:W-:Y:S01]  /*9fc0*/  FMUL.FTZ R15, R28, R119.reuse ;  /* 0x000000771c0f7220 */ /* 0x080fe20000410000 */
[----:B------:R-:W-:-:S07]  /*9fd0*/  FMUL.FTZ R34, R34, R119 ;  /* 0x0000007722227220 */ /* 0x000fce0000410000 */
[----:B------:R-:W-:Y:S05]  /*9fe0*/  @P3 BRA `(.L_x_196) ;  /* 0x00000000002c3947 */ /* 0x000fea0003800000 */
[----:B------:R-:W1:Y:S01]  /*9ff0*/  LDCU.64 UR6, c[0x0][0x3f8] ;  /* 0x00007f00ff0677ac */ /* 0x000e620008000a00 */
[----:B------:R-:W-:Y:S02]  /*a000*/  MOV R122, R124 ;  /* 0x0000007c007a7202 */ /* 0x000fe40000000f00 */
[----:B------:R-:W-:Y:S01]  /*a010*/  F2FP.BF16.F32.PACK_AB R15, R34, R15 ;  /* 0x0000000f220f723e */ /* 0x000fe200000010ff */
[----:B------:R-:W3:Y:S01]  /*a020*/  LDCU.64 UR12, c[0x0][0x380] ;  /* 0x00007000ff0c77ac */ /* 0x000ee20008000a00 */
[----:B-12---:R-:W-:Y:S02]  /*a030*/  IMAD R16, R14, UR6, RZ ;  /* 0x000000060e107c24 */ /* 0x006fe4000f8e02ff */
[----:B------:R-:W-:-:S04]  /*a040*/  IMAD.WIDE.U32 R122, R69, UR6, R122 ;  /* 0x00000006457a7c25 */ /* 0x000fc8000f8e007a */
[----:B0-----:R-:W-:Y:S01]  /*a050*/  IMAD R17, R69, UR7, R16 ;  /* 0x0000000745117c24 */ /* 0x001fe2000f8e0210 */
[----:B---3--:R-:W-:-:S04]  /*a060*/  LEA R16, P0, R122, UR12, 0x1 ;  /* 0x0000000c7a107c11 */ /* 0x008fc8000f8008ff */
[----:B------:R-:W-:-:S04]  /*a070*/  IADD3 R17, PT, PT, R123, R17, RZ ;  /* 0x000000117b117210 */ /* 0x000fc80007ffe0ff */
[----:B------:R-:W-:-:S05]  /*a080*/  LEA.HI.X R17, R122, UR13, R17, 0x1, P0 ;  /* 0x0000000d7a117c11 */ /* 0x000fca00080f0c11 */
[----:B------:R3:W-:Y:S02]  /*a090*/  STG.E desc[UR8][R16.64], R15 ;  /* 0x0000000f10007986 */ /* 0x0007e4000c101908 */
.L_x_196:
[----:B------:R-:W-:Y:S05]  /*a0a0*/  BSYNC.RECONVERGENT B0 ;  /* 0x0000000000007941 */ /* 0x000fea0003800200 */
.L_x_195:
[----:B------:R-:W-:Y:S02]  /*a0b0*/  IADD3 R64, PT, PT, R3, R64, RZ ;  /* 0x0000004003407210 */ /* 0x000fe40007ffe0ff */
[----:B------:R-:W-:Y:S02]  /*a0c0*/  IADD3 R65, PT, PT, R65, 0x1, RZ ;  /* 0x0000000141417810 */ /* 0x000fe40007ffe0ff */
[----:B------:R-:W-:-:S13]  /*a0d0*/  ISETP.GE.AND P0, PT, R64, UR4, PT ;  /* 0x0000000440007c0c */ /* 0x000fda000bf06270 */
[----:B------:R-:W-:Y:S05]  /*a0e0*/  @!P0 BRA `(.L_x_197) ;  /* 0xffffff6000808947 */ /* 0x000fea000383ffff */
.L_x_130:
[----:B------:R-:W4:Y:S01]  /*a0f0*/  LDC R6, c[0x0][0x370] ;  /* 0x0000dc00ff067b82 */ /* 0x000f220000000800 */
[----:B------:R-:W-:Y:S01]  /*a100*/  ISETP.NE.AND P2, PT, R2, RZ, PT ;  /* 0x000000ff0200720c */ /* 0x000fe20003f45270 */
[----:B------:R-:W-:Y:S06]  /*a110*/  BSSY.RECONVERGENT B0, `(.L_x_198) ;  /* 0x0000011000007945 */ /* 0x000fec0003800200 */
[----:B------:R-:W5:Y:S08]  /*a120*/  LDC R7, c[0x0][0x374] ;  /* 0x0000dd00ff077b82 */ /* 0x000f700000000800 */
[----:B------:R-:W0:Y:S01]  /*a130*/  LDC.64 R4, c[0x0][0x3c8] ;  /* 0x0000f200ff047b82 */ /* 0x000e220000000a00 */
[----:B----4-:R-:W-:-:S02]  /*a140*/  ISETP.NE.AND P1, PT, R6, 0x1, PT ;  /* 0x000000010600780c */ /* 0x010fc40003f25270 */
[----:B------:R-:W-:Y:S02]  /*a150*/  IADD3 R8, PT, PT, R6, -0x1, RZ ;  /* 0xffffffff06087810 */ /* 0x000fe40007ffe0ff */
[----:B-----5:R-:W-:-:S04]  /*a160*/  IADD3 R3, PT, PT, R7, -0x1, RZ ;  /* 0xffffffff07037810 */ /* 0x020fc80007ffe0ff */
[----:B------:R-:W-:Y:S02]  /*a170*/  ISETP.NE.AND P0, PT, R0, R3, PT ;  /* 0x000000030000720c */ /* 0x000fe40003f05270 */
[----:B------:R-:W-:Y:S02]  /*a180*/  SHF.L.U32 R0, R7, 0x1, RZ ;  /* 0x0000000107007819 */ /* 0x000fe400000006ff */
[----:B------:R-:W-:Y:S02]  /*a190*/  ISETP.NE.OR P0, PT, R8, UR10, P0 ;  /* 0x0000000a08007c0c */ /* 0x000fe40008705670 */
[----:B------:R-:W-:-:S05]  /*a1a0*/  SEL R3, R0, RZ, P1 ;  /* 0x000000ff00037207 */ /* 0x000fca0000800000 */
[----:B0-----:R-:W-:Y:S01]  /*a1b0*/  IMAD.WIDE.U32 R4, R3, 0x4, R4 ;  /* 0x0000000403047825 */ /* 0x001fe200078e0004 */
[----:B------:R-:W-:Y:S06]  /*a1c0*/  @P2 BRA `(.L_x_199) ;  /* 0x0000000000142947 */ /* 0x000fec0003800000 */
[----:B------:R-:W-:Y:S01]  /*a1d0*/  HFMA2 R3, -RZ, RZ, 0, 5.9604644775390625e-08 ;  /* 0x00000001ff037431 */ /* 0x000fe200000001ff */
[----:B------:R-:W-:Y:S06]  /*a1e0*/  MEMBAR.ALL.GPU ;  /* 0x0000000000007992 */ /* 0x000fec000000a000 */
[----:B------:R-:W-:-:S00]  /*a1f0*/  ERRBAR ;  /* 0x00000000000079ab */ /* 0x000fc00000000000 */
[----:B------:R-:W-:Y:S06]  /*a200*/  CGAERRBAR ;  /* 0x00000000000075ab */ /* 0x000fec0000000000 */
[----:B------:R0:W-:Y:S02]  /*a210*/  REDG.E.ADD.S32.STRONG.GPU desc[UR8][R4.64], R3 ;  /* 0x000000030400798e */ /* 0x0001e4000c12e308 */
.L_x_199:
[----:B------:R-:W-:Y:S05]  /*a220*/  BSYNC.RECONVERGENT B0 ;  /* 0x0000000000007941 */ /* 0x000fea0003800200 */
.L_x_198:
[----:B------:R-:W-:Y:S05]  /*a230*/  @P0 EXIT ;  /* 0x000000000000094d */ /* 0x000fea0003800000 */
[----:B------:R-:W-:Y:S05]  /*a240*/  @P2 BRA `(.L_x_200) ;  /* 0x0000000000202947 */ /* 0x000fea0003800000 */
[----:B------:R-:W-:-:S05]  /*a250*/  IMAD R0, R6, R7, RZ ;  /* 0x0000000706007224 */ /* 0x000fca00078e02ff */
[----:B------:R-:W-:-:S13]  /*a260*/  ISETP.NE.AND P0, PT, R0, -0x1, PT ;  /* 0xffffffff0000780c */ /* 0x000fda0003f05270 */
[----:B------:R-:W-:Y:S05]  /*a270*/  @!P0 BRA `(.L_x_200) ;  /* 0x0000000000148947 */ /* 0x000fea0003800000 */
.L_x_201:
[----:B0-----:R-:W4:Y:S04]  /*a280*/  LDG.E.STRONG.GPU R3, desc[UR8][R4.64] ;  /* 0x0000000804037981 */ /* 0x001f28000c1ef900 */
[----:B----4-:R-:W-:Y:S01]  /*a290*/  CCTL.IVALL ;  /* 0x00000000ff00798f */ /* 0x010fe20002000000 */
[----:B------:R-:W-:Y:S05]  /*a2a0*/  YIELD ;  /* 0x0000000000007946 */ /* 0x000fea0003800000 */
[----:B------:R-:W-:-:S13]  /*a2b0*/  ISETP.NE.AND P0, PT, R3, R0, PT ;  /* 0x000000000300720c */ /* 0x000fda0003f05270 */
[----:B------:R-:W-:Y:S05]  /*a2c0*/  @P0 BRA `(.L_x_201) ;  /* 0xfffffffc00ec0947 */ /* 0x000fea000383ffff */
.L_x_200:
[----:B------:R-:W-:Y:S05]  /*a2d0*/  WARPSYNC.ALL ;  /* 0x0000000000007948 */ /* 0x000fea0003800000 */
[----:B------:R-:W0:Y:S08]  /*a2e0*/  LDC.64 R34, c[0x0][0x3f8] ;  /* 0x0000fe00ff227b82 */ /* 0x000e300000000a00 */
[----:B------:R-:W-:Y:S01]  /*a2f0*/  BAR.SYNC.DEFER_BLOCKING 0x0 ;  /* 0x0000000000007b1d */ /* 0x000fe20000010000 */
[----:B0-----:R-:W-:-:S04]  /*a300*/  LEA.HI R3, P0, R35, R34, RZ, 0x1 ;  /* 0x0000002223037211 */ /* 0x001fc800078108ff */
[----:B------:R-:W-:-:S04]  /*a310*/  IADD3.X R0, PT, PT, RZ, R35, RZ, P0, !PT ;  /* 0x00000023ff007210 */ /* 0x000fc800007fe4ff */
        /* <DEDUP_REMOVED lines=14> */
[----:B------:R-:W-:Y:S02]  /*a400*/  LOP3.LUT R6, RZ, R33, RZ, 0x33, !PT ;  /* 0x00000021ff067212 */ /* 0x000fe400078e33ff */
[----:B------:R-:W-:Y:S01]  /*a410*/  IADD3 R18, P1, PT, R4, R5, RZ ;  /* 0x0000000504127210 */ /* 0x000fe20007f3e0ff */
[----:B------:R-:W-:Y:S01]  /*a420*/  IMAD.WIDE.U32 R4, R34, 0x3, RZ ;  /* 0x0000000322047825 */ /* 0x000fe200078e00ff */
[----:B------:R-:W-:Y:S02]  /*a430*/  SEL R7, R0, R7, P0 ;  /* 0x0000000700077207 */ /* 0x000fe40000000000 */
        /* <DEDUP_REMOVED lines=14> */
[----:B------:R-:W-:Y:S01]  /*a520*/  SHF.L.U32 R20, R2, 0x3, RZ ;  /* 0x0000000302147819 */ /* 0x000fe200000006ff */
[----:B------:R-:W4:Y:S01]  /*a530*/  LDCU.64 UR6, c[0x0][0x390] ;  /* 0x00007200ff0677ac */ /* 0x000f220008000a00 */
[----:B------:R-:W-:Y:S02]  /*a540*/  IADD3 R18, PT, PT, R18, 0x1, RZ ;  /* 0x0000000112127810 */ /* 0x000fe40007ffe0ff */
[----:B------:R-:W-:Y:S01]  /*a550*/  SHF.L.U64.HI R21, R2, 0x3, R33 ;  /* 0x0000000302157819 */ /* 0x000fe20000010221 */
[----:B------:R-:W5:Y:S01]  /*a560*/  LDCU.64 UR10, c[0x0][0x388] ;  /* 0x00007100ff0a77ac */ /* 0x000f620008000a00 */
[C---:B------:R-:W-:Y:S02]  /*a570*/  SHF.L.U32 R5, R18.reuse, 0x7, RZ ;  /* 0x0000000712057819 */ /* 0x040fe400000006ff */
[----:B------:R-:W-:-:S02]  /*a580*/  LOP3.LUT R18, R18, 0x3, RZ, 0xc0, !PT ;  /* 0x0000000312127812 */ /* 0x000fc400078ec0ff */
[----:B------:R-:W-:Y:S02]  /*a590*/  LOP3.LUT R5, R5, 0x180, RZ, 0xc0, !PT ;  /* 0x0000018005057812 */ /* 0x000fe400078ec0ff */
[----:B------:R-:W-:Y:S02]  /*a5a0*/  SHF.L.U32 R7, R35, 0x2, RZ ;  /* 0x0000000223077819 */ /* 0x000fe400000006ff */
[----:B------:R-:W-:Y:S02]  /*a5b0*/  IADD3 R18, P3, PT, RZ, -R18, RZ ;  /* 0x80000012ff127210 */ /* 0x000fe40007f7e0ff */
[----:B0-----:R-:W-:Y:S02]  /*a5c0*/  LEA R24, P1, R2, UR4, 0x2 ;  /* 0x0000000402187c11 */ /* 0x001fe4000f8210ff */
[----:B------:R-:W-:Y:S02]  /*a5d0*/  SHF.L.U64.HI R30, R3, 0x2, R0 ;  /* 0x00000002031e7819 */ /* 0x000fe40000010200 */
[----:B----4-:R-:W-:-:S02]  /*a5e0*/  IADD3 R22, P2, PT, R20, UR6, RZ ;  /* 0x0000000614167c10 */ /* 0x010fc4000ff5e0ff */
[----:B------:R-:W-:Y:S02]  /*a5f0*/  LEA.HI.X R25, R2, UR5, R33, 0x2, P1 ;  /* 0x0000000502197c11 */ /* 0x000fe400088f1421 */
[----:B------:R-:W-:Y:S02]  /*a600*/  IADD3.X R23, PT, PT, R21, UR7, RZ, P2, !PT ;  /* 0x0000000715177c10 */ /* 0x000fe400097fe4ff */
[----:B------:R-:W-:Y:S01]  /*a610*/  IADD3 R2, P2, PT, R5, R2, RZ ;  /* 0x0000000205027210 */ /* 0x000fe20007f5e0ff */
[----:B------:R-:W-:Y:S01]  /*a620*/  IMAD.WIDE.U32 R4, R34, 0x4, RZ ;  /* 0x0000000422047825 */ /* 0x000fe200078e00ff */
[----:B-----5:R-:W-:Y:S02]  /*a630*/  IADD3 R20, P1, PT, R20, UR10, RZ ;  /* 0x0000000a14147c10 */ /* 0x020fe4000ff3e0ff */
[----:B------:R-:W-:Y:S02]  /*a640*/  SHF.L.U64.HI R26, R27, 0x2, R32 ;  /* 0x000000021b1a7819 */ /* 0x000fe40000010220 */
[----:B------:R-:W-:-:S02]  /*a650*/  IADD3.X R21, PT, PT, R21, UR11, RZ, P1, !PT ;  /* 0x0000000b15157c10 */ /* 0x000fc40008ffe4ff */
[----:B------:R-:W-:Y:S02]  /*a660*/  IADD3 R28, PT, PT, R5, R7, RZ ;  /* 0x00000007051c7210 */ /* 0x000fe40007ffe0ff */
[----:B-12---:R-:W-:Y:S02]  /*a670*/  IADD3.X R19, PT, PT, RZ, -0x1, RZ, P3, !PT ;  /* 0xffffffffff137810 */ /* 0x006fe40001ffe4ff */
[----:B------:R-:W-:-:S07]  /*a680*/  IADD3.X R33, PT, PT, RZ, R33, RZ, P2, !PT ;  /* 0x00000021ff217210 */ /* 0x000fce00017fe4ff */
.L_x_204:
[----:B0-----:R-:W-:Y:S02]  /*a690*/  LEA R8, P1, R3, R24, 0x2 ;  /* 0x0000001803087211 */ /* 0x001fe400078210ff */
[----:B------:R-:W-:Y:S02]  /*a6a0*/  IADD3 R10, P2, PT, R24, R4, RZ ;  /* 0x00000004180a7210 */ /* 0x000fe40007f5e0ff */
[----:B------:R-:W-:Y:S02]  /*a6b0*/  LEA R12, P3, R27, R24, 0x2 ;  /* 0x000000181b0c7211 */ /* 0x000fe400078610ff */
[C---:B------:R-:W-:Y:S02]  /*a6c0*/  IADD3.X R9, PT, PT, R25.reuse, R30, RZ, P1, !PT ;  /* 0x0000001e19097210 */ /* 0x040fe40000ffe4ff */
[----:B------:R-:W-:Y:S02]  /*a6d0*/  MOV R6, R24 ;  /* 0x0000001800067202 */ /* 0x000fe40000000f00 */
[----:B------:R-:W-:Y:S01]  /*a6e0*/  MOV R7, R25 ;  /* 0x0000001900077202 */ /* 0x000fe20000000f00 */
[----:B---3--:R0:W2:Y:S01]  /*a6f0*/  LDG.E R15, desc[UR8][R8.64] ;  /* 0x00000008080f7981 */ /* 0x0080a2000c1e1900 */
        /* <DEDUP_REMOVED lines=22> */
.L_x_203:
[----:B------:R-:W-:Y:S05]  /*a860*/  BSYNC.RECONVERGENT B0 ;  /* 0x0000000000007941 */ /* 0x000fea0003800200 */
.L_x_202:
[----:B------:R-:W-:Y:S05]  /*a870*/  @!P0 EXIT ;  /* 0x000000000000894d */ /* 0x000fea0003800000 */
[C---:B------:R-:W-:Y:S01]  /*a880*/  SHF.L.U64.HI R31, R34.reuse, 0x2, R35 ;  /* 0x00000002221f7819 */ /* 0x040fe20000010223 */
[----:B------:R-:W4:Y:S01]  /*a890*/  LDCU.64 UR4, c[0x0][0x3d8] ;  /* 0x00007b00ff0477ac */ /* 0x000f220008000a00 */
[----:B------:R-:W-:Y:S02]  /*a8a0*/  SHF.L.U32 R29, R34, 0x2, RZ ;  /* 0x00000002221d7819 */ /* 0x000fe400000006ff */
[C---:B------:R-:W-:Y:S01]  /*a8b0*/  SHF.L.U64.HI R39, R27.reuse, 0x2, R32 ;  /* 0x000000021b277819 */ /* 0x040fe20000010220 */
[----:B------:R-:W0:Y:S01]  /*a8c0*/  LDCU.64 UR6, c[0x0][0x388] ;  /* 0x00007100ff0677ac */ /* 0x000e220008000a00 */
[----:B------:R-:W-:Y:S02]  /*a8d0*/  SHF.L.U32 R41, R27, 0x2, RZ ;  /* 0x000000021b297819 */ /* 0x000fe400000006ff */
[C---:B------:R-:W-:Y:S01]  /*a8e0*/  SHF.L.U64.HI R35, R3.reuse, 0x2, R0 ;  /* 0x0000000203237819 */ /* 0x040fe20000010200 */
[----:B------:R-:W0:Y:S01]  /*a8f0*/  LDCU.64 UR10, c[0x0][0x390] ;  /* 0x00007200ff0a77ac */ /* 0x000e220008000a00 */
[----:B------:R-:W-:-:S07]  /*a900*/  SHF.L.U32 R37, R3, 0x2, RZ ;  /* 0x0000000203257819 */ /* 0x000fce00000006ff */
.L_x_205:
[C---:B0123--:R-:W-:Y:S02]  /*a910*/  SHF.L.U32 R16, R2.reuse, 0x2, RZ ;  /* 0x0000000202107819 */ /* 0x04ffe400000006ff */
[----:B------:R-:W-:Y:S02]  /*a920*/  SHF.L.U64.HI R13, R2, 0x2, R33 ;  /* 0x00000002020d7819 */ /* 0x000fe40000010221 */
[----:B----4-:R-:W-:-:S04]  /*a930*/  IADD3 R4, P0, PT, R16, UR4, RZ ;  /* 0x0000000410047c10 */ /* 0x010fc8000ff1e0ff */
[----:B------:R-:W-:Y:S02]  /*a940*/  IADD3.X R5, PT, PT, R13, UR5, RZ, P0, !PT ;  /* 0x000000050d057c10 */ /* 0x000fe400087fe4ff */
[C---:B------:R-:W-:Y:S02]  /*a950*/  IADD3 R6, P0, PT, R4.reuse, R37, RZ ;  /* 0x0000002504067210 */ /* 0x040fe40007f1e0ff */
[C---:B------:R-:W-:Y:S01]  /*a960*/  IADD3 R10, P1, PT, R4.reuse, R41, RZ ;  /* 0x00000029040a7210 */ /* 0x040fe20007f3e0ff */
[----:B------:R0:W2:Y:S01]  /*a970*/  LDG.E R18, desc[UR8][R4.64] ;  /* 0x0000000804127981 */ /* 0x0000a2000c1e1900 */
[C---:B------:R-:W-:Y:S02]  /*a980*/  IADD3.X R7, PT, PT, R5.reuse, R35, RZ, P0, !PT ;  /* 0x0000002305077210 */ /* 0x040fe400007fe4ff */
[----:B------:R-:W-:Y:S02]  /*a990*/  IADD3 R8, P0, PT, R4, R29, RZ ;  /* 0x0000001d04087210 */ /* 0x000fe40007f1e0ff */
[C---:B------:R-:W-:Y:S01]  /*a9a0*/  IADD3.X R11, PT, PT, R5.reuse, R39, RZ, P1, !PT ;  /* 0x00000027050b7210 */ /* 0x040fe20000ffe4ff */
[----:B------:R1:W2:Y:S01]  /*a9b0*/  LDG.E R19, desc[UR8][R6.64] ;  /* 0x0000000806137981 */ /* 0x0002a2000c1e1900 */
[----:B------:R-:W-:-:S03]  /*a9c0*/  IADD3.X R9, PT, PT, R5, R31, RZ, P0, !PT ;  /* 0x0000001f05097210 */ /* 0x000fc600007fe4ff */
[----:B------:R-:W3:Y:S04]  /*a9d0*/  LDG.E R21, desc[UR8][R10.64] ;  /* 0x000000080a157981 */ /* 0x000ee8000c1e1900 */
[----:B------:R4:W3:Y:S01]  /*a9e0*/  LDG.E R20, desc[UR8][R8.64] ;  /* 0x0000000808147981 */ /* 0x0008e2000c1e1900 */
[C---:B------:R-:W-:Y:S02]  /*a9f0*/  SHF.L.U32 R27, R2.reuse, 0x3, RZ ;  /* 0x00000003021b7819 */ /* 0x040fe400000006ff */
[----:B------:R-:W-:Y:S02]  /*aa00*/  SHF.L.U64.HI R28, R2, 0x3, R33 ;  /* 0x00000003021c7819 */ /* 0x000fe40000010221 */
[----:B------:R-:W-:Y:S02]  /*aa10*/  LOP3.LUT R14, R27, 0xfffffff8, RZ, 0xc0, !PT ;  /* 0xfffffff81b0e7812 */ /* 0x000fe400078ec0ff */
[----:B------:R-:W-:-:S02]  /*aa20*/  LOP3.LUT R16, R16, 0xfffffffc, RZ, 0xc0, !PT ;  /* 0xfffffffc10107812 */ /* 0x000fc400078ec0ff */
[----:B0-----:R-:W-:Y:S02]  /*aa30*/  LOP3.LUT R5, R28, 0x3, RZ, 0xc0, !PT ;  /* 0x000000031c057812 */ /* 0x001fe400078ec0ff */
[----:B------:R-:W-:Y:S02]  /*aa40*/  IADD3 R12, P0, PT, R14, UR6, RZ ;  /* 0x000000060e0c7c10 */ /* 0x000fe4000ff1e0ff */
[----:B------:R-:W-:Y:S02]  /*aa50*/  LOP3.LUT R4, R13, 0x3, RZ, 0xc0, !PT ;  /* 0x000000030d047812 */ /* 0x000fe400078ec0ff */
[----:B------:R-:W-:Y:S02]  /*aa60*/  IADD3 R16, P2, PT, R16, UR4, RZ ;  /* 0x0000000410107c10 */ /* 0x000fe4000ff5e0ff */
[----:B------:R-:W-:Y:S02]  /*aa70*/  IADD3 R14, P1, PT, R14, UR10, RZ ;  /* 0x0000000a0e0e7c10 */ /* 0x000fe4000ff3e0ff */
[----:B------:R-:W-:-:S02]  /*aa80*/  IADD3.X R13, PT, PT, R5, UR7, RZ, P0, !PT ;  /* 0x00000007050d7c10 */ /* 0x000fc400087fe4ff */
[----:B------:R-:W-:Y:S02]  /*aa90*/  IADD3.X R17, PT, PT, R4, UR5, RZ, P2, !PT ;  /* 0x0000000504117c10 */ /* 0x000fe400097fe4ff */
[----:B------:R-:W-:Y:S02]  /*aaa0*/  IADD3.X R15, PT, PT, R5, UR11, RZ, P1, !PT ;  /* 0x0000000b050f7c10 */ /* 0x000fe40008ffe4ff */
[C---:B------:R-:W-:Y:S02]  /*aab0*/  IADD3 R4, P0, PT, R16.reuse, R37, RZ ;  /* 0x0000002510047210 */ /* 0x040fe40007f1e0ff */
[C---:B-1----:R-:W-:Y:S02]  /*aac0*/  IADD3 R6, P1, PT, R16.reuse, R29, RZ ;  /* 0x0000001d10067210 */ /* 0x042fe40007f3e0ff */
[----:B----4-:R-:W-:Y:S02]  /*aad0*/  IADD3 R8, P2, PT, R16, R41, RZ ;  /* 0x0000002910087210 */ /* 0x010fe40007f5e0ff */
[----:B------:R-:W-:-:S02]  /*aae0*/  IADD3.X R5, PT, PT, R17, R35, RZ, P0, !PT ;  /* 0x0000002311057210 */ /* 0x000fc400007fe4ff */
[C---:B------:R-:W-:Y:S02]  /*aaf0*/  IADD3.X R7, PT, PT, R17.reuse, R31, RZ, P1, !PT ;  /* 0x0000001f11077210 */ /* 0x040fe40000ffe4ff */
[----:B------:R-:W-:Y:S01]  /*ab00*/  IADD3.X R9, PT, PT, R17, R39, RZ, P2, !PT ;  /* 0x0000002711097210 */ /* 0x000fe200017fe4ff */
[----:B--2---:R0:W-:Y:S04]  /*ab10*/  STG.E.64 desc[UR8][R12.64], R18 ;  /* 0x000000120c007986 */ /* 0x0041e8000c101b08 */
[----:B---3--:R1:W-:Y:S04]  /*ab20*/  STG.E.64 desc[UR8][R14.64], R20 ;  /* 0x000000140e007986 */ /* 0x0083e8000c101b08 */
        /* <DEDUP_REMOVED lines=28> */
[----:B------:R-:W3:Y:S04]  /*acf0*/  LDG.E R22, desc[UR8][R16.64+0x600] ;  /* 0x0006000810167981 */ /* 0x000ee8000c1e1900 */
[----:B------:R-:W3:Y:S04]  /*ad00*/  LDG.E R23, desc[UR8][R4.64+0x600] ;  /* 0x0006000804177981 */ /* 0x000ee8000c1e1900 */
        /* <DEDUP_REMOVED lines=14> */
[----:B---3--:R1:W-:Y:S04]  /*adf0*/  STG.E.64 desc[UR8][R12.64], R22 ;  /* 0x000000160c007986 */ /* 0x0083e8000c101b08 */
[----:B--2---:R1:W-:Y:S07]  /*ae00*/  STG.E.64 desc[UR8][R14.64], R24 ;  /* 0x000000180e007986 */ /* 0x0043ee000c101b08 */
[----:B------:R-:W-:Y:S05]  /*ae10*/  @P0 BRA `(.L_x_205) ;  /* 0xfffffff800bc0947 */ /* 0x000fea000383ffff */
[----:B------:R-:W-:Y:S05]  /*ae20*/  EXIT ;  /* 0x000000000000794d */ /* 0x000fea0003800000 */
.L_x_206:
        /* <DEDUP_REMOVED lines=13> */
.L_x_3407:


//--------------------- .text._Z35group_norm_nhwc_bwd_one_pass_kernelI11Bf16IOBf16WLi64ELi8ELi128EEv26Group_norm_nhwc_bwd_params --------------------------
	.section	.text._Z35group_norm_nhwc_bwd_one_pass_kernelI11Bf16IOBf16WLi64ELi8ELi128EEv26Group_norm_nhwc_bwd_params,"ax",@progbits
	.align	128
        .global         _Z35group_norm_nhwc_bwd_one_pass_kernelI11Bf16IOBf16WLi64ELi8ELi128EEv26Group_norm_nhwc_bwd_params
        .type           _Z35group_norm_nhwc_bwd_one_pass_kernelI11Bf16IOBf16WLi64ELi8ELi128EEv26Group_norm_nhwc_bwd_params,@function
        .size           _Z35group_norm_nhwc_bwd_one_pass_kernelI11Bf16IOBf16WLi64ELi8ELi128EEv26Group_norm_nhwc_bwd_params,(.L_x_3408 - _Z35group_norm_nhwc_bwd_one_pass_kernelI11Bf16IOBf16WLi64ELi8ELi128EEv26Group_norm_nhwc_bwd_params)
        .other          _Z35group_norm_nhwc_bwd_one_pass_kernelI11Bf16IOBf16WLi64ELi8ELi128EEv26Group_norm_nhwc_bwd_params,@"STO_CUDA_ENTRY STV_DEFAULT"
_Z35group_norm_nhwc_bwd_one_pass_kernelI11Bf16IOBf16WLi64ELi8ELi128EEv26Group_norm_nhwc_bwd_params:
.text._Z35group_norm_nhwc_bwd_one_pass_kernelI11Bf16IOBf16WLi64ELi8ELi128EEv26Group_norm_nhwc_bwd_params:
        /* <DEDUP_REMOVED lines=33> */
.L_x_232:
[----:B0-----:R-:W0:Y:S01]  /*0210*/  LDC R9, c[0x0][0x410] ;  /* 0x00010400ff097b82 */ /* 0x001e220000000800 */
[----:B-1----:R-:W1:Y:S01]  /*0220*/  LDCU.64 UR10, c[0x0][0x3b8] ;  /* 0x00007700ff0a77ac */ /* 0x002e620008000a00 */
[----:B------:R-:W-:Y:S01]  /*0230*/  IABS R6, UR9 ;  /* 0x0000000900067c13 */ /* 0x000fe20008000000 */
[----:B--2---:R-:W2:Y:S01]  /*0240*/  LDCU.128 UR28, c[0x0][0x400] ;  /* 0x00008000ff1c77ac */ /* 0x004ea20008000c00 */
[----:B-1----:R-:W-:Y:S01]  /*0250*/  UIMAD.WIDE UR10, UR9, 0x8, UR10 ;  /* 0x00000008090a78a5 */ /* 0x002fe2000f8e020a */
[C---:B--2---:R-:W-:Y:S02]  /*0260*/  ISETP.GE.U32.AND P0, PT, R30.reuse, UR28, PT ;  /* 0x0000001c1e007c0c */ /* 0x044fe4000bf06070 */
[----:B0-----:R-:W-:Y:S02]  /*0270*/  IABS R8, R9 ;  /* 0x0000000900087213 */ /* 0x001fe40000000000 */
[----:B------:R-:W-:Y:S02]  /*0280*/  LOP3.LUT R10, R9, UR9, RZ, 0x3c, !PT ;  /* 0x00000009090a7c12 */ /* 0x000fe4000f8e3cff */
[----:B------:R-:W0:Y:S01]  /*0290*/  I2F.RP R3, R8 ;  /* 0x0000000800037306 */ /* 0x000e220000209400 */
[----:B------:R-:W-:-:S02]  /*02a0*/  IADD3 R25, PT, PT, R30, 0x20, RZ ;  /* 0x000000201e197810 */ /* 0x000fc40007ffe0ff */
[----:B------:R-:W-:Y:S02]  /*02b0*/  ISETP.LE.AND P3, PT, RZ, UR9, PT ;  /* 0x00000009ff007c0c */ /* 0x000fe4000bf63270 */
[----:B------:R-:W-:-:S03]  /*02c0*/  ISETP.GE.AND P2, PT, R10, RZ, PT ;  /* 0x000000ff0a00720c */ /* 0x000fc60003f46270 */
[----:B0-----:R-:W0:Y:S02]  /*02d0*/  MUFU.RCP R3, R3 ;  /* 0x0000000300037308 */ /* 0x001e240000001000 */
[----:B0-----:R-:W-:-:S06]  /*02e0*/  IADD3 R4, PT, PT, R3, 0xffffffe, RZ ;  /* 0x0ffffffe03047810 */ /* 0x001fcc0007ffe0ff */
[----:B------:R0:W1:Y:S02]  /*02f0*/  F2I.FTZ.U32.TRUNC.NTZ R5, R4 ;  /* 0x0000000400057305 */ /* 0x000064000021f000 */
[----:B0-----:R-:W-:Y:S01]  /*0300*/  HFMA2 R4, -RZ, RZ, 0, 0 ;  /* 0x00000000ff047431 */ /* 0x001fe200000001ff */
[----:B-1----:R-:W-:-:S05]  /*0310*/  IADD3 R7, PT, PT, RZ, -R5, RZ ;  /* 0x80000005ff077210 */ /* 0x002fca0007ffe0ff */
[----:B------:R-:W-:-:S04]  /*0320*/  IMAD R7, R7, R8, RZ ;  /* 0x0000000807077224 */ /* 0x000fc800078e02ff */
[----:B------:R-:W-:Y:S01]  /*0330*/  IMAD.HI.U32 R5, R5, R7, R4 ;  /* 0x0000000705057227 */ /* 0x000fe200078e0004 */
[----:B------:R-:W-:Y:S02]  /*0340*/  MOV R7, R6 ;  /* 0x0000000600077202 */ /* 0x000fe40000000f00 */
[----:B------:R-:W-:-:S03]  /*0350*/  MOV R4, UR10 ;  /* 0x0000000a00047c02 */ /* 0x000fc60008000f00 */
[----:B------:R-:W-:Y:S01]  /*0360*/  IMAD.HI.U32 R6, R5, R7, RZ ;  /* 0x0000000705067227 */ /* 0x000fe200078e00ff */
[----:B------:R-:W-:-:S04]  /*0370*/  MOV R5, UR11 ;  /* 0x0000000b00057c02 */ /* 0x000fc80008000f00 */
[----:B------:R-:W-:Y:S02]  /*0380*/  IADD3 R3, PT, PT, -R6, RZ, RZ ;  /* 0x000000ff06037210 */ /* 0x000fe40007ffe1ff */
[----:B------:R-:W2:Y:S03]  /*0390*/  LDG.E.64 R4, desc[UR16][R4.64] ;  /* 0x0000001004047981 */ /* 0x000ea6000c1e1b00 */
[----:B------:R-:W-:Y:S01]  /*03a0*/  IMAD R3, R8, R3, R7 ;  /* 0x0000000308037224 */ /* 0x000fe200078e0207 */
[----:B------:R-:W-:-:S04]  /*03b0*/  SHF.R.S32.HI R7, RZ, 0x1f, R30 ;  /* 0x0000001fff077819 */ /* 0x000fc8000001141e */
[----:B------:R-:W-:Y:S02]  /*03c0*/  ISETP.GT.U32.AND P1, PT, R8, R3, PT ;  /* 0x000000030800720c */ /* 0x000fe40003f24070 */
[----:B------:R-:W-:Y:S02]  /*03d0*/  ISETP.GE.AND.EX P0, PT, R7, UR29, PT, P0 ;  /* 0x0000001d07007c0c */ /* 0x000fe4000bf06300 */
[----:B------:R-:W-:-:S09]  /*03e0*/  SHF.R.S32.HI R13, RZ, 0x1f, R25 ;  /* 0x0000001fff0d7819 */ /* 0x000fd20000011419 */
[-C--:B------:R-:W-:Y:S02]  /*03f0*/  @!P1 IADD3 R3, PT, PT, R3, -R8.reuse, RZ ;  /* 0x8000000803039210 */ /* 0x080fe40007ffe0ff */
[----:B------:R-:W-:Y:S01]  /*0400*/  @!P1 IADD3 R6, PT, PT, R6, 0x1, RZ ;  /* 0x0000000106069810 */ /* 0x000fe20007ffe0ff */
[----:B------:R-:W0:Y:S01]  /*0410*/  @!P0 LDC.64 R22, c[0x0][0x3f8] ;  /* 0x0000fe00ff168b82 */ /* 0x000e220000000a00 */
[-C--:B------:R-:W-:Y:S02]  /*0420*/  ISETP.GE.U32.AND P4, PT, R3, R8.reuse, PT ;  /* 0x000000080300720c */ /* 0x080fe40003f86070 */
[----:B------:R-:W-:Y:S02]  /*0430*/  ISETP.GE.U32.AND P1, PT, R25, UR28, PT ;  /* 0x0000001c19007c0c */ /* 0x000fe4000bf26070 */
[----:B------:R-:W-:Y:S02]  /*0440*/  ISETP.GT.U32.AND P5, PT, R8, R3, PT ;  /* 0x000000030800720c */ /* 0x000fe40003fa4070 */
[----:B------:R-:W-:Y:S01]  /*0450*/  IADD3 R8, PT, PT, R3, -R8, RZ ;  /* 0x8000000803087210 */ /* 0x000fe20007ffe0ff */
[----:B------:R-:W1:Y:S01]  /*0460*/  @!P0 LDC.64 R16, c[0x0][0x3a0] ;  /* 0x0000e800ff108b82 */ /* 0x000e620000000a00 */
[----:B------:R-:W-:-:S02]  /*0470*/  ISETP.GE.AND.EX P1, PT, R13, UR29, PT, P1 ;  /* 0x0000001d0d007c0c */ /* 0x000fc4000bf26310 */
[----:B------:R-:W-:-:S03]  /*0480*/  SEL R3, R8, R3, !P5 ;  /* 0x0000000308037207 */ /* 0x000fc60006800000 */
[----:B------:R-:W-:Y:S02]  /*0490*/  @P4 IADD3 R6, PT, PT, R6, 0x1, RZ ;  /* 0x0000000106064810 */ /* 0x000fe40007ffe0ff */
[----:B------:R-:W-:Y:S01]  /*04a0*/  ISETP.NE.AND P4, PT, R9, RZ, PT ;  /* 0x000000ff0900720c */ /* 0x000fe20003f85270 */
[----:B---3--:R-:W3:Y:S01]  /*04b0*/  @!P0 LDC.64 R14, c[0x0][0x398] ;  /* 0x0000e600ff0e8b82 */ /* 0x008ee20000000a00 */
[----:B------:R-:W-:Y:S02]  /*04c0*/  LOP3.LUT R8, RZ, R9, RZ, 0x33, !PT ;  /* 0x00000009ff087212 */ /* 0x000fe400078e33ff */
[----:B------:R-:W-:Y:S02]  /*04d0*/  @!P3 IADD3 R3, PT, PT, -R3, RZ, RZ ;  /* 0x000000ff0303b210 */ /* 0x000fe40007ffe1ff */
[----:B------:R-:W-:Y:S02]  /*04e0*/  @!P2 IADD3 R6, PT, PT, -R6, RZ, RZ ;  /* 0x000000ff0606a210 */ /* 0x000fe40007ffe1ff */
[----:B------:R-:W-:Y:S01]  /*04f0*/  SEL R31, R8, R3, !P4 ;  /* 0x00000003081f7207 */ /* 0x000fe20006000000 */
[----:B------:R-:W4:Y:S01]  /*0500*/  @!P1 LDC.64 R18, c[0x0][0x3f8] ;  /* 0x0000fe00ff129b82 */ /* 0x000f220000000a00 */
[----:B------:R-:W-:-:S02]  /*0510*/  SHF.L.U32 R24, R0, 0x1, RZ ;  /* 0x0000000100187819 */ /* 0x000fc400000006ff */
[----:B------:R-:W-:Y:S02]  /*0520*/  SEL R9, R8, R6, !P4 ;  /* 0x0000000608097207 */ /* 0x000fe40006000000 */
[----:B------:R-:W-:Y:S02]  /*0530*/  SHF.L.U32 R3, R31, 0x3, RZ ;  /* 0x000000031f037819 */ /* 0x000fe400000006ff */
[----:B------:R-:W-:Y:S02]  /*0540*/  LOP3.LUT R24, R24, 0x6, RZ, 0xc0, !PT ;  /* 0x0000000618187812 */ /* 0x000fe400078ec0ff */
[----:B------:R-:W-:Y:S02]  /*0550*/  SHF.R.S32.HI R6, RZ, 0x1f, R9 ;  /* 0x0000001fff067819 */ /* 0x000fe40000011409 */
[----:B------:R-:W-:Y:S02]  /*0560*/  SHF.R.S32.HI R33, RZ, 0x1f, R3 ;  /* 0x0000001fff217819 */ /* 0x000fe40000011403 */
[----:B------:R-:W-:Y:S01]  /*0570*/  LOP3.LUT R32, R3, R24, RZ, 0xfc, !PT ;  /* 0x0000001803207212 */ /* 0x000fe200078efcff */
[----:B------:R-:W-:Y:S01]  /*0580*/  IMAD R6, R6, UR30, RZ ;  /* 0x0000001e06067c24 */ /* 0x000fe2000f8e02ff */
[----:B------:R-:W-:-:S03]  /*0590*/  ISETP.NE.AND P2, PT, RZ, UR20, PT ;  /* 0x00000014ff007c0c */ /* 0x000fc6000bf45270 */
[----:B------:R-:W-:-:S04]  /*05a0*/  IMAD.WIDE.U32 R32, R9, UR30, R32 ;  /* 0x0000001e09207c25 */ /* 0x000fc8000f8e0020 */
[----:B------:R-:W-:Y:S01]  /*05b0*/  IMAD R9, R9, UR31, R6 ;  /* 0x0000001f09097c24 */ /* 0x000fe2000f8e0206 */
[----:B------:R-:W-:Y:S01]  /*05c0*/  @!P0 MOV R34, R32 ;  /* 0x0000002000228202 */ /* 0x000fe20000000f00 */
[-C--:B0-----:R-:W-:Y:S02]  /*05d0*/  @!P0 IMAD R7, R7, R22.reuse, RZ ;  /* 0x0000001607078224 */ /* 0x081fe400078e02ff */
[----:B------:R-:W-:Y:S02]  /*05e0*/  IMAD.IADD R35, R33, 0x1, R9 ;  /* 0x0000000121237824 */ /* 0x000fe400078e0209 */
[C---:B------:R-:W-:Y:S01]  /*05f0*/  @!P0 IMAD R21, R30.reuse, R23, R7 ;  /* 0x000000171e158224 */ /* 0x040fe200078e0207 */
[----:B------:R-:W0:Y:S01]  /*0600*/  @!P1 LDC.64 R8, c[0x0][0x398] ;  /* 0x0000e600ff089b82 */ /* 0x000e220000000a00 */
[----:B------:R-:W-:-:S04]  /*0610*/  @!P0 IMAD.WIDE.U32 R22, R30, R22, R34 ;  /* 0x000000161e168225 */ /* 0x000fc800078e0022 */
[----:B----4-:R-:W-:-:S03]  /*0620*/  @!P1 IMAD R20, R13, R18, RZ ;  /* 0x000000120d149224 */ /* 0x010fc600078e02ff */
[----:B------:R-:W4:Y:S01]  /*0630*/  @!P1 LDC.64 R6, c[0x0][0x3a0] ;  /* 0x0000e800ff069b82 */ /* 0x000f220000000a00 */
[----:B------:R-:W-:Y:S01]  /*0640*/  @!P0 IADD3 R21, PT, PT, R23, R21, RZ ;  /* 0x0000001517158210 */ /* 0x000fe20007ffe0ff */
[----:B------:R-:W-:Y:S01]  /*0650*/  @!P1 IMAD R19, R25, R19, R20 ;  /* 0x0000001319139224 */ /* 0x000fe200078e0214 */
[----:B------:R-:W-:-:S05]  /*0660*/  @!P0 SHF.L.U32 R23, R22, 0x1, RZ ;  /* 0x0000000116178819 */ /* 0x000fca00000006ff */
[----:B------:R-:W5:Y:S01]  /*0670*/  @P2 LDC.64 R10, c[0x0][0x3b0] ;  /* 0x0000ec00ff0a2b82 */ /* 0x000f620000000a00 */
[----:B------:R-:W-:Y:S02]  /*0680*/  @!P0 SHF.L.U64.HI R22, R22, 0x1, R21 ;  /* 0x0000000116168819 */ /* 0x000fe40000010215 */
[----:B------:R-:W-:-:S05]  /*0690*/  @!P1 MOV R20, R32 ;  /* 0x0000002000149202 */ /* 0x000fca0000000f00 */
[----:B------:R-:W5:Y:S01]  /*06a0*/  LDC.64 R12, c[0x0][0x3a8] ;  /* 0x0000ea00ff0c7b82 */ /* 0x000f620000000a00 */
[----:B------:R-:W-:Y:S02]  /*06b0*/  @!P1 MOV R21, R35 ;  /* 0x0000002300159202 */ /* 0x000fe40000000f00 */
[----:B-1----:R-:W-:Y:S01]  /*06c0*/  @!P0 IADD3 R16, P3, PT, R23, R16, RZ ;  /* 0x0000001017108210 */ /* 0x002fe20007f7e0ff */
[----:B------:R-:W-:-:S03]  /*06d0*/  @!P1 IMAD.WIDE.U32 R20, R25, R18, R20 ;  /* 0x0000001219149225 */ /* 0x000fc600078e0014 */
[----:B------:R-:W-:Y:S02]  /*06e0*/  @!P0 IADD3.X R17, PT, PT, R22, R17, RZ, P3, !PT ;  /* 0x0000001116118210 */ /* 0x000fe40001ffe4ff */
[----:B---3--:R-:W-:Y:S02]  /*06f0*/  @!P0 IADD3 R14, P3, PT, R23, R14, RZ ;  /* 0x0000000e170e8210 */ /* 0x008fe40007f7e0ff */
[----:B------:R-:W-:Y:S02]  /*0700*/  @!P1 IADD3 R21, PT, PT, R21, R19, RZ ;  /* 0x0000001315159210 */ /* 0x000fe40007ffe0ff */
[----:B------:R-:W-:Y:S02]  /*0710*/  @!P1 SHF.L.U32 R19, R20, 0x1, RZ ;  /* 0x0000000114139819 */ /* 0x000fe400000006ff */
[----:B------:R-:W-:Y:S01]  /*0720*/  IADD3 R3, PT, PT, R24, R3, RZ ;  /* 0x0000000318037210 */ /* 0x000fe20007ffe0ff */
[----:B------:R-:W-:Y:S01]  /*0730*/  HFMA2 R24, -RZ, RZ, 0, 0 ;  /* 0x00000000ff187431 */ /* 0x000fe200000001ff */
[----:B------:R-:W-:-:S02]  /*0740*/  @!P0 IADD3.X R15, PT, PT, R22, R15, RZ, P3, !PT ;  /* 0x0000000f160f8210 */ /* 0x000fc40001ffe4ff */
[----:B------:R-:W-:Y:S02]  /*0750*/  @!P1 SHF.L.U64.HI R20, R20, 0x1, R21 ;  /* 0x0000000114149819 */ /* 0x000fe40000010215 */
[C---:B----4-:R-:W-:Y:S02]  /*0760*/  @!P1 IADD3 R6, P3, PT, R19.reuse, R6, RZ ;  /* 0x0000000613069210 */ /* 0x050fe40007f7e0ff */
[----:B0-----:R-:W-:Y:S02]  /*0770*/  @!P1 IADD3 R8, P4, PT, R19, R8, RZ ;  /* 0x0000000813089210 */ /* 0x001fe40007f9e0ff */
[----:B------:R-:W-:Y:S02]  /*0780*/  CS2R R26, SRZ ;  /* 0x00000000001a7805 */ /* 0x000fe4000001ff00 */
[----:B------:R-:W-:Y:S01]  /*0790*/  MOV R23, RZ ;  /* 0x000000ff00177202 */ /* 0x000fe20000000f00 */
[----:B-----5:R-:W-:Y:S01]  /*07a0*/  @P2 IMAD.WIDE R10, R3, 0x2, R10 ;  /* 0x00000002030a2825 */ /* 0x020fe200078e020a */
[----:B------:R-:W-:-:S02]  /*07b0*/  @!P1 IADD3.X R7, PT, PT, R20, R7, RZ, P3, !PT ;  /* 0x0000000714079210 */ /* 0x000fc40001ffe4ff */
[----:B------:R-:W-:Y:S01]  /*07c0*/  @!P1 IADD3.X R9, PT, PT, R20, R9, RZ, P4, !PT ;  /* 0x0000000914099210 */ /* 0x000fe200027fe4ff */
[----:B------:R-:W-:Y:S01]  /*07d0*/  IMAD.WIDE R12, R3, 0x2, R12 ;  /* 0x00000002030c7825 */ /* 0x000fe200078e020c */
[----:B------:R-:W3:Y:S04]  /*07e0*/  @!P0 LDG.E R27, desc[UR16][R16.64] ;  /* 0x00000010101b8981 */ /* 0x000ee8000c1e1900 */
[----:B------:R-:W4:Y:S04]  /*07f0*/  @!P0 LDG.E R26, desc[UR16][R14.64] ;  /* 0x000000100e1a8981 */ /* 0x000f28000c1e1900 */
[----:B------:R-:W5:Y:S04]  /*0800*/  @P2 LDG.E.U16 R18, desc[UR16][R10.64] ;  /* 0x000000100a122981 */ /* 0x000f68000c1e1500 */
[----:B------:R0:W5:Y:S04]  /*0810*/  @P2 LDG.E.U16 R19, desc[UR16][R10.64+0x2] ;  /* 0x000002100a132981 */ /* 0x000168000c1e1500 */
[----:B------:R-:W5:Y:S04]  /*0820*/  LDG.E.U16 R16, desc[UR16][R12.64] ;  /* 0x000000100c107981 */ /* 0x000f68000c1e1500 */
[----:B------:R-:W5:Y:S04]  /*0830*/  LDG.E.U16 R17, desc[UR16][R12.64+0x2] ;  /* 0x000002100c117981 */ /* 0x000f68000c1e1500 */
[----:B------:R-:W5:Y:S04]  /*0840*/  @!P1 LDG.E R24, desc[UR16][R6.64] ;  /* 0x0000001006189981 */ /* 0x000f68000c1e1900 */
[----:B------:R3:W5:Y:S01]  /*0850*/  @!P1 LDG.E R23, desc[UR16][R8.64] ;  /* 0x0000001008179981 */ /* 0x000762000c1e1900 */
[----:B------:R-:W-:Y:S01]  /*0860*/  UISETP.NE.AND UP2, UPT, UR20, URZ, UPT ;  /* 0x000000ff1400728c */ /* 0x000fe2000bf45270 */
[----:B------:R-:W-:Y:S01]  /*0870*/  MOV R3, RZ ;  /* 0x000000ff00037202 */ /* 0x000fe20000000f00 */
[----:B------:R-:W-:Y:S01]  /*0880*/  UMOV UR25, 0x3f800000 ;  /* 0x3f80000000197882 */ /* 0x000fe20000000000 */
[----:B--2---:R-:W-:-:S13]  /*0890*/  R2UR UR36, R4 ;  /* 0x00000000042472ca */ /* 0x004fda00000e0000 */
[----:B------:R-:W-:-:S04]  /*08a0*/  IMAD.U32 R4, RZ, RZ, UR36 ;  /* 0x00000024ff047e24 */ /* 0x000fc8000f8e00ff */
[----:B------:R-:W-:-:S05]  /*08b0*/  FFMA.FTZ R5, -R4, UR36, R5 ;  /* 0x0000002404057c23 */ /* 0x000fca0008010105 */
[----:B------:R-:W-:-:S13]  /*08c0*/  FSETP.GTU.FTZ.AND P1, PT, R5, RZ, PT ;  /* 0x000000ff0500720b */ /* 0x000fda0003f3c000 */
[----:B------:R-:W-:-:S05]  /*08d0*/  VOTEU.ANY UP1, P1 ;  /* 0x0000000000ff7886 */ /* 0x000fca0000820100 */
[----:B------:R-:W0:Y:S01]  /*08e0*/  @UP1 LDCU UR10, c[0x0][0x3c0] ;  /* 0x00007800ff0a17ac */ /* 0x000e220008000800 */
[----:B------:R-:W-:-:S13]  /*08f0*/  PLOP3.LUT P1, PT, PT, PT, UP1, 0x80, 0x8 ;  /* 0x000000000008781c */ /* 0x000fda0003f2f018 */
[----:B0-----:R-:W-:-:S06]  /*0900*/  @P1 FADD.FTZ R10, R5, UR10 ;  /* 0x0000000a050a1e21 */ /* 0x001fcc0008010000 */
[----:B------:R-:W0:Y:S01]  /*0910*/  @P1 MUFU.RSQ R10, R10 ;  /* 0x0000000a000a1308 */ /* 0x000e220000001400 */
[----:B------:R-:W-:Y:S01]  /*0920*/  HFMA2 R5, -RZ, RZ, 0, 0 ;  /* 0x00000000ff057431 */ /* 0x000fe200000001ff */
[----:B0-----:R-:W-:-:S13]  /*0930*/  @P1 R2UR UR10, R10 ;  /* 0x000000000a0a12ca */ /* 0x001fda00000e0000 */
[----:B------:R-:W-:Y:S01]  /*0940*/  @UP1 UMOV UR25, UR10 ;  /* 0x0000000a00191c82 */ /* 0x000fe20008000000 */
[----:B---3--:R-:W-:Y:S02]  /*0950*/  PRMT R8, R27, 0x7632, R8 ;  /* 0x000076321b087816 */ /* 0x008fe40000000008 */
[----:B----4-:R-:W-:Y:S02]  /*0960*/  PRMT R25, R26, 0x7632, R25 ;  /* 0x000076321a197816 */ /* 0x010fe40000000019 */
[----:B-----5:R-:W-:Y:S02]  /*0970*/  @P2 SHF.L.U32 R5, R18, 0x10, RZ ;  /* 0x0000001012052819 */ /* 0x020fe400000006ff */
[----:B------:R-:W-:Y:S02]  /*0980*/  @P2 SHF.L.U32 R3, R19, 0x10, RZ ;  /* 0x0000001013032819 */ /* 0x000fe400000006ff */
[----:B------:R-:W-:Y:S02]  /*0990*/  SHF.L.U32 R4, R16, 0x10, RZ ;  /* 0x0000001010047819 */ /* 0x000fe400000006ff */
[----:B------:R-:W-:-:S02]  /*09a0*/  SHF.L.U32 R6, R17, 0x10, RZ ;  /* 0x0000001011067819 */ /* 0x000fc400000006ff */
[----:B------:R-:W-:Y:S02]  /*09b0*/  PRMT R7, R24, 0x7632, R7 ;  /* 0x0000763218077816 */ /* 0x000fe40000000007 */
[----:B------:R-:W-:Y:S01]  /*09c0*/  PRMT R22, R23, 0x7632, R22 ;  /* 0x0000763217167816 */ /* 0x000fe20000000016 */
[----:B------:R-:W-:Y:S06]  /*09d0*/  BRA.U UP2, `(.L_x_208) ;  /* 0x0000000102947547 */ /* 0x000fec000b800000 */
[----:B------:R-:W-:Y:S02]  /*09e0*/  SHF.L.U32 R10, R27, 0x10, RZ ;  /* 0x000000101b0a7819 */ /* 0x000fe400000006ff */
[----:B------:R-:W-:Y:S02]  /*09f0*/  SHF.L.U32 R8, R8, 0x10, RZ ;  /* 0x0000001008087819 */ /* 0x000fe400000006ff */
[----:B------:R-:W-:Y:S01]  /*0a00*/  SHF.L.U32 R11, R26, 0x10, RZ ;  /* 0x000000101a0b7819 */ /* 0x000fe200000006ff */
[----:B------:R-:W-:Y:S01]  /*0a10*/  FADD.FTZ R10, R10, -UR36 ;  /* 0x800000240a0a7e21 */ /* 0x000fe20008010000 */
[----:B------:R-:W-:Y:S01]  /*0a20*/  SHF.L.U32 R9, R25, 0x10, RZ ;  /* 0x0000001019097819 */ /* 0x000fe200000006ff */
[----:B------:R-:W-:Y:S01]  /*0a30*/  FADD.FTZ R12, R8, -UR36 ;  /* 0x80000024080c7e21 */ /* 0x000fe20008010000 */
[----:B------:R-:W-:Y:S01]  /*0a40*/  SHF.L.U32 R14, R24, 0x10, RZ ;  /* 0x00000010180e7819 */ /* 0x000fe200000006ff */
[----:B------:R-:W-:Y:S01]  /*0a50*/  FMUL.FTZ R13, R4, R11 ;  /* 0x0000000b040d7220 */ /* 0x000fe20000410000 */
[----:B------:R-:W-:Y:S01]  /*0a60*/  FMUL.FTZ R8, R10, UR25 ;  /* 0x000000190a087c20 */ /* 0x000fe20008410000 */
[----:B------:R-:W-:Y:S01]  /*0a70*/  FMUL.FTZ R10, R12, UR25 ;  /* 0x000000190c0a7c20 */ /* 0x000fe20008410000 */
[----:B------:R-:W-:Y:S01]  /*0a80*/  FMUL.FTZ R17, R6, R9 ;  /* 0x0000000906117220 */ /* 0x000fe20000410000 */
[----:B------:R-:W-:Y:S01]  /*0a90*/  FADD.FTZ R12, RZ, R13 ;  /* 0x0000000dff0c7221 */ /* 0x000fe20000010000 */
[----:B------:R-:W-:Y:S01]  /*0aa0*/  SHF.L.U32 R15, R23, 0x10, RZ ;  /* 0x00000010170f7819 */ /* 0x000fe200000006ff */
[----:B------:R-:W-:Y:S01]  /*0ab0*/  FFMA.FTZ R13, R8, R13, RZ ;  /* 0x0000000d080d7223 */ /* 0x000fe200000100ff */
[----:B------:R-:W-:Y:S01]  /*0ac0*/  FADD.FTZ R14, R14, -UR36 ;  /* 0x800000240e0e7e21 */ /* 0x000fe20008010000 */
[----:B------:R-:W-:Y:S01]  /*0ad0*/  FADD.FTZ R12, R17, R12 ;  /* 0x0000000c110c7221 */ /* 0x000fe20000010000 */
[----:B------:R-:W-:Y:S01]  /*0ae0*/  SHF.L.U32 R18, R7, 0x10, RZ ;  /* 0x0000001007127819 */ /* 0x000fe200000006ff */
[----:B------:R-:W-:Y:S01]  /*0af0*/  FFMA.FTZ R17, R10, R17, R13 ;  /* 0x000000110a117223 */ /* 0x000fe2000001000d */
[----:B------:R-:W-:Y:S01]  /*0b00*/  FMUL.FTZ R19, R4, R15 ;  /* 0x0000000f04137220 */ /* 0x000fe20000410000 */
[----:B------:R-:W-:Y:S01]  /*0b10*/  FMUL.FTZ R16, R14, UR25 ;  /* 0x000000190e107c20 */ /* 0x000fe20008410000 */
[----:B------:R-:W-:Y:S01]  /*0b20*/  SHF.L.U32 R13, R22, 0x10, RZ ;  /* 0x00000010160d7819 */ /* 0x000fe200000006ff */
[----:B------:R-:W-:Y:S01]  /*0b30*/  FFMA.FTZ R8, R11, R8, RZ ;  /* 0x000000080b087223 */ /* 0x000fe200000100ff */
[----:B------:R-:W-:Y:S01]  /*0b40*/  FADD.FTZ R36, RZ, R11 ;  /* 0x0000000bff247221 */ /* 0x000fe20000010000 */
[----:B------:R-:W-:Y:S01]  /*0b50*/  FFMA.FTZ R14, R16, R19, R17 ;  /* 0x00000013100e7223 */ /* 0x000fe20000010011 */
[----:B------:R-:W-:Y:S01]  /*0b60*/  FADD.FTZ R17, R18, -UR36 ;  /* 0x8000002412117e21 */ /* 0x000fe20008010000 */
[----:B------:R-:W-:Y:S01]  /*0b70*/  FADD.FTZ R12, R12, R19 ;  /* 0x000000130c0c7221 */ /* 0x000fe20000010000 */
[----:B------:R-:W-:Y:S01]  /*0b80*/  FMUL.FTZ R11, R6, R13 ;  /* 0x0000000d060b7220 */ /* 0x000fe20000410000 */
[----:B------:R-:W-:Y:S01]  /*0b90*/  FFMA.FTZ R18, R9, R10, RZ ;  /* 0x0000000a09127223 */ /* 0x000fe200000100ff */
[----:B------:R-:W-:Y:S01]  /*0ba0*/  FMUL.FTZ R17, R17, UR25 ;  /* 0x0000001911117c20 */ /* 0x000fe20008410000 */
[----:B------:R-:W-:Y:S01]  /*0bb0*/  FADD.FTZ R20, RZ, R9 ;  /* 0x00000009ff147221 */ /* 0x000fe20000010000 */
[----:B------:R-:W-:Y:S01]  /*0bc0*/  FADD.FTZ R12, R11, R12 ;  /* 0x0000000c0b0c7221 */ /* 0x000fe20000010000 */
[----:B------:R-:W-:Y:S01]  /*0bd0*/  FADD.FTZ R10, R15, R36 ;  /* 0x000000240f0a7221 */ /* 0x000fe20000010000 */
[----:B------:R-:W-:Y:S01]  /*0be0*/  FFMA.FTZ R14, R17, R11, R14 ;  /* 0x0000000b110e7223 */ /* 0x000fe2000001000e */
[----:B------:R-:W-:Y:S01]  /*0bf0*/  FFMA.FTZ R8, R15, R16, R8 ;  /* 0x000000100f087223 */ /* 0x000fe20000010008 */
[C---:B------:R-:W-:Y:S01]  /*0c00*/  FADD.FTZ R11, R13.reuse, R20 ;  /* 0x000000140d0b7221 */ /* 0x040fe20000010000 */
[----:B------:R-:W-:Y:S01]  /*0c10*/  FFMA.FTZ R9, R13, R17, R18 ;  /* 0x000000110d097223 */ /* 0x000fe20000010012 */
[----:B------:R-:W-:Y:S06]  /*0c20*/  BRA `(.L_x_209) ;  /* 0x0000000400247947 */ /* 0x000fec0003800000 */
.L_x_208:
[C---:B------:R-:W-:Y:S01]  /*0c30*/  IMAD.U32 R8, R27.reuse, 0x10000, RZ ;  /* 0x000100001b087824 */ /* 0x040fe200078e00ff */
[----:B------:R-:W-:Y:S02]  /*0c40*/  SHF.L.U32 R10, R24, 0x10, RZ ;  /* 0x00000010180a7819 */ /* 0x000fe400000006ff */
[----:B------:R-:W-:Y:S01]  /*0c50*/  PRMT R11, R27, 0x7632, R11 ;  /* 0x000076321b0b7816 */ /* 0x000fe2000000000b */
[----:B------:R-:W-:Y:S01]  /*0c60*/  FADD.FTZ R8, R8, -UR36 ;  /* 0x8000002408087e21 */ /* 0x000fe20008010000 */
[----:B------:R-:W-:Y:S01]  /*0c70*/  SHF.L.U32 R36, R26, 0x10, RZ ;  /* 0x000000101a247819 */ /* 0x000fe200000006ff */
[----:B------:R-:W-:Y:S01]  /*0c80*/  FADD.FTZ R10, R10, -UR36 ;  /* 0x800000240a0a7e21 */ /* 0x000fe20008010000 */
[----:B------:R-:W-:Y:S01]  /*0c90*/  SHF.L.U32 R37, R22, 0x10, RZ ;  /* 0x0000001016257819 */ /* 0x000fe200000006ff */
[----:B------:R-:W-:Y:S01]  /*0ca0*/  FMUL.FTZ R9, R8, UR25 ;  /* 0x0000001908097c20 */ /* 0x000fe20008410000 */
[----:B------:R-:W-:Y:S01]  /*0cb0*/  SHF.L.U32 R8, R11, 0x10, RZ ;  /* 0x000000100b087819 */ /* 0x000fe200000006ff */
[----:B------:R-:W-:Y:S01]  /*0cc0*/  FMUL.FTZ R10, R10, UR25 ;  /* 0x000000190a0a7c20 */ /* 0x000fe20008410000 */
[----:B------:R-:W-:Y:S01]  /*0cd0*/  SHF.L.U32 R11, R7, 0x10, RZ ;  /* 0x00000010070b7819 */ /* 0x000fe200000006ff */
[----:B------:R-:W-:-:S02]  /*0ce0*/  FFMA.FTZ R13, R4, R9, R5 ;  /* 0x00000009040d7223 */ /* 0x000fc40000010005 */
[----:B------:R-:W-:Y:S01]  /*0cf0*/  FADD.FTZ R8, R8, -UR36 ;  /* 0x8000002408087e21 */ /* 0x000fe20008010000 */
[----:B------:R-:W-:Y:S01]  /*0d00*/  FFMA.FTZ R17, R4, R10, R5 ;  /* 0x0000000a04117223 */ /* 0x000fe20000010005 */
[----:B------:R-:W-:Y:S01]  /*0d10*/  FMUL.FTZ R12, R13, -1.4426950216293334961 ;  /* 0xbfb8aa3b0d0c7820 */ /* 0x000fe20000410000 */
[----:B------:R-:W-:Y:S01]  /*0d20*/  FADD.FTZ R11, R11, -UR36 ;  /* 0x800000240b0b7e21 */ /* 0x000fe20008010000 */
[----:B------:R-:W-:Y:S01]  /*0d30*/  FMUL.FTZ R8, R8, UR25 ;  /* 0x0000001908087c20 */ /* 0x000fe20008410000 */
[----:B------:R-:W-:Y:S02]  /*0d40*/  FMUL.FTZ R15, R17, -1.4426950216293334961 ;  /* 0xbfb8aa3b110f7820 */ /* 0x000fe40000410000 */
[----:B------:R-:W-:Y:S01]  /*0d50*/  FMUL.FTZ R11, R11, UR25 ;  /* 0x000000190b0b7c20 */ /* 0x000fe20008410000 */
[----:B------:R-:W0:Y:S01]  /*0d60*/  MUFU.EX2 R12, R12 ;  /* 0x0000000c000c7308 */ /* 0x000e220000000800 */
[----:B------:R-:W-:-:S04]  /*0d70*/  FFMA.FTZ R14, R6, R8, R3 ;  /* 0x00000008060e7223 */ /* 0x000fc80000010003 */
[----:B------:R-:W-:-:S03]  /*0d80*/  FMUL.FTZ R18, R14, -1.4426950216293334961 ;  /* 0xbfb8aa3b0e127820 */ /* 0x000fc60000410000 */
        /* <DEDUP_REMOVED lines=10> */
[----:B0-----:R-:W-:Y:S01]  /*0e30*/  FADD.FTZ R18, -R19, 1 ;  /* 0x3f80000013127421 */ /* 0x001fe20000010100 */
[----:B------:R-:W-:Y:S01]  /*0e40*/  FMUL.FTZ R36, R36, R19 ;  /* 0x0000001324247220 */ /* 0x000fe20000410000 */
[----:B------:R-:W-:Y:S02]  /*0e50*/  SHF.L.U32 R19, R23, 0x10, RZ ;  /* 0x0000001017137819 */ /* 0x000fe400000006ff */
[----:B------:R-:W-:-:S03]  /*0e60*/  FFMA.FTZ R13, R13, R18, 1 ;  /* 0x3f8000000d0d7423 */ /* 0x000fc60000010012 */
[----:B------:R-:W0:Y:S01]  /*0e70*/  MUFU.RCP R18, R20 ;  /* 0x0000001400127308 */ /* 0x000e220000001000 */
[----:B-1----:R-:W-:Y:S01]  /*0e80*/  FADD.FTZ R16, R16, 1 ;  /* 0x3f80000010107421 */ /* 0x002fe20000010000 */
[----:B------:R-:W-:-:S06]  /*0e90*/  FMUL.FTZ R13, R36, R13 ;  /* 0x0000000d240d7220 */ /* 0x000fcc0000410000 */
[----:B------:R-:W1:Y:S01]  /*0ea0*/  MUFU.RCP R16, R16 ;  /* 0x0000001000107308 */ /* 0x000e620000001000 */
[----:B--2---:R-:W-:-:S04]  /*0eb0*/  FADD.FTZ R36, -R15, 1 ;  /* 0x3f8000000f247421 */ /* 0x004fc80000010100 */
[----:B------:R-:W-:Y:S01]  /*0ec0*/  FFMA.FTZ R17, R17, R36, 1 ;  /* 0x3f80000011117423 */ /* 0x000fe20000010024 */
[----:B------:R-:W-:Y:S01]  /*0ed0*/  FMUL.FTZ R36, R19, R15 ;  /* 0x0000000f13247220 */ /* 0x000fe20000410000 */
[----:B------:R-:W-:Y:S01]  /*0ee0*/  SHF.L.U32 R19, R25, 0x10, RZ ;  /* 0x0000001019137819 */ /* 0x000fe200000006ff */
[----:B0-----:R-:W-:-:S04]  /*0ef0*/  FADD.FTZ R15, -R18, 1 ;  /* 0x3f800000120f7421 */ /* 0x001fc80000010100 */
[----:B------:R-:W-:Y:S01]  /*0f00*/  FMUL.FTZ R19, R19, R18 ;  /* 0x0000001213137220 */ /* 0x000fe20000410000 */
[----:B------:R-:W-:Y:S01]  /*0f10*/  FFMA.FTZ R14, R14, R15, 1 ;  /* 0x3f8000000e0e7423 */ /* 0x000fe2000001000f */
        /* <DEDUP_REMOVED lines=9> */
[----:B------:R-:W-:Y:S01]  /*0fb0*/  FMUL.FTZ R16, R37, R12 ;  /* 0x0000000c25107220 */ /* 0x000fe20000410000 */
[----:B------:R-:W-:Y:S01]  /*0fc0*/  FFMA.FTZ R9, R9, R13, RZ ;  /* 0x0000000d09097223 */ /* 0x000fe200000100ff */
[C---:B------:R-:W-:Y:S01]  /*0fd0*/  FFMA.FTZ R20, R8.reuse, R17, RZ ;  /* 0x0000001108147223 */ /* 0x040fe200000100ff */
[----:B------:R-:W-:Y:S01]  /*0fe0*/  FFMA.FTZ R21, R8, R19, R21 ;  /* 0x0000001308157223 */ /* 0x000fe20000010015 */
[----:B------:R-:W-:Y:S01]  /*0ff0*/  FADD.FTZ R18, R19, R18 ;  /* 0x0000001213127221 */ /* 0x000fe20000010000 */
[-C--:B------:R-:W-:Y:S01]  /*1000*/  FMUL.FTZ R19, R4, R15.reuse ;  /* 0x0000000f04137220 */ /* 0x080fe20000410000 */
[-C--:B------:R-:W-:Y:S01]  /*1010*/  FMUL.FTZ R12, R6, R16.reuse ;  /* 0x00000010060c7220 */ /* 0x080fe20000410000 */
[----:B------:R-:W-:Y:S01]  /*1020*/  FADD.FTZ R17, RZ, R17 ;  /* 0x00000011ff117221 */ /* 0x000fe20000010000 */
[C---:B------:R-:W-:Y:S01]  /*1030*/  FFMA.FTZ R8, R10.reuse, R15, R9 ;  /* 0x0000000f0a087223 */ /* 0x040fe20000010009 */
[----:B------:R-:W-:Y:S01]  /*1040*/  FFMA.FTZ R14, R10, R19, R21 ;  /* 0x000000130a0e7223 */ /* 0x000fe20000010015 */
[----:B------:R-:W-:Y:S01]  /*1050*/  FADD.FTZ R19, R18, R19 ;  /* 0x0000001312137221 */ /* 0x000fe20000010000 */
[----:B------:R-:W-:Y:S01]  /*1060*/  FADD.FTZ R18, RZ, R13 ;  /* 0x0000000dff127221 */ /* 0x000fe20000010000 */
[C---:B------:R-:W-:Y:S01]  /*1070*/  FFMA.FTZ R9, R11.reuse, R16, R20 ;  /* 0x000000100b097223 */ /* 0x040fe20000010014 */
[----:B------:R-:W-:Y:S01]  /*1080*/  FFMA.FTZ R14, R11, R12, R14 ;  /* 0x0000000c0b0e7223 */ /* 0x000fe2000001000e */
[----:B------:R-:W-:Y:S01]  /*1090*/  FADD.FTZ R12, R12, R19 ;  /* 0x000000130c0c7221 */ /* 0x000fe20000010000 */
[----:B------:R-:W-:Y:S01]  /*10a0*/  FADD.FTZ R10, R18, R15 ;  /* 0x0000000f120a7221 */ /* 0x000fe20000010000 */
[----:B------:R-:W-:-:S07]  /*10b0*/  FADD.FTZ R11, R17, R16 ;  /* 0x00000010110b7221 */ /* 0x000fce0000010000 */
.L_x_209:
        /* <DEDUP_REMOVED lines=34> */
.L_x_211:
[----:B------:R-:W-:Y:S05]  /*12e0*/  BSYNC.RECONVERGENT B0 ;  /* 0x0000000000007941 */ /* 0x000fea0003800200 */
.L_x_210:
        /* <DEDUP_REMOVED lines=15> */
.L_x_213:
[----:B------:R-:W-:Y:S05]  /*13e0*/  BSYNC.RECONVERGENT B0 ;  /* 0x0000000000007941 */ /* 0x000fea0003800200 */
.L_x_212:
        /* <DEDUP_REMOVED lines=158> */
.L_x_215:
[----:B------:R-:W-:Y:S05]  /*1dd0*/  BSYNC.RECONVERGENT B0 ;  /* 0x0000000000007941 */ /* 0x000fea0003800200 */
.L_x_214:
[----:B------:R-:W-:Y:S04]  /*1de0*/  BSSY.RECONVERGENT B0, `(.L_x_216) ;  /* 0x000001c000007945 */ /* 0x000fe80003800200 */
[----:B------:R-:W-:Y:S05]  /*1df0*/  @P5 BRA `(.L_x_217) ;  /* 0x0000000000685947 */ /* 0x000fea0003800000 */
[----:B--2---:R-:W2:Y:S08]  /*1e00*/  LDC.64 R12, c[0x0][0x3f8] ;  /* 0x0000fe00ff0c7b82 */ /* 0x004eb00000000a00 */
[----:B-1----:R-:W1:Y:S01]  /*1e10*/  LDC.64 R14, c[0x0][0x3d8] ;  /* 0x0000f600ff0e7b82 */ /* 0x002e620000000a00 */
[----:B--2---:R-:W-:Y:S02]  /*1e20*/  IMAD R19, R13, 0x3, RZ ;  /* 0x000000030d137824 */ /* 0x004fe400078e02ff */
[----:B------:R-:W-:-:S05]  /*1e30*/  IMAD.WIDE.U32 R16, R12, 0x3, RZ ;  /* 0x000000030c107825 */ /* 0x000fca00078e00ff */
[----:B------:R-:W-:Y:S01]  /*1e40*/  IADD3 R17, PT, PT, R17, R19, RZ ;  /* 0x0000001311117210 */ /* 0x000fe20007ffe0ff */
[----:B-1----:R-:W-:-:S03]  /*1e50*/  IMAD.WIDE R18, R31, 0x4, R14 ;  /* 0x000000041f127825 */ /* 0x002fc600078e020e */
        /* <DEDUP_REMOVED lines=15> */
[----:B------:R-:W-:-:S03]  /*1f50*/  IADD3.X R17, PT, PT, R19, R17, RZ, P1, !PT ;  /* 0x0000001113117210 */ /* 0x000fc60000ffe4ff */
[----:B------:R-:W-:Y:S02]  /*1f60*/  IMAD.X R13, R19, 0x1, R31, P4 ;  /* 0x00000001130d7824 */ /* 0x000fe400020e061f */
[----:B------:R4:W-:Y:S04]  /*1f70*/  REDG.E.ADD.F32.FTZ.RN.STRONG.GPU desc[UR16][R16.64], R9 ;  /* 0x00000009100079a6 */ /* 0x0009e8000c12f310 */
[----:B------:R4:W-:Y:S04]  /*1f80*/  REDG.E.ADD.F32.FTZ.RN.STRONG.GPU desc[UR16][R14.64], R10 ;  /* 0x0000000a0e0079a6 */ /* 0x0009e8000c12f310 */
[----:B------:R4:W-:Y:S02]  /*1f90*/  REDG.E.ADD.F32.FTZ.RN.STRONG.GPU desc[UR16][R12.64], R11 ;  /* 0x0000000b0c0079a6 */ /* 0x0009e4000c12f310 */
.L_x_217:
[----:B------:R-:W-:Y:S05]  /*1fa0*/  BSYNC.RECONVERGENT B0 ;  /* 0x0000000000007941 */ /* 0x000fea0003800200 */
.L_x_216:
        /* <DEDUP_REMOVED lines=29> */
.L_x_220:
[----:B--2---:R-:W2:Y:S04]  /*2180*/  LDG.E.STRONG.GPU R8, desc[UR16][R10.64] ;  /* 0x000000100a087981 */ /* 0x004ea8000c1ef900 */
[----:B--2---:R-:W-:Y:S01]  /*2190*/  CCTL.IVALL ;  /* 0x00000000ff00798f */ /* 0x004fe20002000000 */
[----:B------:R-:W-:Y:S05]  /*21a0*/  YIELD ;  /* 0x0000000000007946 */ /* 0x000fea0003800000 */
[----:B------:R-:W-:-:S13]  /*21b0*/  ISETP.NE.AND P1, PT, R8, R15, PT ;  /* 0x0000000f0800720c */ /* 0x000fda0003f25270 */
[----:B------:R-:W-:Y:S05]  /*21c0*/  @P1 BRA `(.L_x_220) ;  /* 0xfffffffc00ec1947 */ /* 0x000fea000383ffff */
.L_x_219:
[----:B------:R-:W-:Y:S05]  /*21d0*/  WARPSYNC.ALL ;  /* 0x0000000000007948 */ /* 0x000fea0003800000 */
[----:B------:R-:W-:Y:S01]  /*21e0*/  BAR.SYNC.DEFER_BLOCKING 0x0 ;  /* 0x0000000000007b1d */ /* 0x000fe20000010000 */
[----:B------:R-:W-:-:S05]  /*21f0*/  HFMA2 R16, -RZ, RZ, 0, 0 ;  /* 0x00000000ff107431 */ /* 0x000fca00000001ff */
[----:B------:R-:W-:Y:S05]  /*2200*/  @!P4 BRA `(.L_x_221) ;  /* 0x000000040078c947 */ /* 0x000fea0003800000 */
[----:B------:R-:W-:Y:S01]  /*2210*/  MOV R16, RZ ;  /* 0x000000ff00107202 */ /* 0x000fe20000000f00 */
[----:B------:R-:W-:Y:S02]  /*2220*/  UIMAD UR31, UR18, 0x7, UR5 ;  /* 0x00000007121f78a4 */ /* 0x000fe4000f8e0205 */
[----:B------:R-:W-:Y:S02]  /*2230*/  UIMAD UR30, UR18, 0x6, UR5 ;  /* 0x00000006121e78a4 */ /* 0x000fe4000f8e0205 */
[----:B------:R-:W-:Y:S02]  /*2240*/  UIMAD UR29, UR18, 0x5, UR5 ;  /* 0x00000005121d78a4 */ /* 0x000fe4000f8e0205 */
[----:B------:R-:W-:Y:S02]  /*2250*/  ULEA UR28, UR18, UR5, 0x2 ;  /* 0x00000005121c7291 */ /* 0x000fe4000f8e10ff */
[----:B------:R-:W-:Y:S02]  /*2260*/  UIMAD UR27, UR18, 0x3, UR5 ;  /* 0x00000003121b78a4 */ /* 0x000fe4000f8e0205 */
[----:B------:R-:W-:-:S02]  /*2270*/  ULEA UR26, UR18, UR5, 0x1 ;  /* 0x00000005121a7291 */ /* 0x000fc4000f8e08ff */
[----:B------:R-:W-:Y:S02]  /*2280*/  UIADD3 UR14, UPT, UPT, UR5, UR18, URZ ;  /* 0x00000012050e7290 */ /* 0x000fe4000fffe0ff */
[----:B------:R-:W-:Y:S01]  /*2290*/  UMOV UR12, UR5 ;  /* 0x00000005000c7c82 */ /* 0x000fe20008000000 */
[----:B------:R-:W-:-:S09]  /*22a0*/  UMOV UR13, UR7 ;  /* 0x00000007000d7c82 */ /* 0x000fd20008000000 */
.L_x_222:
[----:B--2---:R-:W-:Y:S02]  /*22b0*/  IADD3 R8, PT, PT, R16, 0x1, RZ ;  /* 0x0000000110087810 */ /* 0x004fe40007ffe0ff */
        /* <DEDUP_REMOVED lines=18> */
[----:B------:R-:W-:Y:S01]  /*23e0*/  IMAD.U32 R12, RZ, RZ, UR32 ;  /* 0x00000020ff0c7e24 */ /* 0x000fe2000f8e00ff */
[----:B------:R-:W-:Y:S01]  /*23f0*/  MOV R13, UR33 ;  /* 0x00000021000d7c02 */ /* 0x000fe20008000f00 */
[----:B------:R-:W-:Y:S01]  /*2400*/  @!UP1 UIMAD.WIDE.U32 UR32, UR27, 0x8, UR10 ;  /* 0x000000081b2098a5 */ /* 0x000fe2000f8e000a */
[----:B------:R-:W2:Y:S04]  /*2410*/  @!P4 LDG.E.64 R10, desc[UR16][R10.64] ;  /* 0x000000100a0ac981 */ /* 0x000ea8000c1e1b00 */
[----:B------:R-:W4:Y:S01]  /*2420*/  @!P6 LDG.E.64 R12, desc[UR16][R12.64] ;  /* 0x000000100c0ce981 */ /* 0x000f22000c1e1b00 */
[----:B-1----:R-:W-:-:S02]  /*2430*/  MOV R14, UR32 ;  /* 0x00000020000e7c02 */ /* 0x002fc40008000f00 */
        /* <DEDUP_REMOVED lines=35> */
[----:B------:R-:W-:Y:S01]  /*2670*/  MOV R14, UR32 ;  /* 0x00000020000e7c02 */ /* 0x000fe20008000f00 */
[----:B------:R-:W-:-:S06]  /*2680*/  IMAD.U32 R15, RZ, RZ, UR33 ;  /* 0x00000021ff0f7e24 */ /* 0x000fcc000f8e00ff */
        /* <DEDUP_REMOVED lines=22> */
.L_x_221:
[----:B------:R-:W-:-:S09]  /*27f0*/  UISETP.NE.AND UP1, UPT, UR21, URZ, UPT ;  /* 0x000000ff1500728c */ /* 0x000fd2000bf25270 */
[----:B------:R-:W-:Y:S05]  /*2800*/  BRA.U !UP1, `(.L_x_218) ;  /* 0x00000005091c7547 */ /* 0x000fea000b800000 */
[----:B------:R-:W-:Y:S01]  /*2810*/  UISETP.NE.AND UP1, UPT, UR24, URZ, UPT ;  /* 0x000000ff1800728c */ /* 0x000fe2000bf25270 */
[----:B------:R-:W-:Y:S10]  /*2820*/  BRA.U !UP0, `(.L_x_223) ;  /* 0x00000001088c7547 */ /* 0x000ff4000b800000 */
[C---:B--2---:R-:W-:Y:S02]  /*2830*/  IADD3 R10, PT, PT, R16.reuse, 0x1, RZ ;  /* 0x00000001100a7810 */ /* 0x044fe40007ffe0ff */
[----:B------:R-:W-:Y:S02]  /*2840*/  ISETP.EQ.OR P1, PT, R16, UR15, P3 ;  /* 0x0000000f10007c0c */ /* 0x000fe40009f22670 */
[----:B------:R-:W-:Y:S02]  /*2850*/  ISETP.EQ.OR P4, PT, R10, UR15, P3 ;  /* 0x0000000f0a007c0c */ /* 0x000fe40009f82670 */
[C---:B------:R-:W-:Y:S02]  /*2860*/  IADD3 R13, PT, PT, R16.reuse, 0x2, RZ ;  /* 0x00000002100d7810 */ /* 0x040fe40007ffe0ff */
[----:B------:R-:W-:Y:S02]  /*2870*/  MOV R15, UR18 ;  /* 0x00000012000f7c02 */ /* 0x000fe40008000f00 */
[----:B------:R-:W-:-:S02]  /*2880*/  IADD3 R12, PT, PT, R16, 0x3, RZ ;  /* 0x00000003100c7810 */ /* 0x000fc40007ffe0ff */
[----:B------:R-:W-:Y:S02]  /*2890*/  ISETP.EQ.OR P5, PT, R13, UR15, P3 ;  /* 0x0000000f0d007c0c */ /* 0x000fe40009fa2670 */
[----:B------:R-:W-:Y:S02]  /*28a0*/  MOV R9, UR18 ;  /* 0x0000001200097c02 */ /* 0x000fe40008000f00 */
[----:B------:R-:W-:Y:S01]  /*28b0*/  ISETP.EQ.OR P6, PT, R12, UR15, P3 ;  /* 0x0000000f0c007c0c */ /* 0x000fe20009fc2670 */
[----:B------:R-:W-:Y:S02]  /*28c0*/  @!P4 IMAD R10, R10, R15, UR5 ;  /* 0x000000050a0ace24 */ /* 0x000fe4000f8e020f */
[----:B------:R-:W-:Y:S01]  /*28d0*/  HFMA2 R15, -RZ, RZ, 0, 4.76837158203125e-07 ;  /* 0x00000008ff0f7431 */ /* 0x000fe200000001ff */
[----:B------:R-:W-:Y:S01]  /*28e0*/  MOV R11, 0x8 ;  /* 0x00000008000b7802 */ /* 0x000fe20000000f00 */
[----:B------:R-:W-:Y:S01]  /*28f0*/  @!P1 IMAD R8, R16, R9, UR5 ;  /* 0x0000000510089e24 */ /* 0x000fe2000f8e0209 */
[----:B-1----:R-:W-:-:S02]  /*2900*/  MOV R14, UR18 ;  /* 0x00000012000e7c02 */ /* 0x002fc40008000f00 */
        /* <DEDUP_REMOVED lines=21> */
.L_x_223:
[----:B------:R-:W-:Y:S05]  /*2a60*/  BRA.U !UP1, `(.L_x_218) ;  /* 0x0000000109847547 */ /* 0x000fea000b800000 */
[----:B------:R-:W-:Y:S02]  /*2a70*/  UISETP.NE.AND UP1, UPT, UR24, 0x1, UPT ;  /* 0x000000011800788c */ /* 0x000fe4000bf25270 */
[----:B------:R-:W-:-:S07]  /*2a80*/  ULOP3.LUT UP2, URZ, UR19, 0x1, URZ, 0xc0, !UPT ;  /* 0x0000000113ff7892 */ /* 0x000fce000f84c0ff */
[----:B------:R-:W-:Y:S05]  /*2a90*/  BRA.U !UP1, `(.L_x_224) ;  /* 0x0000000109487547 */ /* 0x000fea000b800000 */
[C---:B--2---:R-:W-:Y:S01]  /*2aa0*/  IADD3 R10, PT, PT, R16.reuse, 0x1, RZ ;  /* 0x00000001100a7810 */ /* 0x044fe20007ffe0ff */
[----:B------:R-:W-:Y:S01]  /*2ab0*/  HFMA2 R11, -RZ, RZ, 0, 4.76837158203125e-07 ;  /* 0x00000008ff0b7431 */ /* 0x000fe200000001ff */
[----:B------:R-:W-:Y:S01]  /*2ac0*/  ISETP.EQ.OR P4, PT, R16, UR15, P3 ;  /* 0x0000000f10007c0c */ /* 0x000fe20009f82670 */
[----:B------:R-:W-:Y:S01]  /*2ad0*/  IMAD.U32 R9, RZ, RZ, UR18 ;  /* 0x00000012ff097e24 */ /* 0x000fe2000f8e00ff */
[----:B------:R-:W-:Y:S02]  /*2ae0*/  ISETP.EQ.OR P1, PT, R10, UR15, P3 ;  /* 0x0000000f0a007c0c */ /* 0x000fe40009f22670 */
[----:B------:R-:W-:-:S09]  /*2af0*/  MOV R13, UR18 ;  /* 0x00000012000d7c02 */ /* 0x000fd20008000f00 */
        /* <DEDUP_REMOVED lines=8> */
[----:B0--3--:R-:W-:Y:S01]  /*2b80*/  @!P4 FADD.FTZ R20, R20, R8 ;  /* 0x000000081414c221 */ /* 0x009fe20000010000 */
[----:B------:R-:W-:-:S03]  /*2b90*/  @!P4 FADD.FTZ R21, R21, R9 ;  /* 0x000000091515c221 */ /* 0x000fc60000010000 */
[----:B--2---:R-:W-:Y:S01]  /*2ba0*/  @!P1 FADD.FTZ R20, R20, R10 ;  /* 0x0000000a14149221 */ /* 0x004fe20000010000 */
[----:B------:R-:W-:-:S07]  /*2bb0*/  @!P1 FADD.FTZ R21, R21, R11 ;  /* 0x0000000b15159221 */ /* 0x000fce0000010000 */
.L_x_224:
[----:B------:R-:W-:Y:S01]  /*2bc0*/  ISETP.EQ.OR P1, PT, R16, UR15, P3 ;  /* 0x0000000f10007c0c */ /* 0x000fe20009f22670 */
[----:B------:R-:W-:Y:S03]  /*2bd0*/  BSSY.RECONVERGENT B0, `(.L_x_218) ;  /* 0x000000a000007945 */ /* 0x000fe60003800200 */
[----:B------:R-:W-:-:S13]  /*2be0*/  PLOP3.LUT P1, PT, P1, PT, UP2, 0xd5, 0x5d ;  /* 0x00000000005d781c */ /* 0x000fda0000f2fa2d */
[----:B------:R-:W-:Y:S05]  /*2bf0*/  @P1 BRA `(.L_x_225) ;  /* 0x00000000001c1947 */ /* 0x000fea0003800000 */
[----:B--2---:R-:W-:Y:S01]  /*2c00*/  HFMA2 R11, -RZ, RZ, 0, 4.76837158203125e-07 ;  /* 0x00000008ff0b7431 */ /* 0x004fe200000001ff */
[----:B------:R-:W-:-:S05]  /*2c10*/  MOV R9, UR18 ;  /* 0x0000001200097c02 */ /* 0x000fca0008000f00 */
[----:B------:R-:W-:-:S04]  /*2c20*/  IMAD R8, R16, R9, UR5 ;  /* 0x0000000510087e24 */ /* 0x000fc8000f8e0209 */
[----:B------:R-:W-:-:S06]  /*2c30*/  IMAD.WIDE.U32 R8, R8, R11, UR10 ;  /* 0x0000000a08087e25 */ /* 0x000fcc000f8e000b */
[----:B------:R-:W0:Y:S02]  /*2c40*/  LDG.E.64 R8, desc[UR16][R8.64] ;  /* 0x0000001008087981 */ /* 0x000e24000c1e1b00 */
[----:B0--3--:R-:W-:Y:S01]  /*2c50*/  FADD.FTZ R20, R20, R8 ;  /* 0x0000000814147221 */ /* 0x009fe20000010000 */
[----:B------:R-:W-:-:S07]  /*2c60*/  FADD.FTZ R21, R21, R9 ;  /* 0x0000000915157221 */ /* 0x000fce0000010000 */
.L_x_225:
[----:B------:R-:W-:Y:S05]  /*2c70*/  BSYNC.RECONVERGENT B0 ;  /* 0x0000000000007941 */ /* 0x000fea0003800200 */
.L_x_218:
[----:B------:R-:W5:Y:S01]  /*2c80*/  S2UR UR11, SR_CgaCtaId ;  /* 0x00000000000b79c3 */ /* 0x000f620000008800 */
[----:B------:R-:W-:Y:S01]  /*2c90*/  UMOV UR10, 0x400 ;  /* 0x00000400000a7882 */ /* 0x000fe20000000000 */
[C---:B--2-4-:R-:W-:Y:S02]  /*2ca0*/  PRMT R10, R27.reuse, 0x7632, R10 ;  /* 0x000076321b0a7816 */ /* 0x054fe4000000000a */
[----:B------:R-:W-:Y:S02]  /*2cb0*/  SHF.L.U32 R27, R27, 0x10, RZ ;  /* 0x000000101b1b7819 */ /* 0x000fe400000006ff */
[----:B-1----:R-:W-:Y:S02]  /*2cc0*/  SHF.L.U32 R14, R24, 0x10, RZ ;  /* 0x00000010180e7819 */ /* 0x002fe400000006ff */
[----:B------:R-:W-:Y:S02]  /*2cd0*/  SHF.L.U32 R7, R7, 0x10, RZ ;  /* 0x0000001007077819 */ /* 0x000fe400000006ff */
[----:B------:R-:W-:Y:S01]  /*2ce0*/  SHF.L.U32 R25, R25, 0x10, RZ ;  /* 0x0000001019197819 */ /* 0x000fe200000006ff */
[----:B------:R-:W-:-:S02]  /*2cf0*/  FADD.FTZ R14, R14, -UR36 ;  /* 0x800000240e0e7e21 */ /* 0x000fc40008010000 */
[----:B------:R-:W-:Y:S01]  /*2d00*/  FADD.FTZ R7, R7, -UR36 ;  /* 0x8000002407077e21 */ /* 0x000fe20008010000 */
[----:B-----5:R-:W-:-:S09]  /*2d10*/  ULEA UR10, UR11, UR10, 0x18 ;  /* 0x0000000a0b0a7291 */ /* 0x020fd2000f8ec0ff */
[----:B------:R-:W-:Y:S01]  /*2d20*/  @!P3 STS.64 [UR10+0x30], R20 ;  /* 0x00003014ff00b988 */ /* 0x000fe20008000a0a */
[----:B------:R-:W-:Y:S06]  /*2d30*/  BAR.SYNC.DEFER_BLOCKING 0x0 ;  /* 0x0000000000007b1d */ /* 0x000fec0000010000 */
[----:B------:R-:W1:Y:S01]  /*2d40*/  LDS.64 R8, [UR10+0x30] ;  /* 0x0000300aff087984 */ /* 0x000e620008000a00 */
[----:B------:R-:W1:Y:S02]  /*2d50*/  LDCU UR10, c[0x0][0x42c] ;  /* 0x00008580ff0a77ac */ /* 0x000e640008000800 */
[----:B-1----:R-:W-:Y:S01]  /*2d60*/  FMUL.FTZ R12, R8, UR10 ;  /* 0x0000000a080c7c20 */ /* 0x002fe20008410000 */
[----:B------:R-:W-:Y:S01]  /*2d70*/  SHF.L.U32 R8, R10, 0x10, RZ ;  /* 0x000000100a087819 */ /* 0x000fe200000006ff */
[----:B------:R-:W-:Y:S01]  /*2d80*/  FADD.FTZ R10, R27, -UR36 ;  /* 0x800000241b0a7e21 */ /* 0x000fe20008010000 */
[----:B------:R-:W-:Y:S01]  /*2d90*/  FMUL.FTZ R13, R9, UR10 ;  /* 0x0000000a090d7c20 */ /* 0x000fe20008410000 */
[----:B------:R-:W-:-:S02]  /*2da0*/  SHF.L.U32 R9, R26, 0x10, RZ ;  /* 0x000000101a097819 */ /* 0x000fc400000006ff */
[----:B------:R-:W-:Y:S01]  /*2db0*/  FADD.FTZ R8, R8, -UR36 ;  /* 0x8000002408087e21 */ /* 0x000fe20008010000 */
[----:B------:R-:W-:-:S03]  /*2dc0*/  FMUL.FTZ R10, R10, UR25 ;  /* 0x000000190a0a7c20 */ /* 0x000fc60008410000 */
[----:B------:R-:W-:Y:S01]  /*2dd0*/  FMUL.FTZ R8, R8, UR25 ;  /* 0x0000001908087c20 */ /* 0x000fe20008410000 */
[----:B------:R-:W-:Y:S06]  /*2de0*/  @!P2 BRA `(.L_x_226) ;  /* 0x000000000048a947 */ /* 0x000fec0003800000 */
[----:B------:R-:W-:Y:S01]  /*2df0*/  FFMA.FTZ R11, R6, R8, R3 ;  /* 0x00000008060b7223 */ /* 0x000fe20000010003 */
[----:B------:R-:W-:-:S03]  /*2e00*/  FFMA.FTZ R15, R4, R10, R5 ;  /* 0x0000000a040f7223 */ /* 0x000fc60000010005 */
[----:B------:R-:W-:Y:S01]  /*2e10*/  FMUL.FTZ R19, R11, -1.4426950216293334961 ;  /* 0xbfb8aa3b0b137820 */ /* 0x000fe20000410000 */
[----:B------:R-:W-:-:S05]  /*2e20*/  FMUL.FTZ R16, R15, -1.4426950216293334961 ;  /* 0xbfb8aa3b0f107820 */ /* 0x000fca0000410000 */
[----:B------:R-:W0:Y:S08]  /*2e30*/  MUFU.EX2 R19, R19 ;  /* 0x0000001300137308 */ /* 0x000e300000000800 */
[----:B------:R-:W1:Y:S01]  /*2e40*/  MUFU.EX2 R16, R16 ;  /* 0x0000001000107308 */ /* 0x000e620000000800 */
[----:B0--3--:R-:W-:-:S07]  /*2e50*/  FADD.FTZ R20, R19, 1 ;  /* 0x3f80000013147421 */ /* 0x009fce0000010000 */
        /* <DEDUP_REMOVED lines=11> */
.L_x_226:
[----:B------:R-:W-:Y:S04]  /*2f10*/  BSSY.RECONVERGENT B0, `(.L_x_227) ;  /* 0x0000015000007945 */ /* 0x000fe80003800200 */
[----:B------:R-:W-:Y:S05]  /*2f20*/  @P0 BRA `(.L_x_228) ;  /* 0x00000000004c0947 */ /* 0x000fea0003800000 */
[----:B------:R-:W1:Y:S01]  /*2f30*/  LDCU.64 UR12, c[0x0][0x3f8] ;  /* 0x00007f00ff0c77ac */ /* 0x000e620008000a00 */
[C-C-:B------:R-:W-:Y:S01]  /*2f40*/  FFMA.FTZ R11, R12.reuse, R10, R13.reuse ;  /* 0x0000000a0c0b7223 */ /* 0x140fe2000001000d */
[----:B------:R-:W-:Y:S01]  /*2f50*/  SHF.R.S32.HI R17, RZ, 0x1f, R30 ;  /* 0x0000001fff117819 */ /* 0x000fe2000001141e */
[----:B------:R-:W-:Y:S01]  /*2f60*/  FFMA.FTZ R15, R12, R8, R13 ;  /* 0x000000080c0f7223 */ /* 0x000fe2000001000d */
[----:B------:R-:W2:Y:S01]  /*2f70*/  LDCU.64 UR10, c[0x0][0x380] ;  /* 0x00007000ff0a77ac */ /* 0x000ea20008000a00 */
[----:B------:R-:W-:Y:S01]  /*2f80*/  FFMA.FTZ R11, R4, R9, -R11 ;  /* 0x00000009040b7223 */ /* 0x000fe2000001080b */
[----:B------:R-:W-:Y:S01]  /*2f90*/  MOV R8, R32 ;  /* 0x0000002000087202 */ /* 0x000fe20000000f00 */
[----:B------:R-:W-:Y:S01]  /*2fa0*/  FFMA.FTZ R15, R6, R25, -R15 ;  /* 0x00000019060f7223 */ /* 0x000fe2000001080f */
[----:B------:R-:W-:Y:S01]  /*2fb0*/  MOV R9, R35 ;  /* 0x0000002300097202 */ /* 0x000fe20000000f00 */
[----:B------:R-:W-:Y:S02]  /*2fc0*/  FMUL.FTZ R16, R11, UR25 ;  /* 0x000000190b107c20 */ /* 0x000fe40008410000 */
        /* <DEDUP_REMOVED lines=9> */
.L_x_228:
[----:B------:R-:W-:Y:S05]  /*3060*/  BSYNC.RECONVERGENT B0 ;  /* 0x0000000000007941 */ /* 0x000fea0003800200 */
.L_x_227:
[----:B------:R-:W-:Y:S01]  /*3070*/  UISETP.NE.AND UP1, UPT, UR20, URZ, UPT ;  /* 0x000000ff1400728c */ /* 0x000fe2000bf25270 */
[----:B------:R-:W-:Y:S01]  /*3080*/  IMAD.U32 R23, R23, 0x10000, RZ ;  /* 0x0001000017177824 */ /* 0x000fe200078e00ff */
[----:B------:R-:W-:Y:S01]  /*3090*/  SHF.L.U32 R9, R22, 0x10, RZ ;  /* 0x0000001016097819 */ /* 0x000fe200000006ff */
[----:B------:R-:W-:Y:S01]  /*30a0*/  FMUL.FTZ R14, R14, UR25 ;  /* 0x000000190e0e7c20 */ /* 0x000fe20008410000 */
[----:B------:R-:W-:-:S05]  /*30b0*/  FMUL.FTZ R8, R7, UR25 ;  /* 0x0000001907087c20 */ /* 0x000fca0008410000 */
[----:B------:R-:W-:Y:S05]  /*30c0*/  BRA.U !UP1, `(.L_x_229) ;  /* 0x0000000109487547 */ /* 0x000fea000b800000 */
[----:B------:R-:W-:Y:S01]  /*30d0*/  FFMA.FTZ R5, R4, R14, R5 ;  /* 0x0000000e04057223 */ /* 0x000fe20000010005 */
[----:B------:R-:W-:-:S03]  /*30e0*/  FFMA.FTZ R3, R6, R8, R3 ;  /* 0x0000000806037223 */ /* 0x000fc60000010003 */
[----:B------:R-:W-:Y:S01]  /*30f0*/  FMUL.FTZ R7, R5, -1.4426950216293334961 ;  /* 0xbfb8aa3b05077820 */ /* 0x000fe20000410000 */
[----:B-1----:R-:W-:-:S05]  /*3100*/  FMUL.FTZ R11, R3, -1.4426950216293334961 ;  /* 0xbfb8aa3b030b7820 */ /* 0x002fca0000410000 */
[----:B------:R-:W1:Y:S08]  /*3110*/  MUFU.EX2 R7, R7 ;  /* 0x0000000700077308 */ /* 0x000e700000000800 */
[----:B------:R-:W2:Y:S01]  /*3120*/  MUFU.EX2 R11, R11 ;  /* 0x0000000b000b7308 */ /* 0x000ea20000000800 */
[----:B-1----:R-:W-:-:S07]  /*3130*/  FADD.FTZ R10, R7, 1 ;  /* 0x3f800000070a7421 */ /* 0x002fce0000010000 */
[----:B------:R-:W1:Y:S01]  /*3140*/  MUFU.RCP R10, R10 ;  /* 0x0000000a000a7308 */ /* 0x000e620000001000 */
[----:B--2---:R-:W-:-:S07]  /*3150*/  FADD.FTZ R15, R11, 1 ;  /* 0x3f8000000b0f7421 */ /* 0x004fce0000010000 */
[----:B------:R-:W0:Y:S01]  /*3160*/  MUFU.RCP R16, R15 ;  /* 0x0000000f00107308 */ /* 0x000e220000001000 */
[----:B-1----:R-:W-:Y:S01]  /*3170*/  FADD.FTZ R18, -R10, 1 ;  /* 0x3f8000000a127421 */ /* 0x002fe20000010100 */
[----:B------:R-:W-:-:S03]  /*3180*/  FMUL.FTZ R23, R23, R10 ;  /* 0x0000000a17177220 */ /* 0x000fc60000410000 */
[----:B------:R-:W-:Y:S01]  /*3190*/  FFMA.FTZ R18, R5, R18, 1 ;  /* 0x3f80000005127423 */ /* 0x000fe20000010012 */
[----:B0--3--:R-:W-:Y:S01]  /*31a0*/  FADD.FTZ R20, -R16, 1 ;  /* 0x3f80000010147421 */ /* 0x009fe20000010100 */
[----:B------:R-:W-:Y:S02]  /*31b0*/  FMUL.FTZ R9, R9, R16 ;  /* 0x0000001009097220 */ /* 0x000fe40000410000 */
[----:B------:R-:W-:Y:S01]  /*31c0*/  FMUL.FTZ R23, R23, R18 ;  /* 0x0000001217177220 */ /* 0x000fe20000410000 */
[----:B------:R-:W-:-:S04]  /*31d0*/  FFMA.FTZ R20, R3, R20, 1 ;  /* 0x3f80000003147423 */ /* 0x000fc80000010014 */
[----:B------:R-:W-:-:S07]  /*31e0*/  FMUL.FTZ R9, R9, R20 ;  /* 0x0000001409097220 */ /* 0x000fce0000410000 */
.L_x_229:
[----:B------:R-:W2:Y:S01]  /*31f0*/  LDCU.64 UR10, c[0x0][0x400] ;  /* 0x00008000ff0a77ac */ /* 0x000ea20008000a00 */
        /* <DEDUP_REMOVED lines=9> */
[----:B--2---:R-:W-:-:S04]  /*3290*/  ISETP.GE.U32.AND P0, PT, R5, UR10, PT ;  /* 0x0000000a05007c0c */ /* 0x004fc8000bf06070 */
[----:B------:R-:W-:-:S13]  /*32a0*/  ISETP.GE.AND.EX P0, PT, R7, UR11, PT, P0 ;  /* 0x0000000b07007c0c */ /* 0x000fda000bf06300 */
[----:B------:R-:W-:Y:S05]  /*32b0*/  @P0 BRA `(.L_x_231) ;  /* 0x00000000002c0947 */ /* 0x000fea0003800000 */
[----:B------:R-:W2:Y:S01]  /*32c0*/  LDCU.64 UR10, c[0x0][0x3f8] ;  /* 0x00007f00ff0a77ac */ /* 0x000ea20008000a00 */
[----:B------:R-:W-:Y:S02]  /*32d0*/  MOV R33, R35 ;  /* 0x0000002300217202 */ /* 0x000fe40000000f00 */
[----:B------:R-:W-:Y:S01]  /*32e0*/  F2FP.BF16.F32.PACK_AB R3, R6, R3 ;  /* 0x000000030603723e */ /* 0x000fe200000010ff */
[----:B------:R-:W4:Y:S01]  /*32f0*/  LDCU.64 UR12, c[0x0][0x380] ;  /* 0x00007000ff0c77ac */ /* 0x000f220008000a00 */
[----:B--2---:R-:W-:Y:S02]  /*3300*/  IMAD R4, R7, UR10, RZ ;  /* 0x0000000a07047c24 */ /* 0x004fe4000f8e02ff */
[----:B------:R-:W-:-:S04]  /*3310*/  IMAD.WIDE.U32 R32, R5, UR10, R32 ;  /* 0x0000000a05207c25 */ /* 0x000fc8000f8e0020 */
[----:B------:R-:W-:Y:S01]  /*3320*/  IMAD R5, R5, UR11, R4 ;  /* 0x0000000b05057c24 */ /* 0x000fe2000f8e0204 */
[----:B----4-:R-:W-:-:S04]  /*3330*/  LEA R4, P0, R32, UR12, 0x1 ;  /* 0x0000000c20047c11 */ /* 0x010fc8000f8008ff */
[----:B------:R-:W-:-:S04]  /*3340*/  IADD3 R5, PT, PT, R33, R5, RZ ;  /* 0x0000000521057210 */ /* 0x000fc80007ffe0ff */
[----:B------:R-:W-:-:S05]  /*3350*/  LEA.HI.X R5, R32, UR13, R5, 0x1, P0 ;  /* 0x0000000d20057c11 */ /* 0x000fca00080f0c05 */
[----:B------:R2:W-:Y:S02]  /*3360*/  STG.E desc[UR16][R4.64], R3 ;  /* 0x0000000304007986 */ /* 0x0005e4000c101910 */
.L_x_231:
[----:B------:R-:W-:Y:S05]  /*3370*/  BSYNC.RECONVERGENT B0 ;  /* 0x0000000000007941 */ /* 0x000fea0003800200 */
.L_x_230:
[----:B------:R-:W-:Y:S02]  /*3380*/  UIADD3 UR9, UPT, UPT, UR18, UR9, URZ ;  /* 0x0000000912097290 */ /* 0x000fe4000fffe0ff */
[----:B------:R-:W-:Y:S02]  /*3390*/  UIADD3 UR4, UPT, UPT, UR4, 0x1, URZ ;  /* 0x0000000104047890 */ /* 0x000fe4000fffe0ff */
[----:B------:R-:W-:-:S09]  /*33a0*/  UISETP.GE.AND UP1, UPT, UR9, UR6, UPT ;  /* 0x000000060900728c */ /* 0x000fd2000bf26270 */
[----:B------:R-:W-:Y:S05]  /*33b0*/  BRA.U !UP1, `(.L_x_232) ;  /* 0xffffffcd09947547 */ /* 0x000fea000b83ffff */
.L_x_207:
[----:B------:R-:W4:Y:S01]  /*33c0*/  LDC R6, c[0x0][0x370] ;  /* 0x0000dc00ff067b82 */ /* 0x000f220000000800 */
[----:B------:R-:W-:Y:S01]  /*33d0*/  ISETP.NE.AND P2, PT, R0, RZ, PT ;  /* 0x000000ff0000720c */ /* 0x000fe20003f45270 */
[----:B------:R-:W-:Y:S06]  /*33e0*/  BSSY.RECONVERGENT B0, `(.L_x_233) ;  /* 0x0000011000007945 */ /* 0x000fec0003800200 */
[----:B------:R-:W5:Y:S08]  /*33f0*/  LDC R7, c[0x0][0x374] ;  /* 0x0000dd00ff077b82 */ /* 0x000f700000000800 */
[----:B--2---:R-:W2:Y:S01]  /*3400*/  LDC.64 R2, c[0x0][0x3c8] ;  /* 0x0000f200ff027b82 */ /* 0x004ea20000000a00 */
[----:B----4-:R-:W-:-:S02]  /*3410*/  IADD3 R5, PT, PT, R6, -0x1, RZ ;  /* 0xffffffff06057810 */ /* 0x010fc40007ffe0ff */
[----:B------:R-:W-:Y:S02]  /*3420*/  ISETP.NE.AND P1, PT, R6, 0x1, PT ;  /* 0x000000010600780c */ /* 0x000fe40003f25270 */
[----:B-----5:R-:W-:-:S04]  /*3430*/  IADD3 R4, PT, PT, R7, -0x1, RZ ;  /* 0xffffffff07047810 */ /* 0x020fc80007ffe0ff */
        /* <DEDUP_REMOVED lines=11> */
.L_x_234:
[----:B------:R-:W-:Y:S05]  /*34f0*/  BSYNC.RECONVERGENT B0 ;  /* 0x0000000000007941 */ /* 0x000fea0003800200 */
.L_x_233:
[----:B------:R-:W-:Y:S05]  /*3500*/  @P0 EXIT ;  /* 0x000000000000094d */ /* 0x000fea0003800000 */
[----:B------:R-:W-:Y:S05]  /*3510*/  @P2 BRA `(.L_x_235) ;  /* 0x0000000000202947 */ /* 0x000fea0003800000 */
[----:B------:R-:W-:-:S05]  /*3520*/  IMAD R4, R6, R7, RZ ;  /* 0x0000000706047224 */ /* 0x000fca00078e02ff */
[----:B------:R-:W-:-:S13]  /*3530*/  ISETP.NE.AND P0, PT, R4, -0x1, PT ;  /* 0xffffffff0400780c */ /* 0x000fda0003f05270 */
[----:B------:R-:W-:Y:S05]  /*3540*/  @!P0 BRA `(.L_x_235) ;  /* 0x0000000000148947 */ /* 0x000fea0003800000 */
.L_x_236:
[----:B--2---:R-:W2:Y:S04]  /*3550*/  LDG.E.STRONG.GPU R5, desc[UR16][R2.64] ;  /* 0x0000001002057981 */ /* 0x004ea8000c1ef900 */
[----:B--2---:R-:W-:Y:S01]  /*3560*/  CCTL.IVALL ;  /* 0x00000000ff00798f */ /* 0x004fe20002000000 */
[----:B------:R-:W-:Y:S05]  /*3570*/  YIELD ;  /* 0x0000000000007946 */ /* 0x000fea0003800000 */
[----:B------:R-:W-:-:S13]  /*3580*/  ISETP.NE.AND P0, PT, R5, R4, PT ;  /* 0x000000040500720c */ /* 0x000fda0003f05270 */
[----:B------:R-:W-:Y:S05]  /*3590*/  @P0 BRA `(.L_x_236) ;  /* 0xfffffffc00ec0947 */ /* 0x000fea000383ffff */
.L_x_235:
        /* <DEDUP_REMOVED lines=11> */
[----:B-1----:R-:W-:Y:S01]  /*3650*/  IMAD R11, R5, 0x3, RZ ;  /* 0x00000003050b7824 */ /* 0x002fe200078e02ff */
[----:B------:R-:W-:Y:S01]  /*3660*/  MOV R17, RZ ;  /* 0x000000ff00117202 */ /* 0x000fe20000000f00 */
[----:B------:R-:W-:Y:S01]  /*3670*/  BSSY.RECONVERGENT B0, `(.L_x_237) ;  /* 0x000004c000007945 */ /* 0x000fe20003800200 */
[----:B------:R-:W-:Y:S02]  /*3680*/  ISETP.GT.U32.AND P0, PT, R3, R8, PT ;  /* 0x000000080300720c */ /* 0x000fe40003f04070 */
[----:B------:R-:W-:Y:S02]  /*3690*/  IADD3.X R9, PT, PT, RZ, R17, RZ, P1, !PT ;  /* 0x00000011ff097210 */ /* 0x000fe40000ffe4ff */
[----:B------:R-:W-:Y:S02]  /*36a0*/  LOP3.LUT R6, RZ, R0, RZ, 0x33, !PT ;  /* 0x00000000ff067212 */ /* 0x000fe400078e33ff */
[----:B------:R-:W-:-:S04]  /*36b0*/  ISETP.GT.AND.EX P0, PT, R2, R9, PT, P0 ;  /* 0x000000090200720c */ /* 0x000fc80003f04300 */
[----:B------:R-:W-:Y:S02]  /*36c0*/  SEL R7, R3, R8, P0 ;  /* 0x0000000803077207 */ /* 0x000fe40000000000 */
[----:B------:R-:W-:Y:S02]  /*36d0*/  LOP3.LUT R8, RZ, R17, RZ, 0x33, !PT ;  /* 0x00000011ff087212 */ /* 0x000fe400078e33ff */
[----:B------:R-:W-:Y:S01]  /*36e0*/  IADD3 R23, P1, PT, R6, R7, RZ ;  /* 0x0000000706177210 */ /* 0x000fe20007f3e0ff */
[----:B------:R-:W-:Y:S01]  /*36f0*/  IMAD.WIDE.U32 R6, R4, 0x3, RZ ;  /* 0x0000000304067825 */ /* 0x000fe200078e00ff */
[----:B------:R-:W-:Y:S02]  /*3700*/  SEL R9, R2, R9, P0 ;  /* 0x0000000902097207 */ /* 0x000fe40000000000 */
        /* <DEDUP_REMOVED lines=12> */
[----:B------:R-:W1:Y:S01]  /*37d0*/  LDCU.64 UR4, c[0x0][0x3d8] ;  /* 0x00007b00ff0477ac */ /* 0x000e620008000a00 */
[----:B------:R-:W-:Y:S02]  /*37e0*/  SHF.R.U64 R23, R23, 0x7, R8 ;  /* 0x0000000717177819 */ /* 0x000fe40000001208 */
[C---:B------:R-:W-:Y:S01]  /*37f0*/  SHF.L.U32 R19, R0.reuse, 0x2, RZ ;  /* 0x0000000200137819 */ /* 0x040fe200000006ff */
[----:B------:R-:W2:Y:S01]  /*3800*/  LDCU.64 UR6, c[0x0][0x390] ;  /* 0x00007200ff0677ac */ /* 0x000ea20008000a00 */
[----:B------:R-:W-:Y:S02]  /*3810*/  IADD3 R23, PT, PT, R23, 0x1, RZ ;  /* 0x0000000117177810 */ /* 0x000fe40007ffe0ff */
[----:B0--3--:R-:W-:Y:S01]  /*3820*/  SHF.L.U64.HI R20, R0, 0x2, R17 ;  /* 0x0000000200147819 */ /* 0x009fe20000010211 */
[----:B------:R-:W0:Y:S01]  /*3830*/  LDCU.64 UR8, c[0x0][0x388] ;  /* 0x00007100ff0877ac */ /* 0x000e220008000a00 */
[----:B------:R-:W-:Y:S01]  /*3840*/  SHF.L.U32 R9, R5, 0x2, RZ ;  /* 0x0000000205097819 */ /* 0x000fe200000006ff */
[C---:B------:R-:W-:Y:S01]  /*3850*/  IMAD.SHL.U32 R7, R23.reuse, 0x80, RZ ;  /* 0x0000008017077824 */ /* 0x040fe200078e00ff */
[----:B------:R-:W-:-:S02]  /*3860*/  LOP3.LUT R23, R23, 0x3, RZ, 0xc0, !PT ;  /* 0x0000000317177812 */ /* 0x000fc400078ec0ff */
[----:B------:R-:W-:Y:S02]  /*3870*/  SHF.L.U64.HI R24, R3, 0x2, R2 ;  /* 0x0000000203187819 */ /* 0x000fe40000010202 */
[----:B------:R-:W-:Y:S02]  /*3880*/  LOP3.LUT R7, R7, 0x180, RZ, 0xc0, !PT ;  /* 0x0000018007077812 */ /* 0x000fe400078ec0ff */
[----:B------:R-:W-:Y:S02]  /*3890*/  SHF.L.U64.HI R26, R25, 0x2, R16 ;  /* 0x00000002191a7819 */ /* 0x000fe40000010210 */
[----:B-1----:R-:W-:Y:S02]  /*38a0*/  IADD3 R14, P1, PT, R19, UR4, RZ ;  /* 0x00000004130e7c10 */ /* 0x002fe4000ff3e0ff */
[----:B------:R-:W-:Y:S01]  /*38b0*/  IADD3 R0, P3, PT, R7, R0, RZ ;  /* 0x0000000007007210 */ /* 0x000fe20007f7e0ff */
[----:B------:R-:W-:Y:S01]  /*38c0*/  IMAD.WIDE.U32 R6, R4, 0x4, RZ ;  /* 0x0000000404067825 */ /* 0x000fe200078e00ff */
[----:B--2---:R-:W-:-:S02]  /*38d0*/  IADD3 R18, P2, PT, R19, UR6, RZ ;  /* 0x0000000613127c10 */ /* 0x004fc4000ff5e0ff */
[C---:B------:R-:W-:Y:S02]  /*38e0*/  IADD3.X R15, PT, PT, R20.reuse, UR5, RZ, P1, !PT ;  /* 0x00000005140f7c10 */ /* 0x040fe40008ffe4ff */
[C---:B------:R-:W-:Y:S02]  /*38f0*/  IADD3.X R21, PT, PT, R20.reuse, UR7, RZ, P2, !PT ;  /* 0x0000000714157c10 */ /* 0x040fe400097fe4ff */
[----:B0-----:R-:W-:Y:S02]  /*3900*/  IADD3 R19, P1, PT, R19, UR8, RZ ;  /* 0x0000000813137c10 */ /* 0x001fe4000ff3e0ff */
[----:B------:R-:W-:Y:S02]  /*3910*/  IADD3 R23, P2, PT, RZ, -R23, RZ ;  /* 0x80000017ff177210 */ /* 0x000fe40007f5e0ff */
[----:B------:R-:W-:Y:S02]  /*3920*/  IADD3.X R20, PT, PT, R20, UR9, RZ, P1, !PT ;  /* 0x0000000914147c10 */ /* 0x000fe40008ffe4ff */
[----:B------:R-:W-:-:S02]  /*3930*/  IADD3 R28, PT, PT, R7, R9, RZ ;  /* 0x00000009071c7210 */ /* 0x000fc40007ffe0ff */
[----:B------:R-:W-:Y:S02]  /*3940*/  IADD3.X R22, PT, PT, RZ, -0x1, RZ, P2, !PT ;  /* 0xffffffffff167810 */ /* 0x000fe400017fe4ff */
[----:B------:R-:W-:-:S07]  /*3950*/  IADD3.X R17, PT, PT, RZ, R17, RZ, P3, !PT ;  /* 0x00000011ff117210 */ /* 0x000fce0001ffe4ff */
.L_x_239:
[-C--:B-1----:R-:W-:Y:S01]  /*3960*/  LEA R8, P1, R3, R14.reuse, 0x2 ;  /* 0x0000000e03087211 */ /* 0x082fe200078210ff */
[----:B------:R-:W2:Y:S01]  /*3970*/  LDG.E R27, desc[UR16][R14.64] ;  /* 0x000000100e1b7981 */ /* 0x000ea2000c1e1900 */
[----:B------:R-:W-:Y:S02]  /*3980*/  LEA R12, P3, R25, R14, 0x2 ;  /* 0x0000000e190c7211 */ /* 0x000fe400078610ff */
[----:B------:R-:W-:Y:S02]  /*3990*/  IADD3 R10, P2, PT, R14, R6, RZ ;  /* 0x000000060e0a7210 */ /* 0x000fe40007f5e0ff */
[C---:B------:R-:W-:Y:S02]  /*39a0*/  IADD3.X R9, PT, PT, R15.reuse, R24, RZ, P1, !PT ;  /* 0x000000180f097210 */ /* 0x040fe40000ffe4ff */
[C---:B------:R-:W-:Y:S02]  /*39b0*/  IADD3.X R13, PT, PT, R15.reuse, R26, RZ, P3, !PT ;  /* 0x0000001a0f0d7210 */ /* 0x040fe40001ffe4ff */
[----:B------:R-:W-:Y:S01]  /*39c0*/  IADD3.X R11, PT, PT, R15, R28, RZ, P2, !PT ;  /* 0x0000001c0f0b7210 */ /* 0x000fe200017fe4ff */
[----:B------:R0:W2:Y:S04]  /*39d0*/  LDG.E R8, desc[UR16][R8.64] ;  /* 0x0000001008087981 */ /* 0x0000a8000c1e1900 */
[----:B------:R1:W3:Y:S04]  /*39e0*/  LDG.E R10, desc[UR16][R10.64] ;  /* 0x000000100a0a7981 */ /* 0x0002e8000c1e1900 */
[----:B------:R-:W3:Y:S01]  /*39f0*/  LDG.E R13, desc[UR16][R12.64] ;  /* 0x000000100c0d7981 */ /* 0x000ee2000c1e1900 */
[----:B0-----:R-:W-:-:S02]  /*3a00*/  MOV R9, R20 ;  /* 0x0000001400097202 */ /* 0x001fc40000000f00 */
[----:B------:R-:W-:Y:S02]  /*3a10*/  IADD3 R23, P1, PT, R23, 0x1, RZ ;  /* 0x0000000117177810 */ /* 0x000fe40007f3e0ff */
[----:B-1----:R-:W-:Y:S02]  /*3a20*/  MOV R11, R21 ;  /* 0x00000015000b7202 */ /* 0x002fe40000000f00 */
[----:B------:R-:W-:Y:S02]  /*3a30*/  IADD3.X R22, PT, PT, RZ, R22, RZ, P1, !PT ;  /* 0x00000016ff167210 */ /* 0x000fe40000ffe4ff */
[----:B------:R-:W-:-:S04]  /*3a40*/  ISETP.NE.U32.AND P1, PT, R23, RZ, PT ;  /* 0x000000ff1700720c */ /* 0x000fc80003f25070 */
[----:B------:R-:W-:Y:S02]  /*3a50*/  ISETP.NE.AND.EX P1, PT, R22, RZ, PT, P1 ;  /* 0x000000ff1600720c */ /* 0x000fe40003f25310 */
[----:B------:R-:W-:-:S04]  /*3a60*/  IADD3 R14, P2, PT, R14, 0x200, RZ ;  /* 0x000002000e0e7810 */ /* 0x000fc80007f5e0ff */
[----:B------:R-:W-:Y:S02]  /*3a70*/  IADD3.X R15, PT, PT, RZ, R15, RZ, P2, !PT ;  /* 0x0000000fff0f7210 */ /* 0x000fe400017fe4ff */
[----:B--2---:R-:W-:Y:S02]  /*3a80*/  F2FP.BF16.F32.PACK_AB R27, R8, R27 ;  /* 0x0000001b081b723e */ /* 0x004fe400000010ff */
[----:B------:R-:W-:Y:S02]  /*3a90*/  MOV R8, R19 ;  /* 0x0000001300087202 */ /* 0x000fe40000000f00 */
[----:B---3--:R-:W-:Y:S02]  /*3aa0*/  F2FP.BF16.F32.PACK_AB R29, R13, R10 ;  /* 0x0000000a0d1d723e */ /* 0x008fe400000010ff */
[----:B------:R-:W-:Y:S01]  /*3ab0*/  MOV R10, R18 ;  /* 0x00000012000a7202 */ /* 0x000fe20000000f00 */
[----:B------:R1:W-:Y:S04]  /*3ac0*/  STG.E desc[UR16][R8.64], R27 ;  /* 0x0000001b08007986 */ /* 0x0003e8000c101910 */
[----:B------:R1:W-:Y:S01]  /*3ad0*/  STG.E desc[UR16][R10.64], R29 ;  /* 0x0000001d0a007986 */ /* 0x0003e2000c101910 */
[----:B------:R-:W-:-:S02]  /*3ae0*/  IADD3 R19, P4, PT, R19, 0x200, RZ ;  /* 0x0000020013137810 */ /* 0x000fc40007f9e0ff */
[----:B------:R-:W-:-:S03]  /*3af0*/  IADD3 R18, P3, PT, R18, 0x200, RZ ;  /* 0x0000020012127810 */ /* 0x000fc60007f7e0ff */
[----:B------:R-:W-:Y:S01]  /*3b00*/  IMAD.X R20, RZ, RZ, R20, P4 ;  /* 0x000000ffff147224 */ /* 0x000fe200020e0614 */
[----:B------:R-:W-:Y:S01]  /*3b10*/  IADD3.X R21, PT, PT, RZ, R21, RZ, P3, !PT ;  /* 0x00000015ff157210 */ /* 0x000fe20001ffe4ff */
[----:B------:R-:W-:Y:S08]  /*3b20*/  @P1 BRA `(.L_x_239) ;  /* 0xfffffffc008c1947 */ /* 0x000ff0000383ffff */
.L_x_238:
[----:B------:R-:W-:Y:S05]  /*3b30*/  BSYNC.RECONVERGENT B0 ;  /* 0x0000000000007941 */ /* 0x000fea0003800200 */
.L_x_237:
[----:B------:R-:W-:Y:S05]  /*3b40*/  @!P0 EXIT ;  /* 0x000000000000894d */ /* 0x000fea0003800000 */
[C---:B------:R-:W-:Y:S01]  /*3b50*/  SHF.L.U64.HI R23, R25.reuse, 0x2, R16 ;  /* 0x0000000219177819 */ /* 0x040fe20000010210 */
[----:B------:R-:W2:Y:S01]  /*3b60*/  LDCU.64 UR4, c[0x0][0x3d8] ;  /* 0x00007b00ff0477ac */ /* 0x000ea20008000a00 */
[C---:B------:R-:W-:Y:S02]  /*3b70*/  SHF.L.U64.HI R13, R4.reuse, 0x2, R5 ;  /* 0x00000002040d7819 */ /* 0x040fe40000010205 */
[----:B------:R-:W-:Y:S01]  /*3b80*/  SHF.L.U32 R15, R4, 0x2, RZ ;  /* 0x00000002040f7819 */ /* 0x000fe200000006ff */
[----:B------:R-:W4:Y:S01]  /*3b90*/  LDCU.64 UR6, c[0x0][0x388] ;  /* 0x00007100ff0677ac */ /* 0x000f220008000a00 */
[----:B------:R-:W-:Y:S02]  /*3ba0*/  SHF.L.U32 R25, R25, 0x2, RZ ;  /* 0x0000000219197819 */ /* 0x000fe400000006ff */
[C---:B------:R-:W-:Y:S01]  /*3bb0*/  SHF.L.U64.HI R19, R3.reuse, 0x2, R2 ;  /* 0x0000000203137819 */ /* 0x040fe20000010202 */
[----:B------:R-:W1:Y:S01]  /*3bc0*/  LDCU.64 UR8, c[0x0][0x390] ;  /* 0x00007200ff0877ac */ /* 0x000e620008000a00 */
[----:B0--3--:R-:W-:-:S07]  /*3bd0*/  SHF.L.U32 R21, R3, 0x2, RZ ;  /* 0x0000000203157819 */ /* 0x009fce00000006ff */
.L_x_240:
[C---:B------:R-:W-:Y:S02]  /*3be0*/  SHF.L.U32 R12, R0.reuse, 0x2, RZ ;  /* 0x00000002000c7819 */ /* 0x040fe400000006ff */
[----:B------:R-:W-:Y:S02]  /*3bf0*/  SHF.L.U64.HI R17, R0, 0x2, R17 ;  /* 0x0000000200117819 */ /* 0x000fe40000010211 */
[----:B--2---:R-:W-:-:S04]  /*3c00*/  IADD3 R4, P0, PT, R12, UR4, RZ ;  /* 0x000000040c047c10 */ /* 0x004fc8000ff1e0ff */
[----:B---3--:R-:W-:Y:S02]  /*3c10*/  IADD3.X R5, PT, PT, R17, UR5, RZ, P0, !PT ;  /* 0x0000000511057c10 */ /* 0x008fe400087fe4ff */
[C---:B------:R-:W-:Y:S02]  /*3c20*/  IADD3 R6, P0, PT, R4.reuse, R21, RZ ;  /* 0x0000001504067210 */ /* 0x040fe40007f1e0ff */
[C---:B-1----:R-:W-:Y:S02]  /*3c30*/  IADD3 R10, P2, PT, R4.reuse, R25, RZ ;  /* 0x00000019040a7210 */ /* 0x042fe40007f5e0ff */
[C---:B------:R-:W-:Y:S02]  /*3c40*/  IADD3.X R7, PT, PT, R5.reuse, R19, RZ, P0, !PT ;  /* 0x0000001305077210 */ /* 0x040fe400007fe4ff */
[----:B------:R-:W-:Y:S02]  /*3c50*/  IADD3 R8, P1, PT, R4, R15, RZ ;  /* 0x0000000f04087210 */ /* 0x000fe40007f3e0ff */
[C---:B------:R-:W-:Y:S01]  /*3c60*/  IADD3.X R11, PT, PT, R5.reuse, R23, RZ, P2, !PT ;  /* 0x00000017050b7210 */ /* 0x040fe200017fe4ff */
[----:B------:R0:W2:Y:S01]  /*3c70*/  LDG.E R4, desc[UR16][R4.64] ;  /* 0x0000001004047981 */ /* 0x0000a2000c1e1900 */
[----:B------:R-:W-:-:S03]  /*3c80*/  IADD3.X R9, PT, PT, R5, R13, RZ, P1, !PT ;  /* 0x0000000d05097210 */ /* 0x000fc60000ffe4ff */
[----:B------:R-:W2:Y:S04]  /*3c90*/  LDG.E R7, desc[UR16][R6.64] ;  /* 0x0000001006077981 */ /* 0x000ea8000c1e1900 */
[----:B------:R-:W3:Y:S04]  /*3ca0*/  LDG.E R8, desc[UR16][R8.64] ;  /* 0x0000001008087981 */ /* 0x000ee8000c1e1900 */
[----:B------:R-:W3:Y:S01]  /*3cb0*/  LDG.E R11, desc[UR16][R10.64] ;  /* 0x000000100a0b7981 */ /* 0x000ee2000c1e1900 */
[----:B------:R-:W-:Y:S02]  /*3cc0*/  LOP3.LUT R14, R12, 0xfffffffc, RZ, 0xc0, !PT ;  /* 0xfffffffc0c0e7812 */ /* 0x000fe400078ec0ff */
[----:B------:R-:W-:-:S02]  /*3cd0*/  LOP3.LUT R16, R17, 0x1, RZ, 0xc0, !PT ;  /* 0x0000000111107812 */ /* 0x000fc400078ec0ff */
[----:B----4-:R-:W-:Y:S02]  /*3ce0*/  IADD3 R26, P0, PT, R14, UR6, RZ ;  /* 0x000000060e1a7c10 */ /* 0x010fe4000ff1e0ff */
[----:B0-----:R-:W-:Y:S02]  /*3cf0*/  LOP3.LUT R5, R17, 0x3, RZ, 0xc0, !PT ;  /* 0x0000000311057812 */ /* 0x001fe400078ec0ff */
[----:B------:R-:W-:Y:S02]  /*3d00*/  IADD3.X R27, PT, PT, R16, UR7, RZ, P0, !PT ;  /* 0x00000007101b7c10 */ /* 0x000fe400087fe4ff */
[----:B------:R-:W-:-:S04]  /*3d10*/  IADD3 R28, P0, PT, R14, UR8, RZ ;  /* 0x000000080e1c7c10 */ /* 0x000fc8000ff1e0ff */
[----:B------:R-:W-:Y:S02]  /*3d20*/  IADD3.X R29, PT, PT, R16, UR9, RZ, P0, !PT ;  /* 0x00000009101d7c10 */ /* 0x000fe400087fe4ff */
[----:B--2---:R-:W-:Y:S02]  /*3d30*/  F2FP.BF16.F32.PACK_AB R31, R7, R4 ;  /* 0x00000004071f723e */ /* 0x004fe400000010ff */
[----:B------:R-:W-:-:S04]  /*3d40*/  IADD3 R4, P1, PT, R14, UR4, RZ ;  /* 0x000000040e047c10 */ /* 0x000fc8000ff3e0ff */
[----:B------:R-:W-:Y:S02]  /*3d50*/  IADD3.X R5, PT, PT, R5, UR5, RZ, P1, !PT ;  /* 0x0000000505057c10 */ /* 0x000fe40008ffe4ff */
[----:B---3--:R-:W-:Y:S02]  /*3d60*/  F2FP.BF16.F32.PACK_AB R33, R11, R8 ;  /* 0x000000080b21723e */ /* 0x008fe400000010ff */
[C---:B------:R-:W-:Y:S02]  /*3d70*/  IADD3 R10, P0, PT, R4.reuse, R21, RZ ;  /* 0x00000015040a7210 */ /* 0x040fe40007f1e0ff */
[C---:B------:R-:W-:Y:S02]  /*3d80*/  IADD3 R6, P1, PT, R4.reuse, R15, RZ ;  /* 0x0000000f04067210 */ /* 0x040fe40007f3e0ff */
[----:B------:R-:W-:Y:S02]  /*3d90*/  IADD3 R8, P2, PT, R4, R25, RZ ;  /* 0x0000001904087210 */ /* 0x000fe40007f5e0ff */
[----:B------:R-:W-:-:S02]  /*3da0*/  IADD3.X R11, PT, PT, R5, R19, RZ, P0, !PT ;  /* 0x00000013050b7210 */ /* 0x000fc400007fe4ff */
[C---:B------:R-:W-:Y:S02]  /*3db0*/  IADD3.X R7, PT, PT, R5.reuse, R13, RZ, P1, !PT ;  /* 0x0000000d05077210 */ /* 0x040fe40000ffe4ff */
[----:B------:R-:W-:Y:S01]  /*3dc0*/  IADD3.X R9, PT, PT, R5, R23, RZ, P2, !PT ;  /* 0x0000001705097210 */ /* 0x000fe200017fe4ff */
[----:B------:R0:W-:Y:S04]  /*3dd0*/  STG.E desc[UR16][R26.64], R31 ;  /* 0x0000001f1a007986 */ /* 0x0001e8000c101910 */
[----:B------:R1:W-:Y:S04]  /*3de0*/  STG.E desc[UR16][R28.64], R33 ;  /* 0x000000211c007986 */ /* 0x0003e8000c101910 */
        /* <DEDUP_REMOVED lines=11> */
[----:B------:R-:W-:Y:S02]  /*3ea0*/  IADD3.X R31, PT, PT, R18, UR9, RZ, P1, !PT ;  /* 0x00000009121f7c10 */ /* 0x000fe40008ffe4ff */
[----:B--2---:R-:W-:Y:S02]  /*3eb0*/  F2FP.BF16.F32.PACK_AB R35, R35, R14 ;  /* 0x0000000e2323723e */ /* 0x004fe400000010ff */
[----:B---3--:R-:W-:-:S03]  /*3ec0*/  F2FP.BF16.F32.PACK_AB R37, R37, R16 ;  /* 0x000000102525723e */ /* 0x008fc600000010ff */
[----:B------:R0:W-:Y:S04]  /*3ed0*/  STG.E desc[UR16][R26.64], R35 ;  /* 0x000000231a007986 */ /* 0x0001e8000c101910 */
[----:B------:R2:W-:Y:S04]  /*3ee0*/  STG.E desc[UR16][R30.64], R37 ;  /* 0x000000251e007986 */ /* 0x0005e8000c101910 */
[----:B------:R-:W3:Y:S04]  /*3ef0*/  LDG.E R14, desc[UR16][R4.64+0x400] ;  /* 0x00040010040e7981 */ /* 0x000ee8000c1e1900 */
[----:B-1----:R-:W3:Y:S04]  /*3f00*/  LDG.E R33, desc[UR16][R10.64+0x400] ;  /* 0x000400100a217981 */ /* 0x002ee8000c1e1900 */
        /* <DEDUP_REMOVED lines=10> */
[----:B---3--:R-:W-:Y:S02]  /*3fb0*/  F2FP.BF16.F32.PACK_AB R33, R33, R14 ;  /* 0x0000000e2121723e */ /* 0x008fe400000010ff */
[----:B----4-:R-:W-:-:S03]  /*3fc0*/  F2FP.BF16.F32.PACK_AB R35, R18, R16 ;  /* 0x000000101223723e */ /* 0x010fc600000010ff */
[----:B------:R0:W-:Y:S04]  /*3fd0*/  STG.E desc[UR16][R28.64], R33 ;  /* 0x000000211c007986 */ /* 0x0001e8000c101910 */
[----:B------:R3:W-:Y:S04]  /*3fe0*/  STG.E desc[UR16][R26.64], R35 ;  /* 0x000000231a007986 */ /* 0x0007e8000c101910 */
[----:B------:R-:W4:Y:S04]  /*3ff0*/  LDG.E R4, desc[UR16][R4.64+0x600] ;  /* 0x0006001004047981 */ /* 0x000f28000c1e1900 */
[----:B------:R-:W4:Y:S04]  /*4000*/  LDG.E R11, desc[UR16][R10.64+0x600] ;  /* 0x000600100a0b7981 */ /* 0x000f28000c1e1900 */
[----:B------:R-:W5:Y:S04]  /*4010*/  LDG.E R6, desc[UR16][R6.64+0x600] ;  /* 0x0006001006067981 */ /* 0x000f68000c1e1900 */
[----:B------:R-:W5:Y:S01]  /*4020*/  LDG.E R9, desc[UR16][R8.64+0x600] ;  /* 0x0006001008097981 */ /* 0x000f62000c1e1900 */
[----:B------:R-:W-:-:S04]  /*4030*/  IADD3 R12, P0, PT, R12, 0x600, RZ ;  /* 0x000006000c0c7810 */ /* 0x000fc80007f1e0ff */
[----:B------:R-:W-:Y:S02]  /*4040*/  IADD3.X R14, PT, PT, RZ, R17, RZ, P0, !PT ;  /* 0x00000011ff0e7210 */ /* 0x000fe400007fe4ff */
[----:B------:R-:W-:Y:S02]  /*4050*/  LOP3.LUT R12, R12, 0xfffffffc, RZ, 0xc0, !PT ;  /* 0xfffffffc0c0c7812 */ /* 0x000fe400078ec0ff */
[----:B------:R-:W-:Y:S02]  /*4060*/  LOP3.LUT R14, R14, 0x1, RZ, 0xc0, !PT ;  /* 0x000000010e0e7812 */ /* 0x000fe400078ec0ff */
[C---:B--2---:R-:W-:Y:S02]  /*4070*/  IADD3 R30, P0, PT, R12.reuse, UR6, RZ ;  /* 0x000000060c1e7c10 */ /* 0x044fe4000ff1e0ff */
[----:B0-----:R-:W-:Y:S02]  /*4080*/  IADD3 R28, P1, PT, R12, UR8, RZ ;  /* 0x000000080c1c7c10 */ /* 0x001fe4000ff3e0ff */
[----:B------:R-:W-:-:S02]  /*4090*/  IADD3.X R31, PT, PT, R14, UR7, RZ, P0, !PT ;  /* 0x000000070e1f7c10 */ /* 0x000fc400087fe4ff */
[----:B------:R-:W-:Y:S02]  /*40a0*/  IADD3.X R29, PT, PT, R14, UR9, RZ, P1, !PT ;  /* 0x000000090e1d7c10 */ /* 0x000fe40008ffe4ff */
[----:B------:R-:W-:-:S04]  /*40b0*/  IADD3 R0, PT, PT, R0, 0x200, RZ ;  /* 0x0000020000007810 */ /* 0x000fc80007ffe0ff */
[----:B------:R-:W-:-:S04]  /*40c0*/  ISETP.GT.U32.AND P0, PT, R3, R0, PT ;  /* 0x000000000300720c */ /* 0x000fc80003f04070 */
[----:B------:R-:W-:Y:S01]  /*40d0*/  ISETP.GT.AND.EX P0, PT, R2, RZ, PT, P0 ;  /* 0x000000ff0200720c */ /* 0x000fe20003f04300 */
[----:B------:R-:W-:Y:S01]  /*40e0*/  HFMA2 R17, -RZ, RZ, 0, 0 ;  /* 0x00000000ff117431 */ /* 0x000fe200000001ff */
[----:B----4-:R-:W-:Y:S02]  /*40f0*/  F2FP.BF16.F32.PACK_AB R11, R11, R4 ;  /* 0x000000040b0b723e */ /* 0x010fe400000010ff */
[----:B-----5:R-:W-:-:S03]  /*4100*/  F2FP.BF16.F32.PACK_AB R5, R9, R6 ;  /* 0x000000060905723e */ /* 0x020fc600000010ff */
[----:B------:R3:W-:Y:S04]  /*4110*/  STG.E desc[UR16][R30.64], R11 ;  /* 0x0000000b1e007986 */ /* 0x0007e8000c101910 */
[----:B------:R3:W-:Y:S02]  /*4120*/  STG.E desc[UR16][R28.64], R5 ;  /* 0x000000051c007986 */ /* 0x0007e4000c101910 */
[----:B------:R-:W-:Y:S05]  /*4130*/  @P0 BRA `(.L_x_240) ;  /* 0xfffffff800a80947 */ /* 0x000fea000383ffff */
[----:B------:R-:W-:Y:S05]  /*4140*/  EXIT ;  /* 0x000000000000794d */ /* 0x000fea0003800000 */
.L_x_241:
        /* <DEDUP_REMOVED lines=11> */
.L_x_3408:


//--------------------- .text._Z35group_norm_nhwc_bwd_one_pass_kernelI11Bf16IOBf16WLi128ELi8ELi128EEv26Group_norm_nhwc_bwd_params --------------------------
	.section	.text._Z35group_norm_nhwc_bwd_one_pass_kernelI11Bf16IOBf16WLi128ELi8ELi128EEv26Group_norm_nhwc_bwd_params,"ax",@progbits
	.align	128
        .global         _Z35group_norm_nhwc_bwd_one_pass_kernelI11Bf16IOBf16WLi128ELi8ELi128EEv26Group_norm_nhwc_bwd_params
        .type           _Z35group_norm_nhwc_bwd_one_pass_kernelI11Bf16IOBf16WLi128ELi8ELi128EEv26Group_norm_nhwc_bwd_params,@function
        .size           _Z35group_norm_nhwc_bwd_one_pass_kernelI11Bf16IOBf16WLi128ELi8ELi128EEv26Group_norm_nhwc_bwd_params,(.L_x_3409 - _Z35group_norm_nhwc_bwd_one_pass_kernelI11Bf16IOBf16WLi128ELi8ELi128EEv26Group_norm_nhwc_bwd_params)
        .other          _Z35group_norm_nhwc_bwd_one_pass_kernelI11Bf16IOBf16WLi128ELi8ELi128EEv26Group_norm_nhwc_bwd_params,@"STO_CUDA_ENTRY STV_DEFAULT"
_Z35group_norm_nhwc_bwd_one_pass_kernelI11Bf16IOBf16WLi128ELi8ELi128EEv26Group_norm_nhwc_bwd_params:
.text._Z35group_norm_nhwc_bwd_one_pass_kernelI11Bf16IOBf16WLi128ELi8ELi128EEv26Group_norm_nhwc_bwd_params:
        /* <DEDUP_REMOVED lines=36> */
.L_x_273:
[----:B0-----:R-:W0:Y:S01]  /*0240*/  LDC R8, c[0x0][0x410] ;  /* 0x00010400ff087b82 */ /* 0x001e220000000800 */
[----:B-1----:R-:W1:Y:S01]  /*0250*/  LDCU.128 UR20, c[0x0][0x400] ;  /* 0x00008000ff1477ac */ /* 0x002e620008000c00 */
[----:B------:R-:W-:Y:S02]  /*0260*/  ISETP.LE.AND P0, PT, RZ, UR18, PT ;  /* 0x00000012ff007c0c */ /* 0x000fe4000bf03270 */
[C---:B------:R-:W-:Y:S01]  /*0270*/  IADD3 R21, PT, PT, R30.reuse, 0x20, RZ ;  /* 0x000000201e157810 */ /* 0x040fe20007ffe0ff */
[----:B--2---:R-:W2:Y:S01]  /*0280*/  LDCU.64 UR6, c[0x0][0x3b8] ;  /* 0x00007700ff0677ac */ /* 0x004ea20008000a00 */
[----:B------:R-:W-:Y:S02]  /*0290*/  IADD3 R19, PT, PT, R30, 0x40, RZ ;  /* 0x000000401e137810 */ /* 0x000fe40007ffe0ff */
[----:B------:R-:W-:Y:S02]  /*02a0*/  SHF.R.S32.HI R9, RZ, 0x1f, R21 ;  /* 0x0000001fff097819 */ /* 0x000fe40000011415 */
[----:B------:R-:W-:-:S02]  /*02b0*/  SHF.R.S32.HI R23, RZ, 0x1f, R19 ;  /* 0x0000001fff177819 */ /* 0x000fc40000011413 */
[----:B-1----:R-:W-:-:S04]  /*02c0*/  ISETP.GE.U32.AND P1, PT, R21, UR20, PT ;  /* 0x0000001415007c0c */ /* 0x002fc8000bf26070 */
[----:B------:R-:W-:Y:S01]  /*02d0*/  ISETP.GE.AND.EX P1, PT, R9, UR21, PT, P1 ;  /* 0x0000001509007c0c */ /* 0x000fe2000bf26310 */
[----:B--2---:R-:W-:Y:S01]  /*02e0*/  UIMAD.WIDE UR6, UR18, 0x8, UR6 ;  /* 0x00000008120678a5 */ /* 0x004fe2000f8e0206 */
[----:B0-----:R-:W-:-:S04]  /*02f0*/  IABS R5, R8 ;  /* 0x0000000800057213 */ /* 0x001fc80000000000 */
[----:B------:R-:W0:Y:S07]  /*0300*/  I2F.RP R4, R5 ;  /* 0x0000000500047306 */ /* 0x000e2e0000209400 */
[----:B------:R-:W1:Y:S01]  /*0310*/  @!P1 LDC.64 R12, c[0x0][0x3f8] ;  /* 0x0000fe00ff0c9b82 */ /* 0x000e620000000a00 */
[----:B0-----:R-:W0:Y:S01]  /*0320*/  MUFU.RCP R4, R4 ;  /* 0x0000000400047308 */ /* 0x001e220000001000 */
[----:B------:R-:W-:-:S06]  /*0330*/  SHF.R.S32.HI R15, RZ, 0x1f, R30 ;  /* 0x0000001fff0f7819 */ /* 0x000fcc000001141e */
[----:B------:R-:W2:Y:S01]  /*0340*/  @!P1 LDC.64 R10, c[0x0][0x3a0] ;  /* 0x0000e800ff0a9b82 */ /* 0x000ea20000000a00 */
[----:B0-----:R-:W-:-:S04]  /*0350*/  IADD3 R2, PT, PT, R4, 0xffffffe, RZ ;  /* 0x0ffffffe04027810 */ /* 0x001fc80007ffe0ff */
[----:B------:R0:W3:Y:S02]  /*0360*/  F2I.FTZ.U32.TRUNC.NTZ R3, R2 ;  /* 0x0000000200037305 */ /* 0x0000e4000021f000 */
[----:B0-----:R-:W-:Y:S01]  /*0370*/  HFMA2 R2, -RZ, RZ, 0, 0 ;  /* 0x00000000ff027431 */ /* 0x001fe200000001ff */
[----:B---3--:R-:W-:-:S05]  /*0380*/  IADD3 R6, PT, PT, RZ, -R3, RZ ;  /* 0x80000003ff067210 */ /* 0x008fca0007ffe0ff */
[----:B------:R-:W-:Y:S01]  /*0390*/  IMAD R7, R6, R5, RZ ;  /* 0x0000000506077224 */ /* 0x000fe200078e02ff */
[----:B------:R-:W-:-:S03]  /*03a0*/  IABS R6, UR18 ;  /* 0x0000001200067c13 */ /* 0x000fc60008000000 */
[----:B------:R-:W-:Y:S01]  /*03b0*/  IMAD.HI.U32 R3, R3, R7, R2 ;  /* 0x0000000703037227 */ /* 0x000fe200078e0002 */
[----:B------:R-:W-:-:S04]  /*03c0*/  LOP3.LUT R2, R8, UR18, RZ, 0x3c, !PT ;  /* 0x0000001208027c12 */ /* 0x000fc8000f8e3cff */
[----:B------:R-:W-:Y:S01]  /*03d0*/  ISETP.GE.AND P3, PT, R2, RZ, PT ;  /* 0x000000ff0200720c */ /* 0x000fe20003f66270 */
[----:B------:R-:W-:-:S05]  /*03e0*/  IMAD.HI.U32 R3, R3, R6, RZ ;  /* 0x0000000603037227 */ /* 0x000fca00078e00ff */
[----:B------:R-:W-:-:S05]  /*03f0*/  IADD3 R4, PT, PT, -R3, RZ, RZ ;  /* 0x000000ff03047210 */ /* 0x000fca0007ffe1ff */
[----:B------:R-:W-:Y:S02]  /*0400*/  IMAD R4, R5, R4, R6 ;  /* 0x0000000405047224 */ /* 0x000fe400078e0206 */
[----:B-1----:R-:W-:-:S03]  /*0410*/  @!P1 IMAD R6, R9, R12, RZ ;  /* 0x0000000c09069224 */ /* 0x002fc600078e02ff */
[----:B------:R-:W-:Y:S01]  /*0420*/  ISETP.GT.U32.AND P4, PT, R5, R4, PT ;  /* 0x000000040500720c */ /* 0x000fe20003f84070 */
[----:B------:R-:W-:-:S12]  /*0430*/  @!P1 IMAD R9, R21, R13, R6 ;  /* 0x0000000d15099224 */ /* 0x000fd800078e0206 */
[-C--:B------:R-:W-:Y:S02]  /*0440*/  @!P4 IADD3 R4, PT, PT, R4, -R5.reuse, RZ ;  /* 0x800000050404c210 */ /* 0x080fe40007ffe0ff */
[----:B------:R-:W-:Y:S02]  /*0450*/  @!P4 IADD3 R3, PT, PT, R3, 0x1, RZ ;  /* 0x000000010303c810 */ /* 0x000fe40007ffe0ff */
[CC--:B------:R-:W-:Y:S02]  /*0460*/  ISETP.GE.U32.AND P2, PT, R4.reuse, R5.reuse, PT ;  /* 0x000000050400720c */ /* 0x0c0fe40003f46070 */
[----:B------:R-:W-:Y:S02]  /*0470*/  ISETP.GT.U32.AND P5, PT, R5, R4, PT ;  /* 0x000000040500720c */ /* 0x000fe40003fa4070 */
[----:B------:R-:W-:Y:S02]  /*0480*/  IADD3 R5, PT, PT, R4, -R5, RZ ;  /* 0x8000000504057210 */ /* 0x000fe40007ffe0ff */
[----:B------:R-:W-:-:S02]  /*0490*/  ISETP.NE.AND P4, PT, R8, RZ, PT ;  /* 0x000000ff0800720c */ /* 0x000fc40003f85270 */
[----:B------:R-:W-:Y:S02]  /*04a0*/  SEL R4, R5, R4, !P5 ;  /* 0x0000000405047207 */ /* 0x000fe40006800000 */
[----:B------:R-:W-:Y:S02]  /*04b0*/  LOP3.LUT R5, RZ, R8, RZ, 0x33, !PT ;  /* 0x00000008ff057212 */ /* 0x000fe400078e33ff */
[----:B------:R-:W-:Y:S02]  /*04c0*/  @!P0 IADD3 R4, PT, PT, -R4, RZ, RZ ;  /* 0x000000ff04048210 */ /* 0x000fe40007ffe1ff */
[----:B------:R-:W-:Y:S02]  /*04d0*/  @P2 IADD3 R3, PT, PT, R3, 0x1, RZ ;  /* 0x0000000103032810 */ /* 0x000fe40007ffe0ff */
[----:B------:R-:W-:Y:S02]  /*04e0*/  SEL R43, R5, R4, !P4 ;  /* 0x00000004052b7207 */ /* 0x000fe40006000000 */
[----:B------:R-:W-:-:S02]  /*04f0*/  @!P3 IADD3 R3, PT, PT, -R3, RZ, RZ ;  /* 0x000000ff0303b210 */ /* 0x000fc40007ffe1ff */
[----:B------:R-:W-:Y:S02]  /*0500*/  SHF.L.U32 R8, R45, 0x1, RZ ;  /* 0x000000012d087819 */ /* 0x000fe400000006ff */
[----:B------:R-:W-:Y:S02]  /*0510*/  SEL R3, R5, R3, !P4 ;  /* 0x0000000305037207 */ /* 0x000fe40006000000 */
[----:B------:R-:W-:Y:S02]  /*0520*/  SHF.L.U32 R17, R43, 0x3, RZ ;  /* 0x000000032b117819 */ /* 0x000fe400000006ff */
[----:B------:R-:W-:Y:S02]  /*0530*/  LOP3.LUT R8, R8, 0x6, RZ, 0xc0, !PT ;  /* 0x0000000608087812 */ /* 0x000fe400078ec0ff */
[----:B------:R-:W-:Y:S02]  /*0540*/  SHF.R.S32.HI R2, RZ, 0x1f, R3 ;  /* 0x0000001fff027819 */ /* 0x000fe40000011403 */
[----:B------:R-:W-:-:S02]  /*0550*/  SHF.R.S32.HI R5, RZ, 0x1f, R17 ;  /* 0x0000001fff057819 */ /* 0x000fc40000011411 */
[----:B------:R-:W-:Y:S01]  /*0560*/  LOP3.LUT R4, R17, R8, RZ, 0xfc, !PT ;  /* 0x0000000811047212 */ /* 0x000fe200078efcff */
[----:B------:R-:W-:Y:S01]  /*0570*/  IMAD R2, R2, UR22, RZ ;  /* 0x0000001602027c24 */ /* 0x000fe2000f8e02ff */
[----:B------:R-:W-:-:S03]  /*0580*/  ISETP.GE.U32.AND P2, PT, R19, UR20, PT ;  /* 0x0000001413007c0c */ /* 0x000fc6000bf46070 */
[----:B------:R-:W-:Y:S01]  /*0590*/  IMAD.WIDE.U32 R4, R3, UR22, R4 ;  /* 0x0000001603047c25 */ /* 0x000fe2000f8e0004 */
[----:B------:R-:W-:-:S03]  /*05a0*/  ISETP.GE.AND.EX P2, PT, R23, UR21, PT, P2 ;  /* 0x0000001517007c0c */ /* 0x000fc6000bf46320 */
[----:B------:R-:W-:Y:S01]  /*05b0*/  IMAD R7, R3, UR23, R2 ;  /* 0x0000001703077c24 */ /* 0x000fe2000f8e0202 */
[----:B------:R-:W-:Y:S02]  /*05c0*/  MOV R2, UR6 ;  /* 0x0000000600027c02 */ /* 0x000fe40008000f00 */
[----:B------:R-:W-:Y:S02]  /*05d0*/  MOV R3, UR7 ;  /* 0x0000000700037c02 */ /* 0x000fe40008000f00 */
[----:B------:R-:W-:Y:S02]  /*05e0*/  ISETP.GE.U32.AND P0, PT, R30, UR20, PT ;  /* 0x000000141e007c0c */ /* 0x000fe4000bf06070 */
[----:B------:R-:W-:Y:S02]  /*05f0*/  IADD3 R7, PT, PT, R5, R7, RZ ;  /* 0x0000000705077210 */ /* 0x000fe40007ffe0ff */
[----:B------:R-:W3:Y:S01]  /*0600*/  LDG.E.64 R2, desc[UR28][R2.64] ;  /* 0x0000001c02027981 */ /* 0x000ee2000c1e1b00 */
[----:B------:R-:W0:Y:S01]  /*0610*/  @!P2 LDC.64 R28, c[0x0][0x3f8] ;  /* 0x0000fe00ff1cab82 */ /* 0x000e220000000a00 */
[----:B------:R-:W-:-:S02]  /*0620*/  ISETP.GE.AND.EX P0, PT, R15, UR21, PT, P0 ;  /* 0x000000150f007c0c */ /* 0x000fc4000bf06300 */
[----:B------:R-:W-:Y:S02]  /*0630*/  @!P1 MOV R6, R4 ;  /* 0x0000000400069202 */ /* 0x000fe40000000f00 */
[----:B------:R-:W-:-:S03]  /*0640*/  IADD3 R31, PT, PT, R30, 0x60, RZ ;  /* 0x000000601e1f7810 */ /* 0x000fc60007ffe0ff */
[----:B------:R-:W-:Y:S01]  /*0650*/  @!P1 IMAD.WIDE.U32 R12, R21, R12, R6 ;  /* 0x0000000c150c9225 */ /* 0x000fe200078e0006 */
[----:B------:R-:W1:Y:S01]  /*0660*/  @!P2 LDC.64 R32, c[0x0][0x3a0] ;  /* 0x0000e800ff20ab82 */ /* 0x000e620000000a00 */
[----:B------:R-:W-:-:S03]  /*0670*/  ISETP.GE.U32.AND P3, PT, R31, UR20, PT ;  /* 0x000000141f007c0c */ /* 0x000fc6000bf66070 */
[----:B------:R-:W-:-:S04]  /*0680*/  @!P1 IADD3 R13, PT, PT, R13, R9, RZ ;  /* 0x000000090d0d9210 */ /* 0x000fc80007ffe0ff */
[----:B------:R-:W4:Y:S01]  /*0690*/  @!P1 LDC.64 R20, c[0x0][0x398] ;  /* 0x0000e600ff149b82 */ /* 0x000f220000000a00 */
[----:B------:R-:W-:-:S07]  /*06a0*/  SHF.R.S32.HI R9, RZ, 0x1f, R31 ;  /* 0x0000001fff097819 */ /* 0x000fce000001141f */
[----:B------:R-:W5:Y:S01]  /*06b0*/  @!P0 LDC.64 R26, c[0x0][0x3f8] ;  /* 0x0000fe00ff1a8b82 */ /* 0x000f620000000a00 */
[----:B------:R-:W-:Y:S02]  /*06c0*/  ISETP.GE.AND.EX P3, PT, R9, UR21, PT, P3 ;  /* 0x0000001509007c0c */ /* 0x000fe4000bf66330 */
[C---:B------:R-:W-:Y:S02]  /*06d0*/  @!P1 SHF.L.U32 R25, R12.reuse, 0x1, RZ ;  /* 0x000000010c199819 */ /* 0x040fe400000006ff */
[----:B------:R-:W-:Y:S01]  /*06e0*/  @!P1 SHF.L.U64.HI R14, R12, 0x1, R13 ;  /* 0x000000010c0e9819 */ /* 0x000fe2000001020d */
[----:B0-----:R-:W-:Y:S02]  /*06f0*/  @!P2 IMAD R12, R23, R28, RZ ;  /* 0x0000001c170ca224 */ /* 0x001fe400078e02ff */
[----:B------:R-:W0:Y:S01]  /*0700*/  @!P2 LDC.64 R22, c[0x0][0x398] ;  /* 0x0000e600ff16ab82 */ /* 0x000e220000000a00 */
[----:B------:R-:W-:Y:S01]  /*0710*/  @!P2 MOV R13, R7 ;  /* 0x00000007000da202 */ /* 0x000fe20000000f00 */
[----:B------:R-:W-:Y:S01]  /*0720*/  @!P2 IMAD R35, R19, R29, R12 ;  /* 0x0000001d1323a224 */ /* 0x000fe200078e020c */
[----:B------:R-:W-:-:S02]  /*0730*/  @!P2 MOV R12, R4 ;  /* 0x00000004000ca202 */ /* 0x000fc40000000f00 */
[----:B--2---:R-:W-:-:S03]  /*0740*/  @!P1 IADD3 R10, P4, PT, R25, R10, RZ ;  /* 0x0000000a190a9210 */ /* 0x004fc60007f9e0ff */
[----:B------:R-:W-:Y:S01]  /*0750*/  @!P2 IMAD.WIDE.U32 R28, R19, R28, R12 ;  /* 0x0000001c131ca225 */ /* 0x000fe200078e000c */
[C---:B------:R-:W-:Y:S01]  /*0760*/  @!P1 IADD3.X R11, PT, PT, R14.reuse, R11, RZ, P4, !PT ;  /* 0x0000000b0e0b9210 */ /* 0x040fe200027fe4ff */
[----:B------:R-:W2:Y:S01]  /*0770*/  @!P3 LDC.64 R12, c[0x0][0x3f8] ;  /* 0x0000fe00ff0cbb82 */ /* 0x000ea20000000a00 */
[----:B----4-:R-:W-:Y:S02]  /*0780*/  @!P1 IADD3 R20, P4, PT, R25, R20, RZ ;  /* 0x0000001419149210 */ /* 0x010fe40007f9e0ff */
[----:B------:R-:W-:Y:S01]  /*0790*/  CS2R R36, SRZ ;  /* 0x0000000000247805 */ /* 0x000fe2000001ff00 */
[----:B------:R-:W-:Y:S01]  /*07a0*/  HFMA2 R34, -RZ, RZ, 0, 0 ;  /* 0x00000000ff227431 */ /* 0x000fe200000001ff */
[----:B------:R-:W-:Y:S01]  /*07b0*/  @!P1 IADD3.X R21, PT, PT, R14, R21, RZ, P4, !PT ;  /* 0x000000150e159210 */ /* 0x000fe200027fe4ff */
[----:B-----5:R-:W-:Y:S01]  /*07c0*/  @!P0 IMAD R15, R15, R26, RZ ;  /* 0x0000001a0f0f8224 */ /* 0x020fe200078e02ff */
[----:B------:R-:W-:Y:S01]  /*07d0*/  ISETP.NE.AND P4, PT, RZ, UR33, PT ;  /* 0x00000021ff007c0c */ /* 0x000fe2000bf85270 */
[----:B------:R-:W4:Y:S01]  /*07e0*/  @!P0 LDC.64 R24, c[0x0][0x3a0] ;  /* 0x0000e800ff188b82 */ /* 0x000f220000000a00 */
[----:B------:R-:W-:Y:S01]  /*07f0*/  IADD3 R8, PT, PT, R8, R17, RZ ;  /* 0x0000001108087210 */ /* 0x000fe20007ffe0ff */
[----:B------:R5:W3:Y:S01]  /*0800*/  @!P1 LDG.E R37, desc[UR28][R10.64] ;  /* 0x0000001c0a259981 */ /* 0x000ae2000c1e1900 */
[----:B------:R-:W-:Y:S01]  /*0810*/  @!P2 IADD3 R19, PT, PT, R29, R35, RZ ;  /* 0x000000231d13a210 */ /* 0x000fe20007ffe0ff */
[----:B------:R-:W-:Y:S01]  /*0820*/  @!P0 IMAD R29, R30, R27, R15 ;  /* 0x0000001b1e1d8224 */ /* 0x000fe200078e020f */
[----:B------:R-:W-:Y:S01]  /*0830*/  @!P2 SHF.L.U32 R17, R28, 0x1, RZ ;  /* 0x000000011c11a819 */ /* 0x000fe200000006ff */
[----:B------:R0:W3:Y:S01]  /*0840*/  @!P1 LDG.E R34, desc[UR28][R20.64] ;  /* 0x0000001c14229981 */ /* 0x0000e2000c1e1900 */
[----:B------:R-:W-:-:S02]  /*0850*/  @!P0 MOV R14, R4 ;  /* 0x00000004000e8202 */ /* 0x000fc40000000f00 */
[----:B------:R-:W-:Y:S01]  /*0860*/  @!P0 MOV R15, R7 ;  /* 0x00000007000f8202 */ /* 0x000fe20000000f00 */
[----:B-----5:R-:W5:Y:S01]  /*0870*/  @!P0 LDC.64 R10, c[0x0][0x398] ;  /* 0x0000e600ff0a8b82 */ /* 0x020f620000000a00 */
[----:B------:R-:W-:Y:S02]  /*0880*/  @!P2 SHF.L.U64.HI R28, R28, 0x1, R19 ;  /* 0x000000011c1ca819 */ /* 0x000fe40000010213 */
[C---:B-1----:R-:W-:Y:S01]  /*0890*/  @!P2 IADD3 R32, P5, PT, R17.reuse, R32, RZ ;  /* 0x000000201120a210 */ /* 0x042fe20007fbe0ff */
[----:B------:R-:W-:Y:S01]  /*08a0*/  @!P0 IMAD.WIDE.U32 R26, R30, R26, R14 ;  /* 0x0000001a1e1a8225 */ /* 0x000fe200078e000e */
[----:B0-----:R-:W-:Y:S02]  /*08b0*/  @!P2 IADD3 R22, P1, PT, R17, R22, RZ ;  /* 0x000000161116a210 */ /* 0x001fe40007f3e0ff */
[----:B------:R-:W-:Y:S01]  /*08c0*/  @!P2 IADD3.X R33, PT, PT, R28, R33, RZ, P5, !PT ;  /* 0x000000211c21a210 */ /* 0x000fe20002ffe4ff */
[----:B------:R-:W0:Y:S01]  /*08d0*/  @!P3 LDC.64 R16, c[0x0][0x3a0] ;  /* 0x0000e800ff10bb82 */ /* 0x000e220000000a00 */
[----:B------:R-:W-:-:S03]  /*08e0*/  @!P0 IADD3 R27, PT, PT, R27, R29, RZ ;  /* 0x0000001d1b1b8210 */ /* 0x000fc60007ffe0ff */
[----:B------:R2:W3:Y:S04]  /*08f0*/  @!P2 LDG.E R36, desc[UR28][R32.64] ;  /* 0x0000001c2024a981 */ /* 0x0004e8000c1e1900 */
[----:B------:R-:W1:Y:S01]  /*0900*/  @!P3 LDC.64 R20, c[0x0][0x398] ;  /* 0x0000e600ff14bb82 */ /* 0x000e620000000a00 */
[----:B------:R-:W-:-:S07]  /*0910*/  @!P0 SHF.L.U32 R29, R26, 0x1, RZ ;  /* 0x000000011a1d8819 */ /* 0x000fce00000006ff */
[----:B------:R-:W1:Y:S01]  /*0920*/  @P4 LDC.64 R14, c[0x0][0x3b0] ;  /* 0x0000ec00ff0e4b82 */ /* 0x000e620000000a00 */
[----:B--2---:R-:W-:Y:S01]  /*0930*/  @!P3 IMAD R32, R9, R12, RZ ;  /* 0x0000000c0920b224 */ /* 0x004fe200078e02ff */
[----:B------:R-:W-:-:S06]  /*0940*/  @!P0 SHF.L.U64.HI R9, R26, 0x1, R27 ;  /* 0x000000011a098819 */ /* 0x000fcc000001021b */
[----:B------:R-:W2:Y:S01]  /*0950*/  LDC.64 R18, c[0x0][0x3a8] ;  /* 0x0000ea00ff127b82 */ /* 0x000ea20000000a00 */
[----:B------:R-:W-:Y:S02]  /*0960*/  @!P3 MOV R26, R4 ;  /* 0x00000004001ab202 */ /* 0x000fe40000000f00 */
[----:B------:R-:W-:Y:S01]  /*0970*/  @!P3 MOV R27, R7 ;  /* 0x00000007001bb202 */ /* 0x000fe20000000f00 */
[----:B------:R-:W-:Y:S01]  /*0980*/  @!P3 IMAD R35, R31, R13, R32 ;  /* 0x0000000d1f23b224 */ /* 0x000fe200078e0220 */
[----:B------:R-:W-:Y:S02]  /*0990*/  @!P2 IADD3.X R23, PT, PT, R28, R23, RZ, P1, !PT ;  /* 0x000000171c17a210 */ /* 0x000fe40000ffe4ff */
[----:B----4-:R-:W-:Y:S01]  /*09a0*/  @!P0 IADD3 R24, P1, PT, R29, R24, RZ ;  /* 0x000000181d188210 */ /* 0x010fe20007f3e0ff */
[----:B------:R-:W-:Y:S01]  /*09b0*/  @!P3 IMAD.WIDE.U32 R12, R31, R12, R26 ;  /* 0x0000000c1f0cb225 */ /* 0x000fe200078e001a */
[----:B------:R-:W-:Y:S02]  /*09c0*/  CS2R R32, SRZ ;  /* 0x0000000000207805 */ /* 0x000fe4000001ff00 */
[----:B------:R-:W-:-:S02]  /*09d0*/  @!P0 IADD3.X R25, PT, PT, R9, R25, RZ, P1, !PT ;  /* 0x0000001909198210 */ /* 0x000fc40000ffe4ff */
[----:B------:R-:W-:Y:S02]  /*09e0*/  @!P3 IADD3 R27, PT, PT, R13, R35, RZ ;  /* 0x000000230d1bb210 */ /* 0x000fe40007ffe0ff */
[----:B-----5:R-:W-:Y:S01]  /*09f0*/  @!P0 IADD3 R10, P1, PT, R29, R10, RZ ;  /* 0x0000000a1d0a8210 */ /* 0x020fe20007f3e0ff */
[----:B------:R-:W4:Y:S01]  /*0a00*/  @!P2 LDG.E R33, desc[UR28][R22.64] ;  /* 0x0000001c1621a981 */ /* 0x000f22000c1e1900 */
[C---:B------:R-:W-:Y:S01]  /*0a10*/  @!P3 SHF.L.U32 R13, R12.reuse, 0x1, RZ ;  /* 0x000000010c0db819 */ /* 0x040fe200000006ff */
[----:B------:R-:W-:Y:S01]  /*0a20*/  HFMA2 R35, -RZ, RZ, 0, 0 ;  /* 0x00000000ff237431 */ /* 0x000fe200000001ff */
[----:B------:R-:W-:Y:S02]  /*0a30*/  @!P0 IADD3.X R11, PT, PT, R9, R11, RZ, P1, !PT ;  /* 0x0000000b090b8210 */ /* 0x000fe40000ffe4ff */
[----:B------:R-:W-:Y:S02]  /*0a40*/  @!P3 SHF.L.U64.HI R12, R12, 0x1, R27 ;  /* 0x000000010c0cb819 */ /* 0x000fe4000001021b */
[----:B0-----:R-:W-:-:S02]  /*0a50*/  @!P3 IADD3 R16, P2, PT, R13, R16, RZ ;  /* 0x000000100d10b210 */ /* 0x001fc40007f5e0ff */
[----:B-1----:R-:W-:Y:S02]  /*0a60*/  @!P3 IADD3 R20, P1, PT, R13, R20, RZ ;  /* 0x000000140d14b210 */ /* 0x002fe40007f3e0ff */
[----:B------:R-:W-:Y:S01]  /*0a70*/  CS2R R38, SRZ ;  /* 0x0000000000267805 */ /* 0x000fe2000001ff00 */
[----:B------:R-:W-:Y:S01]  /*0a80*/  @P4 IMAD.WIDE R14, R8, 0x2, R14 ;  /* 0x00000002080e4825 */ /* 0x000fe200078e020e */
[----:B------:R-:W-:Y:S01]  /*0a90*/  MOV R40, RZ ;  /* 0x000000ff00287202 */ /* 0x000fe20000000f00 */
[----:B------:R0:W5:Y:S01]  /*0aa0*/  @!P0 LDG.E R35, desc[UR28][R10.64] ;  /* 0x0000001c0a238981 */ /* 0x000162000c1e1900 */
[----:B------:R-:W-:Y:S01]  /*0ab0*/  @!P3 IADD3.X R17, PT, PT, R12, R17, RZ, P2, !PT ;  /* 0x000000110c11b210 */ /* 0x000fe200017fe4ff */
[----:B--2---:R-:W-:Y:S01]  /*0ac0*/  IMAD.WIDE R18, R8, 0x2, R18 ;  /* 0x0000000208127825 */ /* 0x004fe200078e0212 */
[----:B------:R-:W-:Y:S01]  /*0ad0*/  @!P3 IADD3.X R21, PT, PT, R12, R21, RZ, P1, !PT ;  /* 0x000000150c15b210 */ /* 0x000fe20000ffe4ff */
[----:B------:R-:W2:Y:S04]  /*0ae0*/  @P4 LDG.E.U16 R13, desc[UR28][R14.64] ;  /* 0x0000001c0e0d4981 */ /* 0x000ea8000c1e1500 */
[----:B------:R-:W4:Y:S04]  /*0af0*/  LDG.E.U16 R9, desc[UR28][R18.64] ;  /* 0x0000001c12097981 */ /* 0x000f28000c1e1500 */
[----:B------:R-:W4:Y:S04]  /*0b00*/  LDG.E.U16 R12, desc[UR28][R18.64+0x2] ;  /* 0x0000021c120c7981 */ /* 0x000f28000c1e1500 */
[----:B------:R-:W4:Y:S04]  /*0b10*/  @!P0 LDG.E R38, desc[UR28][R24.64] ;  /* 0x0000001c18268981 */ /* 0x000f28000c1e1900 */
[----:B------:R-:W4:Y:S04]  /*0b20*/  @P4 LDG.E.U16 R22, desc[UR28][R14.64+0x2] ;  /* 0x0000021c0e164981 */ /* 0x000f28000c1e1500 */
[----:B------:R1:W4:Y:S04]  /*0b30*/  @!P3 LDG.E R40, desc[UR28][R16.64] ;  /* 0x0000001c1028b981 */ /* 0x000328000c1e1900 */
[----:B------:R-:W4:Y:S01]  /*0b40*/  @!P3 LDG.E R39, desc[UR28][R20.64] ;  /* 0x0000001c1427b981 */ /* 0x000f22000c1e1900 */
[----:B------:R-:W-:Y:S01]  /*0b50*/  UISETP.NE.AND UP1, UPT, UR33, URZ, UPT ;  /* 0x000000ff2100728c */ /* 0x000fe2000bf25270 */
[----:B------:R-:W-:Y:S01]  /*0b60*/  HFMA2 R31, -RZ, RZ, 0, 0 ;  /* 0x00000000ff1f7431 */ /* 0x000fe200000001ff */
[----:B------:R-:W-:Y:S01]  /*0b70*/  UMOV UR38, 0x3f800000 ;  /* 0x3f80000000267882 */ /* 0x000fe20000000000 */
[----:B---3--:R-:W-:-:S13]  /*0b80*/  R2UR UR37, R2 ;  /* 0x00000000022572ca */ /* 0x008fda00000e0000 */
[----:B------:R-:W-:-:S05]  /*0b90*/  MOV R2, UR37 ;  /* 0x0000002500027c02 */ /* 0x000fca0008000f00 */
[----:B------:R-:W-:-:S05]  /*0ba0*/  FFMA.FTZ R3, -R2, UR37, R3 ;  /* 0x0000002502037c23 */ /* 0x000fca0008010103 */
[----:B------:R-:W-:-:S13]  /*0bb0*/  FSETP.GTU.FTZ.AND P1, PT, R3, RZ, PT ;  /* 0x000000ff0300720b */ /* 0x000fda0003f3c000 */
[----:B------:R-:W-:-:S05]  /*0bc0*/  VOTEU.ANY UP0, P1 ;  /* 0x0000000000ff7886 */ /* 0x000fca0000800100 */
[----:B------:R-:W3:Y:S01]  /*0bd0*/  @UP0 LDCU UR6, c[0x0][0x3c0] ;  /* 0x00007800ff0607ac */ /* 0x000ee20008000800 */
[----:B------:R-:W-:-:S13]  /*0be0*/  PLOP3.LUT P1, PT, PT, PT, UP0, 0x80, 0x8 ;  /* 0x000000000008781c */ /* 0x000fda0003f2f008 */
[----:B---3--:R-:W-:-:S06]  /*0bf0*/  @P1 FADD.FTZ R8, R3, UR6 ;  /* 0x0000000603081e21 */ /* 0x008fcc0008010000 */
[----:B------:R-:W3:Y:S01]  /*0c00*/  @P1 MUFU.RSQ R8, R8 ;  /* 0x0000000800081308 */ /* 0x000ee20000001400 */
[----:B0-----:R-:W-:Y:S02]  /*0c10*/  PRMT R11, R37, 0x7632, R11 ;  /* 0x00007632250b7816 */ /* 0x001fe4000000000b */
[----:B-1----:R-:W-:Y:S02]  /*0c20*/  PRMT R16, R34, 0x7632, R16 ;  /* 0x0000763222107816 */ /* 0x002fe40000000010 */
[----:B---3--:R-:W-:-:S13]  /*0c30*/  @P1 R2UR UR6, R8 ;  /* 0x00000000080612ca */ /* 0x008fda00000e0000 */
[----:B------:R-:W-:Y:S01]  /*0c40*/  @UP0 UMOV UR38, UR6 ;  /* 0x0000000600260c82 */ /* 0x000fe20008000000 */
[----:B-----5:R-:W-:Y:S02]  /*0c50*/  PRMT R8, R35, 0x7632, R8 ;  /* 0x0000763223087816 */ /* 0x020fe40000000008 */
[----:B--2---:R-:W-:Y:S02]  /*0c60*/  @P4 SHF.L.U32 R32, R13, 0x10, RZ ;  /* 0x000000100d204819 */ /* 0x004fe400000006ff */
[----:B----4-:R-:W-:Y:S02]  /*0c70*/  PRMT R13, R33, 0x7632, R13 ;  /* 0x00007632210d7816 */ /* 0x010fe4000000000d */
[----:B------:R-:W-:Y:S02]  /*0c80*/  SHF.L.U32 R2, R9, 0x10, RZ ;  /* 0x0000001009027819 */ /* 0x000fe400000006ff */
[----:B------:R-:W-:Y:S02]  /*0c90*/  SHF.L.U32 R3, R12, 0x10, RZ ;  /* 0x000000100c037819 */ /* 0x000fe400000006ff */
[----:B------:R-:W-:-:S02]  /*0ca0*/  PRMT R12, R36, 0x7632, R12 ;  /* 0x00007632240c7816 */ /* 0x000fc4000000000c */
[----:B------:R-:W-:Y:S02]  /*0cb0*/  PRMT R9, R38, 0x7632, R9 ;  /* 0x0000763226097816 */ /* 0x000fe40000000009 */
[----:B------:R-:W-:Y:S02]  /*0cc0*/  @P4 SHF.L.U32 R31, R22, 0x10, RZ ;  /* 0x00000010161f4819 */ /* 0x000fe400000006ff */
        /* <DEDUP_REMOVED lines=12> */
[----:B------:R-:W-:Y:S01]  /*0d90*/  FMUL.FTZ R18, R3, R8 ;  /* 0x0000000803127220 */ /* 0x000fe20000410000 */
[----:B------:R-:W-:Y:S01]  /*0da0*/  FMUL.FTZ R15, R14, UR38 ;  /* 0x000000260e0f7c20 */ /* 0x000fe20008410000 */
[----:B------:R-:W-:Y:S01]  /*0db0*/  FADD.FTZ R19, RZ, R17 ;  /* 0x00000011ff137221 */ /* 0x000fe20000010000 */
[----:B------:R-:W-:Y:S01]  /*0dc0*/  FFMA.FTZ R14, R10, R17, RZ ;  /* 0x000000110a0e7223 */ /* 0x000fe200000100ff */
[----:B------:R-:W-:-:S02]  /*0dd0*/  SHF.L.U32 R17, R34, 0x10, RZ ;  /* 0x0000001022117819 */ /* 0x000fc400000006ff */
[----:B------:R-:W-:Y:S01]  /*0de0*/  FADD.FTZ R20, R18, R19 ;  /* 0x0000001312147221 */ /* 0x000fe20000010000 */
[----:B------:R-:W-:Y:S01]  /*0df0*/  FFMA.FTZ R19, R15, R18, R14 ;  /* 0x000000120f137223 */ /* 0x000fe2000001000e */
[----:B------:R-:W-:Y:S01]  /*0e00*/  FADD.FTZ R14, R21, -UR37 ;  /* 0x80000025150e7e21 */ /* 0x000fe20008010000 */
[----:B------:R-:W-:Y:S01]  /*0e10*/  SHF.L.U32 R11, R11, 0x10, RZ ;  /* 0x000000100b0b7819 */ /* 0x000fe200000006ff */
[----:B------:R-:W-:Y:S01]  /*0e20*/  FMUL.FTZ R21, R2, R17 ;  /* 0x0000001102157220 */ /* 0x000fe20000410000 */
[----:B------:R-:W-:Y:S01]  /*0e30*/  SHF.L.U32 R16, R16, 0x10, RZ ;  /* 0x0000001010107819 */ /* 0x000fe200000006ff */
[----:B------:R-:W-:Y:S01]  /*0e40*/  FMUL.FTZ R14, R14, UR38 ;  /* 0x000000260e0e7c20 */ /* 0x000fe20008410000 */
[----:B------:R-:W-:Y:S01]  /*0e50*/  SHF.L.U32 R24, R36, 0x10, RZ ;  /* 0x0000001024187819 */ /* 0x000fe200000006ff */
[----:B------:R-:W-:Y:S01]  /*0e60*/  FADD.FTZ R11, R11, -UR37 ;  /* 0x800000250b0b7e21 */ /* 0x000fe20008010000 */
[----:B------:R-:W-:Y:S01]  /*0e70*/  FADD.FTZ R23, R20, R21 ;  /* 0x0000001514177221 */ /* 0x000fe20000010000 */
[----:B------:R-:W-:Y:S01]  /*0e80*/  FFMA.FTZ R22, R14, R21, R19 ;  /* 0x000000150e167223 */ /* 0x000fe20000010013 */
[----:B------:R-:W-:Y:S01]  /*0e90*/  FMUL.FTZ R20, R3, R16 ;  /* 0x0000001003147220 */ /* 0x000fe20000410000 */
[----:B------:R-:W-:Y:S01]  /*0ea0*/  FMUL.FTZ R19, R11, UR38 ;  /* 0x000000260b137c20 */ /* 0x000fe20008410000 */
[----:B------:R-:W-:Y:S01]  /*0eb0*/  SHF.L.U32 R11, R33, 0x10, RZ ;  /* 0x00000010210b7819 */ /* 0x000fe200000006ff */
[----:B------:R-:W-:Y:S01]  /*0ec0*/  FADD.FTZ R24, R24, -UR37 ;  /* 0x8000002518187e21 */ /* 0x000fe20008010000 */
[----:B------:R-:W-:Y:S01]  /*0ed0*/  FADD.FTZ R18, R20, R23 ;  /* 0x0000001714127221 */ /* 0x000fe20000010000 */
[----:B------:R-:W-:Y:S01]  /*0ee0*/  SHF.L.U32 R23, R12, 0x10, RZ ;  /* 0x000000100c177819 */ /* 0x000fe200000006ff */
[----:B------:R-:W-:Y:S01]  /*0ef0*/  FFMA.FTZ R21, R19, R20, R22 ;  /* 0x0000001413157223 */ /* 0x000fe20000010016 */
[----:B------:R-:W-:Y:S01]  /*0f00*/  FMUL.FTZ R25, R2, R11 ;  /* 0x0000000b02197220 */ /* 0x000fe20000410000 */
[----:B------:R-:W-:Y:S01]  /*0f10*/  FFMA.FTZ R20, R9, R10, RZ ;  /* 0x0000000a09147223 */ /* 0x000fe200000100ff */
[----:B------:R-:W-:Y:S01]  /*0f20*/  FADD.FTZ R22, RZ, R9 ;  /* 0x00000009ff167221 */ /* 0x000fe20000010000 */
[----:B------:R-:W-:Y:S01]  /*0f30*/  FMUL.FTZ R10, R24, UR38 ;  /* 0x00000026180a7c20 */ /* 0x000fe20008410000 */
[----:B------:R-:W-:Y:S01]  /*0f40*/  FADD.FTZ R9, R18, R25 ;  /* 0x0000001912097221 */ /* 0x000fe20000010000 */
[----:B------:R-:W-:Y:S01]  /*0f50*/  SHF.L.U32 R18, R13, 0x10, RZ ;  /* 0x000000100d127819 */ /* 0x000fe200000006ff */
[----:B------:R-:W-:Y:S01]  /*0f60*/  FADD.FTZ R23, R23, -UR37 ;  /* 0x8000002517177e21 */ /* 0x000fe20008010000 */
[----:B------:R-:W-:Y:S01]  /*0f70*/  FFMA.FTZ R13, R8, R15, RZ ;  /* 0x0000000f080d7223 */ /* 0x000fe200000100ff */
[C---:B------:R-:W-:Y:S01]  /*0f80*/  FADD.FTZ R12, R17.reuse, R22 ;  /* 0x00000016110c7221 */ /* 0x040fe20000010000 */
[----:B------:R-:W-:Y:S01]  /*0f90*/  FFMA.FTZ R14, R17, R14, R20 ;  /* 0x0000000e110e7223 */ /* 0x000fe20000010014 */
[----:B------:R-:W-:Y:S01]  /*0fa0*/  FADD.FTZ R15, RZ, R8 ;  /* 0x00000008ff0f7221 */ /* 0x000fe20000010000 */
[----:B------:R-:W-:Y:S01]  /*0fb0*/  FFMA.FTZ R21, R10, R25, R21 ;  /* 0x000000190a157223 */ /* 0x000fe20000010015 */
[----:B------:R-:W-:Y:S01]  /*0fc0*/  SHF.L.U32 R22, R40, 0x10, RZ ;  /* 0x0000001028167819 */ /* 0x000fe200000006ff */
[----:B------:R-:W-:Y:S01]  /*0fd0*/  FMUL.FTZ R20, R3, R18 ;  /* 0x0000001203147220 */ /* 0x000fe20000410000 */
[----:B------:R-:W-:Y:S01]  /*0fe0*/  FMUL.FTZ R8, R23, UR38 ;  /* 0x0000002617087c20 */ /* 0x000fe20008410000 */
[----:B------:R-:W-:Y:S01]  /*0ff0*/  FFMA.FTZ R17, R16, R19, R13 ;  /* 0x0000001310117223 */ /* 0x000fe2000001000d */
[----:B------:R-:W-:Y:S01]  /*1000*/  SHF.L.U32 R13, R39, 0x10, RZ ;  /* 0x00000010270d7819 */ /* 0x000fe200000006ff */
[----:B------:R-:W-:Y:S01]  /*1010*/  FADD.FTZ R9, R20, R9 ;  /* 0x0000000914097221 */ /* 0x000fe20000010000 */
[----:B------:R-:W-:Y:S01]  /*1020*/  FFMA.FTZ R21, R8, R20, R21 ;  /* 0x0000001408157223 */ /* 0x000fe20000010015 */
[----:B------:R-:W-:Y:S01]  /*1030*/  FADD.FTZ R20, R22, -UR37 ;  /* 0x8000002516147e21 */ /* 0x000fe20008010000 */
[----:B------:R-:W-:Y:S01]  /*1040*/  SHF.L.U32 R19, R42, 0x10, RZ ;  /* 0x000000102a137819 */ /* 0x000fe200000006ff */
[----:B------:R-:W-:Y:S01]  /*1050*/  FADD.FTZ R15, R16, R15 ;  /* 0x0000000f100f7221 */ /* 0x000fe20000010000 */
[----:B------:R-:W-:Y:S01]  /*1060*/  SHF.L.U32 R16, R41, 0x10, RZ ;  /* 0x0000001029107819 */ /* 0x000fe200000006ff */
[----:B------:R-:W-:Y:S01]  /*1070*/  FMUL.FTZ R22, R2, R13 ;  /* 0x0000000d02167220 */ /* 0x000fe20000410000 */
[----:B------:R-:W-:Y:S01]  /*1080*/  FMUL.FTZ R20, R20, UR38 ;  /* 0x0000002614147c20 */ /* 0x000fe20008410000 */
[----:B------:R-:W-:Y:S01]  /*1090*/  FADD.FTZ R19, R19, -UR37 ;  /* 0x8000002513137e21 */ /* 0x000fe20008010000 */
[----:B------:R-:W-:Y:S01]  /*10a0*/  FFMA.FTZ R17, R18, R8, R17 ;  /* 0x0000000812117223 */ /* 0x000fe20000010011 */
[----:B------:R-:W-:Y:S01]  /*10b0*/  FADD.FTZ R9, R9, R22 ;  /* 0x0000001609097221 */ /* 0x000fe20000010000 */
[----:B------:R-:W-:Y:S01]  /*10c0*/  FFMA.FTZ R24, R20, R22, R21 ;  /* 0x0000001614187223 */ /* 0x000fe20000010015 */
[----:B------:R-:W-:Y:S01]  /*10d0*/  FADD.FTZ R15, R15, R18 ;  /* 0x000000120f0f7221 */ /* 0x000fe20000010000 */
[----:B------:R-:W-:Y:S01]  /*10e0*/  FMUL.FTZ R22, R3, R16 ;  /* 0x0000001003167220 */ /* 0x000fe20000410000 */
[----:B------:R-:W-:Y:S01]  /*10f0*/  FADD.FTZ R8, R12, R11 ;  /* 0x0000000b0c087221 */ /* 0x000fe20000010000 */
[----:B------:R-:W-:Y:S01]  /*1100*/  FMUL.FTZ R19, R19, UR38 ;  /* 0x0000002613137c20 */ /* 0x000fe20008410000 */
[----:B------:R-:W-:Y:S01]  /*1110*/  FFMA.FTZ R18, R11, R10, R14 ;  /* 0x0000000a0b127223 */ /* 0x000fe2000001000e */
[----:B------:R-:W-:Y:S01]  /*1120*/  FADD.FTZ R12, R22, R9 ;  /* 0x00000009160c7221 */ /* 0x000fe20000010000 */
[----:B------:R-:W-:Y:S01]  /*1130*/  FADD.FTZ R10, R8, R13 ;  /* 0x0000000d080a7221 */ /* 0x000fe20000010000 */
[----:B------:R-:W-:Y:S01]  /*1140*/  FFMA.FTZ R14, R19, R22, R24 ;  /* 0x00000016130e7223 */ /* 0x000fe20000010018 */
[----:B------:R-:W-:Y:S01]  /*1150*/  FFMA.FTZ R8, R13, R20, R18 ;  /* 0x000000140d087223 */ /* 0x000fe20000010012 */
[----:B------:R-:W-:Y:S01]  /*1160*/  FADD.FTZ R11, R15, R16 ;  /* 0x000000100f0b7221 */ /* 0x000fe20000010000 */
[----:B------:R-:W-:Y:S01]  /*1170*/  FFMA.FTZ R9, R16, R19, R17 ;  /* 0x0000001310097223 */ /* 0x000fe20000010011 */
[----:B------:R-:W-:Y:S06]  /*1180*/  BRA `(.L_x_244) ;  /* 0x0000000800547947 */ /* 0x000fec0003800000 */
.L_x_243:
        /* <DEDUP_REMOVED lines=11> */
[--C-:B------:R-:W-:Y:S01]  /*1240*/  FFMA.FTZ R13, R2, R9, R32.reuse ;  /* 0x00000009020d7223 */ /* 0x100fe20000010020 */
        /* <DEDUP_REMOVED lines=100> */
[----:B------:R-:W-:-:S02]  /*1890*/  FADD.FTZ R15, RZ, R10 ;  /* 0x0000000aff0f7221 */ /* 0x000fc40000010000 */
[----:B------:R-:W0:Y:S01]  /*18a0*/  MUFU.EX2 R29, R29 ;  /* 0x0000001d001d7308 */ /* 0x000e220000000800 */
[----:B------:R-:W-:Y:S01]  /*18b0*/  FFMA.FTZ R27, R11, R14, R27 ;  /* 0x0000000e0b1b7223 */ /* 0x000fe2000001001b */
[----:B------:R-:W-:Y:S01]  /*18c0*/  SHF.L.U32 R11, R41, 0x10, RZ ;  /* 0x00000010290b7819 */ /* 0x000fe200000006ff */
        /* <DEDUP_REMOVED lines=20> */
[----:B------:R-:W-:Y:S01]  /*1a10*/  FADD.FTZ R19, R28, R19 ;  /* 0x000000131c137221 */ /* 0x000fe20000010000 */
[----:B------:R-:W-:Y:S01]  /*1a20*/  FADD.FTZ R10, R15, R10 ;  /* 0x0000000a0f0a7221 */ /* 0x000fe20000010000 */
[----:B------:R-:W-:Y:S01]  /*1a30*/  FFMA.FTZ R8, R16, R15, R25 ;  /* 0x0000000f10087223 */ /* 0x000fe20000010019 */
[----:B------:R-:W-:Y:S01]  /*1a40*/  FMUL.FTZ R15, R3, R11 ;  /* 0x0000000b030f7220 */ /* 0x000fe20000410000 */
[----:B------:R-:W-:Y:S01]  /*1a50*/  FADD.FTZ R22, R22, R21 ;  /* 0x0000001516167221 */ /* 0x000fe20000010000 */
[----:B------:R-:W-:Y:S01]  /*1a60*/  FADD.FTZ R10, R10, R17 ;  /* 0x000000110a0a7221 */ /* 0x000fe20000010000 */
[C---:B------:R-:W-:Y:S01]  /*1a70*/  FFMA.FTZ R23, R13.reuse, R17, R8 ;  /* 0x000000110d177223 */ /* 0x040fe20000010008 */
[C---:B------:R-:W-:Y:S01]  /*1a80*/  FFMA.FTZ R9, R18.reuse, R11, R9 ;  /* 0x0000000b12097223 */ /* 0x040fe20000010009 */
[----:B------:R-:W-:Y:S01]  /*1a90*/  FFMA.FTZ R8, R13, R20, R26 ;  /* 0x000000140d087223 */ /* 0x000fe2000001001a */
[----:B------:R-:W-:Y:S01]  /*1aa0*/  FADD.FTZ R12, R15, R10 ;  /* 0x0000000a0f0c7221 */ /* 0x000fe20000010000 */
[----:B------:R-:W-:Y:S01]  /*1ab0*/  FFMA.FTZ R14, R18, R15, R23 ;  /* 0x0000000f120e7223 */ /* 0x000fe20000010017 */
[----:B------:R-:W-:Y:S01]  /*1ac0*/  FADD.FTZ R10, R19, R20 ;  /* 0x00000014130a7221 */ /* 0x000fe20000010000 */
[----:B------:R-:W-:-:S07]  /*1ad0*/  FADD.FTZ R11, R22, R11 ;  /* 0x0000000b160b7221 */ /* 0x000fce0000010000 */
.L_x_244:
[----:B------:R-:W-:Y:S01]  /*1ae0*/  MOV R15, R14 ;  /* 0x0000000e000f7202 */ /* 0x000fe20000000f00 */
[----:B------:R-:W-:Y:S01]  /*1af0*/  STS.128 [R0], R8 ;  /* 0x0000000800007388 */ /* 0x000fe20000000c00 */
[----:B------:R-:W-:Y:S01]  /*1b00*/  MOV R14, R12 ;  /* 0x0000000c000e7202 */ /* 0x000fe20000000f00 */
[----:B------:R-:W-:Y:S01]  /*1b10*/  BSSY.RECONVERGENT B0, `(.L_x_245) ;  /* 0x0000023000007945 */ /* 0x000fe20003800200 */
[C---:B------:R-:W-:Y:S01]  /*1b20*/  ISETP.GT.AND P1, PT, R44.reuse, 0x1e, PT ;  /* 0x0000001e2c00780c */ /* 0x040fe20003f24270 */
[----:B------:R-:W0:Y:S01]  /*1b30*/  SHFL.DOWN PT, R12, R15, 0x1, 0x1f ;  /* 0x08201f000f0c7f89 */ /* 0x000e2200000e0000 */
[----:B------:R-:W-:Y:S02]  /*1b40*/  ISETP.GT.AND P3, PT, R44, 0xf, PT ;  /* 0x0000000f2c00780c */ /* 0x000fe40003f64270 */
[C---:B------:R-:W-:Y:S01]  /*1b50*/  ISETP.NE.AND P2, PT, R45.reuse, RZ, PT ;  /* 0x000000ff2d00720c */ /* 0x040fe20003f45270 */
[----:B------:R-:W1:Y:S01]  /*1b60*/  SHFL.DOWN PT, R13, R14, 0x1, 0x1f ;  /* 0x08201f000e0d7f89 */ /* 0x000e6200000e0000 */
[----:B------:R-:W-:-:S07]  /*1b70*/  ISETP.GT.U32.AND P5, PT, R45, 0x3, PT ;  /* 0x000000032d00780c */ /* 0x000fce0003fa4070 */
        /* <DEDUP_REMOVED lines=28> */
.L_x_246:
[----:B------:R-:W-:Y:S05]  /*1d40*/  BSYNC.RECONVERGENT B0 ;  /* 0x0000000000007941 */ /* 0x000fea0003800200 */
.L_x_245:
        /* <DEDUP_REMOVED lines=8> */
[----:B---3--:R-:W0:Y:S01]  /*1dd0*/  LDS.64 R16, [UR6+0x20] ;  /* 0x00002006ff107984 */ /* 0x008e220008000a00 */
[----:B-1----:R-:W-:Y:S01]  /*1de0*/  FADD.FTZ R19, R28, R12 ;  /* 0x0000000c1c137221 */ /* 0x002fe20000010000 */
[----:B------:R-:W-:-:S03]  /*1df0*/  FADD.FTZ R12, R29, R13 ;  /* 0x0000000d1d0c7221 */ /* 0x000fc60000010000 */
[----:B------:R-:W-:Y:S01]  /*1e00*/  FADD.FTZ R19, R19, R14 ;  /* 0x0000000e13137221 */ /* 0x000fe20000010000 */
[----:B------:R-:W-:-:S03]  /*1e10*/  FADD.FTZ R12, R12, R15 ;  /* 0x0000000f0c0c7221 */ /* 0x000fc60000010000 */
[----:B0-----:R-:W-:Y:S01]  /*1e20*/  FADD.FTZ R28, R19, R16 ;  /* 0x00000010131c7221 */ /* 0x001fe20000010000 */
[----:B------:R-:W-:-:S07]  /*1e30*/  FADD.FTZ R29, R12, R17 ;  /* 0x000000110c1d7221 */ /* 0x000fce0000010000 */
.L_x_248:
[----:B------:R-:W-:Y:S05]  /*1e40*/  BSYNC.RECONVERGENT B0 ;  /* 0x0000000000007941 */ /* 0x000fea0003800200 */
.L_x_247:
        /* <DEDUP_REMOVED lines=158> */
.L_x_250:
[----:B------:R-:W-:Y:S05]  /*2830*/  BSYNC.RECONVERGENT B0 ;  /* 0x0000000000007941 */ /* 0x000fea0003800200 */
.L_x_249:
[----:B------:R-:W-:Y:S04]  /*2840*/  BSSY.RECONVERGENT B0, `(.L_x_251) ;  /* 0x000001c000007945 */ /* 0x000fe80003800200 */
[----:B------:R-:W-:Y:S05]  /*2850*/  @P5 BRA `(.L_x_252) ;  /* 0x0000000000685947 */ /* 0x000fea0003800000 */
[----:B------:R-:W4:Y:S08]  /*2860*/  LDC.64 R18, c[0x0][0x3f8] ;  /* 0x0000fe00ff127b82 */ /* 0x000f300000000a00 */
[----:B---3--:R-:W3:Y:S01]  /*2870*/  LDC.64 R16, c[0x0][0x3d8] ;  /* 0x0000f600ff107b82 */ /* 0x008ee20000000a00 */
[----:B----4-:R-:W-:Y:S01]  /*2880*/  IMAD.WIDE.U32 R12, R18, 0x3, RZ ;  /* 0x00000003120c7825 */ /* 0x010fe200078e00ff */
[----:B------:R-:W-:-:S02]  /*2890*/  LEA R21, R19, R19, 0x1 ;  /* 0x0000001313157211 */ /* 0x000fc400078e08ff */
[----:B-1----:R-:W-:Y:S02]  /*28a0*/  LEA.HI R15, P1, R19, R18, RZ, 0x1 ;  /* 0x00000012130f7211 */ /* 0x002fe400078308ff */
[----:B------:R-:W-:Y:S02]  /*28b0*/  IADD3 R13, PT, PT, R13, R21, RZ ;  /* 0x000000150d0d7210 */ /* 0x000fe40007ffe0ff */
[----:B--2---:R-:W-:Y:S01]  /*28c0*/  IADD3.X R14, PT, PT, RZ, R19, RZ, P1, !PT ;  /* 0x00000013ff0e7210 */ /* 0x004fe20000ffe4ff */
        /* <DEDUP_REMOVED lines=19> */
.L_x_252:
[----:B------:R-:W-:Y:S05]  /*2a00*/  BSYNC.RECONVERGENT B0 ;  /* 0x0000000000007941 */ /* 0x000fea0003800200 */
.L_x_251:
        /* <DEDUP_REMOVED lines=12> */
[----:B------:R-:W-:Y:S01]  /*2ad0*/  MOV R12, UR4 ;  /* 0x00000004000c7c02 */ /* 0x000fe20008000f00 */
        /* <DEDUP_REMOVED lines=16> */
.L_x_255:
[----:B-1----:R-:W4:Y:S04]  /*2be0*/  LDG.E.STRONG.GPU R8, desc[UR28][R10.64] ;  /* 0x0000001c0a087981 */ /* 0x002f28000c1ef900 */
[----:B----4-:R-:W-:Y:S01]  /*2bf0*/  CCTL.IVALL ;  /* 0x00000000ff00798f */ /* 0x010fe20002000000 */
[----:B------:R-:W-:Y:S05]  /*2c00*/  YIELD ;  /* 0x0000000000007946 */ /* 0x000fea0003800000 */
[----:B------:R-:W-:-:S13]  /*2c10*/  ISETP.NE.AND P1, PT, R8, R15, PT ;  /* 0x0000000f0800720c */ /* 0x000fda0003f25270 */
[----:B------:R-:W-:Y:S05]  /*2c20*/  @P1 BRA `(.L_x_255) ;  /* 0xfffffffc00ec1947 */ /* 0x000fea000383ffff */
.L_x_254:
        /* <DEDUP_REMOVED lines=14> */
.L_x_257:
        /* <DEDUP_REMOVED lines=19> */
[----:B------:R-:W-:Y:S02]  /*2e40*/  MOV R8, UR40 ;  /* 0x0000002800087c02 */ /* 0x000fe40008000f00 */
[----:B------:R-:W-:Y:S01]  /*2e50*/  MOV R9, UR41 ;  /* 0x0000002900097c02 */ /* 0x000fe20008000f00 */
[----:B------:R-:W3:Y:S01]  /*2e60*/  @!P3 LDG.E.64 R12, desc[UR28][R12.64] ;  /* 0x0000001c0c0cb981 */ /* 0x000ee2000c1e1b00 */
[----:B------:R-:W-:-:S04]  /*2e70*/  @!UP0 UIMAD.WIDE.U32 UR40, UR23, 0x8, UR6 ;  /* 0x00000008172888a5 */ /* 0x000fc8000f8e0006 */
[----:B------:R-:W4:Y:S02]  /*2e80*/  @!P6 LDG.E.64 R8, desc[UR28][R8.64] ;  /* 0x0000001c0808e981 */ /* 0x000f24000c1e1b00 */
[----:B--2---:R-:W-:Y:S02]  /*2e90*/  MOV R14, UR40 ;  /* 0x00000028000e7c02 */ /* 0x004fe40008000f00 */
[----:B------:R-:W-:-:S06]  /*2ea0*/  MOV R15, UR41 ;  /* 0x00000029000f7c02 */ /* 0x000fcc0008000f00 */
[----:B------:R-:W2:Y:S01]  /*2eb0*/  @!P5 LDG.E.64 R14, desc[UR28][R14.64] ;  /* 0x0000001c0e0ed981 */ /* 0x000ea2000c1e1b00 */
[----:B------:R-:W-:Y:S01]  /*2ec0*/  IADD3 R17, PT, PT, R16, 0x4, RZ ;  /* 0x0000000410117810 */ /* 0x000fe20007ffe0ff */
[----:B0-----:R-:W-:Y:S01]  /*2ed0*/  @!P1 FADD.FTZ R28, R28, R10 ;  /* 0x0000000a1c1c9221 */ /* 0x001fe20000010000 */
[----:B------:R-:W-:Y:S01]  /*2ee0*/  @!P1 FADD.FTZ R29, R29, R11 ;  /* 0x0000000b1d1d9221 */ /* 0x000fe20000010000 */
[----:B------:R-:W-:Y:S02]  /*2ef0*/  IADD3 R10, PT, PT, R16, 0x5, RZ ;  /* 0x00000005100a7810 */ /* 0x000fe40007ffe0ff */
[----:B------:R-:W-:Y:S01]  /*2f00*/  ISETP.EQ.OR P1, PT, R17, UR30, P2 ;  /* 0x0000001e11007c0c */ /* 0x000fe20009722670 */
[----:B---3--:R-:W-:Y:S01]  /*2f10*/  @!P3 FADD.FTZ R28, R28, R12 ;  /* 0x0000000c1c1cb221 */ /* 0x008fe20000010000 */
[----:B------:R-:W-:Y:S01]  /*2f20*/  @!P3 FADD.FTZ R29, R29, R13 ;  /* 0x0000000d1d1db221 */ /* 0x000fe20000010000 */
[----:B------:R-:W-:Y:S02]  /*2f30*/  ISETP.EQ.OR P3, PT, R10, UR30, P2 ;  /* 0x0000001e0a007c0c */ /* 0x000fe40009762670 */
[----:B------:R-:W-:Y:S01]  /*2f40*/  IADD3 R10, PT, PT, R16, 0x6, RZ ;  /* 0x00000006100a7810 */ /* 0x000fe20007ffe0ff */
[----:B----4-:R-:W-:Y:S01]  /*2f50*/  @!P6 FADD.FTZ R28, R28, R8 ;  /* 0x000000081c1ce221 */ /* 0x010fe20000010000 */
[----:B------:R-:W-:Y:S01]  /*2f60*/  @!P6 FADD.FTZ R29, R29, R9 ;  /* 0x000000091d1de221 */ /* 0x000fe20000010000 */
[----:B------:R-:W-:-:S02]  /*2f70*/  IADD3 R8, PT, PT, R16, 0x7, RZ ;  /* 0x0000000710087810 */ /* 0x000fc40007ffe0ff */
[----:B------:R-:W-:-:S03]  /*2f80*/  ISETP.EQ.OR P6, PT, R10, UR30, P2 ;  /* 0x0000001e0a007c0c */ /* 0x000fc600097c2670 */
[----:B------:R-:W-:Y:S01]  /*2f90*/  VOTEU.ALL UP1, P1 ;  /* 0x0000000000ff7886 */ /* 0x000fe20000820000 */
[----:B--2---:R-:W-:Y:S01]  /*2fa0*/  @!P5 FADD.FTZ R28, R28, R14 ;  /* 0x0000000e1c1cd221 */ /* 0x004fe20000010000 */
        /* <DEDUP_REMOVED lines=42> */
.L_x_256:
        /* <DEDUP_REMOVED lines=9> */
[----:B--2---:R-:W-:Y:S02]  /*32e0*/  IADD3 R14, PT, PT, R16, 0x2, RZ ;  /* 0x00000002100e7810 */ /* 0x004fe40007ffe0ff */
[----:B------:R-:W-:Y:S02]  /*32f0*/  MOV R13, UR31 ;  /* 0x0000001f000d7c02 */ /* 0x000fe40008000f00 */
[----:B------:R-:W-:-:S02]  /*3300*/  ISETP.EQ.OR P5, PT, R14, UR30, P2 ;  /* 0x0000001e0e007c0c */ /* 0x000fc400097a2670 */
[----:B------:R-:W-:Y:S02]  /*3310*/  IADD3 R12, PT, PT, R16, 0x3, RZ ;  /* 0x00000003100c7810 */ /* 0x000fe40007ffe0ff */
        /* <DEDUP_REMOVED lines=28> */
.L_x_258:
[----:B------:R-:W-:Y:S05]  /*34e0*/  BRA.U !UP1, `(.L_x_253) ;  /* 0x0000000109887547 */ /* 0x000fea000b800000 */
[----:B------:R-:W-:Y:S02]  /*34f0*/  UISETP.NE.AND UP0, UPT, UR20, 0x1, UPT ;  /* 0x000000011400788c */ /* 0x000fe4000bf05270 */
[----:B------:R-:W-:-:S06]  /*3500*/  ULOP3.LUT UR19, UR32, 0x1, URZ, 0xc0, !UPT ;  /* 0x0000000120137892 */ /* 0x000fcc000f8ec0ff */
[----:B------:R-:W-:Y:S01]  /*3510*/  MOV R12, UR19 ;  /* 0x00000013000c7c02 */ /* 0x000fe20008000f00 */
[----:B------:R-:W-:Y:S06]  /*3520*/  BRA.U !UP0, `(.L_x_259) ;  /* 0x0000000108487547 */ /* 0x000fec000b800000 */
[C---:B-1----:R-:W-:Y:S01]  /*3530*/  IADD3 R8, PT, PT, R16.reuse, 0x1, RZ ;  /* 0x0000000110087810 */ /* 0x042fe20007ffe0ff */
[----:B------:R-:W-:Y:S01]  /*3540*/  HFMA2 R11, -RZ, RZ, 0, 4.76837158203125e-07 ;  /* 0x00000008ff0b7431 */ /* 0x000fe200000001ff */
[----:B------:R-:W-:Y:S02]  /*3550*/  ISETP.EQ.OR P3, PT, R16, UR30, P2 ;  /* 0x0000001e10007c0c */ /* 0x000fe40009762670 */
[----:B------:R-:W-:Y:S02]  /*3560*/  ISETP.EQ.OR P1, PT, R8, UR30, P2 ;  /* 0x0000001e08007c0c */ /* 0x000fe40009722670 */
[----:B------:R-:W-:Y:S02]  /*3570*/  MOV R9, UR31 ;  /* 0x0000001f00097c02 */ /* 0x000fe40008000f00 */
[----:B------:R-:W-:-:S07]  /*3580*/  MOV R13, UR31 ;  /* 0x0000001f000d7c02 */ /* 0x000fce0008000f00 */
[----:B------:R-:W-:Y:S01]  /*3590*/  @!P3 IMAD R10, R16, R9, UR5 ;  /* 0x00000005100abe24 */ /* 0x000fe2000f8e0209 */
[----:B------:R-:W-:Y:S01]  /*35a0*/  MOV R9, 0x8 ;  /* 0x0000000800097802 */ /* 0x000fe20000000f00 */
[----:B------:R-:W-:Y:S02]  /*35b0*/  @!P1 IMAD R8, R8, R13, UR5 ;  /* 0x0000000508089e24 */ /* 0x000fe4000f8e020d */
[----:B------:R-:W-:-:S04]  /*35c0*/  @!P3 IMAD.WIDE.U32 R10, R10, R11, UR6 ;  /* 0x000000060a0abe25 */ /* 0x000fc8000f8e000b */
[----:B------:R-:W-:Y:S02]  /*35d0*/  @!P1 IMAD.WIDE.U32 R8, R8, R9, UR6 ;  /* 0x0000000608089e25 */ /* 0x000fe4000f8e0009 */
[----:B------:R-:W0:Y:S04]  /*35e0*/  @!P3 LDG.E.64 R10, desc[UR28][R10.64] ;  /* 0x0000001c0a0ab981 */ /* 0x000e28000c1e1b00 */
[----:B------:R-:W3:Y:S01]  /*35f0*/  @!P1 LDG.E.64 R8, desc[UR28][R8.64] ;  /* 0x0000001c08089981 */ /* 0x000ee2000c1e1b00 */
[----:B------:R-:W-:Y:S01]  /*3600*/  IADD3 R16, PT, PT, R16, 0x2, RZ ;  /* 0x0000000210107810 */ /* 0x000fe20007ffe0ff */
[----:B0-----:R-:W-:Y:S01]  /*3610*/  @!P3 FADD.FTZ R28, R28, R10 ;  /* 0x0000000a1c1cb221 */ /* 0x001fe20000010000 */
[----:B------:R-:W-:-:S03]  /*3620*/  @!P3 FADD.FTZ R29, R29, R11 ;  /* 0x0000000b1d1db221 */ /* 0x000fc60000010000 */
[----:B---3--:R-:W-:Y:S01]  /*3630*/  @!P1 FADD.FTZ R28, R28, R8 ;  /* 0x000000081c1c9221 */ /* 0x008fe20000010000 */
[----:B------:R-:W-:-:S07]  /*3640*/  @!P1 FADD.FTZ R29, R29, R9 ;  /* 0x000000091d1d9221 */ /* 0x000fce0000010000 */
.L_x_259:
        /* <DEDUP_REMOVED lines=11> */
.L_x_260:
[----:B------:R-:W-:Y:S05]  /*3700*/  BSYNC.RECONVERGENT B0 ;  /* 0x0000000000007941 */ /* 0x000fea0003800200 */
.L_x_253:
[----:B------:R-:W5:Y:S01]  /*3710*/  S2UR UR7, SR_CgaCtaId ;  /* 0x00000000000779c3 */ /* 0x000f620000008800 */
[----:B------:R-:W-:Y:S01]  /*3720*/  UMOV UR6, 0x400 ;  /* 0x0000040000067882 */ /* 0x000fe20000000000 */
[C---:B-1--4-:R-:W-:Y:S01]  /*3730*/  PRMT R10, R38.reuse, 0x7632, R10 ;  /* 0x00007632260a7816 */ /* 0x052fe2000000000a */
[----:B------:R-:W1:Y:S01]  /*3740*/  LDCU.64 UR22, c[0x0][0x400] ;  /* 0x00008000ff1677ac */ /* 0x000e620008000a00 */
[----:B------:R-:W-:Y:S02]  /*3750*/  SHF.L.U32 R38, R38, 0x10, RZ ;  /* 0x0000001026267819 */ /* 0x000fe400000006ff */
[----:B------:R-:W-:Y:S02]  /*3760*/  SHF.L.U32 R10, R10, 0x10, RZ ;  /* 0x000000100a0a7819 */ /* 0x000fe400000006ff */
[----:B--2---:R-:W-:Y:S01]  /*3770*/  PRMT R14, R37, 0x7632, R14 ;  /* 0x00007632250e7816 */ /* 0x004fe2000000000e */
[----:B------:R-:W-:Y:S02]  /*3780*/  FADD.FTZ R38, R38, -UR37 ;  /* 0x8000002526267e21 */ /* 0x000fe40008010000 */
[----:B------:R-:W-:-:S02]  /*3790*/  FADD.FTZ R10, R10, -UR37 ;  /* 0x800000250a0a7e21 */ /* 0x000fc40008010000 */
[----:B------:R-:W-:Y:S02]  /*37a0*/  FMUL.FTZ R23, R38, UR38 ;  /* 0x0000002626177c20 */ /* 0x000fe40008410000 */
[----:B------:R-:W-:Y:S01]  /*37b0*/  FMUL.FTZ R10, R10, UR38 ;  /* 0x000000260a0a7c20 */ /* 0x000fe20008410000 */
[----:B-----5:R-:W-:-:S09]  /*37c0*/  ULEA UR6, UR7, UR6, 0x18 ;  /* 0x0000000607067291 */ /* 0x020fd2000f8ec0ff */
[----:B------:R-:W-:Y:S01]  /*37d0*/  @!P2 STS.64 [UR6+0x30], R28 ;  /* 0x0000301cff00a988 */ /* 0x000fe20008000a06 */
[----:B------:R-:W-:Y:S06]  /*37e0*/  BAR.SYNC.DEFER_BLOCKING 0x0 ;  /* 0x0000000000007b1d */ /* 0x000fec0000010000 */
[----:B------:R-:W2:Y:S01]  /*37f0*/  LDS.64 R8, [UR6+0x30] ;  /* 0x00003006ff087984 */ /* 0x000ea20008000a00 */
[----:B------:R-:W2:Y:S02]  /*3800*/  LDCU UR6, c[0x0][0x42c] ;  /* 0x00008580ff0677ac */ /* 0x000ea40008000800 */
[----:B--2---:R-:W-:Y:S01]  /*3810*/  FMUL.FTZ R12, R8, UR6 ;  /* 0x00000006080c7c20 */ /* 0x004fe20008410000 */
[----:B------:R-:W-:Y:S01]  /*3820*/  PRMT R8, R35, 0x7632, R8 ;  /* 0x0000763223087816 */ /* 0x000fe20000000008 */
[----:B------:R-:W-:Y:S01]  /*3830*/  FMUL.FTZ R19, R9, UR6 ;  /* 0x0000000609137c20 */ /* 0x000fe20008410000 */
[----:B------:R-:W-:-:S02]  /*3840*/  SHF.L.U32 R35, R35, 0x10, RZ ;  /* 0x0000001023237819 */ /* 0x000fc400000006ff */
[----:B------:R-:W-:Y:S01]  /*3850*/  SHF.L.U32 R8, R8, 0x10, RZ ;  /* 0x0000001008087819 */ /* 0x000fe200000006ff */
[----:B-1----:R-:W-:Y:S06]  /*3860*/  @!P4 BRA `(.L_x_261) ;  /* 0x000000000048c947 */ /* 0x002fec0003800000 */
[----:B------:R-:W-:Y:S01]  /*3870*/  FFMA.FTZ R9, R2, R23, R32 ;  /* 0x0000001702097223 */ /* 0x000fe20000010020 */
[----:B------:R-:W-:-:S03]  /*3880*/  FFMA.FTZ R11, R3, R10, R31 ;  /* 0x0000000a030b7223 */ /* 0x000fc6000001001f */
[----:B------:R-:W-:Y:S01]  /*3890*/  FMUL.FTZ R13, R9, -1.4426950216293334961 ;  /* 0xbfb8aa3b090d7820 */ /* 0x000fe20000410000 */
[----:B------:R-:W-:-:S05]  /*38a0*/  FMUL.FTZ R17, R11, -1.4426950216293334961 ;  /* 0xbfb8aa3b0b117820 */ /* 0x000fca0000410000 */
[----:B------:R-:W1:Y:S08]  /*38b0*/  MUFU.EX2 R13, R13 ;  /* 0x0000000d000d7308 */ /* 0x000e700000000800 */
[----:B------:R-:W2:Y:S01]  /*38c0*/  MUFU.EX2 R17, R17 ;  /* 0x0000001100117308 */ /* 0x000ea20000000800 */
[----:B-1----:R-:W-:-:S07]  /*38d0*/  FADD.FTZ R15, R13, 1 ;  /* 0x3f8000000d0f7421 */ /* 0x002fce0000010000 */
[----:B---3--:R-:W1:Y:S01]  /*38e0*/  MUFU.RCP R16, R15 ;  /* 0x0000000f00107308 */ /* 0x008e620000001000 */
        /* <DEDUP_REMOVED lines=10> */
.L_x_261:
        /* <DEDUP_REMOVED lines=11> */
[----:B---3--:R-:W-:Y:S01]  /*3a40*/  FMUL.FTZ R16, R35, UR38 ;  /* 0x0000002623107c20 */ /* 0x008fe20008410000 */
        /* <DEDUP_REMOVED lines=9> */
.L_x_263:
[----:B------:R-:W-:Y:S05]  /*3ae0*/  BSYNC.RECONVERGENT B0 ;  /* 0x0000000000007941 */ /* 0x000fea0003800200 */
.L_x_262:
        /* <DEDUP_REMOVED lines=12> */
[C---:B-1----:R-:W-:Y:S01]  /*3bb0*/  IADD3 R11, PT, PT, R30.reuse, 0x20, RZ ;  /* 0x000000201e0b7810 */ /* 0x042fe20007ffe0ff */
[----:B------:R-:W-:Y:S01]  /*3bc0*/  FADD.FTZ R9, R9, -UR37 ;  /* 0x8000002509097e21 */ /* 0x000fe20008010000 */
[----:B---3--:R-:W-:Y:S01]  /*3bd0*/  IADD3 R16, PT, PT, R30, 0x40, RZ ;  /* 0x000000401e107810 */ /* 0x008fe20007ffe0ff */
[----:B------:R-:W-:Y:S01]  /*3be0*/  FADD.FTZ R42, R42, -UR37 ;  /* 0x800000252a2a7e21 */ /* 0x000fe20008010000 */
[----:B------:R-:W-:Y:S01]  /*3bf0*/  FMUL.FTZ R37, R37, UR38 ;  /* 0x0000002625257c20 */ /* 0x000fe20008410000 */
[----:B------:R-:W-:Y:S01]  /*3c00*/  FMUL.FTZ R22, R22, UR38 ;  /* 0x0000002616167c20 */ /* 0x000fe20008410000 */
[----:B------:R-:W-:Y:S01]  /*3c10*/  FMUL.FTZ R15, R15, UR38 ;  /* 0x000000260f0f7c20 */ /* 0x000fe20008410000 */
[----:B0-----:R-:W-:Y:S01]  /*3c20*/  FMUL.FTZ R28, R14, UR38 ;  /* 0x000000260e1c7c20 */ /* 0x001fe20008410000 */
        /* <DEDUP_REMOVED lines=38> */
.L_x_264:
        /* <DEDUP_REMOVED lines=8> */
[----:B------:R-:W-:Y:S01]  /*3f10*/  FMUL.FTZ R19, R19, UR38 ;  /* 0x0000002613137c20 */ /* 0x000fe20008410000 */
[----:B------:R-:W1:Y:S04]  /*3f20*/  LDCU.64 UR20, c[0x0][0x380] ;  /* 0x00007000ff1477ac */ /* 0x000e680008000a00 */
[----:B------:R-:W-:Y:S01]  /*3f30*/  F2FP.BF16.F32.PACK_AB R19, R19, R34 ;  /* 0x000000221313723e */ /* 0x000fe200000010ff */
[----:B0-----:R-:W-:Y:S01]  /*3f40*/  IMAD R10, R8, UR6, RZ ;  /* 0x00000006080a7c24 */ /* 0x001fe2000f8e02ff */
[----:B------:R-:W-:-:S05]  /*3f50*/  MOV R8, R4 ;  /* 0x0000000400087202 */ /* 0x000fca0000000f00 */
[----:B------:R-:W-:-:S04]  /*3f60*/  IMAD.WIDE.U32 R8, R11, UR6, R8 ;  /* 0x000000060b087c25 */ /* 0x000fc8000f8e0008 */
[----:B------:R-:W-:Y:S01]  /*3f70*/  IMAD R11, R11, UR7, R10 ;  /* 0x000000070b0b7c24 */ /* 0x000fe2000f8e020a */
[----:B-1----:R-:W-:-:S04]  /*3f80*/  LEA R10, P0, R8, UR20, 0x1 ;  /* 0x00000014080a7c11 */ /* 0x002fc8000f8008ff */
[----:B------:R-:W-:-:S04]  /*3f90*/  IADD3 R11, PT, PT, R9, R11, RZ ;  /* 0x0000000b090b7210 */ /* 0x000fc80007ffe0ff */
[----:B------:R-:W-:-:S05]  /*3fa0*/  LEA.HI.X R11, R8, UR21, R11, 0x1, P0 ;  /* 0x00000015080b7c11 */ /* 0x000fca00080f0c0b */
[----:B------:R0:W-:Y:S02]  /*3fb0*/  STG.E desc[UR28][R10.64], R19 ;  /* 0x000000130a007986 */ /* 0x0001e4000c10191c */
.L_x_266:
[----:B------:R-:W-:Y:S05]  /*3fc0*/  BSYNC.RECONVERGENT B0 ;  /* 0x0000000000007941 */ /* 0x000fea0003800200 */
.L_x_265:
        /* <DEDUP_REMOVED lines=21> */
.L_x_267:
        /* <DEDUP_REMOVED lines=18> */
.L_x_269:
[----:B------:R-:W-:Y:S05]  /*4240*/  BSYNC.RECONVERGENT B0 ;  /* 0x0000000000007941 */ /* 0x000fea0003800200 */
.L_x_268:
[----:B------:R-:W-:Y:S02]  /*4250*/  SHF.L.U32 R39, R39, 0x10, RZ ;  /* 0x0000001027277819 */ /* 0x000fe400000006ff */
[----:B------:R-:W-:Y:S02]  /*4260*/  SHF.R.S32.HI R20, RZ, 0x1f, R13 ;  /* 0x0000001fff147819 */ /* 0x000fe4000001140d */
[----:B------:R-:W-:Y:S01]  /*4270*/  SHF.L.U32 R41, R41, 0x10, RZ ;  /* 0x0000001029297819 */ /* 0x000fe200000006ff */
[----:B------:R-:W-:Y:S06]  /*4280*/  BRA.U !UP0, `(.L_x_270) ;  /* 0x0000000108487547 */ /* 0x000fec000b800000 */
[----:B------:R-:W-:Y:S01]  /*4290*/  FFMA.FTZ R14, R3, R14, R31 ;  /* 0x0000000e030e7223 */ /* 0x000fe2000001001f */
[----:B------:R-:W-:-:S03]  /*42a0*/  FFMA.FTZ R15, R2, R15, R32 ;  /* 0x0000000f020f7223 */ /* 0x000fc60000010020 */
[----:B01----:R-:W-:Y:S01]  /*42b0*/  FMUL.FTZ R11, R14, -1.4426950216293334961 ;  /* 0xbfb8aa3b0e0b7820 */ /* 0x003fe20000410000 */
        /* <DEDUP_REMOVED lines=15> */
.L_x_270:
        /* <DEDUP_REMOVED lines=18> */
.L_x_272:
[----:B------:R-:W-:Y:S05]  /*44d0*/  BSYNC.RECONVERGENT B0 ;  /* 0x0000000000007941 */ /* 0x000fea0003800200 */
.L_x_271:
[----:B------:R-:W-:Y:S02]  /*44e0*/  UIADD3 UR18, UPT, UPT, UR31, UR18, URZ ;  /* 0x000000121f127290 */ /* 0x000fe4000fffe0ff */
[----:B------:R-:W-:Y:S02]  /*44f0*/  UIADD3 UR4, UPT, UPT, UR4, 0x1, URZ ;  /* 0x0000000104047890 */ /* 0x000fe4000fffe0ff */
[----:B------:R-:W-:-:S09]  /*4500*/  UISETP.GE.AND UP0, UPT, UR18, UR8, UPT ;  /* 0x000000081200728c */ /* 0x000fd2000bf06270 */
[----:B------:R-:W-:Y:S05]  /*4510*/  BRA.U !UP0, `(.L_x_273) ;  /* 0xffffffbd08487547 */ /* 0x000fea000b83ffff */
.L_x_242:
        /* <DEDUP_REMOVED lines=19> */
.L_x_275:
[----:B------:R-:W-:Y:S05]  /*4650*/  BSYNC.RECONVERGENT B0 ;  /* 0x0000000000007941 */ /* 0x000fea0003800200 */
.L_x_274:
[----:B------:R-:W-:Y:S05]  /*4660*/  @P0 EXIT ;  /* 0x000000000000094d */ /* 0x000fea0003800000 */
[----:B------:R-:W-:Y:S05]  /*4670*/  @P2 BRA `(.L_x_276) ;  /* 0x0000000000202947 */ /* 0x000fea0003800000 */
[----:B------:R-:W-:-:S05]  /*4680*/  IMAD R0, R4, R7, RZ ;  /* 0x0000000704007224 */ /* 0x000fca00078e02ff */
[----:B------:R-:W-:-:S13]  /*4690*/  ISETP.NE.AND P0, PT, R0, -0x1, PT ;  /* 0xffffffff0000780c */ /* 0x000fda0003f05270 */
[----:B------:R-:W-:Y:S05]  /*46a0*/  @!P0 BRA `(.L_x_276) ;  /* 0x0000000000148947 */ /* 0x000fea0003800000 */
.L_x_277:
[----:B--2---:R-:W2:Y:S04]  /*46b0*/  LDG.E.STRONG.GPU R5, desc[UR28][R2.64] ;  /* 0x0000001c02057981 */ /* 0x004ea8000c1ef900 */
[----:B--2---:R-:W-:Y:S01]  /*46c0*/  CCTL.IVALL ;  /* 0x00000000ff00798f */ /* 0x004fe20002000000 */
[----:B------:R-:W-:Y:S05]  /*46d0*/  YIELD ;  /* 0x0000000000007946 */ /* 0x000fea0003800000 */
[----:B------:R-:W-:-:S13]  /*46e0*/  ISETP.NE.AND P0, PT, R5, R0, PT ;  /* 0x000000000500720c */ /* 0x000fda0003f05270 */
[----:B------:R-:W-:Y:S05]  /*46f0*/  @P0 BRA `(.L_x_277) ;  /* 0xfffffffc00ec0947 */ /* 0x000fea000383ffff */
.L_x_276:
        /* <DEDUP_REMOVED lines=17> */
[----:B01----:R-:W-:Y:S02]  /*4810*/  LEA R11, R5, R5, 0x1 ;  /* 0x00000005050b7211 */ /* 0x003fe400078e08ff */
        /* <DEDUP_REMOVED lines=18> */
[----:B------:R-:W-:Y:S01]  /*4940*/  SHF.R.U64 R20, R20, 0x7, R9 ;  /* 0x0000000714147819 */ /* 0x000fe20000001209 */
[----:B------:R-:W-:Y:S01]  /*4950*/  IMAD.WIDE.U32 R6, R4, 0x4, RZ ;  /* 0x0000000404067825 */ /* 0x000fe200078e00ff */
[C---:B------:R-:W-:Y:S01]  /*4960*/  SHF.L.U32 R23, R45.reuse, 0x2, RZ ;  /* 0x000000022d177819 */ /* 0x040fe200000006ff */
[----:B------:R-:W1:Y:S01]  /*4970*/  LDCU.64 UR6, c[0x0][0x390] ;  /* 0x00007200ff0677ac */ /* 0x000e620008000a00 */
[----:B------:R-:W-:Y:S02]  /*4980*/  IADD3 R20, PT, PT, R20, 0x1, RZ ;  /* 0x0000000114147810 */ /* 0x000fe40007ffe0ff */
[----:B------:R-:W-:Y:S01]  /*4990*/  SHF.L.U64.HI R24, R45, 0x2, R12 ;  /* 0x000000022d187819 */ /* 0x000fe2000001020c */
[----:B------:R-:W2:Y:S01]  /*49a0*/  LDCU.64 UR8, c[0x0][0x388] ;  /* 0x00007100ff0877ac */ /* 0x000ea20008000a00 */
[C---:B------:R-:W-:Y:S02]  /*49b0*/  SHF.L.U32 R2, R20.reuse, 0x7, RZ ;  /* 0x0000000714027819 */ /* 0x040fe400000006ff */
[----:B------:R-:W-:-:S02]  /*49c0*/  LOP3.LUT R20, R20, 0x3, RZ, 0xc0, !PT ;  /* 0x0000000314147812 */ /* 0x000fc400078ec0ff */
[----:B------:R-:W-:Y:S02]  /*49d0*/  LOP3.LUT R2, R2, 0x180, RZ, 0xc0, !PT ;  /* 0x0000018002027812 */ /* 0x000fe400078ec0ff */
[----:B------:R-:W-:Y:S02]  /*49e0*/  SHF.L.U32 R9, R5, 0x2, RZ ;  /* 0x0000000205097819 */ /* 0x000fe400000006ff */
[----:B------:R-:W-:Y:S02]  /*49f0*/  IADD3 R45, P3, PT, R2, R45, RZ ;  /* 0x0000002d022d7210 */ /* 0x000fe40007f7e0ff */
[C---:B0-----:R-:W-:Y:S02]  /*4a00*/  IADD3 R16, P1, PT, R23.reuse, UR4, RZ ;  /* 0x0000000417107c10 */ /* 0x041fe4000ff3e0ff */
[----:B------:R-:W-:Y:S02]  /*4a10*/  SHF.L.U64.HI R32, R0, 0x2, R3 ;  /* 0x0000000200207819 */ /* 0x000fe40000010203 */
[----:B-1----:R-:W-:-:S02]  /*4a20*/  IADD3 R25, P2, PT, R23, UR6, RZ ;  /* 0x0000000617197c10 */ /* 0x002fc4000ff5e0ff */
[C---:B------:R-:W-:Y:S02]  /*4a30*/  IADD3.X R17, PT, PT, R24.reuse, UR5, RZ, P1, !PT ;  /* 0x0000000518117c10 */ /* 0x040fe40008ffe4ff */
[C---:B------:R-:W-:Y:S02]  /*4a40*/  IADD3.X R26, PT, PT, R24.reuse, UR7, RZ, P2, !PT ;  /* 0x00000007181a7c10 */ /* 0x040fe400097fe4ff */
[----:B--2---:R-:W-:Y:S02]  /*4a50*/  IADD3 R23, P1, PT, R23, UR8, RZ ;  /* 0x0000000817177c10 */ /* 0x004fe4000ff3e0ff */
[----:B------:R-:W-:Y:S02]  /*4a60*/  IADD3 R20, P2, PT, RZ, -R20, RZ ;  /* 0x80000014ff147210 */ /* 0x000fe40007f5e0ff */
[----:B------:R-:W-:Y:S02]  /*4a70*/  IADD3.X R24, PT, PT, R24, UR9, RZ, P1, !PT ;  /* 0x0000000918187c10 */ /* 0x000fe40008ffe4ff */
[----:B------:R-:W-:-:S02]  /*4a80*/  SHF.L.U64.HI R28, R13, 0x2, R18 ;  /* 0x000000020d1c7819 */ /* 0x000fc40000010212 */
[----:B------:R-:W-:Y:S02]  /*4a90*/  IADD3 R30, PT, PT, R7, R9, RZ ;  /* 0x00000009071e7210 */ /* 0x000fe40007ffe0ff */
[----:B------:R-:W-:Y:S02]  /*4aa0*/  IADD3.X R22, PT, PT, RZ, -0x1, RZ, P2, !PT ;  /* 0xffffffffff167810 */ /* 0x000fe400017fe4ff */
[----:B------:R-:W-:-:S07]  /*4ab0*/  IADD3.X R12, PT, PT, RZ, R12, RZ, P3, !PT ;  /* 0x0000000cff0c7210 */ /* 0x000fce0001ffe4ff */
.L_x_280:
[-C--:B0-----:R-:W-:Y:S01]  /*4ac0*/  LEA R8, P3, R13, R16.reuse, 0x2 ;  /* 0x000000100d087211 */ /* 0x081fe200078610ff */
[----:B------:R-:W2:Y:S01]  /*4ad0*/  LDG.E R2, desc[UR28][R16.64] ;  /* 0x0000001c10027981 */ /* 0x000ea2000c1e1900 */
[----:B------:R-:W-:Y:S02]  /*4ae0*/  LEA R14, P1, R0, R16, 0x2 ;  /* 0x00000010000e7211 */ /* 0x000fe400078210ff */
[----:B------:R-:W-:Y:S02]  /*4af0*/  IADD3 R10, P2, PT, R16, R6, RZ ;  /* 0x00000006100a7210 */ /* 0x000fe40007f5e0ff */
[C---:B------:R-:W-:Y:S02]  /*4b00*/  IADD3.X R9, PT, PT, R17.reuse, R28, RZ, P3, !PT ;  /* 0x0000001c11097210 */ /* 0x040fe40001ffe4ff */
[C---:B------:R-:W-:Y:S02]  /*4b10*/  IADD3.X R15, PT, PT, R17.reuse, R32, RZ, P1, !PT ;  /* 0x00000020110f7210 */ /* 0x040fe40000ffe4ff */
[----:B------:R-:W-:-:S02]  /*4b20*/  IADD3.X R11, PT, PT, R17, R30, RZ, P2, !PT ;  /* 0x0000001e110b7210 */ /* 0x000fc400017fe4ff */
[----:B------:R0:W3:Y:S04]  /*4b30*/  LDG.E R9, desc[UR28][R8.64] ;  /* 0x0000001c08097981 */ /* 0x0000e8000c1e1900 */
[----:B------:R1:W3:Y:S04]  /*4b40*/  LDG.E R10, desc[UR28][R10.64] ;  /* 0x0000001c0a0a7981 */ /* 0x0002e8000c1e1900 */
[----:B------:R-:W2:Y:S01]  /*4b50*/  LDG.E R15, desc[UR28][R14.64] ;  /* 0x0000001c0e0f7981 */ /* 0x000ea2000c1e1900 */
[----:B0-----:R-:W-:Y:S02]  /*4b60*/  MOV R8, R23 ;  /* 0x0000001700087202 */ /* 0x001fe40000000f00 */
[----:B------:R-:W-:-:S02]  /*4b70*/  IADD3 R20, P1, PT, R20, 0x1, RZ ;  /* 0x0000000114147810 */ /* 0x000fc40007f3e0ff */
[----:B-1----:R-:W-:Y:S02]  /*4b80*/  MOV R11, R26 ;  /* 0x0000001a000b7202 */ /* 0x002fe40000000f00 */
[----:B------:R-:W-:Y:S02]  /*4b90*/  IADD3.X R22, PT, PT, RZ, R22, RZ, P1, !PT ;  /* 0x00000016ff167210 */ /* 0x000fe40000ffe4ff */
[----:B------:R-:W-:-:S04]  /*4ba0*/  ISETP.NE.U32.AND P1, PT, R20, RZ, PT ;  /* 0x000000ff1400720c */ /* 0x000fc80003f25070 */
[----:B------:R-:W-:Y:S02]  /*4bb0*/  ISETP.NE.AND.EX P1, PT, R22, RZ, PT, P1 ;  /* 0x000000ff1600720c */ /* 0x000fe40003f25310 */
[----:B------:R-:W-:Y:S02]  /*4bc0*/  IADD3 R16, P2, PT, R16, 0x200, RZ ;  /* 0x0000020010107810 */ /* 0x000fe40007f5e0ff */
[----:B------:R-:W-:Y:S02]  /*4bd0*/  IADD3 R23, P4, PT, R23, 0x200, RZ ;  /* 0x0000020017177810 */ /* 0x000fe40007f9e0ff */
[----:B------:R-:W-:Y:S02]  /*4be0*/  IADD3.X R17, PT, PT, RZ, R17, RZ, P2, !PT ;  /* 0x00000011ff117210 */ /* 0x000fe400017fe4ff */
[----:B---3--:R-:W-:Y:S02]  /*4bf0*/  F2FP.BF16.F32.PACK_AB R21, R9, R10 ;  /* 0x0000000a0915723e */ /* 0x008fe400000010ff */
[----:B------:R-:W-:-:S02]  /*4c00*/  MOV R9, R24 ;  /* 0x0000001800097202 */ /* 0x000fc40000000f00 */
[----:B--2---:R-:W-:Y:S02]  /*4c10*/  F2FP.BF16.F32.PACK_AB R19, R15, R2 ;  /* 0x000000020f13723e */ /* 0x004fe400000010ff */
[----:B------:R-:W-:-:S03]  /*4c20*/  MOV R10, R25 ;  /* 0x00000019000a7202 */ /* 0x000fc60000000f00 */
[----:B------:R0:W-:Y:S04]  /*4c30*/  STG.E desc[UR28][R8.64], R19 ;  /* 0x0000001308007986 */ /* 0x0001e8000c10191c */
[----:B------:R0:W-:Y:S01]  /*4c40*/  STG.E desc[UR28][R10.64], R21 ;  /* 0x000000150a007986 */ /* 0x0001e2000c10191c */
[----:B------:R-:W-:Y:S02]  /*4c50*/  IADD3 R25, P3, PT, R25, 0x200, RZ ;  /* 0x0000020019197810 */ /* 0x000fe40007f7e0ff */
[----:B------:R-:W-:Y:S02]  /*4c60*/  IADD3.X R24, PT, PT, RZ, R24, RZ, P4, !PT ;  /* 0x00000018ff187210 */ /* 0x000fe400027fe4ff */
[----:B------:R-:W-:Y:S01]  /*4c70*/  IADD3.X R26, PT, PT, RZ, R26, RZ, P3, !PT ;  /* 0x0000001aff1a7210 */ /* 0x000fe20001ffe4ff */
[----:B------:R-:W-:Y:S08]  /*4c80*/  @P1 BRA `(.L_x_280) ;  /* 0xfffffffc008c1947 */ /* 0x000ff0000383ffff */
.L_x_279:
[----:B------:R-:W-:Y:S05]  /*4c90*/  BSYNC.RECONVERGENT B0 ;  /* 0x0000000000007941 */ /* 0x000fea0003800200 */
.L_x_278:
        /* <DEDUP_REMOVED lines=10> */
.L_x_281:
[C---:B---3--:R-:W-:Y:S02]  /*4d40*/  SHF.L.U32 R9, R45.reuse, 0x2, RZ ;  /* 0x000000022d097819 */ /* 0x048fe400000006ff */
[----:B------:R-:W-:Y:S02]  /*4d50*/  SHF.L.U64.HI R12, R45, 0x2, R12 ;  /* 0x000000022d0c7819 */ /* 0x000fe4000001020c */
[----:B-1----:R-:W-:-:S04]  /*4d60*/  IADD3 R10, P0, PT, R9, UR4, RZ ;  /* 0x00000004090a7c10 */ /* 0x002fc8000ff1e0ff */
[----:B------:R-:W-:Y:S02]  /*4d70*/  IADD3.X R11, PT, PT, R12, UR5, RZ, P0, !PT ;  /* 0x000000050c0b7c10 */ /* 0x000fe400087fe4ff */
[C---:B------:R-:W-:Y:S02]  /*4d80*/  IADD3 R14, P0, PT, R10.reuse, R7, RZ ;  /* 0x000000070a0e7210 */ /* 0x040fe40007f1e0ff */
[C---:B------:R-:W-:Y:S02]  /*4d90*/  IADD3 R18, P2, PT, R10.reuse, R8, RZ ;  /* 0x000000080a127210 */ /* 0x040fe40007f5e0ff */
[C---:B------:R-:W-:Y:S02]  /*4da0*/  IADD3.X R15, PT, PT, R11.reuse, R6, RZ, P0, !PT ;  /* 0x000000060b0f7210 */ /* 0x040fe400007fe4ff */
[----:B------:R-:W-:Y:S02]  /*4db0*/  IADD3 R16, P1, PT, R10, R4, RZ ;  /* 0x000000040a107210 */ /* 0x000fe40007f3e0ff */
[C---:B------:R-:W-:Y:S01]  /*4dc0*/  IADD3.X R19, PT, PT, R11.reuse, R5, RZ, P2, !PT ;  /* 0x000000050b137210 */ /* 0x040fe200017fe4ff */
[----:B------:R1:W3:Y:S01]  /*4dd0*/  LDG.E R10, desc[UR28][R10.64] ;  /* 0x0000001c0a0a7981 */ /* 0x0002e2000c1e1900 */
[----:B------:R-:W-:-:S03]  /*4de0*/  IADD3.X R17, PT, PT, R11, R2, RZ, P1, !PT ;  /* 0x000000020b117210 */ /* 0x000fc60000ffe4ff */
[----:B------:R-:W3:Y:S04]  /*4df0*/  LDG.E R15, desc[UR28][R14.64] ;  /* 0x0000001c0e0f7981 */ /* 0x000ee8000c1e1900 */
[----:B------:R-:W4:Y:S04]  /*4e00*/  LDG.E R16, desc[UR28][R16.64] ;  /* 0x0000001c10107981 */ /* 0x000f28000c1e1900 */
[----:B------:R-:W4:Y:S01]  /*4e10*/  LDG.E R19, desc[UR28][R18.64] ;  /* 0x0000001c12137981 */ /* 0x000f22000c1e1900 */
[----:B------:R-:W-:Y:S02]  /*4e20*/  LOP3.LUT R22, R9, 0xfffffffc, RZ, 0xc0, !PT ;  /* 0xfffffffc09167812 */ /* 0x000fe400078ec0ff */
[----:B------:R-:W-:-:S02]  /*4e30*/  LOP3.LUT R23, R12, 0x1, RZ, 0xc0, !PT ;  /* 0x000000010c177812 */ /* 0x000fc400078ec0ff */
[----:B--2---:R-:W-:Y:S02]  /*4e40*/  IADD3 R20, P0, PT, R22, UR6, RZ ;  /* 0x0000000616147c10 */ /* 0x004fe4000ff1e0ff */
[----:B-1----:R-:W-:Y:S02]  /*4e50*/  LOP3.LUT R11, R12, 0x3, RZ, 0xc0, !PT ;  /* 0x000000030c0b7812 */ /* 0x002fe400078ec0ff */
[----:B------:R-:W-:Y:S02]  /*4e60*/  IADD3.X R21, PT, PT, R23, UR7, RZ, P0, !PT ;  /* 0x0000000717157c10 */ /* 0x000fe400087fe4ff */
[----:B0-----:R-:W-:-:S04]  /*4e70*/  IADD3 R24, P0, PT, R22, UR8, RZ ;  /* 0x0000000816187c10 */ /* 0x001fc8000ff1e0ff */
[----:B------:R-:W-:Y:S02]  /*4e80*/  IADD3.X R25, PT, PT, R23, UR9, RZ, P0, !PT ;  /* 0x0000000917197c10 */ /* 0x000fe400087fe4ff */
[----:B---3--:R-:W-:Y:S02]  /*4e90*/  F2FP.BF16.F32.PACK_AB R13, R15, R10 ;  /* 0x0000000a0f0d723e */ /* 0x008fe400000010ff */
[----:B------:R-:W-:-:S04]  /*4ea0*/  IADD3 R10, P1, PT, R22, UR4, RZ ;  /* 0x00000004160a7c10 */ /* 0x000fc8000ff3e0ff */
[----:B------:R-:W-:Y:S02]  /*4eb0*/  IADD3.X R11, PT, PT, R11, UR5, RZ, P1, !PT ;  /* 0x000000050b0b7c10 */ /* 0x000fe40008ffe4ff */
[----:B----4-:R-:W-:Y:S02]  /*4ec0*/  F2FP.BF16.F32.PACK_AB R27, R19, R16 ;  /* 0x00000010131b723e */ /* 0x010fe400000010ff */
        /* <DEDUP_REMOVED lines=9> */
[----:B0-----:R-:W2:Y:S04]  /*4f60*/  LDG.E R13, desc[UR28][R18.64+0x200] ;  /* 0x0002001c120d7981 */ /* 0x001ea8000c1e1900 */
[----:B------:R-:W3:Y:S04]  /*4f70*/  LDG.E R28, desc[UR28][R14.64+0x200] ;  /* 0x0002001c0e1c7981 */ /* 0x000ee8000c1e1900 */
[----:B------:R-:W3:Y:S01]  /*4f80*/  LDG.E R29, desc[UR28][R16.64+0x200] ;  /* 0x0002001c101d7981 */ /* 0x000ee2000c1e1900 */
[----:B------:R-:W-:-:S04]  /*4f90*/  IADD3 R20, P0, PT, R9, 0x200, RZ ;  /* 0x0000020009147810 */ /* 0x000fc80007f1e0ff */
[----:B------:R-:W-:Y:S02]  /*4fa0*/  IADD3.X R21, PT, PT, RZ, R12, RZ, P0, !PT ;  /* 0x0000000cff157210 */ /* 0x000fe400007fe4ff */
[----:B------:R-:W-:Y:S02]  /*4fb0*/  LOP3.LUT R20, R20, 0xfffffffc, RZ, 0xc0, !PT ;  /* 0xfffffffc14147812 */ /* 0x000fe400078ec0ff */
[----:B------:R-:W-:Y:S02]  /*4fc0*/  LOP3.LUT R21, R21, 0x1, RZ, 0xc0, !PT ;  /* 0x0000000115157812 */ /* 0x000fe400078ec0ff */
[C---:B------:R-:W-:Y:S02]  /*4fd0*/  IADD3 R22, P0, PT, R20.reuse, UR6, RZ ;  /* 0x0000000614167c10 */ /* 0x040fe4000ff1e0ff */
        /* <DEDUP_REMOVED lines=45> */
.L_x_282:
        /* <DEDUP_REMOVED lines=13> */
.L_x_3409:


//--------------------- .text._Z35group_norm_nhwc_bwd_one_pass_kernelI11Bf16IOBf16WLi256ELi8ELi128EEv26Group_norm_nhwc_bwd_params --------------------------
	.section	.text._Z35group_norm_nhwc_bwd_one_pass_kernelI11Bf16IOBf16WLi256ELi8ELi128EEv26Group_norm_nhwc_bwd_params,"ax",@progbits
	.align	128
        .global         _Z35group_norm_nhwc_bwd_one_pass_kernelI11Bf16IOBf16WLi256ELi8ELi128EEv26Group_norm_nhwc_bwd_params
        .type           _Z35group_norm_nhwc_bwd_one_pass_kernelI11Bf16IOBf16WLi256ELi8ELi128EEv26Group_norm_nhwc_bwd_params,@function
        .size           _Z35group_norm_nhwc_bwd_one_pass_kernelI11Bf16IOBf16WLi256ELi8ELi128EEv26Group_norm_nhwc_bwd_params,(.L_x_3410 - _Z35group_norm_nhwc_bwd_one_pass_kernelI11Bf16IOBf16WLi256ELi8ELi128EEv26Group_norm_nhwc_bwd_params)
        .other          _Z35group_norm_nhwc_bwd_one_pass_kernelI11Bf16IOBf16WLi256ELi8ELi128EEv26Group_norm_nhwc_bwd_params,@"STO_CUDA_ENTRY STV_DEFAULT"
_Z35group_norm_nhwc_bwd_one_pass_kernelI11Bf16IOBf16WLi256ELi8ELi128EEv26Group_norm_nhwc_bwd_params:
.text._Z35group_norm_nhwc_bwd_one_pass_kernelI11Bf16IOBf16WLi256ELi8ELi128EEv26Group_norm_nhwc_bwd_params:
        /* <DEDUP_REMOVED lines=21> */
.L_x_326:
[----:B0-----:R-:W0:Y:S01]  /*0150*/  LDC R10, c[0x0][0x410] ;  /* 0x00010400ff0a7b82 */ /* 0x001e220000000800 */
[----:B------:R-:W-:Y:S01]  /*0160*/  IABS R6, R49 ;  /* 0x0000003100067213 */ /* 0x000fe20000000000 */
[----:B-1----:R-:W1:Y:S01]  /*0170*/  LDCU.128 UR16, c[0x0][0x400] ;  /* 0x00008000ff1077ac */ /* 0x002e620008000c00 */
[----:B--2---:R-:W-:Y:S02]  /*0180*/  SHF.R.S32.HI R13, RZ, 0x1f, R34 ;  /* 0x0000001fff0d7819 */ /* 0x004fe40000011422 */
[----:B------:R-:W-:Y:S02]  /*0190*/  ISETP.GE.AND P4, PT, R49, RZ, PT ;  /* 0x000000ff3100720c */ /* 0x000fe40003f86270 */
[----:B------:R-:W-:Y:S01]  /*01a0*/  SHF.R.S32.HI R27, RZ, 0x1f, R2 ;  /* 0x0000001fff1b7819 */ /* 0x000fe20000011402 */
[----:B------:R-:W2:Y:S01]  /*01b0*/  LDC R12, c[0x0][0x41c] ;  /* 0x00010700ff0c7b82 */ /* 0x000ea20000000800 */
[----:B------:R-:W-:Y:S02]  /*01c0*/  SHF.L.U32 R39, R61, 0x1, RZ ;  /* 0x000000013d277819 */ /* 0x000fe400000006ff */
[----:B------:R-:W-:-:S02]  /*01d0*/  SHF.R.U32.HI R23, RZ, 0x2, R61 ;  /* 0x00000002ff177819 */ /* 0x000fc4000001163d */
[----:B------:R-:W-:Y:S02]  /*01e0*/  LOP3.LUT R39, R39, 0x6, RZ, 0xc0, !PT ;  /* 0x0000000627277812 */ /* 0x000fe400078ec0ff */
[----:B------:R-:W-:Y:S02]  /*01f0*/  CS2R R50, SRZ ;  /* 0x0000000000327805 */ /* 0x000fe4000001ff00 */
[----:B------:R-:W-:Y:S02]  /*0200*/  MOV R36, RZ ;  /* 0x000000ff00247202 */ /* 0x000fe40000000f00 */
[----:B------:R-:W-:Y:S02]  /*0210*/  CS2R R52, SRZ ;  /* 0x0000000000347805 */ /* 0x000fe4000001ff00 */
[----:B------:R-:W-:Y:S02]  /*0220*/  MOV R42, RZ ;  /* 0x000000ff002a7202 */ /* 0x000fe40000000f00 */
[----:B------:R-:W-:-:S02]  /*0230*/  CS2R R46, SRZ ;  /* 0x00000000002e7805 */ /* 0x000fc4000001ff00 */
[----:B------:R-:W-:Y:S02]  /*0240*/  SHF.R.S32.HI R37, RZ, 0x1f, R48 ;  /* 0x0000001fff257819 */ /* 0x000fe40000011430 */
[----:B------:R-:W-:Y:S02]  /*0250*/  CS2R R40, SRZ ;  /* 0x0000000000287805 */ /* 0x000fe4000001ff00 */
[----:B-1----:R-:W-:Y:S01]  /*0260*/  ISETP.GE.U32.AND P0, PT, R34, UR16, PT ;  /* 0x0000001022007c0c */ /* 0x002fe2000bf06070 */
[----:B------:R-:W1:Y:S01]  /*0270*/  LDC.64 R54, c[0x0][0x3a8] ;  /* 0x0000ea00ff367b82 */ /* 0x000e620000000a00 */
[----:B0-----:R-:W-:Y:S02]  /*0280*/  IABS R8, R10 ;  /* 0x0000000a00087213 */ /* 0x001fe40000000000 */
[----:B------:R-:W-:Y:S02]  /*0290*/  ISETP.GE.AND.EX P0, PT, R13, UR17, PT, P0 ;  /* 0x000000110d007c0c */ /* 0x000fe4000bf06300 */
[----:B---3--:R-:W0:Y:S11]  /*02a0*/  I2F.RP R3, R8 ;  /* 0x0000000800037306 */ /* 0x008e360000209400 */
[----:B------:R-:W4:Y:S01]  /*02b0*/  @!P0 LDC.64 R16, c[0x0][0x3a0] ;  /* 0x0000e800ff108b82 */ /* 0x000f220000000a00 */
[----:B0-----:R-:W0:Y:S07]  /*02c0*/  MUFU.RCP R3, R3 ;  /* 0x0000000300037308 */ /* 0x001e2e0000001000 */
[----:B------:R-:W3:Y:S01]  /*02d0*/  @!P0 LDC.64 R14, c[0x0][0x398] ;  /* 0x0000e600ff0e8b82 */ /* 0x000ee20000000a00 */
[----:B0-----:R-:W-:-:S04]  /*02e0*/  IADD3 R4, PT, PT, R3, 0xffffffe, RZ ;  /* 0x0ffffffe03047810 */ /* 0x001fc80007ffe0ff */
[----:B------:R0:W2:Y:S02]  /*02f0*/  F2I.FTZ.U32.TRUNC.NTZ R5, R4 ;  /* 0x0000000400057305 */ /* 0x0000a4000021f000 */
[----:B0-----:R-:W-:Y:S02]  /*0300*/  MOV R4, RZ ;  /* 0x000000ff00047202 */ /* 0x001fe40000000f00 */
[----:B--2---:R-:W-:-:S05]  /*0310*/  IADD3 R7, PT, PT, RZ, -R5, RZ ;  /* 0x80000005ff077210 */ /* 0x004fca0007ffe0ff */
[----:B------:R-:W-:-:S04]  /*0320*/  IMAD R7, R7, R8, RZ ;  /* 0x0000000807077224 */ /* 0x000fc800078e02ff */
[----:B------:R-:W-:Y:S01]  /*0330*/  IMAD.HI.U32 R5, R5, R7, R4 ;  /* 0x0000000705057227 */ /* 0x000fe200078e0004 */
[----:B------:R-:W-:-:S05]  /*0340*/  MOV R7, R6 ;  /* 0x0000000600077202 */ /* 0x000fca0000000f00 */
[----:B------:R-:W-:Y:S01]  /*0350*/  IMAD.HI.U32 R6, R5, R7, RZ ;  /* 0x0000000705067227 */ /* 0x000fe200078e00ff */
[----:B------:R-:W-:-:S04]  /*0360*/  LOP3.LUT R5, R49, R10, RZ, 0x3c, !PT ;  /* 0x0000000a31057212 */ /* 0x000fc800078e3cff */
[----:B------:R-:W-:Y:S02]  /*0370*/  IADD3 R3, PT, PT, -R6, RZ, RZ ;  /* 0x000000ff06037210 */ /* 0x000fe40007ffe1ff */
[----:B------:R-:W-:-:S03]  /*0380*/  ISETP.GE.AND P1, PT, R5, RZ, PT ;  /* 0x000000ff0500720c */ /* 0x000fc60003f26270 */
[----:B------:R-:W-:-:S05]  /*0390*/  IMAD R3, R8, R3, R7 ;  /* 0x0000000308037224 */ /* 0x000fca00078e0207 */
[----:B------:R-:W-:-:S13]  /*03a0*/  ISETP.GT.U32.AND P2, PT, R8, R3, PT ;  /* 0x000000030800720c */ /* 0x000fda0003f44070 */
[-C--:B------:R-:W-:Y:S02]  /*03b0*/  @!P2 IADD3 R3, PT, PT, R3, -R8.reuse, RZ ;  /* 0x800000080303a210 */ /* 0x080fe40007ffe0ff */
[----:B------:R-:W-:Y:S02]  /*03c0*/  @!P2 IADD3 R6, PT, PT, R6, 0x1, RZ ;  /* 0x000000010606a810 */ /* 0x000fe40007ffe0ff */
[CC--:B------:R-:W-:Y:S02]  /*03d0*/  ISETP.GE.U32.AND P3, PT, R3.reuse, R8.reuse, PT ;  /* 0x000000080300720c */ /* 0x0c0fe40003f66070 */
[----:B------:R-:W-:Y:S02]  /*03e0*/  ISETP.GT.U32.AND P5, PT, R8, R3, PT ;  /* 0x000000030800720c */ /* 0x000fe40003fa4070 */
[----:B------:R-:W-:Y:S02]  /*03f0*/  IADD3 R4, PT, PT, R3, -R8, RZ ;  /* 0x8000000803047210 */ /* 0x000fe40007ffe0ff */
[----:B------:R-:W-:-:S02]  /*0400*/  ISETP.GE.U32.AND P2, PT, R2, UR16, PT ;  /* 0x0000001002007c0c */ /* 0x000fc4000bf46070 */
[----:B------:R-:W-:Y:S02]  /*0410*/  SEL R3, R4, R3, !P5 ;  /* 0x0000000304037207 */ /* 0x000fe40006800000 */
[----:B------:R-:W0:Y:S01]  /*0420*/  @!P0 LDC.64 R4, c[0x0][0x3f8] ;  /* 0x0000fe00ff048b82 */ /* 0x000e220000000a00 */
[----:B------:R-:W-:Y:S02]  /*0430*/  LOP3.LUT R8, RZ, R10, RZ, 0x33, !PT ;  /* 0x0000000aff087212 */ /* 0x000fe400078e33ff */
[----:B------:R-:W-:Y:S02]  /*0440*/  @P3 IADD3 R6, PT, PT, R6, 0x1, RZ ;  /* 0x0000000106063810 */ /* 0x000fe40007ffe0ff */
[----:B------:R-:W-:Y:S02]  /*0450*/  ISETP.NE.AND P3, PT, R10, RZ, PT ;  /* 0x000000ff0a00720c */ /* 0x000fe40003f65270 */
[----:B------:R-:W-:Y:S02]  /*0460*/  @!P4 IADD3 R3, PT, PT, -R3, RZ, RZ ;  /* 0x000000ff0303c210 */ /* 0x000fe40007ffe1ff */
[----:B------:R-:W-:-:S02]  /*0470*/  ISETP.GE.AND.EX P2, PT, R27, UR17, PT, P2 ;  /* 0x000000111b007c0c */ /* 0x000fc4000bf46320 */
[----:B------:R-:W-:Y:S02]  /*0480*/  @!P1 IADD3 R6, PT, PT, -R6, RZ, RZ ;  /* 0x000000ff06069210 */ /* 0x000fe40007ffe1ff */
[C---:B------:R-:W-:Y:S02]  /*0490*/  SEL R22, R8.reuse, R3, !P3 ;  /* 0x0000000308167207 */ /* 0x040fe40005800000 */
[----:B------:R-:W-:Y:S02]  /*04a0*/  SEL R3, R8, R6, !P3 ;  /* 0x0000000608037207 */ /* 0x000fe40005800000 */
[----:B------:R-:W-:Y:S02]  /*04b0*/  SHF.L.U32 R6, R22, 0x3, RZ ;  /* 0x0000000316067819 */ /* 0x000fe400000006ff */
[----:B------:R-:W-:Y:S02]  /*04c0*/  SHF.R.S32.HI R10, RZ, 0x1f, R3 ;  /* 0x0000001fff0a7819 */ /* 0x000fe40000011403 */
[----:B------:R-:W-:-:S02]  /*04d0*/  SHF.R.S32.HI R9, RZ, 0x1f, R6 ;  /* 0x0000001fff097819 */ /* 0x000fc40000011406 */
[----:B------:R-:W-:Y:S01]  /*04e0*/  LOP3.LUT R8, R6, R39, RZ, 0xfc, !PT ;  /* 0x0000002706087212 */ /* 0x000fe200078efcff */
[----:B------:R-:W-:Y:S01]  /*04f0*/  IMAD R10, R10, UR18, RZ ;  /* 0x000000120a0a7c24 */ /* 0x000fe2000f8e02ff */
[----:B------:R-:W2:Y:S03]  /*0500*/  @!P2 LDC.64 R6, c[0x0][0x3f8] ;  /* 0x0000fe00ff06ab82 */ /* 0x000ea60000000a00 */
[C---:B------:R-:W-:Y:S02]  /*0510*/  IMAD R11, R3.reuse, UR19, R10 ;  /* 0x00000013030b7c24 */ /* 0x040fe4000f8e020a */
[----:B------:R-:W-:-:S04]  /*0520*/  IMAD.WIDE.U32 R8, R3, UR18, R8 ;  /* 0x0000001203087c25 */ /* 0x000fc8000f8e0008 */
[----:B0-----:R-:W-:Y:S01]  /*0530*/  @!P0 IMAD R10, R13, R4, RZ ;  /* 0x000000040d0a8224 */ /* 0x001fe200078e02ff */
[----:B------:R-:W-:Y:S01]  /*0540*/  IADD3 R11, PT, PT, R9, R11, RZ ;  /* 0x0000000b090b7210 */ /* 0x000fe20007ffe0ff */
[----:B------:R-:W-:Y:S02]  /*0550*/  IMAD R3, R12, UR11, R23 ;  /* 0x0000000b0c037c24 */ /* 0x000fe4000f8e0217 */
[C---:B------:R-:W-:Y:S01]  /*0560*/  @!P0 IMAD R21, R34.reuse, R5, R10 ;  /* 0x0000000522158224 */ /* 0x040fe200078e020a */
[----:B------:R-:W-:Y:S01]  /*0570*/  @!P0 MOV R10, R8 ;  /* 0x00000008000a8202 */ /* 0x000fe20000000f00 */
[----:B------:R-:W0:Y:S01]  /*0580*/  @!P2 LDC.64 R12, c[0x0][0x398] ;  /* 0x0000e600ff0cab82 */ /* 0x000e220000000a00 */
[----:B------:R-:W-:Y:S02]  /*0590*/  ISETP.GE.U32.AND P1, PT, R3, UR16, PT ;  /* 0x0000001003007c0c */ /* 0x000fe4000bf26070 */
[----:B------:R-:W-:Y:S01]  /*05a0*/  SHF.R.S32.HI R25, RZ, 0x1f, R3 ;  /* 0x0000001fff197819 */ /* 0x000fe20000011403 */
[----:B------:R-:W-:-:S03]  /*05b0*/  @!P0 IMAD.WIDE.U32 R18, R34, R4, R10 ;  /* 0x0000000422128225 */ /* 0x000fc600078e000a */
[----:B------:R-:W-:Y:S01]  /*05c0*/  ISETP.GE.AND.EX P1, PT, R25, UR17, PT, P1 ;  /* 0x0000001119007c0c */ /* 0x000fe2000bf26310 */
[----:B------:R-:W1:Y:S01]  /*05d0*/  @!P2 LDC.64 R4, c[0x0][0x3a0] ;  /* 0x0000e800ff04ab82 */ /* 0x000e620000000a00 */
[----:B------:R-:W-:Y:S01]  /*05e0*/  @!P0 IADD3 R21, PT, PT, R19, R21, RZ ;  /* 0x0000001513158210 */ /* 0x000fe20007ffe0ff */
[----:B--2---:R-:W-:Y:S01]  /*05f0*/  @!P2 IMAD R20, R27, R6, RZ ;  /* 0x000000061b14a224 */ /* 0x004fe200078e02ff */
[C---:B------:R-:W-:Y:S02]  /*0600*/  @!P0 SHF.L.U32 R19, R18.reuse, 0x1, RZ ;  /* 0x0000000112138819 */ /* 0x040fe400000006ff */
[----:B------:R-:W-:Y:S01]  /*0610*/  @!P0 SHF.L.U64.HI R24, R18, 0x1, R21 ;  /* 0x0000000112188819 */ /* 0x000fe20000010215 */
[----:B------:R-:W-:Y:S01]  /*0620*/  @!P2 IMAD R29, R2, R7, R20 ;  /* 0x00000007021da224 */ /* 0x000fe200078e0214 */
[----:B------:R-:W-:Y:S02]  /*0630*/  @!P2 MOV R20, R8 ;  /* 0x000000080014a202 */ /* 0x000fe40000000f00 */
[----:B------:R-:W-:-:S02]  /*0640*/  @!P2 MOV R21, R11 ;  /* 0x0000000b0015a202 */ /* 0x000fc40000000f00 */
[----:B----4-:R-:W-:Y:S01]  /*0650*/  @!P0 IADD3 R26, P3, PT, R19, R16, RZ ;  /* 0x00000010131a8210 */ /* 0x010fe20007f7e0ff */
[----:B------:R-:W-:-:S03]  /*0660*/  @!P2 IMAD.WIDE.U32 R20, R2, R6, R20 ;  /* 0x000000060214a225 */ /* 0x000fc600078e0014 */
[----:B------:R-:W-:Y:S01]  /*0670*/  @!P0 IADD3.X R27, PT, PT, R24, R17, RZ, P3, !PT ;  /* 0x00000011181b8210 */ /* 0x000fe20001ffe4ff */
[----:B------:R-:W2:Y:S01]  /*0680*/  @!P1 LDC.64 R6, c[0x0][0x3f8] ;  /* 0x0000fe00ff069b82 */ /* 0x000ea20000000a00 */
[----:B---3--:R-:W-:Y:S02]  /*0690*/  @!P0 IADD3 R18, P3, PT, R19, R14, RZ ;  /* 0x0000000e13128210 */ /* 0x008fe40007f7e0ff */
[----:B------:R-:W-:Y:S01]  /*06a0*/  @!P2 IADD3 R21, PT, PT, R21, R29, RZ ;  /* 0x0000001d1515a210 */ /* 0x000fe20007ffe0ff */
[----:B------:R-:W3:Y:S01]  /*06b0*/  @!P0 LDG.E R42, desc[UR8][R26.64] ;  /* 0x000000081a2a8981 */ /* 0x000ee2000c1e1900 */
[C---:B------:R-:W-:Y:S02]  /*06c0*/  @!P2 SHF.L.U32 R17, R20.reuse, 0x1, RZ ;  /* 0x000000011411a819 */ /* 0x040fe400000006ff */
[----:B------:R-:W-:Y:S02]  /*06d0*/  @!P2 SHF.L.U64.HI R20, R20, 0x1, R21 ;  /* 0x000000011414a819 */ /* 0x000fe40000010215 */
[----:B0-----:R-:W-:-:S02]  /*06e0*/  @!P2 IADD3 R12, P4, PT, R17, R12, RZ ;  /* 0x0000000c110ca210 */ /* 0x001fc40007f9e0ff */
[----:B------:R-:W-:Y:S02]  /*06f0*/  @!P0 IADD3.X R19, PT, PT, R24, R15, RZ, P3, !PT ;  /* 0x0000000f18138210 */ /* 0x000fe40001ffe4ff */
[----:B------:R-:W-:Y:S02]  /*0700*/  @!P2 IADD3.X R13, PT, PT, R20, R13, RZ, P4, !PT ;  /* 0x0000000d140da210 */ /* 0x000fe400027fe4ff */
[----:B------:R-:W-:Y:S01]  /*0710*/  IADD3 R15, PT, PT, R3, 0x20, RZ ;  /* 0x00000020030f7810 */ /* 0x000fe20007ffe0ff */
[----:B------:R-:W4:Y:S01]  /*0720*/  @!P0 LDG.E R36, desc[UR8][R18.64] ;  /* 0x0000000812248981 */ /* 0x000f22000c1e1900 */
[----:B-1----:R-:W-:-:S03]  /*0730*/  @!P2 IADD3 R16, P3, PT, R17, R4, RZ ;  /* 0x000000041110a210 */ /* 0x002fc60007f7e0ff */
[----:B------:R0:W4:Y:S01]  /*0740*/  @!P2 LDG.E R51, desc[UR8][R12.64] ;  /* 0x000000080c33a981 */ /* 0x000122000c1e1900 */
[----:B------:R-:W-:Y:S02]  /*0750*/  ISETP.GE.U32.AND P4, PT, R15, UR16, PT ;  /* 0x000000100f007c0c */ /* 0x000fe4000bf86070 */
[----:B------:R-:W-:Y:S01]  /*0760*/  SHF.R.S32.HI R33, RZ, 0x1f, R15 ;  /* 0x0000001fff217819 */ /* 0x000fe2000001140f */
[----:B--2---:R-:W-:Y:S01]  /*0770*/  @!P1 IMAD R14, R25, R6, RZ ;  /* 0x00000006190e9224 */ /* 0x004fe200078e02ff */
[----:B------:R-:W-:Y:S02]  /*0780*/  @!P2 IADD3.X R17, PT, PT, R20, R5, RZ, P3, !PT ;  /* 0x000000051411a210 */ /* 0x000fe40001ffe4ff */
[----:B0-----:R-:W-:Y:S02]  /*0790*/  @!P1 MOV R12, R8 ;  /* 0x00000008000c9202 */ /* 0x001fe40000000f00 */
[----:B------:R-:W-:Y:S01]  /*07a0*/  @!P1 MOV R13, R11 ;  /* 0x0000000b000d9202 */ /* 0x000fe20000000f00 */
[----:B------:R-:W-:Y:S01]  /*07b0*/  @!P1 IMAD R19, R3, R7, R14 ;  /* 0x0000000703139224 */ /* 0x000fe200078e020e */
[----:B------:R-:W-:Y:S01]  /*07c0*/  ISETP.GE.AND.EX P4, PT, R33, UR17, PT, P4 ;  /* 0x0000001121007c0c */ /* 0x000fe2000bf86340 */
[----:B------:R-:W0:Y:S01]  /*07d0*/  @!P1 LDC.64 R4, c[0x0][0x3a0] ;  /* 0x0000e800ff049b82 */ /* 0x000e220000000a00 */
[----:B------:R1:W2:Y:S01]  /*07e0*/  @!P2 LDG.E R53, desc[UR8][R16.64] ;  /* 0x000000081035a981 */ /* 0x0002a2000c1e1900 */
[C---:B------:R-:W-:Y:S01]  /*07f0*/  @!P1 IMAD.WIDE.U32 R6, R3.reuse, R6, R12 ;  /* 0x0000000603069225 */ /* 0x040fe200078e000c */
[----:B------:R-:W-:-:S05]  /*0800*/  IADD3 R30, PT, PT, R3, 0x40, RZ ;  /* 0x00000040031e7810 */ /* 0x000fca0007ffe0ff */
[----:B------:R-:W0:Y:S01]  /*0810*/  LDC.64 R12, c[0x0][0x3b8] ;  /* 0x0000ee00ff0c7b82 */ /* 0x000e220000000a00 */
[----:B------:R-:W-:Y:S02]  /*0820*/  ISETP.GE.U32.AND P3, PT, R30, UR16, PT ;  /* 0x000000101e007c0c */ /* 0x000fe4000bf66070 */
[----:B------:R-:W-:-:S05]  /*0830*/  SHF.R.S32.HI R31, RZ, 0x1f, R30 ;  /* 0x0000001fff1f7819 */ /* 0x000fca000001141e */
[----:B-1----:R-:W1:Y:S01]  /*0840*/  @!P1 LDC.64 R16, c[0x0][0x398] ;  /* 0x0000e600ff109b82 */ /* 0x002e620000000a00 */
[----:B------:R-:W-:Y:S02]  /*0850*/  IADD3 R28, PT, PT, R3, 0x80, RZ ;  /* 0x00000080031c7810 */ /* 0x000fe40007ffe0ff */
[----:B------:R-:W-:Y:S02]  /*0860*/  ISETP.GE.AND.EX P3, PT, R31, UR17, PT, P3 ;  /* 0x000000111f007c0c */ /* 0x000fe4000bf66330 */
[----:B------:R-:W-:Y:S02]  /*0870*/  ISETP.GE.U32.AND P2, PT, R28, UR16, PT ;  /* 0x000000101c007c0c */ /* 0x000fe4000bf46070 */
[----:B------:R-:W-:Y:S01]  /*0880*/  SHF.R.S32.HI R29, RZ, 0x1f, R28 ;  /* 0x0000001fff1d7819 */ /* 0x000fe2000001141c */
[----:B------:R-:W1:Y:S03]  /*0890*/  @!P4 LDC.64 R26, c[0x0][0x3f8] ;  /* 0x0000fe00ff1acb82 */ /* 0x000e660000000a00 */
[----:B------:R-:W-:-:S02]  /*08a0*/  ISETP.GE.AND.EX P2, PT, R29, UR17, PT, P2 ;  /* 0x000000111d007c0c */ /* 0x000fc4000bf46320 */
[----:B------:R-:W-:Y:S02]  /*08b0*/  @!P1 IADD3 R7, PT, PT, R7, R19, RZ ;  /* 0x0000001307079210 */ /* 0x000fe40007ffe0ff */
[C---:B------:R-:W-:Y:S01]  /*08c0*/  @!P1 SHF.L.U32 R21, R6.reuse, 0x1, RZ ;  /* 0x0000000106159819 */ /* 0x040fe200000006ff */
[----:B------:R-:W1:Y:S01]  /*08d0*/  @!P3 LDC.64 R24, c[0x0][0x3f8] ;  /* 0x0000fe00ff18bb82 */ /* 0x000e620000000a00 */
[----:B------:R-:W-:Y:S01]  /*08e0*/  @!P1 SHF.L.U64.HI R14, R6, 0x1, R7 ;  /* 0x00000001060e9819 */ /* 0x000fe20000010207 */
[----:B0-----:R-:W-:Y:S01]  /*08f0*/  IMAD.WIDE R12, R49, 0x8, R12 ;  /* 0x00000008310c7825 */ /* 0x001fe200078e020c */
[----:B------:R-:W-:-:S04]  /*0900*/  @!P1 IADD3 R4, P6, PT, R21, R4, RZ ;  /* 0x0000000415049210 */ /* 0x000fc80007fde0ff */
[----:B------:R-:W-:Y:S01]  /*0910*/  @!P1 IADD3.X R5, PT, PT, R14, R5, RZ, P6, !PT ;  /* 0x000000050e059210 */ /* 0x000fe200037fe4ff */
[----:B------:R-:W0:Y:S01]  /*0920*/  @!P4 LDC.64 R18, c[0x0][0x3a0] ;  /* 0x0000e800ff12cb82 */ /* 0x000e220000000a00 */
[----:B-1----:R-:W-:Y:S01]  /*0930*/  @!P1 IADD3 R16, P6, PT, R21, R16, RZ ;  /* 0x0000001015109210 */ /* 0x002fe20007fde0ff */
[----:B------:R-:W3:Y:S01]  /*0940*/  LDG.E.64 R12, desc[UR8][R12.64] ;  /* 0x000000080c0c7981 */ /* 0x000ee2000c1e1b00 */
[----:B------:R-:W-:-:S03]  /*0950*/  ISETP.GE.U32.AND P0, PT, R48, UR16, PT ;  /* 0x0000001030007c0c */ /* 0x000fc6000bf06070 */
[----:B------:R1:W5:Y:S02]  /*0960*/  @!P1 LDG.E R47, desc[UR8][R4.64] ;  /* 0x00000008042f9981 */ /* 0x000364000c1e1900 */
[----:B------:R-:W0:Y:S01]  /*0970*/  @!P4 LDC.64 R6, c[0x0][0x398] ;  /* 0x0000e600ff06cb82 */ /* 0x000e220000000a00 */
[----:B------:R-:W-:-:S07]  /*0980*/  @!P4 IMAD R32, R33, R26, RZ ;  /* 0x0000001a2120c224 */ /* 0x000fce00078e02ff */
[----:B------:R-:W0:Y:S01]  /*0990*/  @!P2 LDC.64 R20, c[0x0][0x3f8] ;  /* 0x0000fe00ff14ab82 */ /* 0x000e220000000a00 */
[----:B-1----:R-:W-:Y:S02]  /*09a0*/  @!P4 MOV R4, R8 ;  /* 0x000000080004c202 */ /* 0x002fe40000000f00 */
[----:B------:R-:W-:Y:S01]  /*09b0*/  @!P4 MOV R5, R11 ;  /* 0x0000000b0005c202 */ /* 0x000fe20000000f00 */
[----:B------:R-:W-:Y:S01]  /*09c0*/  @!P4 IMAD R33, R15, R27, R32 ;  /* 0x0000001b0f21c224 */ /* 0x000fe200078e0220 */
[----:B------:R-:W-:Y:S02]  /*09d0*/  ISETP.GE.AND.EX P0, PT, R37, UR17, PT, P0 ;  /* 0x0000001125007c0c */ /* 0x000fe4000bf06300 */
[----:B------:R-:W-:Y:S01]  /*09e0*/  @!P1 IADD3.X R17, PT, PT, R14, R17, RZ, P6, !PT ;  /* 0x000000110e119210 */ /* 0x000fe200037fe4ff */
[----:B------:R-:W-:Y:S02]  /*09f0*/  @!P4 IMAD.WIDE.U32 R26, R15, R26, R4 ;  /* 0x0000001a0f1ac225 */ /* 0x000fe400078e0004 */
[----:B------:R-:W1:Y:S02]  /*0a00*/  @!P3 LDC.64 R4, c[0x0][0x3a0] ;  /* 0x0000e800ff04bb82 */ /* 0x000e640000000a00 */
[----:B------:R0:W5:Y:S01]  /*0a10*/  @!P1 LDG.E R41, desc[UR8][R16.64] ;  /* 0x0000000810299981 */ /* 0x000162000c1e1900 */
[----:B------:R-:W-:Y:S01]  /*0a20*/  @!P4 IADD3 R33, PT, PT, R27, R33, RZ ;  /* 0x000000211b21c210 */ /* 0x000fe20007ffe0ff */
[----:B------:R-:W-:Y:S01]  /*0a30*/  @!P3 IMAD R31, R31, R24, RZ ;  /* 0x000000181f1fb224 */ /* 0x000fe200078e02ff */
[----:B------:R-:W-:-:S03]  /*0a40*/  @!P4 SHF.L.U32 R27, R26, 0x1, RZ ;  /* 0x000000011a1bc819 */ /* 0x000fc600000006ff */
[----:B------:R-:W1:Y:S01]  /*0a50*/  @!P3 LDC.64 R14, c[0x0][0x398] ;  /* 0x0000e600ff0ebb82 */ /* 0x000e620000000a00 */
[C---:B0-----:R-:W-:Y:S02]  /*0a60*/  @!P4 IADD3 R18, P1, PT, R27.reuse, R18, RZ ;  /* 0x000000121b12c210 */ /* 0x041fe40007f3e0ff */
[----:B------:R-:W-:Y:S02]  /*0a70*/  @!P3 MOV R16, R8 ;  /* 0x000000080010b202 */ /* 0x000fe40000000f00 */
[----:B------:R-:W-:Y:S02]  /*0a80*/  @!P3 MOV R17, R11 ;  /* 0x0000000b0011b202 */ /* 0x000fe40000000f00 */
[----:B------:R-:W-:Y:S01]  /*0a90*/  @!P4 IADD3 R6, P6, PT, R27, R6, RZ ;  /* 0x000000061b06c210 */ /* 0x000fe20007fde0ff */
[----:B------:R-:W-:Y:S01]  /*0aa0*/  @!P3 IMAD R27, R30, R25, R31 ;  /* 0x000000191e1bb224 */ /* 0x000fe200078e021f */
[----:B------:R-:W-:Y:S01]  /*0ab0*/  @!P4 SHF.L.U64.HI R26, R26, 0x1, R33 ;  /* 0x000000011a1ac819 */ /* 0x000fe20000010221 */
[----:B------:R-:W-:Y:S01]  /*0ac0*/  @!P3 IMAD.WIDE.U32 R24, R30, R24, R16 ;  /* 0x000000181e18b225 */ /* 0x000fe200078e0010 */
[----:B------:R-:W0:Y:S01]  /*0ad0*/  @!P0 LDC.64 R32, c[0x0][0x3f8] ;  /* 0x0000fe00ff208b82 */ /* 0x000e220000000a00 */
[----:B------:R-:W-:-:S02]  /*0ae0*/  IADD3 R3, PT, PT, R3, 0xe0, RZ ;  /* 0x000000e003037810 */ /* 0x000fc40007ffe0ff */
[----:B------:R-:W-:Y:S01]  /*0af0*/  @!P2 IMAD R29, R29, R20, RZ ;  /* 0x000000141d1da224 */ /* 0x000fe200078e02ff */
[----:B------:R-:W-:-:S04]  /*0b00*/  @!P4 IADD3.X R19, PT, PT, R26, R19, RZ, P1, !PT ;  /* 0x000000131a13c210 */ /* 0x000fc80000ffe4ff */
[----:B------:R-:W0:Y:S01]  /*0b10*/  @!P2 LDC.64 R16, c[0x0][0x3a0] ;  /* 0x0000e800ff10ab82 */ /* 0x000e220000000a00 */
[----:B------:R-:W-:Y:S01]  /*0b20*/  @!P2 IMAD R43, R28, R21, R29 ;  /* 0x000000151c2ba224 */ /* 0x000fe200078e021d */
[----:B------:R-:W-:Y:S01]  /*0b30*/  ISETP.GE.U32.AND P5, PT, R3, UR16, PT ;  /* 0x0000001003007c0c */ /* 0x000fe2000bfa6070 */
[----:B------:R0:W5:Y:S01]  /*0b40*/  @!P4 LDG.E R46, desc[UR8][R18.64] ;  /* 0x00000008122ec981 */ /* 0x000162000c1e1900 */
[----:B------:R-:W-:Y:S02]  /*0b50*/  SHF.R.S32.HI R38, RZ, 0x1f, R3 ;  /* 0x0000001fff267819 */ /* 0x000fe40000011403 */
[----:B------:R-:W-:Y:S02]  /*0b60*/  @!P4 IADD3.X R7, PT, PT, R26, R7, RZ, P6, !PT ;  /* 0x000000071a07c210 */ /* 0x000fe400037fe4ff */
[----:B------:R-:W-:Y:S01]  /*0b70*/  @!P3 IADD3 R29, PT, PT, R25, R27, RZ ;  /* 0x0000001b191db210 */ /* 0x000fe20007ffe0ff */
[----:B------:R-:W0:Y:S01]  /*0b80*/  @!P2 LDC.64 R30, c[0x0][0x398] ;  /* 0x0000e600ff1eab82 */ /* 0x000e220000000a00 */
[----:B------:R-:W-:-:S02]  /*0b90*/  @!P2 MOV R26, R8 ;  /* 0x00000008001aa202 */ /* 0x000fc40000000f00 */
[----:B------:R-:W-:Y:S01]  /*0ba0*/  MOV R44, RZ ;  /* 0x000000ff002c7202 */ /* 0x000fe20000000f00 */
[----:B------:R-:W-:Y:S01]  /*0bb0*/  UISETP.NE.AND UP1, UPT, UR12, URZ, UPT ;  /* 0x000000ff0c00728c */ /* 0x000fe2000bf25270 */
[----:B------:R-:W-:Y:S01]  /*0bc0*/  @!P2 MOV R27, R11 ;  /* 0x0000000b001ba202 */ /* 0x000fe20000000f00 */
[----:B------:R-:W5:Y:S01]  /*0bd0*/  @!P4 LDG.E R40, desc[UR8][R6.64] ;  /* 0x000000080628c981 */ /* 0x000f62000c1e1900 */
[----:B------:R-:W-:Y:S02]  /*0be0*/  ISETP.GE.AND.EX P5, PT, R38, UR17, PT, P5 ;  /* 0x0000001126007c0c */ /* 0x000fe4000bfa6350 */
[----:B------:R-:W-:Y:S01]  /*0bf0*/  @!P3 SHF.L.U32 R25, R24, 0x1, RZ ;  /* 0x000000011819b819 */ /* 0x000fe200000006ff */
[----:B------:R-:W-:Y:S01]  /*0c00*/  @!P2 IMAD.WIDE.U32 R20, R28, R20, R26 ;  /* 0x000000141c14a225 */ /* 0x000fe200078e001a */
[----:B------:R-:W-:Y:S02]  /*0c10*/  @!P3 SHF.L.U64.HI R24, R24, 0x1, R29 ;  /* 0x000000011818b819 */ /* 0x000fe4000001021d */
[----:B-1----:R-:W-:Y:S01]  /*0c20*/  @!P3 IADD3 R4, P1, PT, R25, R4, RZ ;  /* 0x000000041904b210 */ /* 0x002fe20007f3e0ff */
[----:B0-----:R-:W-:Y:S01]  /*0c30*/  @!P0 IMAD R37, R37, R32, RZ ;  /* 0x0000002025258224 */ /* 0x001fe200078e02ff */
[----:B------:R-:W-:Y:S01]  /*0c40*/  @!P3 IADD3 R14, P6, PT, R25, R14, RZ ;  /* 0x0000000e190eb210 */ /* 0x000fe20007fde0ff */
[----:B------:R-:W0:Y:S01]  /*0c50*/  @!P0 LDC.64 R28, c[0x0][0x3a0] ;  /* 0x0000e800ff1c8b82 */ /* 0x000e220000000a00 */
[----:B------:R-:W-:-:S02]  /*0c60*/  @!P2 IADD3 R25, PT, PT, R21, R43, RZ ;  /* 0x0000002b1519a210 */ /* 0x000fc40007ffe0ff */
[C---:B------:R-:W-:Y:S02]  /*0c70*/  @!P3 IADD3.X R5, PT, PT, R24.reuse, R5, RZ, P1, !PT ;  /* 0x000000051805b210 */ /* 0x040fe40000ffe4ff */
[----:B------:R-:W-:Y:S02]  /*0c80*/  @!P3 IADD3.X R15, PT, PT, R24, R15, RZ, P6, !PT ;  /* 0x0000000f180fb210 */ /* 0x000fe400037fe4ff */
[C---:B------:R-:W-:Y:S02]  /*0c90*/  @!P2 SHF.L.U32 R21, R20.reuse, 0x1, RZ ;  /* 0x000000011415a819 */ /* 0x040fe400000006ff */
[----:B------:R-:W-:Y:S02]  /*0ca0*/  @!P2 SHF.L.U64.HI R26, R20, 0x1, R25 ;  /* 0x00000001141aa819 */ /* 0x000fe40000010219 */
[----:B------:R-:W1:Y:S01]  /*0cb0*/  @!P5 LDC.64 R24, c[0x0][0x3f8] ;  /* 0x0000fe00ff18db82 */ /* 0x000e620000000a00 */
[----:B------:R-:W-:Y:S02]  /*0cc0*/  @!P0 MOV R18, R8 ;  /* 0x0000000800128202 */ /* 0x000fe40000000f00 */
[----:B------:R-:W-:-:S02]  /*0cd0*/  @!P0 MOV R19, R11 ;  /* 0x0000000b00138202 */ /* 0x000fc40000000f00 */
[----:B------:R-:W-:Y:S02]  /*0ce0*/  ISETP.NE.AND P6, PT, RZ, UR12, PT ;  /* 0x0000000cff007c0c */ /* 0x000fe4000bfc5270 */
[C---:B------:R-:W-:Y:S01]  /*0cf0*/  @!P2 IADD3 R16, P1, PT, R21.reuse, R16, RZ ;  /* 0x000000101510a210 */ /* 0x040fe20007f3e0ff */
[C---:B------:R-:W-:Y:S01]  /*0d00*/  @!P0 IMAD R37, R48.reuse, R33, R37 ;  /* 0x0000002130258224 */ /* 0x040fe200078e0225 */
[----:B------:R-:W-:Y:S01]  /*0d10*/  MOV R43, RZ ;  /* 0x000000ff002b7202 */ /* 0x000fe20000000f00 */
[----:B------:R-:W-:Y:S01]  /*0d20*/  @!P0 IMAD.WIDE.U32 R32, R48, R32, R18 ;  /* 0x0000002030208225 */ /* 0x000fe200078e0012 */
[C---:B------:R-:W-:Y:S01]  /*0d30*/  @!P2 IADD3.X R17, PT, PT, R26.reuse, R17, RZ, P1, !PT ;  /* 0x000000111a11a210 */ /* 0x040fe20000ffe4ff */
[----:B------:R-:W4:Y:S01]  /*0d40*/  @!P5 LDC.64 R18, c[0x0][0x3a0] ;  /* 0x0000e800ff12db82 */ /* 0x000f220000000a00 */
[----:B------:R-:W-:Y:S02]  /*0d50*/  @!P2 IADD3 R30, P1, PT, R21, R30, RZ ;  /* 0x0000001e151ea210 */ /* 0x000fe40007f3e0ff */
[----:B------:R-:W-:Y:S01]  /*0d60*/  @!P0 IADD3 R37, PT, PT, R33, R37, RZ ;  /* 0x0000002521258210 */ /* 0x000fe20007ffe0ff */
[----:B------:R0:W2:Y:S04]  /*0d70*/  @!P2 LDG.E R43, desc[UR8][R16.64] ;  /* 0x00000008102ba981 */ /* 0x0000a8000c1e1900 */
[----:B------:R-:W4:Y:S01]  /*0d80*/  @!P0 LDC.64 R20, c[0x0][0x398] ;  /* 0x0000e600ff148b82 */ /* 0x000f220000000a00 */
[----:B------:R-:W-:-:S02]  /*0d90*/  @!P2 IADD3.X R31, PT, PT, R26, R31, RZ, P1, !PT ;  /* 0x0000001f1a1fa210 */ /* 0x000fc40000ffe4ff */
[C---:B------:R-:W-:Y:S02]  /*0da0*/  @!P0 SHF.L.U32 R33, R32.reuse, 0x1, RZ ;  /* 0x0000000120218819 */ /* 0x040fe400000006ff */
[----:B------:R-:W-:-:S03]  /*0db0*/  @!P0 SHF.L.U64.HI R32, R32, 0x1, R37 ;  /* 0x0000000120208819 */ /* 0x000fc60000010225 */
[----:B0-----:R-:W0:Y:S01]  /*0dc0*/  @!P5 LDC.64 R16, c[0x0][0x398] ;  /* 0x0000e600ff10db82 */ /* 0x001e220000000a00 */
[----:B------:R-:W-:Y:S01]  /*0dd0*/  MOV R37, RZ ;  /* 0x000000ff00257202 */ /* 0x000fe20000000f00 */
[----:B-1----:R-:W-:-:S05]  /*0de0*/  @!P5 IMAD R38, R38, R24, RZ ;  /* 0x000000182626d224 */ /* 0x002fca00078e02ff */
[----:B------:R1:W2:Y:S01]  /*0df0*/  @!P2 LDG.E R37, desc[UR8][R30.64] ;  /* 0x000000081e25a981 */ /* 0x0002a2000c1e1900 */
[----:B------:R-:W0:Y:S01]  /*0e00*/  @P6 LDC.64 R26, c[0x0][0x3b0] ;  /* 0x0000ec00ff1a6b82 */ /* 0x000e220000000a00 */
[----:B------:R-:W-:Y:S01]  /*0e10*/  @!P0 IADD3 R28, P1, PT, R33, R28, RZ ;  /* 0x0000001c211c8210 */ /* 0x000fe20007f3e0ff */
[C---:B------:R-:W-:Y:S01]  /*0e20*/  @!P5 IMAD R45, R3.reuse, R25, R38 ;  /* 0x00000019032dd224 */ /* 0x040fe200078e0226 */
[----:B-1----:R-:W-:Y:S02]  /*0e30*/  @!P5 MOV R30, R8 ;  /* 0x00000008001ed202 */ /* 0x002fe40000000f00 */
[----:B------:R-:W-:Y:S02]  /*0e40*/  @!P5 MOV R31, R11 ;  /* 0x0000000b001fd202 */ /* 0x000fe40000000f00 */
[----:B------:R-:W-:Y:S01]  /*0e50*/  @!P0 IADD3.X R29, PT, PT, R32, R29, RZ, P1, !PT ;  /* 0x0000001d201d8210 */ /* 0x000fe20000ffe4ff */
[----:B------:R-:W-:Y:S01]  /*0e60*/  @!P5 IMAD.WIDE.U32 R24, R3, R24, R30 ;  /* 0x000000180318d225 */ /* 0x000fe200078e001e */
[----:B----4-:R-:W-:-:S03]  /*0e70*/  @!P0 IADD3 R20, P1, PT, R33, R20, RZ ;  /* 0x0000001421148210 */ /* 0x010fc60007f3e0ff */
[----:B------:R-:W4:Y:S01]  /*0e80*/  @!P0 LDG.E R44, desc[UR8][R28.64] ;  /* 0x000000081c2c8981 */ /* 0x000f22000c1e1900 */
[----:B------:R-:W-:Y:S02]  /*0e90*/  LEA R39, R22, R39, 0x3 ;  /* 0x0000002716277211 */ /* 0x000fe400078e18ff */
[----:B------:R-:W-:Y:S02]  /*0ea0*/  @!P5 IADD3 R25, PT, PT, R25, R45, RZ ;  /* 0x0000002d1919d210 */ /* 0x000fe40007ffe0ff */
[----:B------:R-:W-:Y:S02]  /*0eb0*/  @!P5 SHF.L.U32 R3, R24, 0x1, RZ ;  /* 0x000000011803d819 */ /* 0x000fe400000006ff */
[----:B------:R-:W-:Y:S02]  /*0ec0*/  @!P0 IADD3.X R21, PT, PT, R32, R21, RZ, P1, !PT ;  /* 0x0000001520158210 */ /* 0x000fe40000ffe4ff */
[----:B------:R-:W-:Y:S02]  /*0ed0*/  @!P5 SHF.L.U64.HI R32, R24, 0x1, R25 ;  /* 0x000000011820d819 */ /* 0x000fe40000010219 */
[----:B------:R-:W-:-:S02]  /*0ee0*/  @!P5 IADD3 R18, P1, PT, R3, R18, RZ ;  /* 0x000000120312d210 */ /* 0x000fc40007f3e0ff */
[----:B0-----:R-:W-:Y:S01]  /*0ef0*/  @!P5 IADD3 R16, P2, PT, R3, R16, RZ ;  /* 0x000000100310d210 */ /* 0x001fe20007f5e0ff */
[----:B------:R-:W-:Y:S01]  /*0f00*/  @P6 IMAD.WIDE R26, R39, 0x2, R26 ;  /* 0x00000002271a6825 */ /* 0x000fe200078e021a */
[----:B------:R-:W-:-:S03]  /*0f10*/  @!P5 IADD3.X R19, PT, PT, R32, R19, RZ, P1, !PT ;  /* 0x000000132013d210 */ /* 0x000fc60000ffe4ff */
[----:B------:R-:W-:Y:S01]  /*0f20*/  IMAD.WIDE R24, R39, 0x2, R54 ;  /* 0x0000000227187825 */ /* 0x000fe200078e0236 */
[----:B------:R-:W-:Y:S02]  /*0f30*/  CS2R R38, SRZ ;  /* 0x0000000000267805 */ /* 0x000fe4000001ff00 */
[----:B------:R-:W-:Y:S01]  /*0f40*/  @!P5 IADD3.X R17, PT, PT, R32, R17, RZ, P2, !PT ;  /* 0x000000112011d210 */ /* 0x000fe200017fe4ff */
[----:B------:R-:W4:Y:S04]  /*0f50*/  @P6 LDG.E.U16 R30, desc[UR8][R26.64] ;  /* 0x000000081a1e6981 */ /* 0x000f28000c1e1500 */
[----:B------:R-:W4:Y:S04]  /*0f60*/  @P6 LDG.E.U16 R31, desc[UR8][R26.64+0x2] ;  /* 0x000002081a1f6981 */ /* 0x000f28000c1e1500 */
[----:B------:R-:W4:Y:S04]  /*0f70*/  LDG.E.U16 R28, desc[UR8][R24.64] ;  /* 0x00000008181c7981 */ /* 0x000f28000c1e1500 */
[----:B------:R-:W4:Y:S04]  /*0f80*/  LDG.E.U16 R29, desc[UR8][R24.64+0x2] ;  /* 0x00000208181d7981 */ /* 0x000f28000c1e1500 */
[----:B------:R-:W4:Y:S04]  /*0f90*/  @!P0 LDG.E R38, desc[UR8][R20.64] ;  /* 0x0000000814268981 */ /* 0x000f28000c1e1900 */
[----:B------:R-:W4:Y:S04]  /*0fa0*/  @!P5 LDG.E R52, desc[UR8][R18.64] ;  /* 0x000000081234d981 */ /* 0x000f28000c1e1900 */
[----:B------:R-:W4:Y:S01]  /*0fb0*/  @!P5 LDG.E R50, desc[UR8][R16.64] ;  /* 0x000000081032d981 */ /* 0x000f22000c1e1900 */
[----:B------:R-:W-:-:S02]  /*0fc0*/  MOV R45, RZ ;  /* 0x000000ff002d7202 */ /* 0x000fc40000000f00 */
[----:B------:R-:W-:Y:S01]  /*0fd0*/  MOV R3, RZ ;  /* 0x000000ff00037202 */ /* 0x000fe20000000f00 */
[----:B------:R-:W5:Y:S04]  /*0fe0*/  @!P3 LDG.E R39, desc[UR8][R14.64] ;  /* 0x000000080e27b981 */ /* 0x000f68000c1e1900 */
[----:B------:R0:W5:Y:S01]  /*0ff0*/  @!P3 LDG.E R45, desc[UR8][R4.64] ;  /* 0x00000008042db981 */ /* 0x000162000c1e1900 */
[----:B------:R-:W-:Y:S01]  /*1000*/  UMOV UR7, 0x3f800000 ;  /* 0x3f80000000077882 */ /* 0x000fe20000000000 */
[----:B0-----:R-:W-:Y:S02]  /*1010*/  MOV R4, RZ ;  /* 0x000000ff00047202 */ /* 0x001fe40000000f00 */
[----:B---3--:R-:W-:-:S13]  /*1020*/  R2UR UR13, R12 ;  /* 0x000000000c0d72ca */ /* 0x008fda00000e0000 */
[----:B------:R-:W-:-:S05]  /*1030*/  MOV R12, UR13 ;  /* 0x0000000d000c7c02 */ /* 0x000fca0008000f00 */
[----:B------:R-:W-:-:S05]  /*1040*/  FFMA.FTZ R13, -R12, UR13, R13 ;  /* 0x0000000d0c0d7c23 */ /* 0x000fca000801010d */
[----:B------:R-:W-:-:S13]  /*1050*/  FSETP.GTU.FTZ.AND P1, PT, R13, RZ, PT ;  /* 0x000000ff0d00720b */ /* 0x000fda0003f3c000 */
[----:B------:R-:W-:-:S05]  /*1060*/  VOTEU.ANY UP0, P1 ;  /* 0x0000000000ff7886 */ /* 0x000fca0000800100 */
[----:B------:R-:W0:Y:S01]  /*1070*/  @UP0 LDCU UR5, c[0x0][0x3c0] ;  /* 0x00007800ff0507ac */ /* 0x000e220008000800 */
[----:B------:R-:W-:-:S13]  /*1080*/  PLOP3.LUT P1, PT, PT, PT, UP0, 0x80, 0x8 ;  /* 0x000000000008781c */ /* 0x000fda0003f2f008 */
[----:B0-----:R-:W-:-:S06]  /*1090*/  @P1 FADD.FTZ R12, R13, UR5 ;  /* 0x000000050d0c1e21 */ /* 0x001fcc0008010000 */
[----:B------:R-:W0:Y:S01]  /*10a0*/  @P1 MUFU.RSQ R12, R12 ;  /* 0x0000000c000c1308 */ /* 0x000e220000001400 */
[----:B------:R-:W-:Y:S02]  /*10b0*/  PRMT R19, R42, 0x7632, R19 ;  /* 0x000076322a137816 */ /* 0x000fe40000000013 */
[----:B------:R-:W-:Y:S02]  /*10c0*/  PRMT R15, R36, 0x7632, R15 ;  /* 0x00007632240f7816 */ /* 0x000fe4000000000f */
[----:B--2---:R-:W-:Y:S02]  /*10d0*/  PRMT R57, R53, 0x7632, R57 ;  /* 0x0000763235397816 */ /* 0x004fe40000000039 */
[----:B------:R-:W-:Y:S02]  /*10e0*/  PRMT R55, R51, 0x7632, R55 ;  /* 0x0000763233377816 */ /* 0x000fe40000000037 */
[----:B0-----:R-:W-:-:S13]  /*10f0*/  @P1 R2UR UR5, R12 ;  /* 0x000000000c0512ca */ /* 0x001fda00000e0000 */
[----:B------:R-:W-:Y:S01]  /*1100*/  @UP0 UMOV UR7, UR5 ;  /* 0x0000000500070c82 */ /* 0x000fe20008000000 */
[----:B------:R-:W-:Y:S02]  /*1110*/  PRMT R14, R43, 0x7632, R14 ;  /* 0x000076322b0e7816 */ /* 0x000fe4000000000e */
[----:B------:R-:W-:Y:S02]  /*1120*/  PRMT R16, R37, 0x7632, R16 ;  /* 0x0000763225107816 */ /* 0x000fe40000000010 */
[----:B----4-:R-:W-:Y:S02]  /*1130*/  PRMT R17, R44, 0x7632, R17 ;  /* 0x000076322c117816 */ /* 0x010fe40000000011 */
[----:B------:R-:W-:Y:S02]  /*1140*/  @P6 SHF.L.U32 R3, R30, 0x10, RZ ;  /* 0x000000101e036819 */ /* 0x000fe400000006ff */
[----:B------:R-:W-:Y:S02]  /*1150*/  @P6 SHF.L.U32 R4, R31, 0x10, RZ ;  /* 0x000000101f046819 */ /* 0x000fe400000006ff */
[----:B------:R-:W-:-:S02]  /*1160*/  SHF.L.U32 R5, R28, 0x10, RZ ;  /* 0x000000101c057819 */ /* 0x000fc400000006ff */
[----:B------:R-:W-:Y:S02]  /*1170*/  SHF.L.U32 R6, R29, 0x10, RZ ;  /* 0x000000101d067819 */ /* 0x000fe400000006ff */
[----:B------:R-:W-:Y:S02]  /*1180*/  PRMT R18, R38, 0x7632, R18 ;  /* 0x0000763226127816 */ /* 0x000fe40000000012 */
[----:B------:R-:W-:Y:S02]  /*1190*/  PRMT R56, R52, 0x7632, R56 ;  /* 0x0000763234387816 */ /* 0x000fe40000000038 */
[----:B------:R-:W-:Y:S01]  /*11a0*/  PRMT R54, R50, 0x7632, R54 ;  /* 0x0000763232367816 */ /* 0x000fe20000000036 */
[----:B------:R-:W-:Y:S06]  /*11b0*/  BRA.U UP1, `(.L_x_284) ;  /* 0x00000009015c7547 */ /* 0x000fec000b800000 */
[C---:B-----5:R-:W-:Y:S02]  /*11c0*/  SHF.L.U32 R7, R47.reuse, 0x10, RZ ;  /* 0x000000102f077819 */ /* 0x060fe400000006ff */
[----:B------:R-:W-:Y:S02]  /*11d0*/  PRMT R13, R47, 0x7632, R13 ;  /* 0x000076322f0d7816 */ /* 0x000fe4000000000d */
[----:B------:R-:W-:Y:S01]  /*11e0*/  SHF.L.U32 R12, R41, 0x10, RZ ;  /* 0x00000010290c7819 */ /* 0x000fe200000006ff */
        /* <DEDUP_REMOVED lines=16> */
[----:B------:R-:W-:Y:S01]  /*12f0*/  FMUL.FTZ R28, R27, UR7 ;  /* 0x000000071b1c7c20 */ /* 0x000fe20008410000 */
[----:B------:R-:W-:Y:S01]  /*1300*/  FFMA.FTZ R13, R12, R13, RZ ;  /* 0x0000000d0c0d7223 */ /* 0x000fe200000100ff */
[--C-:B------:R-:W-:Y:S01]  /*1310*/  FADD.FTZ R21, RZ, R12.reuse ;  /* 0x0000000cff157221 */ /* 0x100fe20000010000 */
[----:B------:R-:W-:Y:S01]  /*1320*/  FMUL.FTZ R27, R5, R26 ;  /* 0x0000001a051b7220 */ /* 0x000fe20000410000 */
[----:B------:R-:W-:Y:S01]  /*1330*/  PRMT R12, R46, 0x7632, R12 ;  /* 0x000076322e0c7816 */ /* 0x000fe2000000000c */
[C---:B------:R-:W-:Y:S01]  /*1340*/  FFMA.FTZ R13, R26.reuse, R28, R13 ;  /* 0x0000001c1a0d7223 */ /* 0x040fe2000001000d */
[----:B------:R-:W-:Y:S01]  /*1350*/  FADD.FTZ R21, R26, R21 ;  /* 0x000000151a157221 */ /* 0x000fe20000010000 */
[----:B------:R-:W-:Y:S01]  /*1360*/  FFMA.FTZ R25, R28, R27, R25 ;  /* 0x0000001b1c197223 */ /* 0x000fe20000010019 */
[----:B------:R-:W-:Y:S01]  /*1370*/  SHF.L.U32 R12, R12, 0x10, RZ ;  /* 0x000000100c0c7819 */ /* 0x000fe200000006ff */
[----:B------:R-:W-:Y:S01]  /*1380*/  FADD.FTZ R24, R24, R27 ;  /* 0x0000001b18187221 */ /* 0x000fe20000010000 */
[----:B------:R-:W-:Y:S01]  /*1390*/  PRMT R28, R40, 0x7632, R28 ;  /* 0x00007632281c7816 */ /* 0x000fe2000000001c */
[----:B------:R-:W-:Y:S01]  /*13a0*/  FFMA.FTZ R30, R7, R20, RZ ;  /* 0x00000014071e7223 */ /* 0x000fe200000100ff */
[----:B------:R-:W-:Y:S01]  /*13b0*/  SHF.L.U32 R26, R45, 0x10, RZ ;  /* 0x000000102d1a7819 */ /* 0x000fe200000006ff */
[----:B------:R-:W-:Y:S01]  /*13c0*/  FADD.FTZ R12, R12, -UR13 ;  /* 0x8000000d0c0c7e21 */ /* 0x000fe20008010000 */
[----:B------:R-:W-:Y:S01]  /*13d0*/  SHF.L.U32 R27, R28, 0x10, RZ ;  /* 0x000000101c1b7819 */ /* 0x000fe200000006ff */
[----:B------:R-:W-:Y:S01]  /*13e0*/  FADD.FTZ R32, RZ, R7 ;  /* 0x00000007ff207221 */ /* 0x000fe20000010000 */
[----:B------:R-:W-:Y:S01]  /*13f0*/  SHF.L.U32 R18, R18, 0x10, RZ ;  /* 0x0000001012127819 */ /* 0x000fe200000006ff */
[----:B------:R-:W-:Y:S01]  /*1400*/  FMUL.FTZ R28, R12, UR7 ;  /* 0x000000070c1c7c20 */ /* 0x000fe20008410000 */
[----:B------:R-:W-:Y:S01]  /*1410*/  FADD.FTZ R26, R26, -UR13 ;  /* 0x8000000d1a1a7e21 */ /* 0x000fe20008010000 */
[----:B------:R-:W-:Y:S01]  /*1420*/  FMUL.FTZ R20, R6, R27 ;  /* 0x0000001b06147220 */ /* 0x000fe20000410000 */
[C---:B------:R-:W-:Y:S01]  /*1430*/  FADD.FTZ R12, R27.reuse, R32 ;  /* 0x000000201b0c7221 */ /* 0x040fe20000010000 */
[----:B------:R-:W-:Y:S01]  /*1440*/  FFMA.FTZ R7, R27, R28, R30 ;  /* 0x0000001c1b077223 */ /* 0x000fe2000001001e */
[----:B------:R-:W-:Y:S01]  /*1450*/  FMUL.FTZ R26, R26, UR7 ;  /* 0x000000071a1a7c20 */ /* 0x000fe20008410000 */
[----:B------:R-:W-:Y:S01]  /*1460*/  FFMA.FTZ R25, R28, R20, R25 ;  /* 0x000000141c197223 */ /* 0x000fe20000010019 */
[----:B------:R-:W-:Y:S01]  /*1470*/  SHF.L.U32 R28, R39, 0x10, RZ ;  /* 0x00000010271c7819 */ /* 0x000fe200000006ff */
[----:B------:R-:W-:Y:S01]  /*1480*/  FADD.FTZ R24, R20, R24 ;  /* 0x0000001814187221 */ /* 0x000fe20000010000 */
[----:B------:R-:W-:-:S02]  /*1490*/  PRMT R27, R45, 0x7632, R27 ;  /* 0x000076322d1b7816 */ /* 0x000fc4000000001b */
[----:B------:R-:W-:Y:S01]  /*14a0*/  SHF.L.U32 R19, R19, 0x10, RZ ;  /* 0x0000001013137819 */ /* 0x000fe200000006ff */
[--C-:B------:R-:W-:Y:S01]  /*14b0*/  FADD.FTZ R21, R21, R28.reuse ;  /* 0x0000001c15157221 */ /* 0x100fe20000010000 */
[----:B------:R-:W-:Y:S01]  /*14c0*/  FFMA.FTZ R13, R28, R26, R13 ;  /* 0x0000001a1c0d7223 */ /* 0x000fe2000001000d */
[----:B------:R-:W-:Y:S01]  /*14d0*/  FMUL.FTZ R29, R5, R28 ;  /* 0x0000001c051d7220 */ /* 0x000fe20000410000 */
[----:B------:R-:W-:Y:S02]  /*14e0*/  SHF.L.U32 R27, R27, 0x10, RZ ;  /* 0x000000101b1b7819 */ /* 0x000fe400000006ff */
[----:B------:R-:W-:Y:S01]  /*14f0*/  PRMT R28, R39, 0x7632, R28 ;  /* 0x00007632271c7816 */ /* 0x000fe2000000001c */
[----:B------:R-:W-:Y:S01]  /*1500*/  FFMA.FTZ R20, R26, R29, R25 ;  /* 0x0000001d1a147223 */ /* 0x000fe20000010019 */
[----:B------:R-:W-:Y:S01]  /*1510*/  FADD.FTZ R24, R24, R29 ;  /* 0x0000001d18187221 */ /* 0x000fe20000010000 */
[----:B------:R-:W-:Y:S01]  /*1520*/  FADD.FTZ R27, R27, -UR13 ;  /* 0x8000000d1b1b7e21 */ /* 0x000fe20008010000 */
[----:B------:R-:W-:-:S02]  /*1530*/  SHF.L.U32 R26, R28, 0x10, RZ ;  /* 0x000000101c1a7819 */ /* 0x000fc400000006ff */
[----:B------:R-:W-:Y:S01]  /*1540*/  SHF.L.U32 R28, R44, 0x10, RZ ;  /* 0x000000102c1c7819 */ /* 0x000fe200000006ff */
[----:B------:R-:W-:Y:S02]  /*1550*/  FMUL.FTZ R27, R27, UR7 ;  /* 0x000000071b1b7c20 */ /* 0x000fe40008410000 */
[----:B------:R-:W-:Y:S01]  /*1560*/  FMUL.FTZ R25, R6, R26 ;  /* 0x0000001a06197220 */ /* 0x000fe20000410000 */
[----:B------:R-:W-:Y:S01]  /*1570*/  FADD.FTZ R12, R12, R26 ;  /* 0x0000001a0c0c7221 */ /* 0x000fe20000010000 */
[----:B------:R-:W-:Y:S01]  /*1580*/  FFMA.FTZ R7, R26, R27, R7 ;  /* 0x0000001b1a077223 */ /* 0x000fe20000010007 */
[----:B------:R-:W-:Y:S01]  /*1590*/  SHF.L.U32 R26, R17, 0x10, RZ ;  /* 0x00000010111a7819 */ /* 0x000fe200000006ff */
[----:B------:R-:W-:Y:S01]  /*15a0*/  FFMA.FTZ R20, R27, R25, R20 ;  /* 0x000000191b147223 */ /* 0x000fe20000010014 */
[----:B------:R-:W-:Y:S01]  /*15b0*/  FADD.FTZ R27, R28, -UR13 ;  /* 0x8000000d1c1b7e21 */ /* 0x000fe20008010000 */
[----:B------:R-:W-:Y:S01]  /*15c0*/  SHF.L.U32 R28, R38, 0x10, RZ ;  /* 0x00000010261c7819 */ /* 0x000fe200000006ff */
[----:B------:R-:W-:Y:S01]  /*15d0*/  FADD.FTZ R24, R25, R24 ;  /* 0x0000001819187221 */ /* 0x000fe20000010000 */
[----:B------:R-:W-:Y:S01]  /*15e0*/  FADD.FTZ R26, R26, -UR13 ;  /* 0x8000000d1a1a7e21 */ /* 0x000fe20008010000 */
[----:B------:R-:W-:Y:S01]  /*15f0*/  FMUL.FTZ R17, R27, UR7 ;  /* 0x000000071b117c20 */ /* 0x000fe20008410000 */
[----:B------:R-:W-:Y:S01]  /*1600*/  FADD.FTZ R12, R12, R18 ;  /* 0x000000120c0c7221 */ /* 0x000fe20000010000 */
[----:B------:R-:W-:Y:S01]  /*1610*/  FMUL.FTZ R25, R5, R28 ;  /* 0x0000001c05197220 */ /* 0x000fe20000410000 */
[----:B------:R-:W-:Y:S01]  /*1620*/  FMUL.FTZ R26, R26, UR7 ;  /* 0x000000071a1a7c20 */ /* 0x000fe20008410000 */
[----:B------:R-:W-:Y:S01]  /*1630*/  FFMA.FTZ R13, R28, R17, R13 ;  /* 0x000000111c0d7223 */ /* 0x000fe2000001000d */
[----:B------:R-:W-:Y:S01]  /*1640*/  FADD.FTZ R21, R21, R28 ;  /* 0x0000001c15157221 */ /* 0x000fe20000010000 */
[----:B------:R-:W-:Y:S01]  /*1650*/  FADD.FTZ R24, R24, R25 ;  /* 0x0000001918187221 */ /* 0x000fe20000010000 */
[----:B------:R-:W-:Y:S01]  /*1660*/  FFMA.FTZ R25, R17, R25, R20 ;  /* 0x0000001911197223 */ /* 0x000fe20000010014 */
[----:B------:R-:W-:Y:S01]  /*1670*/  FMUL.FTZ R17, R6, R18 ;  /* 0x0000001206117220 */ /* 0x000fe20000410000 */
[----:B------:R-:W-:Y:S01]  /*1680*/  SHF.L.U32 R20, R43, 0x10, RZ ;  /* 0x000000102b147819 */ /* 0x000fe200000006ff */
[----:B------:R-:W-:Y:S01]  /*1690*/  FFMA.FTZ R7, R18, R26, R7 ;  /* 0x0000001a12077223 */ /* 0x000fe20000010007 */
[----:B------:R-:W-:Y:S01]  /*16a0*/  SHF.L.U32 R18, R14, 0x10, RZ ;  /* 0x000000100e127819 */ /* 0x000fe200000006ff */
[----:B------:R-:W-:Y:S01]  /*16b0*/  FADD.FTZ R14, R17, R24 ;  /* 0x00000018110e7221 */ /* 0x000fe20000010000 */
[----:B------:R-:W-:Y:S01]  /*16c0*/  FFMA.FTZ R17, R26, R17, R25 ;  /* 0x000000111a117223 */ /* 0x000fe20000010019 */
[----:B------:R-:W-:Y:S01]  /*16d0*/  FADD.FTZ R25, R20, -UR13 ;  /* 0x8000000d14197e21 */ /* 0x000fe20008010000 */
[----:B------:R-:W-:Y:S01]  /*16e0*/  SHF.L.U32 R20, R37, 0x10, RZ ;  /* 0x0000001025147819 */ /* 0x000fe200000006ff */
[----:B------:R-:W-:Y:S01]  /*16f0*/  FADD.FTZ R18, R18, -UR13 ;  /* 0x8000000d12127e21 */ /* 0x000fe20008010000 */
[----:B------:R-:W-:Y:S01]  /*1700*/  SHF.L.U32 R24, R16, 0x10, RZ ;  /* 0x0000001010187819 */ /* 0x000fe200000006ff */
[----:B------:R-:W-:Y:S01]  /*1710*/  FMUL.FTZ R26, R25, UR7 ;  /* 0x00000007191a7c20 */ /* 0x000fe20008410000 */
[----:B------:R-:W-:Y:S01]  /*1720*/  SHF.L.U32 R16, R42, 0x10, RZ ;  /* 0x000000102a107819 */ /* 0x000fe200000006ff */
[----:B------:R-:W-:Y:S01]  /*1730*/  FADD.FTZ R21, R21, R20 ;  /* 0x0000001415157221 */ /* 0x000fe20000010000 */
[C---:B------:R-:W-:Y:S01]  /*1740*/  FMUL.FTZ R25, R5.reuse, R20 ;  /* 0x0000001405197220 */ /* 0x040fe20000410000 */
[----:B------:R-:W-:Y:S01]  /*1750*/  FFMA.FTZ R13, R20, R26, R13 ;  /* 0x0000001a140d7223 */ /* 0x000fe2000001000d */
[----:B------:R-:W-:Y:S01]  /*1760*/  FMUL.FTZ R18, R18, UR7 ;  /* 0x0000000712127c20 */ /* 0x000fe20008410000 */
[----:B------:R-:W-:Y:S01]  /*1770*/  FADD.FTZ R20, R16, -UR13 ;  /* 0x8000000d10147e21 */ /* 0x000fe20008010000 */
[----:B------:R-:W-:Y:S01]  /*1780*/  SHF.L.U32 R16, R36, 0x10, RZ ;  /* 0x0000001024107819 */ /* 0x000fe200000006ff */
[----:B------:R-:W-:Y:S01]  /*1790*/  FMUL.FTZ R27, R6, R24 ;  /* 0x00000018061b7220 */ /* 0x000fe20000410000 */
[----:B------:R-:W-:Y:S01]  /*17a0*/  FADD.FTZ R14, R14, R25 ;  /* 0x000000190e0e7221 */ /* 0x000fe20000010000 */
[----:B------:R-:W-:Y:S01]  /*17b0*/  FMUL.FTZ R20, R20, UR7 ;  /* 0x0000000714147c20 */ /* 0x000fe20008410000 */
[----:B------:R-:W-:Y:S01]  /*17c0*/  FFMA.FTZ R17, R26, R25, R17 ;  /* 0x000000191a117223 */ /* 0x000fe20000010011 */
[----:B------:R-:W-:Y:S01]  /*17d0*/  FMUL.FTZ R25, R5, R16 ;  /* 0x0000001005197220 */ /* 0x000fe20000410000 */
[----:B------:R-:W-:Y:S01]  /*17e0*/  FADD.FTZ R21, R21, R16 ;  /* 0x0000001015157221 */ /* 0x000fe20000010000 */
[----:B------:R-:W-:Y:S01]  /*17f0*/  FFMA.FTZ R13, R16, R20, R13 ;  /* 0x00000014100d7223 */ /* 0x000fe2000001000d */
[----:B------:R-:W-:Y:S01]  /*1800*/  FFMA.FTZ R7, R24, R18, R7 ;  /* 0x0000001218077223 */ /* 0x000fe20000010007 */
[----:B------:R-:W-:Y:S01]  /*1810*/  FADD.FTZ R14, R27, R14 ;  /* 0x0000000e1b0e7221 */ /* 0x000fe20000010000 */
[----:B------:R-:W-:Y:S01]  /*1820*/  FFMA.FTZ R17, R18, R27, R17 ;  /* 0x0000001b12117223 */ /* 0x000fe20000010011 */
[----:B------:R-:W-:Y:S01]  /*1830*/  SHF.L.U32 R16, R15, 0x10, RZ ;  /* 0x000000100f107819 */ /* 0x000fe200000006ff */
[----:B------:R-:W-:Y:S01]  /*1840*/  FADD.FTZ R18, R19, -UR13 ;  /* 0x8000000d13127e21 */ /* 0x000fe20008010000 */
[----:B------:R-:W-:Y:S01]  /*1850*/  SHF.L.U32 R19, R53, 0x10, RZ ;  /* 0x0000001035137819 */ /* 0x000fe200000006ff */
[----:B------:R-:W-:Y:S01]  /*1860*/  FADD.FTZ R12, R12, R24 ;  /* 0x000000180c0c7221 */ /* 0x000fe20000010000 */
[----:B------:R-:W-:Y:S01]  /*1870*/  FADD.FTZ R24, R14, R25 ;  /* 0x000000190e187221 */ /* 0x000fe20000010000 */
[----:B------:R-:W-:Y:S01]  /*1880*/  FFMA.FTZ R17, R20, R25, R17 ;  /* 0x0000001914117223 */ /* 0x000fe20000010011 */
[----:B------:R-:W-:Y:S01]  /*1890*/  SHF.L.U32 R14, R51, 0x10, RZ ;  /* 0x00000010330e7819 */ /* 0x000fe200000006ff */
[----:B------:R-:W-:Y:S01]  /*18a0*/  FMUL.FTZ R15, R6, R16 ;  /* 0x00000010060f7220 */ /* 0x000fe20000410000 */
[----:B------:R-:W-:Y:S01]  /*18b0*/  FMUL.FTZ R18, R18, UR7 ;  /* 0x0000000712127c20 */ /* 0x000fe20008410000 */
[----:B------:R-:W-:Y:S01]  /*18c0*/  SHF.L.U32 R25, R57, 0x10, RZ ;  /* 0x0000001039197819 */ /* 0x000fe200000006ff */
[----:B------:R-:W-:Y:S01]  /*18d0*/  FADD.FTZ R19, R19, -UR13 ;  /* 0x8000000d13137e21 */ /* 0x000fe20008010000 */
[----:B------:R-:W-:Y:S01]  /*18e0*/  FADD.FTZ R24, R15, R24 ;  /* 0x000000180f187221 */ /* 0x000fe20000010000 */
[----:B------:R-:W-:Y:S01]  /*18f0*/  FFMA.FTZ R20, R18, R15, R17 ;  /* 0x0000000f12147223 */ /* 0x000fe20000010011 */
[----:B------:R-:W-:Y:S01]  /*1900*/  FMUL.FTZ R27, R5, R14 ;  /* 0x0000000e051b7220 */ /* 0x000fe20000410000 */
[----:B------:R-:W-:Y:S01]  /*1910*/  SHF.L.U32 R15, R55, 0x10, RZ ;  /* 0x00000010370f7819 */ /* 0x000fe200000006ff */
[----:B------:R-:W-:Y:S01]  /*1920*/  FMUL.FTZ R17, R19, UR7 ;  /* 0x0000000713117c20 */ /* 0x000fe20008410000 */
[----:B------:R-:W-:Y:S01]  /*1930*/  FADD.FTZ R25, R25, -UR13 ;  /* 0x8000000d19197e21 */ /* 0x000fe20008010000 */
[----:B------:R-:W-:Y:S01]  /*1940*/  FADD.FTZ R26, R24, R27 ;  /* 0x0000001b181a7221 */ /* 0x000fe20000010000 */
[----:B------:R-:W-:Y:S01]  /*1950*/  SHF.L.U32 R28, R52, 0x10, RZ ;  /* 0x00000010341c7819 */ /* 0x000fe200000006ff */
[----:B------:R-:W-:Y:S01]  /*1960*/  FFMA.FTZ R27, R17, R27, R20 ;  /* 0x0000001b111b7223 */ /* 0x000fe20000010014 */
[----:B------:R-:W-:Y:S01]  /*1970*/  FMUL.FTZ R19, R6, R15 ;  /* 0x0000000f06137220 */ /* 0x000fe20000410000 */
[----:B------:R-:W-:Y:S01]  /*1980*/  FMUL.FTZ R20, R25, UR7 ;  /* 0x0000000719147c20 */ /* 0x000fe20008410000 */
[----:B------:R-:W-:Y:S01]  /*1990*/  FADD.FTZ R24, R12, R16 ;  /* 0x000000100c187221 */ /* 0x000fe20000010000 */
[----:B------:R-:W-:Y:S01]  /*19a0*/  FFMA.FTZ R16, R16, R18, R7 ;  /* 0x0000001210107223 */ /* 0x000fe20000010007 */
[----:B------:R-:W-:Y:S01]  /*19b0*/  FADD.FTZ R18, R19, R26 ;  /* 0x0000001a13127221 */ /* 0x000fe20000010000 */
[----:B------:R-:W-:Y:S01]  /*19c0*/  SHF.L.U32 R12, R50, 0x10, RZ ;  /* 0x00000010320c7819 */ /* 0x000fe200000006ff */
[----:B------:R-:W-:Y:S01]  /*19d0*/  FFMA.FTZ R26, R20, R19, R27 ;  /* 0x00000013141a7223 */ /* 0x000fe2000001001b */
[----:B------:R-:W-:Y:S01]  /*19e0*/  SHF.L.U32 R25, R56, 0x10, RZ ;  /* 0x0000001038197819 */ /* 0x000fe200000006ff */
[----:B------:R-:W-:Y:S01]  /*19f0*/  FADD.FTZ R19, R28, -UR13 ;  /* 0x8000000d1c137e21 */ /* 0x000fe20008010000 */
[----:B------:R-:W-:Y:S01]  /*1a00*/  SHF.L.U32 R7, R54, 0x10, RZ ;  /* 0x0000001036077819 */ /* 0x000fe200000006ff */
[----:B------:R-:W-:Y:S01]  /*1a10*/  FMUL.FTZ R27, R5, R12 ;  /* 0x0000000c051b7220 */ /* 0x000fe20000410000 */
[----:B------:R-:W-:Y:S01]  /*1a20*/  FADD.FTZ R21, R21, R14 ;  /* 0x0000000e15157221 */ /* 0x000fe20000010000 */
[----:B------:R-:W-:Y:S01]  /*1a30*/  FMUL.FTZ R19, R19, UR7 ;  /* 0x0000000713137c20 */ /* 0x000fe20008410000 */
[----:B------:R-:W-:Y:S01]  /*1a40*/  FADD.FTZ R25, R25, -UR13 ;  /* 0x8000000d19197e21 */ /* 0x000fe20008010000 */
[----:B------:R-:W-:Y:S01]  /*1a50*/  FFMA.FTZ R13, R14, R17, R13 ;  /* 0x000000110e0d7223 */ /* 0x000fe2000001000d */
[----:B------:R-:W-:Y:S01]  /*1a60*/  FADD.FTZ R17, R18, R27 ;  /* 0x0000001b12117221 */ /* 0x000fe20000010000 */
        /* <DEDUP_REMOVED lines=12> */
.L_x_284:
[C---:B-----5:R-:W-:Y:S02]  /*1b30*/  SHF.L.U32 R7, R47.reuse, 0x10, RZ ;  /* 0x000000102f077819 */ /* 0x060fe400000006ff */
[----:B------:R-:W-:Y:S02]  /*1b40*/  PRMT R14, R47, 0x7632, R14 ;  /* 0x000076322f0e7816 */ /* 0x000fe4000000000e */
[----:B------:R-:W-:Y:S01]  /*1b50*/  SHF.L.U32 R13, R46, 0x10, RZ ;  /* 0x000000102e0d7819 */ /* 0x000fe200000006ff */
[----:B------:R-:W-:Y:S01]  /*1b60*/  FADD.FTZ R7, R7, -UR13 ;  /* 0x8000000d07077e21 */ /* 0x000fe20008010000 */
[C---:B------:R-:W-:Y:S02]  /*1b70*/  SHF.L.U32 R28, R41.reuse, 0x10, RZ ;  /* 0x00000010291c7819 */ /* 0x040fe400000006ff */
[----:B------:R-:W-:Y:S01]  /*1b80*/  PRMT R27, R41, 0x7632, R27 ;  /* 0x00007632291b7816 */ /* 0x000fe2000000001b */
[----:B------:R-:W-:Y:S01]  /*1b90*/  FMUL.FTZ R12, R7, UR7 ;  /* 0x00000007070c7c20 */ /* 0x000fe20008410000 */
[----:B------:R-:W-:Y:S01]  /*1ba0*/  SHF.L.U32 R7, R14, 0x10, RZ ;  /* 0x000000100e077819 */ /* 0x000fe200000006ff */
[----:B------:R-:W-:Y:S01]  /*1bb0*/  FADD.FTZ R13, R13, -UR13 ;  /* 0x8000000d0d0d7e21 */ /* 0x000fe20008010000 */
[----:B------:R-:W-:Y:S01]  /*1bc0*/  PRMT R14, R46, 0x7632, R14 ;  /* 0x000076322e0e7816 */ /* 0x000fe2000000000e */
[--C-:B------:R-:W-:Y:S01]  /*1bd0*/  FFMA.FTZ R19, R5, R12, R3.reuse ;  /* 0x0000000c05137223 */ /* 0x100fe20000010003 */
[----:B------:R-:W-:Y:S01]  /*1be0*/  SHF.L.U32 R27, R27, 0x10, RZ ;  /* 0x000000101b1b7819 */ /* 0x000fe200000006ff */
[----:B------:R-:W-:Y:S01]  /*1bf0*/  FADD.FTZ R7, R7, -UR13 ;  /* 0x8000000d07077e21 */ /* 0x000fe20008010000 */
[----:B------:R-:W-:Y:S01]  /*1c00*/  FMUL.FTZ R30, R13, UR7 ;  /* 0x000000070d1e7c20 */ /* 0x000fe20008410000 */
[----:B------:R-:W-:Y:S01]  /*1c10*/  FMUL.FTZ R24, R19, -1.4426950216293334961 ;  /* 0xbfb8aa3b13187820 */ /* 0x000fe20000410000 */
[----:B------:R-:W-:Y:S01]  /*1c20*/  SHF.L.U32 R13, R45, 0x10, RZ ;  /* 0x000000102d0d7819 */ /* 0x000fe200000006ff */
[----:B------:R-:W-:Y:S01]  /*1c30*/  FMUL.FTZ R7, R7, UR7 ;  /* 0x0000000707077c20 */ /* 0x000fe20008410000 */
[----:B------:R-:W-:Y:S01]  /*1c40*/  SHF.L.U32 R14, R14, 0x10, RZ ;  /* 0x000000100e0e7819 */ /* 0x000fe200000006ff */
[----:B------:R-:W-:-:S02]  /*1c50*/  FFMA.FTZ R16, R5, R30, R3 ;  /* 0x0000001e05107223 */ /* 0x000fc40000010003 */
[----:B------:R-:W0:Y:S01]  /*1c60*/  MUFU.EX2 R24, R24 ;  /* 0x0000001800187308 */ /* 0x000e220000000800 */
[----:B------:R-:W-:Y:S01]  /*1c70*/  FADD.FTZ R32, R13, -UR13 ;  /* 0x8000000d0d207e21 */ /* 0x000fe20008010000 */
[--C-:B------:R-:W-:Y:S01]  /*1c80*/  FFMA.FTZ R13, R6, R7, R4.reuse ;  /* 0x00000007060d7223 */ /* 0x100fe20000010004 */
[----:B------:R-:W-:Y:S01]  /*1c90*/  FADD.FTZ R17, R14, -UR13 ;  /* 0x8000000d0e117e21 */ /* 0x000fe20008010000 */
[----:B------:R-:W-:Y:S01]  /*1ca0*/  FMUL.FTZ R21, R16, -1.4426950216293334961 ;  /* 0xbfb8aa3b10157820 */ /* 0x000fe20000410000 */
[----:B------:R-:W-:Y:S01]  /*1cb0*/  FMUL.FTZ R32, R32, UR7 ;  /* 0x0000000720207c20 */ /* 0x000fe20008410000 */
[----:B------:R-:W-:Y:S01]  /*1cc0*/  FMUL.FTZ R26, R13, -1.4426950216293334961 ;  /* 0xbfb8aa3b0d1a7820 */ /* 0x000fe20000410000 */
[----:B------:R-:W-:Y:S02]  /*1cd0*/  FMUL.FTZ R17, R17, UR7 ;  /* 0x0000000711117c20 */ /* 0x000fe40008410000 */
[----:B------:R-:W-:Y:S01]  /*1ce0*/  FFMA.FTZ R14, R5, R32, R3 ;  /* 0x00000020050e7223 */ /* 0x000fe20000010003 */
[----:B------:R-:W1:Y:S01]  /*1cf0*/  MUFU.EX2 R21, R21 ;  /* 0x0000001500157308 */ /* 0x000e620000000800 */
[----:B------:R-:W-:-:S02]  /*1d00*/  FFMA.FTZ R15, R6, R17, R4 ;  /* 0x00000011060f7223 */ /* 0x000fc40000010004 */
[----:B------:R-:W-:Y:S02]  /*1d10*/  FMUL.FTZ R18, R14, -1.4426950216293334961 ;  /* 0xbfb8aa3b0e127820 */ /* 0x000fe40000410000 */
[----:B------:R-:W-:Y:S01]  /*1d20*/  FMUL.FTZ R20, R15, -1.4426950216293334961 ;  /* 0xbfb8aa3b0f147820 */ /* 0x000fe20000410000 */
[----:B0-----:R-:W-:Y:S02]  /*1d30*/  FADD.FTZ R25, R24, 1 ;  /* 0x3f80000018197421 */ /* 0x001fe40000010000 */
[----:B------:R-:W0:Y:S08]  /*1d40*/  MUFU.EX2 R26, R26 ;  /* 0x0000001a001a7308 */ /* 0x000e300000000800 */
[----:B------:R-:W2:Y:S01]  /*1d50*/  MUFU.RCP R25, R25 ;  /* 0x0000001900197308 */ /* 0x000ea20000001000 */
[----:B-1----:R-:W-:-:S07]  /*1d60*/  FADD.FTZ R21, R21, 1 ;  /* 0x3f80000015157421 */ /* 0x002fce0000010000 */
[----:B------:R-:W1:Y:S01]  /*1d70*/  MUFU.EX2 R20, R20 ;  /* 0x0000001400147308 */ /* 0x000e620000000800 */
[----:B0-----:R-:W-:-:S07]  /*1d80*/  FADD.FTZ R24, R26, 1 ;  /* 0x3f8000001a187421 */ /* 0x001fce0000010000 */
[----:B------:R-:W0:Y:S01]  /*1d90*/  MUFU.EX2 R18, R18 ;  /* 0x0000001200127308 */ /* 0x000e220000000800 */
[----:B--2---:R-:W-:Y:S01]  /*1da0*/  FADD.FTZ R26, -R25, 1 ;  /* 0x3f800000191a7421 */ /* 0x004fe20000010100 */
[----:B------:R-:W-:-:S03]  /*1db0*/  FMUL.FTZ R28, R28, R25 ;  /* 0x000000191c1c7220 */ /* 0x000fc60000410000 */
[----:B------:R-:W-:-:S03]  /*1dc0*/  FFMA.FTZ R19, R19, R26, 1 ;  /* 0x3f80000013137423 */ /* 0x000fc6000001001a */
[----:B------:R-:W2:Y:S01]  /*1dd0*/  MUFU.RCP R24, R24 ;  /* 0x0000001800187308 */ /* 0x000ea20000001000 */
[----:B-1----:R-:W-:Y:S01]  /*1de0*/  FADD.FTZ R25, R20, 1 ;  /* 0x3f80000014197421 */ /* 0x002fe20000010000 */
[----:B------:R-:W-:-:S06]  /*1df0*/  FMUL.FTZ R19, R28, R19 ;  /* 0x000000131c137220 */ /* 0x000fcc0000410000 */
[----:B------:R-:W1:Y:S01]  /*1e00*/  MUFU.RCP R21, R21 ;  /* 0x0000001500157308 */ /* 0x000e620000001000 */
[----:B0-----:R-:W-:Y:S01]  /*1e10*/  FADD.FTZ R20, R18, 1 ;  /* 0x3f80000012147421 */ /* 0x001fe20000010000 */
[----:B------:R-:W-:-:S06]  /*1e20*/  SHF.L.U32 R18, R40, 0x10, RZ ;  /* 0x0000001028127819 */ /* 0x000fcc00000006ff */
[----:B------:R-:W0:Y:S01]  /*1e30*/  MUFU.RCP R25, R25 ;  /* 0x0000001900197308 */ /* 0x000e220000001000 */
[----:B--2---:R-:W-:Y:S01]  /*1e40*/  FMUL.FTZ R26, R27, R24 ;  /* 0x000000181b1a7220 */ /* 0x004fe20000410000 */
[----:B------:R-:W-:-:S04]  /*1e50*/  FADD.FTZ R24, -R24, 1 ;  /* 0x3f80000018187421 */ /* 0x000fc80000010100 */
[----:B------:R-:W-:Y:S01]  /*1e60*/  FFMA.FTZ R13, R13, R24, 1 ;  /* 0x3f8000000d0d7423 */ /* 0x000fe20000010018 */
[----:B------:R-:W-:Y:S01]  /*1e70*/  PRMT R24, R40, 0x7632, R24 ;  /* 0x0000763228187816 */ /* 0x000fe20000000018 */
[----:B------:R-:W2:Y:S01]  /*1e80*/  MUFU.RCP R20, R20 ;  /* 0x0000001400147308 */ /* 0x000ea20000001000 */
[----:B-1----:R-:W-:Y:S01]  /*1e90*/  FADD.FTZ R27, -R21, 1 ;  /* 0x3f800000151b7421 */ /* 0x002fe20000010100 */
[----:B------:R-:W-:Y:S01]  /*1ea0*/  FMUL.FTZ R18, R18, R21 ;  /* 0x0000001512127220 */ /* 0x000fe20000410000 */
[----:B------:R-:W-:Y:S01]  /*1eb0*/  PRMT R21, R45, 0x7632, R21 ;  /* 0x000076322d157816 */ /* 0x000fe20000000015 */
[----:B------:R-:W-:Y:S01]  /*1ec0*/  FMUL.FTZ R26, R26, R13 ;  /* 0x0000000d1a1a7220 */ /* 0x000fe20000410000 */
[----:B------:R-:W-:Y:S01]  /*1ed0*/  FFMA.FTZ R27, R16, R27, 1 ;  /* 0x3f800000101b7423 */ /* 0x000fe2000001001b */
[----:B------:R-:W-:Y:S01]  /*1ee0*/  SHF.L.U32 R24, R24, 0x10, RZ ;  /* 0x0000001018187819 */ /* 0x000fe200000006ff */
[----:B------:R-:W-:Y:S01]  /*1ef0*/  FMUL.FTZ R13, R5, R19 ;  /* 0x00000013050d7220 */ /* 0x000fe20000410000 */
[----:B------:R-:W-:Y:S01]  /*1f00*/  SHF.L.U32 R21, R21, 0x10, RZ ;  /* 0x0000001015157819 */ /* 0x000fe200000006ff */
[----:B0-----:R-:W-:Y:S01]  /*1f10*/  FADD.FTZ R16, -R25, 1 ;  /* 0x3f80000019107421 */ /* 0x001fe20000010100 */
[----:B------:R-:W-:Y:S01]  /*1f20*/  FMUL.FTZ R18, R18, R27 ;  /* 0x0000001b12127220 */ /* 0x000fe20000410000 */
[----:B------:R-:W-:Y:S01]  /*1f30*/  FMUL.FTZ R24, R24, R25 ;  /* 0x0000001918187220 */ /* 0x000fe20000410000 */
[----:B------:R-:W-:Y:S01]  /*1f40*/  SHF.L.U32 R27, R39, 0x10, RZ ;  /* 0x00000010271b7819 */ /* 0x000fe200000006ff */
[----:B------:R-:W-:Y:S01]  /*1f50*/  FADD.FTZ R21, R21, -UR13 ;  /* 0x8000000d15157e21 */ /* 0x000fe20008010000 */
[----:B------:R-:W-:Y:S01]  /*1f60*/  FFMA.FTZ R15, R15, R16, 1 ;  /* 0x3f8000000f0f7423 */ /* 0x000fe20000010010 */
[----:B------:R-:W-:Y:S01]  /*1f70*/  SHF.L.U32 R16, R44, 0x10, RZ ;  /* 0x000000102c107819 */ /* 0x000fe200000006ff */
[----:B--2---:R-:W-:Y:S01]  /*1f80*/  FADD.FTZ R29, -R20, 1 ;  /* 0x3f800000141d7421 */ /* 0x004fe20000010100 */
[----:B------:R-:W-:Y:S01]  /*1f90*/  FMUL.FTZ R25, R21, UR7 ;  /* 0x0000000715197c20 */ /* 0x000fe20008410000 */
[----:B------:R-:W-:-:S02]  /*1fa0*/  FMUL.FTZ R28, R27, R20 ;  /* 0x000000141b1c7220 */ /* 0x000fc40000410000 */
[----:B------:R-:W-:Y:S01]  /*1fb0*/  FADD.FTZ R16, R16, -UR13 ;  /* 0x8000000d10107e21 */ /* 0x000fe20008010000 */
[----:B------:R-:W-:Y:S01]  /*1fc0*/  FFMA.FTZ R29, R14, R29, 1 ;  /* 0x3f8000000e1d7423 */ /* 0x000fe2000001001d */
[----:B------:R-:W-:Y:S01]  /*1fd0*/  FFMA.FTZ R14, R6, R25, R4 ;  /* 0x00000019060e7223 */ /* 0x000fe20000010004 */
[----:B------:R-:W-:Y:S01]  /*1fe0*/  FMUL.FTZ R24, R24, R15 ;  /* 0x0000000f18187220 */ /* 0x000fe20000410000 */
[----:B------:R-:W-:Y:S01]  /*1ff0*/  FMUL.FTZ R16, R16, UR7 ;  /* 0x0000000710107c20 */ /* 0x000fe20008410000 */
[----:B------:R-:W-:Y:S01]  /*2000*/  FMUL.FTZ R29, R28, R29 ;  /* 0x0000001d1c1d7220 */ /* 0x000fe20000410000 */
[----:B------:R-:W-:Y:S01]  /*2010*/  FMUL.FTZ R33, R14, -1.4426950216293334961 ;  /* 0xbfb8aa3b0e217820 */ /* 0x000fe20000410000 */
[----:B------:R-:W-:Y:S01]  /*2020*/  PRMT R28, R39, 0x7632, R28 ;  /* 0x00007632271c7816 */ /* 0x000fe2000000001c */
[----:B------:R-:W-:Y:S01]  /*2030*/  FFMA.FTZ R20, R5, R16, R3 ;  /* 0x0000001005147223 */ /* 0x000fe20000010003 */
[----:B------:R-:W-:Y:S01]  /*2040*/  PRMT R15, R44, 0x7632, R15 ;  /* 0x000076322c0f7816 */ /* 0x000fe2000000000f */
[----:B------:R-:W0:Y:S01]  /*2050*/  MUFU.EX2 R21, R33 ;  /* 0x0000002100157308 */ /* 0x000e220000000800 */
[----:B------:R-:W-:Y:S01]  /*2060*/  SHF.L.U32 R28, R28, 0x10, RZ ;  /* 0x000000101c1c7819 */ /* 0x000fe200000006ff */
[----:B------:R-:W-:Y:S01]  /*2070*/  FMUL.FTZ R59, R20, -1.4426950216293334961 ;  /* 0xbfb8aa3b143b7820 */ /* 0x000fe20000410000 */
[----:B------:R-:W-:-:S05]  /*2080*/  SHF.L.U32 R15, R15, 0x10, RZ ;  /* 0x000000100f0f7819 */ /* 0x000fca00000006ff */
[----:B------:R1:W2:Y:S01]  /*2090*/  MUFU.EX2 R27, R59 ;  /* 0x0000003b001b7308 */ /* 0x0002a20000000800 */
[----:B0-----:R-:W-:Y:S01]  /*20a0*/  FADD.FTZ R21, R21, 1 ;  /* 0x3f80000015157421 */ /* 0x001fe20000010000 */
[----:B-1----:R-:W-:-:S06]  /*20b0*/  SHF.L.U32 R59, R51, 0x10, RZ ;  /* 0x00000010333b7819 */ /* 0x002fcc00000006ff */
[----:B------:R-:W0:Y:S01]  /*20c0*/  MUFU.RCP R21, R21 ;  /* 0x0000001500157308 */ /* 0x000e220000001000 */
[----:B--2---:R-:W-:-:S07]  /*20d0*/  FADD.FTZ R31, R27, 1 ;  /* 0x3f8000001b1f7421 */ /* 0x004fce0000010000 */
[----:B------:R-:W1:Y:S01]  /*20e0*/  MUFU.RCP R31, R31 ;  /* 0x0000001f001f7308 */ /* 0x000e620000001000 */
[----:B0-----:R-:W-:Y:S01]  /*20f0*/  FADD.FTZ R33, -R21, 1 ;  /* 0x3f80000015217421 */ /* 0x001fe20000010100 */
[----:B------:R-:W-:-:S03]  /*2100*/  FMUL.FTZ R27, R28, R21 ;  /* 0x000000151c1b7220 */ /* 0x000fc60000410000 */
[----:B------:R-:W-:Y:S01]  /*2110*/  FFMA.FTZ R28, R14, R33, 1 ;  /* 0x3f8000000e1c7423 */ /* 0x000fe20000010021 */
[----:B------:R-:W-:Y:S01]  /*2120*/  SHF.L.U32 R14, R38, 0x10, RZ ;  /* 0x00000010260e7819 */ /* 0x000fe200000006ff */
[----:B-1----:R-:W-:Y:S02]  /*2130*/  FADD.FTZ R21, -R31, 1 ;  /* 0x3f8000001f157421 */ /* 0x002fe40000010100 */
[----:B------:R-:W-:Y:S02]  /*2140*/  FMUL.FTZ R27, R27, R28 ;  /* 0x0000001c1b1b7220 */ /* 0x000fe40000410000 */
[----:B------:R-:W-:Y:S01]  /*2150*/  FMUL.FTZ R14, R14, R31 ;  /* 0x0000001f0e0e7220 */ /* 0x000fe20000410000 */
[----:B------:R-:W-:Y:S01]  /*2160*/  FFMA.FTZ R28, R12, R13, RZ ;  /* 0x0000000d0c1c7223 */ /* 0x000fe200000100ff */
[----:B------:R-:W-:Y:S01]  /*2170*/  FFMA.FTZ R21, R20, R21, 1 ;  /* 0x3f80000014157423 */ /* 0x000fe20000010015 */
[----:B------:R-:W-:Y:S01]  /*2180*/  FMUL.FTZ R20, R6, R26 ;  /* 0x0000001a06147220 */ /* 0x000fe20000410000 */
[----:B------:R-:W-:Y:S01]  /*2190*/  FFMA.FTZ R31, R12, R19, RZ ;  /* 0x000000130c1f7223 */ /* 0x000fe200000100ff */
[----:B------:R-:W-:Y:S01]  /*21a0*/  FADD.FTZ R19, RZ, R19 ;  /* 0x00000013ff137221 */ /* 0x000fe20000010000 */
[----:B------:R-:W-:Y:S01]  /*21b0*/  FMUL.FTZ R14, R14, R21 ;  /* 0x000000150e0e7220 */ /* 0x000fe20000410000 */
[----:B------:R-:W-:Y:S01]  /*21c0*/  FADD.FTZ R21, R15, -UR13 ;  /* 0x8000000d0f157e21 */ /* 0x000fe20008010000 */
[----:B------:R-:W-:Y:S01]  /*21d0*/  FADD.FTZ R15, RZ, R13 ;  /* 0x0000000dff0f7221 */ /* 0x000fe20000010000 */
[----:B------:R-:W-:Y:S01]  /*21e0*/  FADD.FTZ R19, R19, R18 ;  /* 0x0000001213137221 */ /* 0x000fe20000010000 */
[----:B------:R-:W-:Y:S01]  /*21f0*/  FFMA.FTZ R31, R30, R18, R31 ;  /* 0x000000121e1f7223 */ /* 0x000fe2000001001f */
[----:B------:R-:W-:Y:S01]  /*2200*/  FMUL.FTZ R13, R21, UR7 ;  /* 0x00000007150d7c20 */ /* 0x000fe20008410000 */
[----:B------:R-:W-:Y:S01]  /*2210*/  FFMA.FTZ R21, R7, R20, R28 ;  /* 0x0000001407157223 */ /* 0x000fe2000001001c */
[----:B------:R-:W-:Y:S01]  /*2220*/  FADD.FTZ R20, R20, R15 ;  /* 0x0000000f14147221 */ /* 0x000fe20000010000 */
[----:B------:R-:W-:Y:S01]  /*2230*/  FMUL.FTZ R18, R5, R18 ;  /* 0x0000001205127220 */ /* 0x000fe20000410000 */
[----:B------:R-:W-:Y:S01]  /*2240*/  FFMA.FTZ R15, R6, R13, R4 ;  /* 0x0000000d060f7223 */ /* 0x000fe20000010004 */
[----:B------:R-:W-:-:S02]  /*2250*/  FADD.FTZ R19, R19, R29 ;  /* 0x0000001d13137221 */ /* 0x000fc40000010000 */
[--C-:B------:R-:W-:Y:S01]  /*2260*/  FFMA.FTZ R30, R30, R18, R21.reuse ;  /* 0x000000121e1e7223 */ /* 0x100fe20000010015 */
[----:B------:R-:W-:Y:S01]  /*2270*/  FMUL.FTZ R28, R15, -1.4426950216293334961 ;  /* 0xbfb8aa3b0f1c7820 */ /* 0x000fe20000410000 */
[----:B------:R-:W-:Y:S01]  /*2280*/  PRMT R21, R38, 0x7632, R21 ;  /* 0x0000763226157816 */ /* 0x000fe20000000015 */
[----:B------:R-:W-:-:S03]  /*2290*/  FADD.FTZ R20, R20, R18 ;  /* 0x0000001214147221 */ /* 0x000fc60000010000 */
[----:B------:R-:W-:Y:S01]  /*22a0*/  SHF.L.U32 R21, R21, 0x10, RZ ;  /* 0x0000001015157819 */ /* 0x000fe200000006ff */
[----:B------:R-:W0:Y:S02]  /*22b0*/  MUFU.EX2 R28, R28 ;  /* 0x0000001c001c7308 */ /* 0x000e240000000800 */
[----:B0-----:R-:W-:-:S06]  /*22c0*/  FADD.FTZ R33, R28, 1 ;  /* 0x3f8000001c217421 */ /* 0x001fcc0000010000 */
[----:B------:R-:W0:Y:S02]  /*22d0*/  MUFU.RCP R12, R33 ;  /* 0x00000021000c7308 */ /* 0x000e240000001000 */
[----:B0-----:R-:W-:Y:S01]  /*22e0*/  FMUL.FTZ R21, R21, R12 ;  /* 0x0000000c15157220 */ /* 0x001fe20000410000 */
[----:B------:R-:W-:-:S04]  /*22f0*/  FADD.FTZ R12, -R12, 1 ;  /* 0x3f8000000c0c7421 */ /* 0x000fc80000010100 */
[----:B------:R-:W-:Y:S01]  /*2300*/  FFMA.FTZ R12, R15, R12, 1 ;  /* 0x3f8000000f0c7423 */ /* 0x000fe2000001000c */
[----:B------:R-:W-:-:S05]  /*2310*/  SHF.L.U32 R15, R43, 0x10, RZ ;  /* 0x000000102b0f7819 */ /* 0x000fca00000006ff */
[----:B------:R-:W-:Y:S01]  /*2320*/  FADD.FTZ R28, R15, -UR13 ;  /* 0x8000000d0f1c7e21 */ /* 0x000fe20008010000 */
[----:B------:R-:W-:-:S03]  /*2330*/  FMUL.FTZ R15, R21, R12 ;  /* 0x0000000c150f7220 */ /* 0x000fc60000410000 */
[----:B------:R-:W-:Y:S01]  /*2340*/  FMUL.FTZ R12, R28, UR7 ;  /* 0x000000071c0c7c20 */ /* 0x000fe20008410000 */
[----:B------:R-:W-:Y:S01]  /*2350*/  FFMA.FTZ R28, R7, R26, RZ ;  /* 0x0000001a071c7223 */ /* 0x000fe200000100ff */
[----:B------:R-:W-:Y:S02]  /*2360*/  FADD.FTZ R7, RZ, R26 ;  /* 0x0000001aff077221 */ /* 0x000fe40000010000 */
[----:B------:R-:W-:Y:S01]  /*2370*/  FFMA.FTZ R18, R5, R12, R3 ;  /* 0x0000000c05127223 */ /* 0x000fe20000010003 */
[-C--:B------:R-:W-:Y:S01]  /*2380*/  FFMA.FTZ R28, R17, R24.reuse, R28 ;  /* 0x00000018111c7223 */ /* 0x080fe2000001001c */
[----:B------:R-:W-:Y:S01]  /*2390*/  FADD.FTZ R26, R7, R24 ;  /* 0x00000018071a7221 */ /* 0x000fe20000010000 */
[----:B------:R-:W-:Y:S01]  /*23a0*/  FMUL.FTZ R7, R6, R24 ;  /* 0x0000001806077220 */ /* 0x000fe20000410000 */
[----:B------:R-:W-:Y:S01]  /*23b0*/  FMUL.FTZ R33, R18, -1.4426950216293334961 ;  /* 0xbfb8aa3b12217820 */ /* 0x000fe20000410000 */
[----:B------:R-:W-:Y:S01]  /*23c0*/  SHF.L.U32 R24, R37, 0x10, RZ ;  /* 0x0000001025187819 */ /* 0x000fe200000006ff */
[----:B------:R-:W-:Y:S01]  /*23d0*/  FADD.FTZ R26, R26, R27 ;  /* 0x0000001b1a1a7221 */ /* 0x000fe20000010000 */
[----:B------:R-:W-:Y:S01]  /*23e0*/  FFMA.FTZ R30, R17, R7, R30 ;  /* 0x00000007111e7223 */ /* 0x000fe2000001001e */
[----:B------:R-:W-:Y:S01]  /*23f0*/  FADD.FTZ R20, R7, R20 ;  /* 0x0000001407147221 */ /* 0x000fe20000010000 */
[-CC-:B------:R-:W-:Y:S01]  /*2400*/  FFMA.FTZ R7, R32, R29.reuse, R31.reuse ;  /* 0x0000001d20077223 */ /* 0x180fe2000001001f */
[----:B------:R-:W0:Y:S01]  /*2410*/  MUFU.EX2 R33, R33 ;  /* 0x0000002100217308 */ /* 0x000e220000000800 */
[----:B------:R-:W-:Y:S01]  /*2420*/  PRMT R31, R37, 0x7632, R31 ;  /* 0x00007632251f7816 */ /* 0x000fe2000000001f */
[----:B------:R-:W-:Y:S01]  /*2430*/  FMUL.FTZ R29, R5, R29 ;  /* 0x0000001d051d7220 */ /* 0x000fe20000410000 */
[-C--:B------:R-:W-:Y:S01]  /*2440*/  FFMA.FTZ R28, R25, R27.reuse, R28 ;  /* 0x0000001b191c7223 */ /* 0x080fe2000001001c */
[----:B------:R-:W-:Y:S01]  /*2450*/  FMUL.FTZ R27, R6, R27 ;  /* 0x0000001b061b7220 */ /* 0x000fe20000410000 */
[----:B------:R-:W-:Y:S01]  /*2460*/  SHF.L.U32 R31, R31, 0x10, RZ ;  /* 0x000000101f1f7819 */ /* 0x000fe200000006ff */
[----:B------:R-:W-:Y:S01]  /*2470*/  FFMA.FTZ R32, R32, R29, R30 ;  /* 0x0000001d20207223 */ /* 0x000fe2000001001e */
[----:B------:R-:W-:Y:S01]  /*2480*/  FADD.FTZ R20, R20, R29 ;  /* 0x0000001d14147221 */ /* 0x000fe20000010000 */
[----:B------:R-:W-:Y:S01]  /*2490*/  FFMA.FTZ R7, R16, R14, R7 ;  /* 0x0000000e10077223 */ /* 0x000fe20000010007 */
[----:B------:R-:W-:Y:S01]  /*24a0*/  FFMA.FTZ R28, R13, R15, R28 ;  /* 0x0000000f0d1c7223 */ /* 0x000fe2000001001c */
[----:B------:R-:W-:Y:S01]  /*24b0*/  FFMA.FTZ R25, R25, R27, R32 ;  /* 0x0000001b19197223 */ /* 0x000fe20000010020 */
[----:B0-----:R-:W-:-:S06]  /*24c0*/  FADD.FTZ R21, R33, 1 ;  /* 0x3f80000021157421 */ /* 0x001fcc0000010000 */
[----:B------:R-:W0:Y:S02]  /*24d0*/  MUFU.RCP R21, R21 ;  /* 0x0000001500157308 */ /* 0x000e240000001000 */
[----:B0-----:R-:W-:Y:S01]  /*24e0*/  FMUL.FTZ R17, R24, R21 ;  /* 0x0000001518117220 */ /* 0x001fe20000410000 */
[----:B------:R-:W-:Y:S01]  /*24f0*/  FADD.FTZ R33, -R21, 1 ;  /* 0x3f80000015217421 */ /* 0x000fe20000010100 */
[----:B------:R-:W-:-:S03]  /*2500*/  PRMT R21, R43, 0x7632, R21 ;  /* 0x000076322b157816 */ /* 0x000fc60000000015 */
[----:B------:R-:W-:Y:S01]  /*2510*/  FFMA.FTZ R18, R18, R33, 1 ;  /* 0x3f80000012127423 */ /* 0x000fe20000010021 */
[----:B------:R-:W-:-:S05]  /*2520*/  SHF.L.U32 R21, R21, 0x10, RZ ;  /* 0x0000001015157819 */ /* 0x000fca00000006ff */
[----:B------:R-:W-:Y:S01]  /*2530*/  FADD.FTZ R24, R21, -UR13 ;  /* 0x8000000d15187e21 */ /* 0x000fe20008010000 */
[----:B------:R-:W-:-:S03]  /*2540*/  FMUL.FTZ R21, R17, R18 ;  /* 0x0000001211157220 */ /* 0x000fc60000410000 */
[----:B------:R-:W-:Y:S01]  /*2550*/  FMUL.FTZ R17, R24, UR7 ;  /* 0x0000000718117c20 */ /* 0x000fe20008410000 */
[----:B------:R-:W-:-:S03]  /*2560*/  FFMA.FTZ R7, R12, R21, R7 ;  /* 0x000000150c077223 */ /* 0x000fc60000010007 */
        /* <DEDUP_REMOVED lines=10> */
[----:B------:R-:W-:Y:S01]  /*2610*/  SHF.L.U32 R31, R36, 0x10, RZ ;  /* 0x00000010241f7819 */ /* 0x000fe200000006ff */
        /* <DEDUP_REMOVED lines=11> */
[----:B------:R-:W-:-:S04]  /*26d0*/  PRMT R29, R42, 0x7632, R29 ;  /* 0x000076322a1d7816 */ /* 0x000fc8000000001d */
[----:B------:R-:W-:-:S05]  /*26e0*/  SHF.L.U32 R29, R29, 0x10, RZ ;  /* 0x000000101d1d7819 */ /* 0x000fca00000006ff */
[----:B------:R-:W-:Y:S01]  /*26f0*/  FADD.FTZ R30, R29, -UR13 ;  /* 0x8000000d1d1e7e21 */ /* 0x000fe20008010000 */
[----:B------:R-:W-:Y:S01]  /*2700*/  FMUL.FTZ R29, R31, R32 ;  /* 0x000000201f1d7220 */ /* 0x000fe20000410000 */
[----:B------:R-:W-:Y:S01]  /*2710*/  FADD.FTZ R32, R19, R14 ;  /* 0x0000000e13207221 */ /* 0x000fe20000010000 */
[----:B------:R-:W-:Y:S01]  /*2720*/  FMUL.FTZ R14, R5, R14 ;  /* 0x0000000e050e7220 */ /* 0x000fe20000410000 */
[----:B------:R-:W-:Y:S01]  /*2730*/  FMUL.FTZ R31, R30, UR7 ;  /* 0x000000071e1f7c20 */ /* 0x000fe20008410000 */
[----:B------:R-:W-:Y:S01]  /*2740*/  FADD.FTZ R30, R27, R20 ;  /* 0x000000141b1e7221 */ /* 0x000fe20000010000 */
[----:B------:R-:W-:Y:S01]  /*2750*/  PRMT R19, R36, 0x7632, R19 ;  /* 0x0000763224137816 */ /* 0x000fe20000000013 */
[----:B------:R-:W-:Y:S01]  /*2760*/  FFMA.FTZ R16, R16, R14, R25 ;  /* 0x0000000e10107223 */ /* 0x000fe20000010019 */
[----:B------:R-:W-:Y:S01]  /*2770*/  FFMA.FTZ R27, R6, R31, R4 ;  /* 0x0000001f061b7223 */ /* 0x000fe20000010004 */
[----:B------:R-:W-:Y:S01]  /*2780*/  FADD.FTZ R30, R30, R14 ;  /* 0x0000000e1e1e7221 */ /* 0x000fe20000010000 */
[----:B------:R-:W-:Y:S01]  /*2790*/  SHF.L.U32 R19, R19, 0x10, RZ ;  /* 0x0000001013137819 */ /* 0x000fe200000006ff */
[----:B------:R-:W-:Y:S01]  /*27a0*/  FADD.FTZ R32, R32, R21 ;  /* 0x0000001520207221 */ /* 0x000fe20000010000 */
[----:B------:R-:W-:Y:S01]  /*27b0*/  FMUL.FTZ R33, R27, -1.4426950216293334961 ;  /* 0xbfb8aa3b1b217820 */ /* 0x000fe20000410000 */
[----:B------:R-:W-:-:S05]  /*27c0*/  FFMA.FTZ R7, R18, R29, R7 ;  /* 0x0000001d12077223 */ /* 0x000fca0000010007 */
        /* <DEDUP_REMOVED lines=8> */
[----:B------:R-:W-:Y:S01]  /*2850*/  FADD.FTZ R20, R27, -UR13 ;  /* 0x8000000d1b147e21 */ /* 0x000fe20008010000 */
[----:B------:R-:W-:Y:S01]  /*2860*/  FADD.FTZ R27, R26, R15 ;  /* 0x0000000f1a1b7221 */ /* 0x000fe20000010000 */
[----:B------:R-:W-:Y:S01]  /*2870*/  FMUL.FTZ R15, R6, R15 ;  /* 0x0000000f060f7220 */ /* 0x000fe20000410000 */
[----:B------:R-:W-:Y:S01]  /*2880*/  FFMA.FTZ R28, R31, R19, R28 ;  /* 0x000000131f1c7223 */ /* 0x000fe2000001001c */
[----:B------:R-:W-:Y:S02]  /*2890*/  FMUL.FTZ R20, R20, UR7 ;  /* 0x0000000714147c20 */ /* 0x000fe40008410000 */
[----:B------:R-:W-:Y:S01]  /*28a0*/  FFMA.FTZ R13, R13, R15, R16 ;  /* 0x0000000f0d0d7223 */ /* 0x000fe20000010010 */
[----:B------:R-:W-:Y:S01]  /*28b0*/  FADD.FTZ R30, R15, R30 ;  /* 0x0000001e0f1e7221 */ /* 0x000fe20000010000 */
        /* <DEDUP_REMOVED lines=12> */
[----:B------:R-:W-:Y:S01]  /*2980*/  FMUL.FTZ R25, R26, UR7 ;  /* 0x000000071a197c20 */ /* 0x000fe20008410000 */
[----:B------:R-:W-:-:S03]  /*2990*/  FMUL.FTZ R26, R5, R21 ;  /* 0x00000015051a7220 */ /* 0x000fc60000410000 */
[----:B------:R-:W-:Y:S01]  /*29a0*/  FFMA.FTZ R16, R6, R25, R4 ;  /* 0x0000001906107223 */ /* 0x000fe20000010004 */
[----:B------:R-:W-:Y:S01]  /*29b0*/  FFMA.FTZ R12, R12, R26, R13 ;  /* 0x0000001a0c0c7223 */ /* 0x000fe2000001000d */
[----:B------:R-:W-:Y:S01]  /*29c0*/  SHF.L.U32 R13, R55, 0x10, RZ ;  /* 0x00000010370d7819 */ /* 0x000fe200000006ff */
[----:B------:R-:W-:Y:S01]  /*29d0*/  FADD.FTZ R30, R30, R26 ;  /* 0x0000001a1e1e7221 */ /* 0x000fe20000010000 */
[----:B------:R-:W-:Y:S01]  /*29e0*/  FMUL.FTZ R33, R16, -1.4426950216293334961 ;  /* 0xbfb8aa3b10217820 */ /* 0x000fe20000410000 */
[----:B------:R-:W-:Y:S01]  /*29f0*/  FADD.FTZ R26, R27, R24 ;  /* 0x000000181b1a7221 */ /* 0x000fe20000010000 */
[----:B------:R-:W-:-:S03]  /*2a00*/  FMUL.FTZ R27, R6, R24 ;  /* 0x00000018061b7220 */ /* 0x000fc60000410000 */
[----:B------:R-:W-:Y:S01]  /*2a10*/  FADD.FTZ R26, R26, R19 ;  /* 0x000000131a1a7221 */ /* 0x000fe20000010000 */
[----:B------:R-:W0:Y:S01]  /*2a20*/  MUFU.EX2 R33, R33 ;  /* 0x0000002100217308 */ /* 0x000e220000000800 */
[----:B------:R-:W-:Y:S01]  /*2a30*/  FFMA.FTZ R17, R17, R27, R12 ;  /* 0x0000001b11117223 */ /* 0x000fe2000001000c */
[----:B------:R-:W-:Y:S01]  /*2a40*/  SHF.L.U32 R12, R50, 0x10, RZ ;  /* 0x00000010320c7819 */ /* 0x000fe200000006ff */
[----:B------:R-:W-:Y:S01]  /*2a50*/  FADD.FTZ R30, R27, R30 ;  /* 0x0000001e1b1e7221 */ /* 0x000fe20000010000 */
[----:B------:R-:W-:Y:S01]  /*2a60*/  FADD.FTZ R27, R32, R29 ;  /* 0x0000001d201b7221 */ /* 0x000fe20000010000 */
[----:B------:R-:W-:-:S04]  /*2a70*/  FMUL.FTZ R32, R5, R29 ;  /* 0x0000001d05207220 */ /* 0x000fc80000410000 */
[----:B------:R-:W-:Y:S01]  /*2a80*/  FFMA.FTZ R18, R18, R32, R17 ;  /* 0x0000002012127223 */ /* 0x000fe20000010011 */
[----:B------:R-:W-:Y:S01]  /*2a90*/  FADD.FTZ R30, R30, R32 ;  /* 0x000000201e1e7221 */ /* 0x000fe20000010000 */
[----:B------:R-:W-:Y:S01]  /*2aa0*/  SHF.L.U32 R17, R54, 0x10, RZ ;  /* 0x0000001036117819 */ /* 0x000fe200000006ff */
        /* <DEDUP_REMOVED lines=8> */
[----:B------:R-:W-:Y:S01]  /*2b30*/  FFMA.FTZ R28, R25, R13, R28 ;  /* 0x0000000d191c7223 */ /* 0x000fe2000001001c */
[----:B------:R-:W-:Y:S01]  /*2b40*/  FADD.FTZ R26, R26, R13 ;  /* 0x0000000d1a1a7221 */ /* 0x000fe20000010000 */
        /* <DEDUP_REMOVED lines=11> */
[----:B------:R-:W-:-:S04]  /*2c00*/  FADD.FTZ R24, R24, -UR13 ;  /* 0x8000000d18187e21 */ /* 0x000fc80008010000 */
[----:B------:R-:W-:-:S04]  /*2c10*/  FMUL.FTZ R15, R24, UR7 ;  /* 0x00000007180f7c20 */ /* 0x000fc80008410000 */
        /* <DEDUP_REMOVED lines=9> */
[----:B------:R-:W-:-:S03]  /*2cb0*/  FMUL.FTZ R29, R6, R19 ;  /* 0x00000013061d7220 */ /* 0x000fc60000410000 */
[----:B------:R-:W-:Y:S01]  /*2cc0*/  FMUL.FTZ R17, R17, R24 ;  /* 0x0000001811117220 */ /* 0x000fe20000410000 */
[----:B------:R-:W-:Y:S01]  /*2cd0*/  FFMA.FTZ R31, R31, R29, R18 ;  /* 0x0000001d1f1f7223 */ /* 0x000fe20000010012 */
[----:B------:R-:W-:Y:S01]  /*2ce0*/  FADD.FTZ R30, R29, R30 ;  /* 0x0000001e1d1e7221 */ /* 0x000fe20000010000 */
[----:B------:R-:W-:Y:S01]  /*2cf0*/  FMUL.FTZ R29, R5, R14 ;  /* 0x0000000e051d7220 */ /* 0x000fe20000410000 */
[----:B------:R-:W-:Y:S01]  /*2d00*/  FADD.FTZ R14, R27, R14 ;  /* 0x0000000e1b0e7221 */ /* 0x000fe20000010000 */
[----:B------:R-:W-:Y:S02]  /*2d10*/  FFMA.FTZ R13, R15, R17, R28 ;  /* 0x000000110f0d7223 */ /* 0x000fe4000001001c */
[----:B------:R-:W-:Y:S01]  /*2d20*/  FFMA.FTZ R18, R20, R29, R31 ;  /* 0x0000001d14127223 */ /* 0x000fe2000001001f */
[----:B------:R-:W-:Y:S01]  /*2d30*/  FADD.FTZ R29, R30, R29 ;  /* 0x0000001d1e1d7221 */ /* 0x000fe20000010000 */
[----:B------:R-:W-:Y:S01]  /*2d40*/  FMUL.FTZ R20, R5, R21 ;  /* 0x0000001505147220 */ /* 0x000fe20000410000 */
[----:B------:R-:W-:Y:S01]  /*2d50*/  FADD.FTZ R14, R14, R21 ;  /* 0x000000150e0e7221 */ /* 0x000fe20000010000 */
[----:B------:R-:W-:Y:S01]  /*2d60*/  FFMA.FTZ R19, R25, R12, R18 ;  /* 0x0000000c19137223 */ /* 0x000fe20000010012 */
[----:B------:R-:W-:Y:S01]  /*2d70*/  FADD.FTZ R29, R12, R29 ;  /* 0x0000001d0c1d7221 */ /* 0x000fe20000010000 */
[----:B------:R-:W-:-:S02]  /*2d80*/  FMUL.FTZ R18, R6, R17 ;  /* 0x0000001106127220 */ /* 0x000fc40000410000 */
[----:B------:R-:W-:Y:S01]  /*2d90*/  FFMA.FTZ R12, R16, R20, R19 ;  /* 0x00000014100c7223 */ /* 0x000fe20000010013 */
[----:B------:R-:W-:-:S03]  /*2da0*/  FADD.FTZ R29, R29, R20 ;  /* 0x000000141d1d7221 */ /* 0x000fc60000010000 */
[----:B------:R-:W-:Y:S01]  /*2db0*/  FFMA.FTZ R20, R15, R18, R12 ;  /* 0x000000120f147223 */ /* 0x000fe2000001000c */
[----:B------:R-:W-:Y:S01]  /*2dc0*/  FADD.FTZ R18, R18, R29 ;  /* 0x0000001d12127221 */ /* 0x000fe20000010000 */
[----:B------:R-:W-:Y:S01]  /*2dd0*/  FFMA.FTZ R12, R16, R21, R7 ;  /* 0x00000015100c7223 */ /* 0x000fe20000010007 */
[----:B------:R-:W-:-:S07]  /*2de0*/  FADD.FTZ R15, R26, R17 ;  /* 0x000000111a0f7221 */ /* 0x000fce0000010000 */
.L_x_285:
        /* <DEDUP_REMOVED lines=44> */
.L_x_287:
[----:B------:R-:W-:Y:S05]  /*30b0*/  BSYNC.RECONVERGENT B0 ;  /* 0x0000000000007941 */ /* 0x000fea0003800200 */
.L_x_286:
[----:B------:R-:W-:Y:S06]  /*30c0*/  BAR.SYNC.DEFER_BLOCKING 0x0 ;  /* 0x0000000000007b1d */ /* 0x000fec0000010000 */
[----:B------:R-:W-:Y:S04]  /*30d0*/  BSSY.RECONVERGENT B0, `(.L_x_288) ;  /* 0x000000b000007945 */ /* 0x000fe80003800200 */
[----:B------:R-:W-:Y:S05]  /*30e0*/  @P2 BRA `(.L_x_289) ;  /* 0x0000000000242947 */ /* 0x000fea0003800000 */
[----:B------:R-:W-:-:S09]  /*30f0*/  ULEA UR5, UR10, UR6, 0x18 ;  /* 0x000000060a057291 */ /* 0x000fd2000f8ec0ff */
[----:B-12---:R-:W3:Y:S04]  /*3100*/  LDS.128 R16, [UR5+0x10] ;  /* 0x00001005ff107984 */ /* 0x006ee80008000c00 */
[----:B------:R-:W0:Y:S01]  /*3110*/  LDS.64 R20, [UR5+0x20] ;  /* 0x00002005ff147984 */ /* 0x000e220008000a00 */
[----:B---3--:R-:W-:Y:S01]  /*3120*/  FADD.FTZ R23, R32, R16 ;  /* 0x0000001020177221 */ /* 0x008fe20000010000 */
[----:B------:R-:W-:-:S03]  /*3130*/  FADD.FTZ R16, R33, R17 ;  /* 0x0000001121107221 */ /* 0x000fc60000010000 */
[----:B------:R-:W-:Y:S01]  /*3140*/  FADD.FTZ R23, R23, R18 ;  /* 0x0000001217177221 */ /* 0x000fe20000010000 */
[----:B------:R-:W-:-:S03]  /*3150*/  FADD.FTZ R16, R16, R19 ;  /* 0x0000001310107221 */ /* 0x000fc60000010000 */
[----:B0-----:R-:W-:Y:S01]  /*3160*/  FADD.FTZ R32, R23, R20 ;  /* 0x0000001417207221 */ /* 0x001fe20000010000 */
[----:B------:R-:W-:-:S07]  /*3170*/  FADD.FTZ R33, R16, R21 ;  /* 0x0000001510217221 */ /* 0x000fce0000010000 */
.L_x_289:
[----:B------:R-:W-:Y:S05]  /*3180*/  BSYNC.RECONVERGENT B0 ;  /* 0x0000000000007941 */ /* 0x000fea0003800200 */
.L_x_288:
        /* <DEDUP_REMOVED lines=159> */
.L_x_291:
[----:B------:R-:W-:Y:S05]  /*3b80*/  BSYNC.RECONVERGENT B0 ;  /* 0x0000000000007941 */ /* 0x000fea0003800200 */
.L_x_290:
[----:B------:R-:W-:Y:S04]  /*3b90*/  BSSY.RECONVERGENT B0, `(.L_x_292) ;  /* 0x000001c000007945 */ /* 0x000fe80003800200 */
[----:B------:R-:W-:Y:S05]  /*3ba0*/  @P1 BRA `(.L_x_293) ;  /* 0x0000000000681947 */ /* 0x000fea0003800000 */
[----:B---3--:R-:W1:Y:S08]  /*3bb0*/  LDC.64 R22, c[0x0][0x3f8] ;  /* 0x0000fe00ff167b82 */ /* 0x008e700000000a00 */
[----:B------:R-:W3:Y:S01]  /*3bc0*/  LDC.64 R20, c[0x0][0x3d8] ;  /* 0x0000f600ff147b82 */ /* 0x000ee20000000a00 */
[----:B-1----:R-:W-:Y:S01]  /*3bd0*/  IMAD.WIDE.U32 R16, R22, 0x3, RZ ;  /* 0x0000000316107825 */ /* 0x002fe200078e00ff */
[----:B------:R-:W-:-:S02]  /*3be0*/  LEA R19, R23, R23, 0x1 ;  /* 0x0000001717137211 */ /* 0x000fc400078e08ff */
[----:B0-----:R-:W-:Y:S02]  /*3bf0*/  LEA.HI R7, P1, R23, R22, RZ, 0x1 ;  /* 0x0000001617077211 */ /* 0x001fe400078308ff */
        /* <DEDUP_REMOVED lines=21> */
.L_x_293:
[----:B------:R-:W-:Y:S05]  /*3d50*/  BSYNC.RECONVERGENT B0 ;  /* 0x0000000000007941 */ /* 0x000fea0003800200 */
.L_x_292:
[----:B------:R-:W-:Y:S05]  /*3d60*/  @!P3 BRA `(.L_x_294) ;  /* 0x000000080094b947 */ /* 0x000fea0003800000 */
[----:B--2-4-:R-:W2:Y:S01]  /*3d70*/  LDC.64 R18, c[0x0][0x3d0] ;  /* 0x0000f400ff127b82 */ /* 0x014ea20000000a00 */
[----:B0-----:R-:W-:Y:S02]  /*3d80*/  LOP3.LUT R7, R58, 0x1, RZ, 0xc0, !PT ;  /* 0x000000013a077812 */ /* 0x001fe400078ec0ff */
[----:B------:R-:W-:-:S03]  /*3d90*/  ISETP.GE.U32.AND P3, PT, R35, 0x8, PT ;  /* 0x000000082300780c */ /* 0x000fc60003f66070 */
[----:B------:R-:W-:-:S04]  /*3da0*/  IMAD R14, R7, R0, RZ ;  /* 0x00000000070e7224 */ /* 0x000fc800078e02ff */
[----:B------:R-:W-:-:S05]  /*3db0*/  IMAD R7, R14, R35, RZ ;  /* 0x000000230e077224 */ /* 0x000fca00078e02ff */
[----:B------:R-:W-:-:S05]  /*3dc0*/  SHF.L.U32 R7, R7, 0x1, RZ ;  /* 0x0000000107077819 */ /* 0x000fca00000006ff */
[----:B--2---:R-:W-:Y:S01]  /*3dd0*/  IMAD.WIDE R18, R7, 0x4, R18 ;  /* 0x0000000407127825 */ /* 0x004fe200078e0212 */
        /* <DEDUP_REMOVED lines=15> */
[----:B--2---:R-:W-:Y:S05]  /*3ed0*/  @!P1 BRA `(.L_x_295) ;  /* 0x0000000000149947 */ /* 0x004fea0003800000 */
.L_x_296:
[----:B------:R-:W2:Y:S04]  /*3ee0*/  LDG.E.STRONG.GPU R7, desc[UR8][R12.64] ;  /* 0x000000080c077981 */ /* 0x000ea8000c1ef900 */
[----:B--2---:R-:W-:Y:S01]  /*3ef0*/  CCTL.IVALL ;  /* 0x00000000ff00798f */ /* 0x004fe20002000000 */
[----:B------:R-:W-:Y:S05]  /*3f00*/  YIELD ;  /* 0x0000000000007946 */ /* 0x000fea0003800000 */
[----:B------:R-:W-:-:S13]  /*3f10*/  ISETP.NE.AND P1, PT, R7, R16, PT ;  /* 0x000000100700720c */ /* 0x000fda0003f25270 */
[----:B------:R-:W-:Y:S05]  /*3f20*/  @P1 BRA `(.L_x_296) ;  /* 0xfffffffc00ec1947 */ /* 0x000fea000383ffff */
.L_x_295:
[----:B------:R-:W-:Y:S05]  /*3f30*/  WARPSYNC.ALL ;  /* 0x0000000000007948 */ /* 0x000fea0003800000 */
[----:B------:R-:W-:Y:S01]  /*3f40*/  BAR.SYNC.DEFER_BLOCKING 0x0 ;  /* 0x0000000000007b1d */ /* 0x000fe20000010000 */
[----:B------:R-:W-:-:S05]  /*3f50*/  HFMA2 R7, -RZ, RZ, 0, 0 ;  /* 0x00000000ff077431 */ /* 0x000fca00000001ff */
[----:B------:R-:W-:Y:S05]  /*3f60*/  @!P3 BRA `(.L_x_297) ;  /* 0x00000004001cb947 */ /* 0x000fea0003800000 */
[CC--:B-1----:R-:W-:Y:S01]  /*3f70*/  LEA R16, R0.reuse, R60.reuse, 0x1 ;  /* 0x0000003c00107211 */ /* 0x0c2fe200078e08ff */
[C-C-:B------:R-:W-:Y:S01]  /*3f80*/  IMAD R14, R0.reuse, 0x6, R60.reuse ;  /* 0x00000006000e7824 */ /* 0x140fe200078e023c */
[C---:B------:R-:W-:Y:S01]  /*3f90*/  LEA R13, R0.reuse, R60, 0x2 ;  /* 0x0000003c000d7211 */ /* 0x040fe200078e10ff */
[--C-:B------:R-:W-:Y:S01]  /*3fa0*/  IMAD R7, R0, 0x3, R60.reuse ;  /* 0x0000000300077824 */ /* 0x100fe200078e023c */
[----:B------:R-:W-:Y:S01]  /*3fb0*/  IADD3 R17, PT, PT, R60, R0, RZ ;  /* 0x000000003c117210 */ /* 0x000fe20007ffe0ff */
[C-C-:B------:R-:W-:Y:S01]  /*3fc0*/  IMAD R15, R0.reuse, 0x5, R60.reuse ;  /* 0x00000005000f7824 */ /* 0x140fe200078e023c */
[----:B------:R-:W-:Y:S01]  /*3fd0*/  MOV R29, RZ ;  /* 0x000000ff001d7202 */ /* 0x000fe20000000f00 */
[----:B------:R-:W-:Y:S01]  /*3fe0*/  IMAD R12, R0, 0x7, R60 ;  /* 0x00000007000c7824 */ /* 0x000fe200078e023c */
[----:B------:R-:W-:Y:S01]  /*3ff0*/  MOV R28, R60 ;  /* 0x0000003c001c7202 */ /* 0x000fe20000000f00 */
[----:B------:R-:W-:Y:S01]  /*4000*/  UIADD3 UR5, UPT, UPT, -UR11, URZ, URZ ;  /* 0x000000ff0b057290 */ /* 0x000fe2000fffe1ff */
[----:B------:R-:W-:-:S11]  /*4010*/  LOP3.LUT R30, R35, 0x7ffffff8, RZ, 0xc0, !PT ;  /* 0x7ffffff8231e7812 */ /* 0x000fd600078ec0ff */
.L_x_298:
[----:B------:R-:W-:-:S13]  /*4020*/  ISETP.EQ.OR P1, PT, RZ, UR5, P2 ;  /* 0x00000005ff007c0c */ /* 0x000fda0009722670 */
[----:B---3--:R-:W-:-:S06]  /*4030*/  @!P1 IMAD.WIDE.U32 R22, R28, 0x8, R18 ;  /* 0x000000081c169825 */ /* 0x008fcc00078e0012 */
[----:B------:R-:W2:Y:S01]  /*4040*/  @!P1 LDG.E.64 R22, desc[UR8][R22.64] ;  /* 0x0000000816169981 */ /* 0x000ea2000c1e1b00 */
[C---:B------:R-:W-:Y:S02]  /*4050*/  IADD3 R20, PT, PT, R29.reuse, 0x1, RZ ;  /* 0x000000011d147810 */ /* 0x040fe40007ffe0ff */
[C---:B------:R-:W-:Y:S02]  /*4060*/  IADD3 R24, PT, PT, R29.reuse, 0x2, RZ ;  /* 0x000000021d187810 */ /* 0x040fe40007ffe0ff */
[----:B------:R-:W-:Y:S02]  /*4070*/  ISETP.EQ.OR P4, PT, R20, UR11, P2 ;  /* 0x0000000b14007c0c */ /* 0x000fe40009782670 */
[----:B------:R-:W-:Y:S02]  /*4080*/  ISETP.EQ.OR P5, PT, R24, UR11, P2 ;  /* 0x0000000b18007c0c */ /* 0x000fe400097a2670 */
[----:B------:R-:W-:-:S04]  /*4090*/  IADD3 R24, PT, PT, R29, 0x3, RZ ;  /* 0x000000031d187810 */ /* 0x000fc80007ffe0ff */
[----:B------:R-:W-:-:S05]  /*40a0*/  ISETP.EQ.OR P3, PT, R24, UR11, P2 ;  /* 0x0000000b18007c0c */ /* 0x000fca0009762670 */
[----:B------:R-:W-:-:S04]  /*40b0*/  @!P4 IMAD.WIDE.U32 R20, R17, 0x8, R18 ;  /* 0x000000081114c825 */ /* 0x000fc800078e0012 */
        /* <DEDUP_REMOVED lines=50> */
.L_x_297:
        /* <DEDUP_REMOVED lines=13> */
[----:B------:R-:W-:Y:S02]  /*44b0*/  IADD3 R21, PT, PT, R7, 0x3, RZ ;  /* 0x0000000307157810 */ /* 0x000fe40007ffe0ff */
        /* <DEDUP_REMOVED lines=20> */
.L_x_299:
        /* <DEDUP_REMOVED lines=12> */
[----:B------:R-:W2:Y:S01]  /*46c0*/  @!P1 LDG.E.64 R12, desc[UR8][R12.64] ;  /* 0x000000080c0c9981 */ /* 0x000ea2000c1e1b00 */
[----:B------:R-:W-:Y:S01]  /*46d0*/  IADD3 R7, PT, PT, R7, 0x2, RZ ;  /* 0x0000000207077810 */ /* 0x000fe20007ffe0ff */
[----:B---3--:R-:W-:Y:S01]  /*46e0*/  @!P3 FADD.FTZ R32, R32, R14 ;  /* 0x0000000e2020b221 */ /* 0x008fe20000010000 */
[----:B------:R-:W-:-:S03]  /*46f0*/  @!P3 FADD.FTZ R33, R33, R15 ;  /* 0x0000000f2121b221 */ /* 0x000fc60000010000 */
[----:B--2---:R-:W-:Y:S01]  /*4700*/  @!P1 FADD.FTZ R32, R32, R12 ;  /* 0x0000000c20209221 */ /* 0x004fe20000010000 */
[----:B------:R-:W-:-:S07]  /*4710*/  @!P1 FADD.FTZ R33, R33, R13 ;  /* 0x0000000d21219221 */ /* 0x000fce0000010000 */
.L_x_300:
        /* <DEDUP_REMOVED lines=9> */
.L_x_301:
[----:B------:R-:W-:Y:S05]  /*47b0*/  BSYNC.RECONVERGENT B0 ;  /* 0x0000000000007941 */ /* 0x000fea0003800200 */
.L_x_294:
        /* <DEDUP_REMOVED lines=10> */
[----:B--2---:R-:W-:Y:S02]  /*4860*/  FMUL.FTZ R18, R47, UR7 ;  /* 0x000000072f127c20 */ /* 0x004fe40008410000 */
        /* <DEDUP_REMOVED lines=8> */
[----:B------:R-:W0:Y:S01]  /*48f0*/  LDS.64 R12, [UR5+0x30] ;  /* 0x00003005ff0c7984 */ /* 0x000e220008000a00 */
        /* <DEDUP_REMOVED lines=17> */
[----:B------:R-:W3:Y:S01]  /*4a10*/  MUFU.RCP R22, R22 ;  /* 0x0000001600167308 */ /* 0x000ee20000001000 */
[----:B0-----:R-:W-:Y:S01]  /*4a20*/  FADD.FTZ R24, -R20, 1 ;  /* 0x3f80000014187421 */ /* 0x001fe20000010100 */
[----:B------:R-:W-:-:S03]  /*4a30*/  FMUL.FTZ R41, R41, R20 ;  /* 0x0000001429297220 */ /* 0x000fc60000410000 */
[----:B------:R-:W-:Y:S01]  /*4a40*/  FFMA.FTZ R24, R15, R24, 1 ;  /* 0x3f8000000f187423 */ /* 0x000fe20000010018 */
[----:B---3--:R-:W-:Y:S01]  /*4a50*/  FADD.FTZ R23, -R22, 1 ;  /* 0x3f80000016177421 */ /* 0x008fe20000010100 */
[----:B------:R-:W-:Y:S02]  /*4a60*/  FMUL.FTZ R13, R13, R22 ;  /* 0x000000160d0d7220 */ /* 0x000fe40000410000 */
[----:B------:R-:W-:Y:S01]  /*4a70*/  FMUL.FTZ R41, R41, R24 ;  /* 0x0000001829297220 */ /* 0x000fe20000410000 */
[----:B------:R-:W-:-:S04]  /*4a80*/  FFMA.FTZ R18, R18, R23, 1 ;  /* 0x3f80000012127423 */ /* 0x000fc80000010017 */
[----:B------:R-:W-:-:S07]  /*4a90*/  FMUL.FTZ R13, R13, R18 ;  /* 0x000000120d0d7220 */ /* 0x000fce0000410000 */
.L_x_302:
[----:B------:R-:W-:Y:S01]  /*4aa0*/  FFMA.FTZ R15, R16, R25, R17 ;  /* 0x00000019100f7223 */ /* 0x000fe20000010011 */
[----:B------:R-:W-:Y:S01]  /*4ab0*/  BSSY.RECONVERGENT B0, `(.L_x_303) ;  /* 0x0000014000007945 */ /* 0x000fe20003800200 */
[C---:B------:R-:W-:Y:S01]  /*4ac0*/  PRMT R18, R40.reuse, 0x7632, R18 ;  /* 0x0000763228127816 */ /* 0x040fe20000000012 */
        /* <DEDUP_REMOVED lines=18> */
.L_x_304:
[----:B------:R-:W-:Y:S05]  /*4bf0*/  BSYNC.RECONVERGENT B0 ;  /* 0x0000000000007941 */ /* 0x000fea0003800200 */
.L_x_303:
[C---:B0-----:R-:W-:Y:S02]  /*4c00*/  PRMT R14, R46.reuse, 0x7632, R14 ;  /* 0x000076322e0e7816 */ /* 0x041fe4000000000e */
[----:B------:R-:W-:Y:S02]  /*4c10*/  SHF.L.U32 R46, R46, 0x10, RZ ;  /* 0x000000102e2e7819 */ /* 0x000fe400000006ff */
[----:B------:R-:W-:Y:S02]  /*4c20*/  SHF.L.U32 R14, R14, 0x10, RZ ;  /* 0x000000100e0e7819 */ /* 0x000fe400000006ff */
[C---:B------:R-:W-:Y:S01]  /*4c30*/  IADD3 R15, PT, PT, R7.reuse, 0x20, RZ ;  /* 0x00000020070f7810 */ /* 0x040fe20007ffe0ff */
[----:B------:R-:W-:Y:S01]  /*4c40*/  FADD.FTZ R46, R46, -UR13 ;  /* 0x8000000d2e2e7e21 */ /* 0x000fe20008010000 */
[----:B------:R-:W-:Y:S01]  /*4c50*/  IADD3 R19, PT, PT, R7, 0x40, RZ ;  /* 0x0000004007137810 */ /* 0x000fe20007ffe0ff */
[----:B------:R-:W-:Y:S01]  /*4c60*/  FADD.FTZ R21, R14, -UR13 ;  /* 0x8000000d0e157e21 */ /* 0x000fe20008010000 */
[----:B------:R-:W-:Y:S01]  /*4c70*/  ISETP.GE.U32.AND P1, PT, R15, UR16, PT ;  /* 0x000000100f007c0c */ /* 0x000fe2000bf26070 */
[----:B------:R-:W-:Y:S01]  /*4c80*/  FMUL.FTZ R46, R46, UR7 ;  /* 0x000000072e2e7c20 */ /* 0x000fe20008410000 */
[----:B------:R-:W-:Y:S01]  /*4c90*/  SHF.R.S32.HI R12, RZ, 0x1f, R15 ;  /* 0x0000001fff0c7819 */ /* 0x000fe2000001140f */
[----:B------:R-:W-:Y:S01]  /*4ca0*/  FMUL.FTZ R21, R21, UR7 ;  /* 0x0000000715157c20 */ /* 0x000fe20008410000 */
[----:B------:R-:W-:Y:S01]  /*4cb0*/  PRMT R13, R45, 0x7632, R13 ;  /* 0x000076322d0d7816 */ /* 0x000fe2000000000d */
[----:B------:R-:W-:Y:S01]  /*4cc0*/  FFMA.FTZ R14, R16, R46, R17 ;  /* 0x0000002e100e7223 */ /* 0x000fe20000010011 */
[----:B------:R-:W-:-:S02]  /*4cd0*/  ISETP.GE.U32.AND P2, PT, R19, UR16, PT ;  /* 0x0000001013007c0c */ /* 0x000fc4000bf46070 */
[----:B------:R-:W-:Y:S02]  /*4ce0*/  ISETP.GE.AND.EX P1, PT, R12, UR17, PT, P1 ;  /* 0x000000110c007c0c */ /* 0x000fe4000bf26310 */
[----:B------:R-:W-:Y:S02]  /*4cf0*/  SHF.L.U32 R45, R45, 0x10, RZ ;  /* 0x000000102d2d7819 */ /* 0x000fe400000006ff */
[----:B---3--:R-:W-:Y:S01]  /*4d00*/  SHF.L.U32 R23, R18, 0x10, RZ ;  /* 0x0000001012177819 */ /* 0x008fe200000006ff */
        /* <DEDUP_REMOVED lines=19> */
.L_x_305:
        /* <DEDUP_REMOVED lines=22> */
.L_x_307:
[----:B------:R-:W-:Y:S05]  /*4fa0*/  BSYNC.RECONVERGENT B0 ;  /* 0x0000000000007941 */ /* 0x000fea0003800200 */
.L_x_306:
[----:B0-----:R-:W-:Y:S01]  /*4fb0*/  PRMT R13, R39, 0x7632, R13 ;  /* 0x00007632270d7816 */ /* 0x001fe2000000000d */
        /* <DEDUP_REMOVED lines=26> */
.L_x_308:
[----:B------:R-:W-:Y:S01]  /*5160*/  PRMT R20, R44, 0x7632, R20 ;  /* 0x000076322c147816 */ /* 0x000fe20000000014 */
        /* <DEDUP_REMOVED lines=14> */
[----:B------:R-:W-:Y:S01]  /*5250*/  FMUL.FTZ R19, R28, UR7 ;  /* 0x000000071c137c20 */ /* 0x000fe20008410000 */
[----:B------:R-:W-:Y:S01]  /*5260*/  FMUL.FTZ R18, R15, UR7 ;  /* 0x000000070f127c20 */ /* 0x000fe20008410000 */
[----:B-1----:R-:W-:Y:S02]  /*5270*/  LEA R14, P1, R12, UR18, 0x1 ;  /* 0x000000120c0e7c11 */ /* 0x002fe4000f8208ff */
[----:B------:R-:W-:Y:S02]  /*5280*/  IADD3 R21, PT, PT, R13, R21, RZ ;  /* 0x000000150d157210 */ /* 0x000fe40007ffe0ff */
[----:B------:R-:W-:Y:S02]  /*5290*/  F2FP.BF16.F32.PACK_AB R13, R18, R19 ;  /* 0x00000013120d723e */ /* 0x000fe400000010ff */
[----:B------:R-:W-:-:S05]  /*52a0*/  LEA.HI.X R15, R12, UR19, R21, 0x1, P1 ;  /* 0x000000130c0f7c11 */ /* 0x000fca00088f0c15 */
[----:B------:R0:W-:Y:S02]  /*52b0*/  STG.E desc[UR8][R14.64], R13 ;  /* 0x0000000d0e007986 */ /* 0x0001e4000c101908 */
.L_x_310:
[----:B------:R-:W-:Y:S05]  /*52c0*/  BSYNC.RECONVERGENT B0 ;  /* 0x0000000000007941 */ /* 0x000fea0003800200 */
.L_x_309:
[----:B0-----:R-:W-:Y:S01]  /*52d0*/  PRMT R13, R38, 0x7632, R13 ;  /* 0x00007632260d7816 */ /* 0x001fe2000000000d */
[----:B------:R-:W-:Y:S01]  /*52e0*/  FADD.FTZ R44, R44, -UR13 ;  /* 0x8000000d2c2c7e21 */ /* 0x000fe20008010000 */
[----:B------:R-:W-:Y:S01]  /*52f0*/  FADD.FTZ R20, R20, -UR13 ;  /* 0x8000000d14147e21 */ /* 0x000fe20008010000 */
[C---:B------:R-:W-:Y:S02]  /*5300*/  PRMT R18, R43.reuse, 0x7632, R18 ;  /* 0x000076322b127816 */ /* 0x040fe40000000012 */
[----:B------:R-:W-:Y:S01]  /*5310*/  SHF.L.U32 R38, R38, 0x10, RZ ;  /* 0x0000001026267819 */ /* 0x000fe200000006ff */
        /* <DEDUP_REMOVED lines=23> */
.L_x_311:
        /* <DEDUP_REMOVED lines=21> */
.L_x_313:
[----:B------:R-:W-:Y:S05]  /*55e0*/  BSYNC.RECONVERGENT B0 ;  /* 0x0000000000007941 */ /* 0x000fea0003800200 */
.L_x_312:
[C---:B------:R-:W-:Y:S01]  /*55f0*/  PRMT R12, R42.reuse, 0x7632, R12 ;  /* 0x000076322a0c7816 */ /* 0x040fe2000000000c */
        /* <DEDUP_REMOVED lines=14> */
[----:B------:R-:W-:Y:S01]  /*56e0*/  SHF.R.S32.HI R21, RZ, 0x1f, R2 ;  /* 0x0000001fff157819 */ /* 0x000fe20000011402 */
[----:B------:R-:W-:Y:S01]  /*56f0*/  FADD.FTZ R27, R12, -UR13 ;  /* 0x8000000d0c1b7e21 */ /* 0x000fe20008010000 */
[----:B------:R-:W-:Y:S01]  /*5700*/  ISETP.GE.U32.AND P1, PT, R2, UR16, PT ;  /* 0x0000001002007c0c */ /* 0x000fe2000bf26070 */
[----:B0-----:R-:W-:Y:S01]  /*5710*/  FADD.FTZ R19, R56, -UR13 ;  /* 0x8000000d38137e21 */ /* 0x001fe20008010000 */
[----:B------:R-:W-:Y:S01]  /*5720*/  IADD3 R15, PT, PT, R7, 0x80, RZ ;  /* 0x00000080070f7810 */ /* 0x000fe20007ffe0ff */
[----:B------:R-:W-:Y:S01]  /*5730*/  FMUL.FTZ R32, R43, UR7 ;  /* 0x000000072b207c20 */ /* 0x000fe20008410000 */
[----:B------:R-:W-:Y:S01]  /*5740*/  SHF.R.S32.HI R26, RZ, 0x1f, R34 ;  /* 0x0000001fff1a7819 */ /* 0x000fe20000011422 */
[----:B------:R-:W-:Y:S01]  /*5750*/  FMUL.FTZ R28, R28, UR7 ;  /* 0x000000071c1c7c20 */ /* 0x000fe20008410000 */
[----:B------:R-:W-:Y:S01]  /*5760*/  ISETP.GE.U32.AND P0, PT, R34, UR16, PT ;  /* 0x0000001022007c0c */ /* 0x000fe2000bf06070 */
[----:B------:R-:W-:Y:S01]  /*5770*/  FMUL.FTZ R22, R22, UR7 ;  /* 0x0000000716167c20 */ /* 0x000fe20008410000 */
[----:B------:R-:W-:Y:S01]  /*5780*/  FMUL.FTZ R23, R23, UR7 ;  /* 0x0000000717177c20 */ /* 0x000fe20008410000 */
[----:B------:R-:W-:Y:S01]  /*5790*/  ISETP.GE.AND.EX P3, PT, R21, UR17, PT, P1 ;  /* 0x0000001115007c0c */ /* 0x000fe2000bf66310 */
[----:B------:R-:W-:Y:S01]  /*57a0*/  FMUL.FTZ R18, R52, UR7 ;  /* 0x0000000734127c20 */ /* 0x000fe20008410000 */
[----:B------:R-:W-:Y:S01]  /*57b0*/  FMUL.FTZ R38, R13, UR7 ;  /* 0x000000070d267c20 */ /* 0x000fe20008410000 */
[----:B------:R-:W-:Y:S01]  /*57c0*/  FMUL.FTZ R27, R27, UR7 ;  /* 0x000000071b1b7c20 */ /* 0x000fe20008410000 */
[----:B------:R-:W-:Y:S01]  /*57d0*/  PRMT R31, R37, 0x7632, R31 ;  /* 0x00007632251f7816 */ /* 0x000fe2000000001f */
[----:B------:R-:W-:Y:S01]  /*57e0*/  FMUL.FTZ R19, R19, UR7 ;  /* 0x0000000713137c20 */ /* 0x000fe20008410000 */
[----:B------:R-:W-:Y:S01]  /*57f0*/  IADD3 R7, PT, PT, R7, 0xe0, RZ ;  /* 0x000000e007077810 */ /* 0x000fe20007ffe0ff */
[C-C-:B------:R-:W-:Y:S01]  /*5800*/  FFMA.FTZ R14, R16.reuse, R32, R17.reuse ;  /* 0x00000020100e7223 */ /* 0x140fe20000010011 */
[----:B------:R-:W-:Y:S01]  /*5810*/  ISETP.GE.U32.AND P1, PT, R15, UR16, PT ;  /* 0x000000100f007c0c */ /* 0x000fe2000bf26070 */
[C---:B------:R-:W-:Y:S01]  /*5820*/  FFMA.FTZ R13, R16.reuse, R38, R17 ;  /* 0x00000026100d7223 */ /* 0x040fe20000010011 */
[----:B------:R-:W-:Y:S01]  /*5830*/  SHF.R.S32.HI R12, RZ, 0x1f, R15 ;  /* 0x0000001fff0c7819 */ /* 0x000fe2000001140f */
[--C-:B------:R-:W-:Y:S01]  /*5840*/  FFMA.FTZ R30, R16, R28, R17.reuse ;  /* 0x0000001c101e7223 */ /* 0x100fe20000010011 */
[----:B------:R-:W-:Y:S01]  /*5850*/  ISETP.GE.AND.EX P2, PT, R26, UR17, PT, P0 ;  /* 0x000000111a007c0c */ /* 0x000fe2000bf46300 */
[C-C-:B------:R-:W-:Y:S01]  /*5860*/  FFMA.FTZ R29, R16.reuse, R27, R17.reuse ;  /* 0x0000001b101d7223 */ /* 0x140fe20000010011 */
[C-C-:B------:R-:W-:Y:S01]  /*5870*/  FFMA.FTZ R24, R16.reuse, R22, R17.reuse ;  /* 0x0000001610187223 */ /* 0x140fe20000010011 */
[C-C-:B------:R-:W-:Y:S01]  /*5880*/  FFMA.FTZ R25, R16.reuse, R23, R17.reuse ;  /* 0x0000001710197223 */ /* 0x140fe20000010011 */
[C-C-:B------:R-:W-:Y:S01]  /*5890*/  FFMA.FTZ R20, R16.reuse, R18, R17.reuse ;  /* 0x0000001210147223 */ /* 0x140fe20000010011 */
[----:B------:R-:W-:Y:S01]  /*58a0*/  ISETP.GE.U32.AND P0, PT, R7, UR16, PT ;  /* 0x0000001007007c0c */ /* 0x000fe2000bf06070 */
[----:B------:R-:W-:Y:S01]  /*58b0*/  FFMA.FTZ R17, R16, R19, R17 ;  /* 0x0000001310117223 */ /* 0x000fe20000010011 */
[----:B------:R-:W-:-:S02]  /*58c0*/  ISETP.GE.AND.EX P1, PT, R12, UR17, PT, P1 ;  /* 0x000000110c007c0c */ /* 0x000fc4000bf26310 */
        /* <DEDUP_REMOVED lines=21> */
.L_x_314:
        /* <DEDUP_REMOVED lines=19> */
.L_x_316:
[----:B------:R-:W-:Y:S05]  /*5b50*/  BSYNC.RECONVERGENT B0 ;  /* 0x0000000000007941 */ /* 0x000fea0003800200 */
.L_x_315:
        /* <DEDUP_REMOVED lines=21> */
.L_x_317:
[----:B------:R-:W-:Y:S01]  /*5cb0*/  BSSY.RECONVERGENT B0, `(.L_x_318) ;  /* 0x0000012000007945 */ /* 0x000fe20003800200 */
[----:B------:R-:W-:Y:S01]  /*5cc0*/  FFMA.FTZ R30, R5, R36, -R30 ;  /* 0x00000024051e7223 */ /* 0x000fe2000001081e */
[----:B------:R-:W-:Y:S02]  /*5cd0*/  FFMA.FTZ R16, R6, R12, -R29 ;  /* 0x0000000c06107223 */ /* 0x000fe4000001081d */
[----:B------:R-:W-:Y:S05]  /*5ce0*/  @P2 BRA `(.L_x_319) ;  /* 0x0000000000382947 */ /* 0x000fea0003800000 */
[----:B------:R-:W1:Y:S01]  /*5cf0*/  LDCU.64 UR14, c[0x0][0x3f8] ;  /* 0x00007f00ff0e77ac */ /* 0x000e620008000a00 */
[----:B------:R-:W-:Y:S01]  /*5d00*/  MOV R12, R8 ;  /* 0x00000008000c7202 */ /* 0x000fe20000000f00 */
[----:B------:R-:W-:Y:S01]  /*5d10*/  FMUL.FTZ R27, R30, UR7 ;  /* 0x000000071e1b7c20 */ /* 0x000fe20008410000 */
[----:B0-----:R-:W-:Y:S01]  /*5d20*/  MOV R13, R11 ;  /* 0x0000000b000d7202 */ /* 0x001fe20000000f00 */
[----:B------:R-:W0:Y:S01]  /*5d30*/  LDCU.64 UR18, c[0x0][0x380] ;  /* 0x00007000ff1277ac */ /* 0x000e220008000a00 */
[----:B------:R-:W-:Y:S01]  /*5d40*/  FMUL.FTZ R16, R16, UR7 ;  /* 0x0000000710107c20 */ /* 0x000fe20008410000 */
        /* <DEDUP_REMOVED lines=8> */
.L_x_319:
[----:B------:R-:W-:Y:S05]  /*5dd0*/  BSYNC.RECONVERGENT B0 ;  /* 0x0000000000007941 */ /* 0x000fea0003800200 */
.L_x_318:
[----:B------:R-:W-:Y:S02]  /*5de0*/  SHF.L.U32 R51, R51, 0x10, RZ ;  /* 0x0000001033337819 */ /* 0x000fe400000006ff */
        /* <DEDUP_REMOVED lines=20> */
.L_x_320:
[----:B------:R-:W-:Y:S01]  /*5f30*/  BSSY.RECONVERGENT B0, `(.L_x_321) ;  /* 0x0000012000007945 */ /* 0x000fe20003800200 */
[----:B------:R-:W-:Y:S01]  /*5f40*/  FFMA.FTZ R24, R5, R51, -R24 ;  /* 0x0000003305187223 */ /* 0x000fe20000010818 */
[----:B------:R-:W-:Y:S02]  /*5f50*/  FFMA.FTZ R16, R6, R55, -R25 ;  /* 0x0000003706107223 */ /* 0x000fe40000010819 */
[----:B------:R-:W-:Y:S05]  /*5f60*/  @P3 BRA `(.L_x_322) ;  /* 0x0000000000383947 */ /* 0x000fea0003800000 */
[----:B------:R-:W2:Y:S01]  /*5f70*/  LDCU.64 UR14, c[0x0][0x3f8] ;  /* 0x00007f00ff0e77ac */ /* 0x000ea20008000a00 */
[----:B------:R-:W-:Y:S01]  /*5f80*/  MOV R12, R8 ;  /* 0x00000008000c7202 */ /* 0x000fe20000000f00 */
[----:B------:R-:W-:Y:S01]  /*5f90*/  FMUL.FTZ R16, R16, UR7 ;  /* 0x0000000710107c20 */ /* 0x000fe20008410000 */
[----:B01----:R-:W-:Y:S01]  /*5fa0*/  MOV R13, R11 ;  /* 0x0000000b000d7202 */ /* 0x003fe20000000f00 */
[----:B------:R-:W0:Y:S01]  /*5fb0*/  LDCU.64 UR18, c[0x0][0x380] ;  /* 0x00007000ff1277ac */ /* 0x000e220008000a00 */
[----:B--2---:R-:W-:Y:S02]  /*5fc0*/  IMAD R21, R21, UR14, RZ ;  /* 0x0000000e15157c24 */ /* 0x004fe4000f8e02ff */
        /* <DEDUP_REMOVED lines=8> */
.L_x_322:
[----:B------:R-:W-:Y:S05]  /*6050*/  BSYNC.RECONVERGENT B0 ;  /* 0x0000000000007941 */ /* 0x000fea0003800200 */
.L_x_321:
[----:B------:R-:W-:Y:S02]  /*6060*/  SHF.L.U32 R50, R50, 0x10, RZ ;  /* 0x0000001032327819 */ /* 0x000fe400000006ff */
[----:B------:R-:W-:Y:S02]  /*6070*/  SHF.R.S32.HI R21, RZ, 0x1f, R7 ;  /* 0x0000001fff157819 */ /* 0x000fe40000011407 */
        /* <DEDUP_REMOVED lines=20> */
.L_x_323:
[----:B------:R-:W-:Y:S01]  /*61c0*/  ISETP.GE.AND.EX P0, PT, R21, UR17, PT, P0 ;  /* 0x0000001115007c0c */ /* 0x000fe2000bf06300 */
[----:B------:R-:W-:Y:S01]  /*61d0*/  FFMA.FTZ R20, R5, R50, -R20 ;  /* 0x0000003205147223 */ /* 0x000fe20000010814 */
[----:B------:R-:W-:Y:S01]  /*61e0*/  FFMA.FTZ R17, R6, R54, -R17 ;  /* 0x0000003606117223 */ /* 0x000fe20000010811 */
[----:B------:R-:W-:Y:S02]  /*61f0*/  BSSY.RECONVERGENT B0, `(.L_x_324) ;  /* 0x000000f000007945 */ /* 0x000fe40003800200 */
[----:B------:R-:W-:Y:S01]  /*6200*/  FMUL.FTZ R3, R20, UR7 ;  /* 0x0000000714037c20 */ /* 0x000fe20008410000 */
[----:B------:R-:W-:-:S07]  /*6210*/  FMUL.FTZ R6, R17, UR7 ;  /* 0x0000000711067c20 */ /* 0x000fce0008410000 */
[----:B------:R-:W-:Y:S05]  /*6220*/  @P0 BRA `(.L_x_325) ;  /* 0x00000000002c0947 */ /* 0x000fea0003800000 */
[----:B------:R-:W3:Y:S01]  /*6230*/  LDCU.64 UR6, c[0x0][0x3f8] ;  /* 0x00007f00ff0677ac */ /* 0x000ee20008000a00 */
[----:B------:R-:W-:Y:S02]  /*6240*/  MOV R9, R11 ;  /* 0x0000000b00097202 */ /* 0x000fe40000000f00 */
[----:B------:R-:W-:Y:S01]  /*6250*/  F2FP.BF16.F32.PACK_AB R3, R6, R3 ;  /* 0x000000030603723e */ /* 0x000fe200000010ff */
[----:B------:R-:W4:Y:S01]  /*6260*/  LDCU.64 UR14, c[0x0][0x380] ;  /* 0x00007000ff0e77ac */ /* 0x000f220008000a00 */
[----:B---3--:R-:W-:Y:S02]  /*6270*/  IMAD R4, R21, UR6, RZ ;  /* 0x0000000615047c24 */ /* 0x008fe4000f8e02ff */
[----:B------:R-:W-:-:S04]  /*6280*/  IMAD.WIDE.U32 R8, R7, UR6, R8 ;  /* 0x0000000607087c25 */ /* 0x000fc8000f8e0008 */
[----:B------:R-:W-:Y:S01]  /*6290*/  IMAD R7, R7, UR7, R4 ;  /* 0x0000000707077c24 */ /* 0x000fe2000f8e0204 */
[----:B----4-:R-:W-:-:S04]  /*62a0*/  LEA R4, P0, R8, UR14, 0x1 ;  /* 0x0000000e08047c11 */ /* 0x010fc8000f8008ff */
[----:B------:R-:W-:-:S04]  /*62b0*/  IADD3 R7, PT, PT, R9, R7, RZ ;  /* 0x0000000709077210 */ /* 0x000fc80007ffe0ff */
[----:B------:R-:W-:-:S05]  /*62c0*/  LEA.HI.X R5, R8, UR15, R7, 0x1, P0 ;  /* 0x0000000f08057c11 */ /* 0x000fca00080f0c07 */
[----:B------:R3:W-:Y:S02]  /*62d0*/  STG.E desc[UR8][R4.64], R3 ;  /* 0x0000000304007986 */ /* 0x0007e4000c101908 */
.L_x_325:
[----:B------:R-:W-:Y:S05]  /*62e0*/  BSYNC.RECONVERGENT B0 ;  /* 0x0000000000007941 */ /* 0x000fea0003800200 */
.L_x_324:
[----:B------:R-:W-:Y:S02]  /*62f0*/  IADD3 R49, PT, PT, R0, R49, RZ ;  /* 0x0000003100317210 */ /* 0x000fe40007ffe0ff */
[----:B------:R-:W-:Y:S02]  /*6300*/  IADD3 R58, PT, PT, R58, 0x1, RZ ;  /* 0x000000013a3a7810 */ /* 0x000fe40007ffe0ff */
[----:B------:R-:W-:-:S13]  /*6310*/  ISETP.GE.AND P0, PT, R49, UR4, PT ;  /* 0x0000000431007c0c */ /* 0x000fda000bf06270 */
[----:B------:R-:W-:Y:S05]  /*6320*/  @!P0 BRA `(.L_x_326) ;  /* 0xffffff9c00888947 */ /* 0x000fea000383ffff */
.L_x_283:
[----:B---3--:R-:W3:Y:S01]  /*6330*/  LDC R4, c[0x0][0x370] ;  /* 0x0000dc00ff047b82 */ /* 0x008ee20000000800 */
[----:B------:R-:W-:Y:S01]  /*6340*/  ISETP.NE.AND P2, PT, R61, RZ, PT ;  /* 0x000000ff3d00720c */ /* 0x000fe20003f45270 */
[----:B------:R-:W-:Y:S06]  /*6350*/  BSSY.RECONVERGENT B0, `(.L_x_327) ;  /* 0x0000011000007945 */ /* 0x000fec0003800200 */
[----:B------:R-:W4:Y:S08]  /*6360*/  LDC R7, c[0x0][0x374] ;  /* 0x0000dd00ff077b82 */ /* 0x000f300000000800 */
[----:B------:R-:W5:Y:S01]  /*6370*/  LDC.64 R2, c[0x0][0x3c8] ;  /* 0x0000f200ff027b82 */ /* 0x000f620000000a00 */
[----:B---3--:R-:W-:-:S02]  /*6380*/  ISETP.NE.AND P1, PT, R4, 0x1, PT ;  /* 0x000000010400780c */ /* 0x008fc40003f25270 */
[----:B------:R-:W-:Y:S02]  /*6390*/  IADD3 R6, PT, PT, R4, -0x1, RZ ;  /* 0xffffffff04067810 */ /* 0x000fe40007ffe0ff */
[C---:B----4-:R-:W-:Y:S02]  /*63a0*/  IADD3 R5, PT, PT, R7.reuse, -0x1, RZ ;  /* 0xffffffff07057810 */ /* 0x050fe40007ffe0ff */
[----:B------:R-:W-:Y:S02]  /*63b0*/  SHF.L.U32 R0, R7, 0x1, RZ ;  /* 0x0000000107007819 */ /* 0x000fe400000006ff */
[----:B------:R-:W-:Y:S02]  /*63c0*/  ISETP.NE.AND P0, PT, R60, R5, PT ;  /* 0x000000053c00720c */ /* 0x000fe40003f05270 */
[----:B------:R-:W-:Y:S02]  /*63d0*/  SEL R5, R0, RZ, P1 ;  /* 0x000000ff00057207 */ /* 0x000fe40000800000 */
[----:B------:R-:W-:-:S03]  /*63e0*/  ISETP.NE.OR P0, PT, R6, UR11, P0 ;  /* 0x0000000b06007c0c */ /* 0x000fc60008705670 */
[----:B-----5:R-:W-:Y:S01]  /*63f0*/  IMAD.WIDE.U32 R2, R5, 0x4, R2 ;  /* 0x0000000405027825 */ /* 0x020fe200078e0002 */
[----:B------:R-:W-:Y:S09]  /*6400*/  @P2 BRA `(.L_x_328) ;  /* 0x0000000000142947 */ /* 0x000ff20003800000 */
[----:B------:R-:W-:Y:S01]  /*6410*/  HFMA2 R5, -RZ, RZ, 0, 5.9604644775390625e-08 ;  /* 0x00000001ff057431 */ /* 0x000fe200000001ff */
[----:B------:R-:W-:Y:S06]  /*6420*/  MEMBAR.ALL.GPU ;  /* 0x0000000000007992 */ /* 0x000fec000000a000 */
[----:B------:R-:W-:-:S00]  /*6430*/  ERRBAR ;  /* 0x00000000000079ab */ /* 0x000fc00000000000 */
[----:B------:R-:W-:Y:S06]  /*6440*/  CGAERRBAR ;  /* 0x00000000000075ab */ /* 0x000fec0000000000 */
[----:B------:R3:W-:Y:S02]  /*6450*/  REDG.E.ADD.S32.STRONG.GPU desc[UR8][R2.64], R5 ;  /* 0x000000050200798e */ /* 0x0007e4000c12e308 */
.L_x_328:
[----:B------:R-:W-:Y:S05]  /*6460*/  BSYNC.RECONVERGENT B0 ;  /* 0x0000000000007941 */ /* 0x000fea0003800200 */
.L_x_327:
[----:B------:R-:W-:Y:S05]  /*6470*/  @P0 EXIT ;  /* 0x000000000000094d */ /* 0x000fea0003800000 */
[----:B------:R-:W-:Y:S05]  /*6480*/  @P2 BRA `(.L_x_329) ;  /* 0x0000000000202947 */ /* 0x000fea0003800000 */
[----:B------:R-:W-:-:S05]  /*6490*/  IMAD R0, R4, R7, RZ ;  /* 0x0000000704007224 */ /* 0x000fca00078e02ff */
[----:B------:R-:W-:-:S13]  /*64a0*/  ISETP.NE.AND P0, PT, R0, -0x1, PT ;  /* 0xffffffff0000780c */ /* 0x000fda0003f05270 */
[----:B------:R-:W-:Y:S05]  /*64b0*/  @!P0 BRA `(.L_x_329) ;  /* 0x0000000000148947 */ /* 0x000fea0003800000 */
.L_x_330:
[----:B---3--:R-:W3:Y:S04]  /*64c0*/  LDG.E.STRONG.GPU R5, desc[UR8][R2.64] ;  /* 0x0000000802057981 */ /* 0x008ee8000c1ef900 */
[----:B---3--:R-:W-:Y:S01]  /*64d0*/  CCTL.IVALL ;  /* 0x00000000ff00798f */ /* 0x008fe20002000000 */
[----:B------:R-:W-:Y:S05]  /*64e0*/  YIELD ;  /* 0x0000000000007946 */ /* 0x000fea0003800000 */
[----:B------:R-:W-:-:S13]  /*64f0*/  ISETP.NE.AND P0, PT, R5, R0, PT ;  /* 0x000000000500720c */ /* 0x000fda0003f05270 */
[----:B------:R-:W-:Y:S05]  /*6500*/  @P0 BRA `(.L_x_330) ;  /* 0xfffffffc00ec0947 */ /* 0x000fea000383ffff */
.L_x_329:
[----:B------:R-:W-:Y:S05]  /*6510*/  WARPSYNC.ALL ;  /* 0x0000000000007948 */ /* 0x000fea0003800000 */
[----:B012---:R-:W0:Y:S08]  /*6520*/  LDC.64 R12, c[0x0][0x3f8] ;  /* 0x0000fe00ff0c7b82 */ /* 0x007e300000000a00 */
[----:B------:R-:W-:Y:S01]  /*6530*/  BAR.SYNC.DEFER_BLOCKING 0x0 ;  /* 0x0000000000007b1d */ /* 0x000fe20000010000 */
[----:B0-----:R-:W-:-:S04]  /*6540*/  LEA.HI R0, P0, R13, R12, RZ, 0x1 ;  /* 0x0000000c0d007211 */ /* 0x001fc800078108ff */
[----:B---3--:R-:W-:-:S04]  /*6550*/  IADD3.X R3, PT, PT, RZ, R13, RZ, P0, !PT ;  /* 0x0000000dff037210 */ /* 0x008fc800007fe4ff */
        /* <DEDUP_REMOVED lines=55> */
.L_x_333:
[-C--:B0-----:R-:W-:Y:S02]  /*68d0*/  LEA R10, P1, R0, R25.reuse, 0x2 ;  /* 0x00000019000a7211 */ /* 0x081fe400078210ff */
[----:B------:R-:W-:Y:S02]  /*68e0*/  LEA R16, P3, R28, R25, 0x2 ;  /* 0x000000191c107211 */ /* 0x000fe400078610ff */
[----:B------:R-:W-:Y:S02]  /*68f0*/  IADD3 R14, P2, PT, R25, R4, RZ ;  /* 0x00000004190e7210 */ /* 0x000fe40007f5e0ff */
[----:B------:R-:W-:Y:S02]  /*6900*/  IADD3.X R11, PT, PT, R26, R31, RZ, P1, !PT ;  /* 0x0000001f1a0b7210 */ /* 0x000fe40000ffe4ff */
[----:B------:R-:W-:Y:S02]  /*6910*/  MOV R8, R25 ;  /* 0x0000001900087202 */ /* 0x000fe40000000f00 */
[----:B------:R-:W-:-:S02]  /*6920*/  MOV R9, R26 ;  /* 0x0000001a00097202 */ /* 0x000fc40000000f00 */
[C---:B------:R-:W-:Y:S01]  /*6930*/  IADD3.X R17, PT, PT, R26.reuse, R27, RZ, P3, !PT ;  /* 0x0000001b1a117210 */ /* 0x040fe20001ffe4ff */
[----:B------:R0:W2:Y:S01]  /*6940*/  LDG.E R11, desc[UR8][R10.64] ;  /* 0x000000080a0b7981 */ /* 0x0000a2000c1e1900 */
[----:B------:R-:W-:-:S03]  /*6950*/  IADD3.X R15, PT, PT, R26, R29, RZ, P2, !PT ;  /* 0x0000001d1a0f7210 */ /* 0x000fc600017fe4ff */
[----:B------:R1:W2:Y:S04]  /*6960*/  LDG.E R2, desc[UR8][R8.64] ;  /* 0x0000000808027981 */ /* 0x0002a8000c1e1900 */
[----:B------:R-:W3:Y:S04]  /*6970*/  LDG.E R14, desc[UR8][R14.64] ;  /* 0x000000080e0e7981 */ /* 0x000ee8000c1e1900 */
[----:B------:R-:W3:Y:S01]  /*6980*/  LDG.E R17, desc[UR8][R16.64] ;  /* 0x0000000810117981 */ /* 0x000ee2000c1e1900 */
[----:B0-----:R-:W-:Y:S02]  /*6990*/  MOV R10, R23 ;  /* 0x00000017000a7202 */ /* 0x001fe40000000f00 */
[----:B-1----:R-:W-:-:S02]  /*69a0*/  MOV R8, R21 ;  /* 0x0000001500087202 */ /* 0x002fc40000000f00 */
        /* <DEDUP_REMOVED lines=10> */
[----:B--2---:R-:W-:Y:S02]  /*6a50*/  F2FP.BF16.F32.PACK_AB R7, R11, R2 ;  /* 0x000000020b07723e */ /* 0x004fe400000010ff */
[----:B------:R-:W-:Y:S02]  /*6a60*/  MOV R11, R24 ;  /* 0x00000018000b7202 */ /* 0x000fe40000000f00 */
[----:B---3--:R-:W-:Y:S01]  /*6a70*/  F2FP.BF16.F32.PACK_AB R19, R17, R14 ;  /* 0x0000000e1113723e */ /* 0x008fe200000010ff */
[----:B------:R0:W-:Y:S04]  /*6a80*/  STG.E desc[UR8][R8.64], R7 ;  /* 0x0000000708007986 */ /* 0x0001e8000c101908 */
[----:B------:R0:W-:Y:S01]  /*6a90*/  STG.E desc[UR8][R10.64], R19 ;  /* 0x000000130a007986 */ /* 0x0001e2000c101908 */
[----:B------:R-:W-:Y:S01]  /*6aa0*/  IADD3.X R24, PT, PT, RZ, R24, RZ, P3, !PT ;  /* 0x00000018ff187210 */ /* 0x000fe20001ffe4ff */
[----:B------:R-:W-:Y:S06]  /*6ab0*/  @P1 BRA `(.L_x_333) ;  /* 0xfffffffc00841947 */ /* 0x000fec000383ffff */
.L_x_332:
[----:B------:R-:W-:Y:S05]  /*6ac0*/  BSYNC.RECONVERGENT B0 ;  /* 0x0000000000007941 */ /* 0x000fea0003800200 */
.L_x_331:
[----:B------:R-:W-:Y:S05]  /*6ad0*/  @!P0 EXIT ;  /* 0x000000000000894d */ /* 0x000fea0003800000 */
[C---:B------:R-:W-:Y:S01]  /*6ae0*/  SHF.L.U64.HI R13, R12.reuse, 0x2, R13 ;  /* 0x000000020c0d7819 */ /* 0x040fe2000001020d */
[----:B------:R-:W1:Y:S01]  /*6af0*/  LDCU.64 UR4, c[0x0][0x3d8] ;  /* 0x00007b00ff0477ac */ /* 0x000e620008000a00 */
[----:B0-----:R-:W-:Y:S02]  /*6b00*/  SHF.L.U32 R19, R12, 0x2, RZ ;  /* 0x000000020c137819 */ /* 0x001fe400000006ff */
[C---:B------:R-:W-:Y:S01]  /*6b10*/  SHF.L.U64.HI R21, R28.reuse, 0x2, R33 ;  /* 0x000000021c157819 */ /* 0x040fe20000010221 */
[----:B------:R-:W0:Y:S01]  /*6b20*/  LDCU.64 UR6, c[0x0][0x388] ;  /* 0x00007100ff0677ac */ /* 0x000e220008000a00 */
[----:B------:R-:W-:Y:S02]  /*6b30*/  SHF.L.U32 R23, R28, 0x2, RZ ;  /* 0x000000021c177819 */ /* 0x000fe400000006ff */
[C---:B------:R-:W-:Y:S01]  /*6b40*/  SHF.L.U64.HI R15, R0.reuse, 0x2, R3 ;  /* 0x00000002000f7819 */ /* 0x040fe20000010203 */
[----:B------:R-:W2:Y:S01]  /*6b50*/  LDCU.64 UR10, c[0x0][0x390] ;  /* 0x00007200ff0a77ac */ /* 0x000ea20008000a00 */
[----:B------:R-:W-:-:S07]  /*6b60*/  SHF.L.U32 R17, R0, 0x2, RZ ;  /* 0x0000000200117819 */ /* 0x000fce00000006ff */
.L_x_334:
[C---:B------:R-:W-:Y:S02]  /*6b70*/  SHF.L.U32 R2, R61.reuse, 0x2, RZ ;  /* 0x000000023d027819 */ /* 0x040fe400000006ff */
[----:B------:R-:W-:Y:S02]  /*6b80*/  SHF.L.U64.HI R12, R61, 0x2, R6 ;  /* 0x000000023d0c7819 */ /* 0x000fe40000010206 */
[----:B-1----:R-:W-:-:S04]  /*6b90*/  IADD3 R4, P0, PT, R2, UR4, RZ ;  /* 0x0000000402047c10 */ /* 0x002fc8000ff1e0ff */
[----:B---3--:R-:W-:Y:S02]  /*6ba0*/  IADD3.X R5, PT, PT, R12, UR5, RZ, P0, !PT ;  /* 0x000000050c057c10 */ /* 0x008fe400087fe4ff */
        /* <DEDUP_REMOVED lines=12> */
[----:B0-----:R-:W-:Y:S02]  /*6c70*/  IADD3 R24, P0, PT, R14, UR6, RZ ;  /* 0x000000060e187c10 */ /* 0x001fe4000ff1e0ff */
[----:B-1----:R-:W-:Y:S02]  /*6c80*/  LOP3.LUT R5, R12, 0x3, RZ, 0xc0, !PT ;  /* 0x000000030c057812 */ /* 0x002fe400078ec0ff */
[----:B------:R-:W-:Y:S02]  /*6c90*/  IADD3.X R25, PT, PT, R16, UR7, RZ, P0, !PT ;  /* 0x0000000710197c10 */ /* 0x000fe400087fe4ff */
[----:B--2---:R-:W-:-:S04]  /*6ca0*/  IADD3 R26, P0, PT, R14, UR10, RZ ;  /* 0x0000000a0e1a7c10 */ /* 0x004fc8000ff1e0ff */
        /* <DEDUP_REMOVED lines=59> */
[----:B------:R-:W-:Y:S02]  /*7060*/  ISETP.GT.AND.EX P0, PT, R3, RZ, PT, P0 ;  /* 0x000000ff0300720c */ /* 0x000fe40003f04300 */
[----:B----4-:R-:W-:Y:S02]  /*7070*/  F2FP.BF16.F32.PACK_AB R11, R11, R4 ;  /* 0x000000040b0b723e */ /* 0x010fe400000010ff */
[----:B-----5:R-:W-:-:S03]  /*7080*/  F2FP.BF16.F32.PACK_AB R5, R9, R6 ;  /* 0x000000060905723e */ /* 0x020fc600000010ff */
[----:B------:R3:W-:Y:S04]  /*7090*/  STG.E desc[UR8][R28.64], R11 ;  /* 0x0000000b1c007986 */ /* 0x0007e8000c101908 */
[----:B------:R3:W-:Y:S01]  /*70a0*/  STG.E desc[UR8][R26.64], R5 ;  /* 0x000000051a007986 */ /* 0x0007e2000c101908 */
[----:B------:R-:W-:Y:S01]  /*70b0*/  HFMA2 R6, -RZ, RZ, 0, 0 ;  /* 0x00000000ff067431 */ /* 0x000fe200000001ff */
[----:B------:R-:W-:Y:S06]  /*70c0*/  @P0 BRA `(.L_x_334) ;  /* 0xfffffff800a80947 */ /* 0x000fec000383ffff */
[----:B------:R-:W-:Y:S05]  /*70d0*/  EXIT ;  /* 0x000000000000794d */ /* 0x000fea0003800000 */
.L_x_335:
        /* <DEDUP_REMOVED lines=10> */
.L_x_3410:


//--------------------- .text._Z35group_norm_nhwc_bwd_one_pass_kernelI11Bf16IOBf16WLi512ELi8ELi128EEv26Group_norm_nhwc_bwd_params --------------------------
	.section	.text._Z35group_norm_nhwc_bwd_one_pass_kernelI11Bf16IOBf16WLi512ELi8ELi128EEv26Group_norm_nhwc_bwd_params,"ax",@progbits
	.align	128
        .global         _Z35group_norm_nhwc_bwd_one_pass_kernelI11Bf16IOBf16WLi512ELi8ELi128EEv26Group_norm_nhwc_bwd_params
        .type           _Z35group_norm_nhwc_bwd_one_pass_kernelI11Bf16IOBf16WLi512ELi8ELi128EEv26Group_norm_nhwc_bwd_params,@function
        .size           _Z35group_norm_nhwc_bwd_one_pass_kernelI11Bf16IOBf16WLi512ELi8ELi128EEv26Group_norm_nhwc_bwd_params,(.L_x_3411 - _Z35group_norm_nhwc_bwd_one_pass_kernelI11Bf16IOBf16WLi512ELi8ELi128EEv26Group_norm_nhwc_bwd_params)
        .other          _Z35group_norm_nhwc_bwd_one_pass_kernelI11Bf16IOBf16WLi512ELi8ELi128EEv26Group_norm_nhwc_bwd_params,@"STO_CUDA_ENTRY STV_DEFAULT"
_Z35group_norm_nhwc_bwd_one_pass_kernelI11Bf16IOBf16WLi512ELi8ELi128EEv26Group_norm_nhwc_bwd_params:
.text._Z35group_norm_nhwc_bwd_one_pass_kernelI11Bf16IOBf16WLi512ELi8ELi128EEv26Group_norm_nhwc_bwd_params:
        /* <DEDUP_REMOVED lines=32> */
[----:B------:R-:W-:Y:S02]  /*0200*/  IADD3 R65, PT, PT, R76, 0x1e0, RZ ;  /* 0x000001e04c417810 */ /* 0x000fe40007ffe0ff */
[CC--:B------:R-:W-:Y:S02]  /*0210*/  LEA R63, R3.reuse, R0.reuse, 0x2 ;  /* 0x00000000033f7211 */ /* 0x0c0fe400078e10ff */
[----:B------:R-:W-:Y:S02]  /*0220*/  LEA R62, R3, R0, 0x1 ;  /* 0x00000000033e7211 */ /* 0x000fe400078e08ff */
[----:B-----5:R-:W-:Y:S02]  /*0230*/  LOP3.LUT R73, R4, 0x7, RZ, 0xc0, !PT ;  /* 0x0000000704497812 */ /* 0x020fe400078ec0ff */
[----:B------:R-:W-:Y:S02]  /*0240*/  SHF.R.S32.HI R6, RZ, 0x1f, R76 ;  /* 0x0000001fff067819 */ /* 0x000fe4000001144c */
[----:B------:R-:W-:-:S02]  /*0250*/  IADD3 R72, PT, PT, R76, 0x100, RZ ;  /* 0x000001004c487810 */ /* 0x000fc40007ffe0ff */
[----:B------:R-:W-:Y:S02]  /*0260*/  LEA R75, R2, UR6, 0x4 ;  /* 0x00000006024b7c11 */ /* 0x000fe4000f8e20ff */
[----:B------:R-:W-:Y:S02]  /*0270*/  SHF.R.S32.HI R7, RZ, 0x1f, R71 ;  /* 0x0000001fff077819 */ /* 0x000fe40000011447 */
[----:B------:R-:W-:Y:S02]  /*0280*/  SHF.R.S32.HI R8, RZ, 0x1f, R70 ;  /* 0x0000001fff087819 */ /* 0x000fe40000011446 */
[----:B------:R-:W-:Y:S02]  /*0290*/  SHF.R.S32.HI R9, RZ, 0x1f, R69 ;  /* 0x0000001fff097819 */ /* 0x000fe40000011445 */
[----:B------:R-:W-:Y:S02]  /*02a0*/  SHF.R.S32.HI R10, RZ, 0x1f, R68 ;  /* 0x0000001fff0a7819 */ /* 0x000fe40000011444 */
[----:B------:R-:W-:-:S02]  /*02b0*/  SHF.R.S32.HI R11, RZ, 0x1f, R67 ;  /* 0x0000001fff0b7819 */ /* 0x000fc40000011443 */
[----:B------:R-:W-:Y:S02]  /*02c0*/  SHF.R.S32.HI R12, RZ, 0x1f, R66 ;  /* 0x0000001fff0c7819 */ /* 0x000fe40000011442 */
[----:B-12---:R-:W-:-:S07]  /*02d0*/  SHF.R.S32.HI R13, RZ, 0x1f, R65 ;  /* 0x0000001fff0d7819 */ /* 0x006fce0000011441 */
.L_x_403:
[----:B0-----:R-:W0:Y:S01]  /*02e0*/  LDC R21, c[0x0][0x410] ;  /* 0x00010400ff157b82 */ /* 0x001e220000000800 */
[----:B-1----:R-:W1:Y:S01]  /*02f0*/  LDCU.128 UR12, c[0x0][0x400] ;  /* 0x00008000ff0c77ac */ /* 0x002e620008000c00 */
[----:B------:R-:W-:Y:S02]  /*0300*/  SHF.R.S32.HI R25, RZ, 0x1f, R72 ;  /* 0x0000001fff197819 */ /* 0x000fe40000011448 */
[----:B------:R-:W-:Y:S02]  /*0310*/  ISETP.GE.AND P3, PT, R60, RZ, PT ;  /* 0x000000ff3c00720c */ /* 0x000fe40003f66270 */
[----:B------:R-:W-:Y:S02]  /*0320*/  IADD3 R31, PT, PT, R76, 0x20, RZ ;  /* 0x000000204c1f7810 */ /* 0x000fe40007ffe0ff */
[----:B------:R-:W-:Y:S02]  /*0330*/  SHF.L.U32 R43, R2, 0x1, RZ ;  /* 0x00000001022b7819 */ /* 0x000fe400000006ff */
[----:B------:R-:W-:-:S02]  /*0340*/  SHF.R.S32.HI R23, RZ, 0x1f, R31 ;  /* 0x0000001fff177819 */ /* 0x000fc4000001141f */
[----:B------:R-:W-:Y:S02]  /*0350*/  LOP3.LUT R43, R43, 0x6, RZ, 0xc0, !PT ;  /* 0x000000062b2b7812 */ /* 0x000fe400078ec0ff */
[C---:B------:R-:W-:Y:S02]  /*0360*/  IADD3 R37, PT, PT, R76.reuse, 0x40, RZ ;  /* 0x000000404c257810 */ /* 0x040fe40007ffe0ff */
[----:B------:R-:W-:Y:S02]  /*0370*/  IADD3 R41, PT, PT, R76, 0x60, RZ ;  /* 0x000000604c297810 */ /* 0x000fe40007ffe0ff */
[----:B------:R-:W-:Y:S02]  /*0380*/  SHF.R.S32.HI R39, RZ, 0x1f, R37 ;  /* 0x0000001fff277819 */ /* 0x000fe40000011425 */
[----:B-1----:R-:W-:Y:S02]  /*0390*/  ISETP.GE.U32.AND P2, PT, R72, UR12, PT ;  /* 0x0000000c48007c0c */ /* 0x002fe4000bf46070 */
[----:B------:R-:W-:-:S02]  /*03a0*/  SHF.R.S32.HI R45, RZ, 0x1f, R41 ;  /* 0x0000001fff2d7819 */ /* 0x000fc40000011429 */
[----:B0-----:R-:W-:Y:S02]  /*03b0*/  IABS R17, R21 ;  /* 0x0000001500117213 */ /* 0x001fe40000000000 */
[----:B------:R-:W-:Y:S02]  /*03c0*/  ISETP.GE.AND.EX P2, PT, R25, UR13, PT, P2 ;  /* 0x0000000d19007c0c */ /* 0x000fe4000bf46320 */
[----:B------:R-:W0:Y:S08]  /*03d0*/  I2F.RP R16, R17 ;  /* 0x0000001100107306 */ /* 0x000e300000209400 */
[----:B0-----:R-:W0:Y:S02]  /*03e0*/  MUFU.RCP R16, R16 ;  /* 0x0000001000107308 */ /* 0x001e240000001000 */
[----:B0-----:R-:W-:-:S06]  /*03f0*/  IADD3 R14, PT, PT, R16, 0xffffffe, RZ ;  /* 0x0ffffffe100e7810 */ /* 0x001fcc0007ffe0ff */
[----:B------:R0:W1:Y:S02]  /*0400*/  F2I.FTZ.U32.TRUNC.NTZ R15, R14 ;  /* 0x0000000e000f7305 */ /* 0x000064000021f000 */
[----:B0-----:R-:W-:Y:S02]  /*0410*/  MOV R14, RZ ;  /* 0x000000ff000e7202 */ /* 0x001fe40000000f00 */
[----:B-1----:R-:W-:-:S05]  /*0420*/  IADD3 R18, PT, PT, RZ, -R15, RZ ;  /* 0x8000000fff127210 */ /* 0x002fca0007ffe0ff */
[----:B------:R-:W-:Y:S01]  /*0430*/  IMAD R19, R18, R17, RZ ;  /* 0x0000001112137224 */ /* 0x000fe200078e02ff */
[----:B------:R-:W-:-:S03]  /*0440*/  IABS R18, R60 ;  /* 0x0000003c00127213 */ /* 0x000fc60000000000 */
[----:B------:R-:W-:Y:S01]  /*0450*/  IMAD.HI.U32 R15, R15, R19, R14 ;  /* 0x000000130f0f7227 */ /* 0x000fe200078e000e */
[----:B------:R-:W-:-:S04]  /*0460*/  LOP3.LUT R14, R60, R21, RZ, 0x3c, !PT ;  /* 0x000000153c0e7212 */ /* 0x000fc800078e3cff */
[----:B------:R-:W-:Y:S01]  /*0470*/  ISETP.GE.AND P0, PT, R14, RZ, PT ;  /* 0x000000ff0e00720c */ /* 0x000fe20003f06270 */
[----:B------:R-:W-:-:S05]  /*0480*/  IMAD.HI.U32 R15, R15, R18, RZ ;  /* 0x000000120f0f7227 */ /* 0x000fca00078e00ff */
[----:B------:R-:W-:-:S05]  /*0490*/  IADD3 R16, PT, PT, -R15, RZ, RZ ;  /* 0x000000ff0f107210 */ /* 0x000fca0007ffe1ff */
[----:B------:R-:W-:-:S05]  /*04a0*/  IMAD R16, R17, R16, R18 ;  /* 0x0000001011107224 */ /* 0x000fca00078e0212 */
[----:B------:R-:W-:-:S13]  /*04b0*/  ISETP.GT.U32.AND P4, PT, R17, R16, PT ;  /* 0x000000101100720c */ /* 0x000fda0003f84070 */
[-C--:B------:R-:W-:Y:S02]  /*04c0*/  @!P4 IADD3 R16, PT, PT, R16, -R17.reuse, RZ ;  /* 0x800000111010c210 */ /* 0x080fe40007ffe0ff */
[----:B------:R-:W-:Y:S02]  /*04d0*/  @!P4 IADD3 R15, PT, PT, R15, 0x1, RZ ;  /* 0x000000010f0fc810 */ /* 0x000fe40007ffe0ff */
[CC--:B------:R-:W-:Y:S02]  /*04e0*/  ISETP.GE.U32.AND P1, PT, R16.reuse, R17.reuse, PT ;  /* 0x000000111000720c */ /* 0x0c0fe40003f26070 */
[----:B------:R-:W-:Y:S02]  /*04f0*/  ISETP.GT.U32.AND P4, PT, R17, R16, PT ;  /* 0x000000101100720c */ /* 0x000fe40003f84070 */
[----:B------:R-:W-:-:S04]  /*0500*/  IADD3 R17, PT, PT, R16, -R17, RZ ;  /* 0x8000001110117210 */ /* 0x000fc80007ffe0ff */
[----:B------:R-:W-:Y:S02]  /*0510*/  SEL R16, R17, R16, !P4 ;  /* 0x0000001011107207 */ /* 0x000fe40006000000 */
[----:B------:R-:W-:Y:S02]  /*0520*/  ISETP.NE.AND P4, PT, R21, RZ, PT ;  /* 0x000000ff1500720c */ /* 0x000fe40003f85270 */
[----:B------:R-:W-:Y:S02]  /*0530*/  @!P3 IADD3 R16, PT, PT, -R16, RZ, RZ ;  /* 0x000000ff1010b210 */ /* 0x000fe40007ffe1ff */
[----:B------:R-:W-:Y:S02]  /*0540*/  @P1 IADD3 R15, PT, PT, R15, 0x1, RZ ;  /* 0x000000010f0f1810 */ /* 0x000fe40007ffe0ff */
[----:B------:R-:W-:Y:S02]  /*0550*/  ISETP.GE.U32.AND P1, PT, R31, UR12, PT ;  /* 0x0000000c1f007c0c */ /* 0x000fe4000bf26070 */
[----:B------:R-:W-:-:S02]  /*0560*/  MOV R14, R15 ;  /* 0x0000000f000e7202 */ /* 0x000fc40000000f00 */
[----:B------:R-:W-:Y:S02]  /*0570*/  LOP3.LUT R15, RZ, R21, RZ, 0x33, !PT ;  /* 0x00000015ff0f7212 */ /* 0x000fe400078e33ff */
[----:B------:R-:W0:Y:S01]  /*0580*/  @!P2 LDC.64 R20, c[0x0][0x3f8] ;  /* 0x0000fe00ff14ab82 */ /* 0x000e220000000a00 */
[----:B------:R-:W-:Y:S02]  /*0590*/  @!P0 IADD3 R14, PT, PT, -R14, RZ, RZ ;  /* 0x000000ff0e0e8210 */ /* 0x000fe40007ffe1ff */
[----:B------:R-:W-:Y:S02]  /*05a0*/  ISETP.GE.AND.EX P1, PT, R23, UR13, PT, P1 ;  /* 0x0000000d17007c0c */ /* 0x000fe4000bf26310 */
[C---:B------:R-:W-:Y:S02]  /*05b0*/  SEL R19, R15.reuse, R14, !P4 ;  /* 0x0000000e0f137207 */ /* 0x040fe40006000000 */
[----:B------:R-:W-:Y:S02]  /*05c0*/  SEL R119, R15, R16, !P4 ;  /* 0x000000100f777207 */ /* 0x000fe40006000000 */
[----:B------:R-:W-:Y:S01]  /*05d0*/  SHF.R.S32.HI R14, RZ, 0x1f, R19 ;  /* 0x0000001fff0e7819 */ /* 0x000fe20000011413 */
[----:B------:R-:W1:Y:S01]  /*05e0*/  @!P2 LDC.64 R16, c[0x0][0x3a0] ;  /* 0x0000e800ff10ab82 */ /* 0x000e620000000a00 */
[----:B------:R-:W-:-:S02]  /*05f0*/  SHF.L.U32 R42, R119, 0x3, RZ ;  /* 0x00000003772a7819 */ /* 0x000fc400000006ff */
[----:B------:R-:W-:Y:S01]  /*0600*/  ISETP.GE.U32.AND P0, PT, R37, UR12, PT ;  /* 0x0000000c25007c0c */ /* 0x000fe2000bf06070 */
[----:B------:R-:W-:Y:S01]  /*0610*/  IMAD R18, R14, UR14, RZ ;  /* 0x0000000e0e127c24 */ /* 0x000fe2000f8e02ff */
[----:B------:R-:W-:Y:S02]  /*0620*/  SHF.R.S32.HI R123, RZ, 0x1f, R42 ;  /* 0x0000001fff7b7819 */ /* 0x000fe4000001142a */
[----:B------:R-:W-:Y:S01]  /*0630*/  LOP3.LUT R122, R42, R43, RZ, 0xfc, !PT ;  /* 0x0000002b2a7a7212 */ /* 0x000fe200078efcff */
[----:B------:R-:W2:Y:S01]  /*0640*/  @!P2 LDC.64 R14, c[0x0][0x398] ;  /* 0x0000e600ff0eab82 */ /* 0x000ea20000000a00 */
[----:B------:R-:W-:Y:S02]  /*0650*/  ISETP.GE.AND.EX P0, PT, R39, UR13, PT, P0 ;  /* 0x0000000d27007c0c */ /* 0x000fe4000bf06300 */
[----:B------:R-:W-:Y:S01]  /*0660*/  ISETP.GE.U32.AND P3, PT, R41, UR12, PT ;  /* 0x0000000c29007c0c */ /* 0x000fe2000bf66070 */
[----:B------:R-:W-:-:S03]  /*0670*/  IMAD.WIDE.U32 R122, R19, UR14, R122 ;  /* 0x0000000e137a7c25 */ /* 0x000fc6000f8e007a */
[----:B------:R-:W-:Y:S01]  /*0680*/  ISETP.GE.AND.EX P3, PT, R45, UR13, PT, P3 ;  /* 0x0000000d2d007c0c */ /* 0x000fe2000bf66330 */
[----:B------:R-:W3:Y:S01]  /*0690*/  @!P1 LDC.64 R28, c[0x0][0x3f8] ;  /* 0x0000fe00ff1c9b82 */ /* 0x000ee20000000a00 */
[----:B------:R-:W-:Y:S01]  /*06a0*/  IMAD R19, R19, UR15, R18 ;  /* 0x0000000f13137c24 */ /* 0x000fe2000f8e0212 */
[----:B------:R-:W-:Y:S01]  /*06b0*/  @!P2 MOV R120, R122 ;  /* 0x0000007a0078a202 */ /* 0x000fe20000000f00 */
[----:B0-----:R-:W-:Y:S01]  /*06c0*/  @!P2 IMAD R18, R25, R20, RZ ;  /* 0x000000141912a224 */ /* 0x001fe200078e02ff */
[----:B------:R-:W-:Y:S02]  /*06d0*/  @!P1 MOV R24, R122 ;  /* 0x0000007a00189202 */ /* 0x000fe40000000f00 */
[----:B------:R-:W-:Y:S01]  /*06e0*/  IADD3 R121, PT, PT, R123, R19, RZ ;  /* 0x000000137b797210 */ /* 0x000fe20007ffe0ff */
[----:B------:R-:W-:-:S03]  /*06f0*/  @!P2 IMAD R21, R72, R21, R18 ;  /* 0x000000154815a224 */ /* 0x000fc600078e0212 */
[----:B------:R-:W-:Y:S01]  /*0700*/  @!P1 MOV R25, R121 ;  /* 0x0000007900199202 */ /* 0x000fe20000000f00 */
[----:B------:R-:W-:-:S03]  /*0710*/  @!P2 IMAD.WIDE.U32 R18, R72, R20, R120 ;  /* 0x000000144812a225 */ /* 0x000fc600078e0078 */
[C---:B------:R-:W-:Y:S02]  /*0720*/  @!P2 SHF.L.U32 R35, R18.reuse, 0x1, RZ ;  /* 0x000000011223a819 */ /* 0x040fe400000006ff */
[----:B------:R-:W-:Y:S02]  /*0730*/  @!P2 IADD3 R19, PT, PT, R19, R21, RZ ;  /* 0x000000151313a210 */ /* 0x000fe40007ffe0ff */
[----:B--2---:R-:W-:Y:S01]  /*0740*/  @!P2 IADD3 R34, P5, PT, R35, R14, RZ ;  /* 0x0000000e2322a210 */ /* 0x004fe20007fbe0ff */
[----:B------:R-:W0:Y:S01]  /*0750*/  @!P0 LDC.64 R20, c[0x0][0x3f8] ;  /* 0x0000fe00ff148b82 */ /* 0x000e220000000a00 */
[----:B------:R-:W-:Y:S01]  /*0760*/  @!P2 SHF.L.U64.HI R26, R18, 0x1, R19 ;  /* 0x00000001121aa819 */ /* 0x000fe20000010213 */
[----:B---3--:R-:W-:Y:S01]  /*0770*/  @!P1 IMAD R14, R23, R28, RZ ;  /* 0x0000001c170e9224 */ /* 0x008fe200078e02ff */
[----:B-1----:R-:W-:Y:S01]  /*0780*/  @!P2 IADD3 R32, P4, PT, R35, R16, RZ ;  /* 0x000000102320a210 */ /* 0x002fe20007f9e0ff */
[----:B------:R-:W-:Y:S01]  /*0790*/  @!P1 IMAD.WIDE.U32 R24, R31, R28, R24 ;  /* 0x0000001c1f189225 */ /* 0x000fe200078e0018 */
[----:B------:R-:W-:-:S03]  /*07a0*/  @!P2 IADD3.X R35, PT, PT, R26, R15, RZ, P5, !PT ;  /* 0x0000000f1a23a210 */ /* 0x000fc60002ffe4ff */
[----:B------:R-:W1:Y:S01]  /*07b0*/  @!P1 LDC.64 R22, c[0x0][0x3a0] ;  /* 0x0000e800ff169b82 */ /* 0x000e620000000a00 */
[----:B------:R-:W-:Y:S01]  /*07c0*/  @!P1 IMAD R27, R31, R29, R14 ;  /* 0x0000001d1f1b9224 */ /* 0x000fe200078e020e */
[----:B------:R-:W-:Y:S02]  /*07d0*/  @!P2 IADD3.X R33, PT, PT, R26, R17, RZ, P4, !PT ;  /* 0x000000111a21a210 */ /* 0x000fe400027fe4ff */
[----:B------:R-:W-:-:S04]  /*07e0*/  CS2R R14, SRZ ;  /* 0x00000000000e7805 */ /* 0x000fc8000001ff00 */
[----:B------:R-:W2:Y:S01]  /*07f0*/  @!P1 LDC.64 R18, c[0x0][0x398] ;  /* 0x0000e600ff129b82 */ /* 0x000ea20000000a00 */
[----:B------:R-:W-:Y:S01]  /*0800*/  @!P1 IADD3 R17, PT, PT, R25, R27, RZ ;  /* 0x0000001b19119210 */ /* 0x000fe20007ffe0ff */
[----:B------:R-:W3:Y:S01]  /*0810*/  @!P2 LDG.E R14, desc[UR8][R32.64] ;  /* 0x00000008200ea981 */ /* 0x000ee2000c1e1900 */
[----:B------:R-:W-:Y:S02]  /*0820*/  @!P1 SHF.L.U32 R25, R24, 0x1, RZ ;  /* 0x0000000118199819 */ /* 0x000fe400000006ff */
[----:B------:R-:W-:Y:S01]  /*0830*/  IADD3 R47, PT, PT, R76, 0x80, RZ ;  /* 0x000000804c2f7810 */ /* 0x000fe20007ffe0ff */
[----:B------:R4:W5:Y:S01]  /*0840*/  @!P2 LDG.E R15, desc[UR8][R34.64] ;  /* 0x00000008220fa981 */ /* 0x000962000c1e1900 */
[----:B------:R-:W-:Y:S01]  /*0850*/  @!P1 SHF.L.U64.HI R24, R24, 0x1, R17 ;  /* 0x0000000118189819 */ /* 0x000fe20000010211 */
[----:B------:R-:W4:Y:S01]  /*0860*/  @!P0 LDC.64 R26, c[0x0][0x3a0] ;  /* 0x0000e800ff1a8b82 */ /* 0x000f220000000a00 */
[----:B0-----:R-:W-:Y:S01]  /*0870*/  @!P0 IMAD R36, R39, R20, RZ ;  /* 0x0000001427248224 */ /* 0x001fe200078e02ff */
[----:B------:R-:W-:-:S02]  /*0880*/  ISETP.GE.U32.AND P4, PT, R47, UR12, PT ;  /* 0x0000000c2f007c0c */ /* 0x000fc4000bf86070 */
[----:B------:R-:W-:Y:S02]  /*0890*/  CS2R R56, SRZ ;  /* 0x0000000000387805 */ /* 0x000fe4000001ff00 */
[----:B------:R-:W-:Y:S02]  /*08a0*/  SHF.R.S32.HI R39, RZ, 0x1f, R47 ;  /* 0x0000001fff277819 */ /* 0x000fe4000001142f */
[----:B------:R-:W0:Y:S01]  /*08b0*/  @!P3 LDC.64 R16, c[0x0][0x3f8] ;  /* 0x0000fe00ff10bb82 */ /* 0x000e220000000a00 */
[----:B-1----:R-:W-:Y:S02]  /*08c0*/  @!P1 IADD3 R30, P2, PT, R25, R22, RZ ;  /* 0x00000016191e9210 */ /* 0x002fe40007f5e0ff */
[----:B------:R-:W-:Y:S02]  /*08d0*/  ISETP.GE.AND.EX P4, PT, R39, UR13, PT, P4 ;  /* 0x0000000d27007c0c */ /* 0x000fe4000bf86340 */
[----:B------:R-:W-:Y:S02]  /*08e0*/  @!P1 IADD3.X R31, PT, PT, R24, R23, RZ, P2, !PT ;  /* 0x00000017181f9210 */ /* 0x000fe400017fe4ff */
[----:B------:R-:W-:Y:S01]  /*08f0*/  @!P0 MOV R22, R122 ;  /* 0x0000007a00168202 */ /* 0x000fe20000000f00 */
[----:B------:R-:W1:Y:S01]  /*0900*/  @!P0 LDC.64 R28, c[0x0][0x398] ;  /* 0x0000e600ff1c8b82 */ /* 0x000e620000000a00 */
[----:B------:R-:W-:Y:S01]  /*0910*/  @!P0 MOV R23, R121 ;  /* 0x0000007900178202 */ /* 0x000fe20000000f00 */
[----:B------:R-:W5:Y:S01]  /*0920*/  @!P1 LDG.E R57, desc[UR8][R30.64] ;  /* 0x000000081e399981 */ /* 0x000f62000c1e1900 */
[----:B--2---:R-:W-:Y:S01]  /*0930*/  @!P1 IADD3 R18, P5, PT, R25, R18, RZ ;  /* 0x0000001219129210 */ /* 0x004fe20007fbe0ff */
[----:B------:R-:W-:-:S02]  /*0940*/  @!P0 IMAD R25, R37, R21, R36 ;  /* 0x0000001525198224 */ /* 0x000fc400078e0224 */
[----:B------:R-:W-:Y:S01]  /*0950*/  @!P0 IMAD.WIDE.U32 R20, R37, R20, R22 ;  /* 0x0000001425148225 */ /* 0x000fe200078e0016 */
[----:B------:R-:W-:Y:S01]  /*0960*/  @!P1 IADD3.X R19, PT, PT, R24, R19, RZ, P5, !PT ;  /* 0x0000001318139210 */ /* 0x000fe20002ffe4ff */
[----:B------:R-:W2:Y:S03]  /*0970*/  @!P3 LDC.64 R22, c[0x0][0x398] ;  /* 0x0000e600ff16bb82 */ /* 0x000ea60000000a00 */
[----:B------:R-:W-:Y:S01]  /*0980*/  @!P0 IADD3 R21, PT, PT, R21, R25, RZ ;  /* 0x0000001915158210 */ /* 0x000fe20007ffe0ff */
[----:B------:R0:W5:Y:S01]  /*0990*/  @!P1 LDG.E R56, desc[UR8][R18.64] ;  /* 0x0000000812389981 */ /* 0x000162000c1e1900 */
[----:B----4-:R-:W-:-:S03]  /*09a0*/  @!P0 SHF.L.U32 R35, R20, 0x1, RZ ;  /* 0x0000000114238819 */ /* 0x010fc600000006ff */
[----:B------:R-:W4:Y:S01]  /*09b0*/  @!P4 LDC.64 R24, c[0x0][0x3f8] ;  /* 0x0000fe00ff18cb82 */ /* 0x000f220000000a00 */
[----:B------:R-:W-:Y:S02]  /*09c0*/  @!P0 SHF.L.U64.HI R36, R20, 0x1, R21 ;  /* 0x0000000114248819 */ /* 0x000fe40000010215 */
[----:B------:R-:W-:Y:S01]  /*09d0*/  @!P0 IADD3 R32, P1, PT, R35, R26, RZ ;  /* 0x0000001a23208210 */ /* 0x000fe20007f3e0ff */
[----:B0-----:R-:W-:Y:S01]  /*09e0*/  @!P3 IMAD R26, R45, R16, RZ ;  /* 0x000000102d1ab224 */ /* 0x001fe200078e02ff */
[----:B------:R-:W-:-:S03]  /*09f0*/  @!P3 MOV R18, R122 ;  /* 0x0000007a0012b202 */ /* 0x000fc60000000f00 */
[----:B------:R-:W0:Y:S01]  /*0a00*/  @!P3 LDC.64 R20, c[0x0][0x3a0] ;  /* 0x0000e800ff14bb82 */ /* 0x000e220000000a00 */
[----:B------:R-:W-:Y:S02]  /*0a10*/  @!P3 MOV R19, R121 ;  /* 0x000000790013b202 */ /* 0x000fe40000000f00 */
[----:B------:R-:W-:Y:S01]  /*0a20*/  @!P0 IADD3.X R33, PT, PT, R36, R27, RZ, P1, !PT ;  /* 0x0000001b24218210 */ /* 0x000fe20000ffe4ff */
[C---:B------:R-:W-:Y:S01]  /*0a30*/  @!P3 IMAD R27, R41.reuse, R17, R26 ;  /* 0x00000011291bb224 */ /* 0x040fe200078e021a */
[----:B------:R-:W-:Y:S01]  /*0a40*/  IADD3 R45, PT, PT, R76, 0xc0, RZ ;  /* 0x000000c04c2d7810 */ /* 0x000fe20007ffe0ff */
[----:B------:R-:W-:-:S03]  /*0a50*/  @!P3 IMAD.WIDE.U32 R16, R41, R16, R18 ;  /* 0x000000102910b225 */ /* 0x000fc600078e0012 */
[----:B------:R-:W-:Y:S02]  /*0a60*/  ISETP.GE.U32.AND P1, PT, R45, UR12, PT ;  /* 0x0000000c2d007c0c */ /* 0x000fe4000bf26070 */
[----:B------:R-:W-:Y:S02]  /*0a70*/  SHF.R.S32.HI R41, RZ, 0x1f, R45 ;  /* 0x0000001fff297819 */ /* 0x000fe4000001142d */
[----:B------:R-:W-:Y:S02]  /*0a80*/  @!P3 IADD3 R19, PT, PT, R17, R27, RZ ;  /* 0x0000001b1113b210 */ /* 0x000fe40007ffe0ff */
[----:B------:R-:W-:Y:S01]  /*0a90*/  ISETP.GE.AND.EX P1, PT, R41, UR13, PT, P1 ;  /* 0x0000000d29007c0c */ /* 0x000fe2000bf26310 */
[----:B------:R-:W2:Y:S01]  /*0aa0*/  @!P4 LDC.64 R26, c[0x0][0x3a0] ;  /* 0x0000e800ff1acb82 */ /* 0x000ea20000000a00 */
[----:B-1----:R-:W-:Y:S02]  /*0ab0*/  @!P0 IADD3 R34, P2, PT, R35, R28, RZ ;  /* 0x0000001c23228210 */ /* 0x002fe40007f5e0ff */
[----:B------:R-:W-:-:S02]  /*0ac0*/  CS2R R54, SRZ ;  /* 0x0000000000367805 */ /* 0x000fc4000001ff00 */
[----:B------:R-:W-:Y:S02]  /*0ad0*/  @!P3 SHF.L.U32 R17, R16, 0x1, RZ ;  /* 0x000000011011b819 */ /* 0x000fe400000006ff */
[----:B------:R-:W-:Y:S02]  /*0ae0*/  @!P0 IADD3.X R35, PT, PT, R36, R29, RZ, P2, !PT ;  /* 0x0000001d24238210 */ /* 0x000fe400017fe4ff */
[----:B------:R-:W-:Y:S01]  /*0af0*/  @!P3 SHF.L.U64.HI R36, R16, 0x1, R19 ;  /* 0x000000011024b819 */ /* 0x000fe20000010213 */
[----:B----4-:R-:W-:Y:S01]  /*0b00*/  @!P4 IMAD R16, R39, R24, RZ ;  /* 0x000000182710c224 */ /* 0x010fe200078e02ff */
[----:B------:R-:W-:Y:S01]  /*0b10*/  IADD3 R49, PT, PT, R76, 0xe0, RZ ;  /* 0x000000e04c317810 */ /* 0x000fe20007ffe0ff */
[----:B------:R1:W4:Y:S01]  /*0b20*/  @!P0 LDG.E R55, desc[UR8][R32.64] ;  /* 0x0000000820378981 */ /* 0x000322000c1e1900 */
[----:B------:R-:W-:Y:S01]  /*0b30*/  @!P4 MOV R30, R122 ;  /* 0x0000007a001ec202 */ /* 0x000fe20000000f00 */
[----:B------:R-:W1:Y:S01]  /*0b40*/  @!P4 LDC.64 R18, c[0x0][0x398] ;  /* 0x0000e600ff12cb82 */ /* 0x000e620000000a00 */
[----:B------:R-:W-:Y:S01]  /*0b50*/  @!P4 MOV R31, R121 ;  /* 0x00000079001fc202 */ /* 0x000fe20000000f00 */
[----:B------:R1:W4:Y:S01]  /*0b60*/  @!P0 LDG.E R54, desc[UR8][R34.64] ;  /* 0x0000000822368981 */ /* 0x000322000c1e1900 */
[----:B0-----:R-:W-:-:S02]  /*0b70*/  @!P3 IADD3 R28, P0, PT, R17, R20, RZ ;  /* 0x00000014111cb210 */ /* 0x001fc40007f1e0ff */
[----:B--2---:R-:W-:Y:S02]  /*0b80*/  @!P3 IADD3 R20, P5, PT, R17, R22, RZ ;  /* 0x000000161114b210 */ /* 0x004fe40007fbe0ff */
[----:B------:R-:W-:Y:S01]  /*0b90*/  ISETP.GE.U32.AND P2, PT, R49, UR12, PT ;  /* 0x0000000c31007c0c */ /* 0x000fe2000bf46070 */
[C---:B-1----:R-:W-:Y:S02]  /*0ba0*/  @!P4 IMAD R33, R47.reuse, R25, R16 ;  /* 0x000000192f21c224 */ /* 0x042fe400078e0210 */
[----:B------:R-:W0:Y:S01]  /*0bb0*/  @!P1 LDC.64 R16, c[0x0][0x3f8] ;  /* 0x0000fe00ff109b82 */ /* 0x000e220000000a00 */
[----:B------:R-:W-:Y:S01]  /*0bc0*/  SHF.R.S32.HI R35, RZ, 0x1f, R49 ;  /* 0x0000001fff237819 */ /* 0x000fe20000011431 */
[----:B------:R-:W-:Y:S01]  /*0bd0*/  @!P4 IMAD.WIDE.U32 R24, R47, R24, R30 ;  /* 0x000000182f18c225 */ /* 0x000fe200078e001e */
[----:B------:R-:W-:Y:S02]  /*0be0*/  @!P3 IADD3.X R29, PT, PT, R36, R21, RZ, P0, !PT ;  /* 0x00000015241db210 */ /* 0x000fe400007fe4ff */
[----:B------:R-:W-:-:S02]  /*0bf0*/  ISETP.GE.AND.EX P2, PT, R35, UR13, PT, P2 ;  /* 0x0000000d23007c0c */ /* 0x000fc4000bf46320 */
[----:B------:R-:W-:Y:S02]  /*0c00*/  @!P3 IADD3.X R21, PT, PT, R36, R23, RZ, P5, !PT ;  /* 0x000000172415b210 */ /* 0x000fe40002ffe4ff */
[----:B------:R-:W-:Y:S02]  /*0c10*/  @!P4 IADD3 R25, PT, PT, R25, R33, RZ ;  /* 0x000000211919c210 */ /* 0x000fe40007ffe0ff */
[C---:B------:R-:W-:Y:S02]  /*0c20*/  @!P4 SHF.L.U32 R23, R24.reuse, 0x1, RZ ;  /* 0x000000011817c819 */ /* 0x040fe400000006ff */
[----:B------:R-:W-:Y:S02]  /*0c30*/  @!P4 SHF.L.U64.HI R32, R24, 0x1, R25 ;  /* 0x000000011820c819 */ /* 0x000fe40000010219 */
[----:B------:R-:W-:Y:S02]  /*0c40*/  @!P4 IADD3 R30, P0, PT, R23, R26, RZ ;  /* 0x0000001a171ec210 */ /* 0x000fe40007f1e0ff */
[----:B------:R-:W-:-:S02]  /*0c50*/  CS2R R52, SRZ ;  /* 0x0000000000347805 */ /* 0x000fc4000001ff00 */
[----:B------:R-:W-:Y:S01]  /*0c60*/  IADD3 R37, PT, PT, R76, 0xa0, RZ ;  /* 0x000000a04c257810 */ /* 0x000fe20007ffe0ff */
[----:B------:R-:W1:Y:S01]  /*0c70*/  @!P1 LDC.64 R24, c[0x0][0x3a0] ;  /* 0x0000e800ff189b82 */ /* 0x000e620000000a00 */
[----:B------:R-:W-:Y:S02]  /*0c80*/  @!P4 IADD3.X R31, PT, PT, R32, R27, RZ, P0, !PT ;  /* 0x0000001b201fc210 */ /* 0x000fe400007fe4ff */
[----:B------:R-:W-:Y:S01]  /*0c90*/  ISETP.GE.U32.AND P0, PT, R37, UR12, PT ;  /* 0x0000000c25007c0c */ /* 0x000fe2000bf06070 */
[----:B------:R0:W2:Y:S01]  /*0ca0*/  @!P3 LDG.E R53, desc[UR8][R28.64] ;  /* 0x000000081c35b981 */ /* 0x0000a2000c1e1900 */
[----:B------:R-:W-:-:S03]  /*0cb0*/  SHF.R.S32.HI R39, RZ, 0x1f, R37 ;  /* 0x0000001fff277819 */ /* 0x000fc60000011425 */
[----:B------:R-:W1:Y:S01]  /*0cc0*/  @!P2 LDC.64 R26, c[0x0][0x3f8] ;  /* 0x0000fe00ff1aab82 */ /* 0x000e620000000a00 */
[----:B------:R0:W2:Y:S01]  /*0cd0*/  @!P3 LDG.E R52, desc[UR8][R20.64] ;  /* 0x000000081434b981 */ /* 0x0000a2000c1e1900 */
[----:B------:R-:W-:Y:S02]  /*0ce0*/  @!P4 IADD3 R18, P3, PT, R23, R18, RZ ;  /* 0x000000121712c210 */ /* 0x000fe40007f7e0ff */
[----:B------:R-:W-:Y:S01]  /*0cf0*/  ISETP.GE.AND.EX P0, PT, R39, UR13, PT, P0 ;  /* 0x0000000d27007c0c */ /* 0x000fe2000bf06300 */
[----:B0-----:R-:W-:-:S03]  /*0d00*/  @!P1 IMAD R28, R41, R16, RZ ;  /* 0x00000010291c9224 */ /* 0x001fc600078e02ff */
[----:B------:R-:W0:Y:S01]  /*0d10*/  @!P1 LDC.64 R22, c[0x0][0x398] ;  /* 0x0000e600ff169b82 */ /* 0x000e220000000a00 */
[----:B------:R-:W-:Y:S01]  /*0d20*/  CS2R R50, SRZ ;  /* 0x0000000000327805 */ /* 0x000fe2000001ff00 */
[C---:B------:R-:W-:Y:S01]  /*0d30*/  @!P1 IMAD R33, R45.reuse, R17, R28 ;  /* 0x000000112d219224 */ /* 0x040fe200078e021c */
[----:B------:R-:W-:Y:S02]  /*0d40*/  @!P1 MOV R28, R122 ;  /* 0x0000007a001c9202 */ /* 0x000fe40000000f00 */
[----:B------:R-:W-:Y:S02]  /*0d50*/  @!P1 MOV R29, R121 ;  /* 0x00000079001d9202 */ /* 0x000fe40000000f00 */
[----:B------:R-:W-:Y:S01]  /*0d60*/  @!P4 IADD3.X R19, PT, PT, R32, R19, RZ, P3, !PT ;  /* 0x000000132013c210 */ /* 0x000fe20001ffe4ff */
[----:B------:R-:W0:Y:S01]  /*0d70*/  @!P2 LDC.64 R20, c[0x0][0x3a0] ;  /* 0x0000e800ff14ab82 */ /* 0x000e220000000a00 */
[----:B------:R-:W-:Y:S01]  /*0d80*/  ISETP.GE.U32.AND P3, PT, R76, UR12, PT ;  /* 0x0000000c4c007c0c */ /* 0x000fe2000bf66070 */
[----:B------:R-:W-:Y:S01]  /*0d90*/  @!P1 IMAD.WIDE.U32 R28, R45, R16, R28 ;  /* 0x000000102d1c9225 */ /* 0x000fe200078e001c */
[----:B------:R1:W2:Y:S04]  /*0da0*/  @!P4 LDG.E R51, desc[UR8][R30.64] ;  /* 0x000000081e33c981 */ /* 0x0002a8000c1e1900 */
[----:B------:R1:W2:Y:S01]  /*0db0*/  @!P4 LDG.E R50, desc[UR8][R18.64] ;  /* 0x000000081232c981 */ /* 0x0002a2000c1e1900 */
[----:B------:R-:W-:Y:S01]  /*0dc0*/  ISETP.GE.AND.EX P3, PT, R6, UR13, PT, P3 ;  /* 0x0000000d06007c0c */ /* 0x000fe2000bf66330 */
[----:B------:R-:W0:Y:S01]  /*0dd0*/  @!P2 LDC.64 R16, c[0x0][0x398] ;  /* 0x0000e600ff10ab82 */ /* 0x000e220000000a00 */
[----:B-1----:R-:W-:-:S07]  /*0de0*/  @!P1 IADD3 R31, PT, PT, R29, R33, RZ ;  /* 0x000000211d1f9210 */ /* 0x002fce0007ffe0ff */
[----:B------:R-:W1:Y:S01]  /*0df0*/  @!P0 LDC.64 R18, c[0x0][0x3f8] ;  /* 0x0000fe00ff128b82 */ /* 0x000e620000000a00 */
[C---:B------:R-:W-:Y:S01]  /*0e00*/  @!P1 SHF.L.U32 R29, R28.reuse, 0x1, RZ ;  /* 0x000000011c1d9819 */ /* 0x040fe200000006ff */
[----:B------:R-:W-:Y:S01]  /*0e10*/  @!P2 IMAD R30, R35, R26, RZ ;  /* 0x0000001a231ea224 */ /* 0x000fe200078e02ff */
[----:B------:R-:W-:Y:S02]  /*0e20*/  @!P1 SHF.L.U64.HI R32, R28, 0x1, R31 ;  /* 0x000000011c209819 */ /* 0x000fe4000001021f */
[----:B------:R-:W-:Y:S01]  /*0e30*/  @!P1 IADD3 R28, P4, PT, R29, R24, RZ ;  /* 0x000000181d1c9210 */ /* 0x000fe20007f9e0ff */
[----:B------:R-:W-:Y:S01]  /*0e40*/  @!P2 IMAD R33, R49, R27, R30 ;  /* 0x0000001b3121a224 */ /* 0x000fe200078e021e */
[----:B------:R-:W-:Y:S02]  /*0e50*/  @!P2 MOV R30, R122 ;  /* 0x0000007a001ea202 */ /* 0x000fe40000000f00 */
[----:B------:R-:W-:Y:S02]  /*0e60*/  CS2R R46, SRZ ;  /* 0x00000000002e7805 */ /* 0x000fe4000001ff00 */
[----:B------:R-:W-:Y:S01]  /*0e70*/  @!P2 MOV R31, R121 ;  /* 0x00000079001fa202 */ /* 0x000fe20000000f00 */
[----:B------:R-:W3:Y:S01]  /*0e80*/  @!P0 LDC.64 R40, c[0x0][0x398] ;  /* 0x0000e600ff288b82 */ /* 0x000ee20000000a00 */
[----:B0-----:R-:W-:-:S02]  /*0e90*/  @!P1 IADD3 R24, P5, PT, R29, R22, RZ ;  /* 0x000000161d189210 */ /* 0x001fc40007fbe0ff */
[C---:B------:R-:W-:Y:S01]  /*0ea0*/  @!P1 IADD3.X R29, PT, PT, R32.reuse, R25, RZ, P4, !PT ;  /* 0x00000019201d9210 */ /* 0x040fe200027fe4ff */
[----:B------:R-:W-:Y:S01]  /*0eb0*/  @!P2 IMAD.WIDE.U32 R26, R49, R26, R30 ;  /* 0x0000001a311aa225 */ /* 0x000fe200078e001e */
[----:B------:R-:W-:Y:S02]  /*0ec0*/  ISETP.GE.U32.AND P4, PT, R71, UR12, PT ;  /* 0x0000000c47007c0c */ /* 0x000fe4000bf86070 */
[----:B------:R-:W-:Y:S01]  /*0ed0*/  @!P1 IADD3.X R25, PT, PT, R32, R23, RZ, P5, !PT ;  /* 0x0000001720199210 */ /* 0x000fe20002ffe4ff */
[----:B------:R-:W0:Y:S01]  /*0ee0*/  @!P0 LDC.64 R30, c[0x0][0x3a0] ;  /* 0x0000e800ff1e8b82 */ /* 0x000e220000000a00 */
[----:B------:R-:W-:Y:S01]  /*0ef0*/  ISETP.GE.AND.EX P4, PT, R7, UR13, PT, P4 ;  /* 0x0000000d07007c0c */ /* 0x000fe2000bf86340 */
[----:B------:R1:W2:Y:S01]  /*0f00*/  @!P1 LDG.E R47, desc[UR8][R28.64] ;  /* 0x000000081c2f9981 */ /* 0x0002a2000c1e1900 */
[C---:B------:R-:W-:Y:S02]  /*0f10*/  @!P2 SHF.L.U32 R35, R26.reuse, 0x1, RZ ;  /* 0x000000011a23a819 */ /* 0x040fe400000006ff */
[----:B------:R-:W-:Y:S01]  /*0f20*/  @!P2 IADD3 R27, PT, PT, R27, R33, RZ ;  /* 0x000000211b1ba210 */ /* 0x000fe20007ffe0ff */
[----:B------:R1:W2:Y:S02]  /*0f30*/  @!P1 LDG.E R46, desc[UR8][R24.64] ;  /* 0x00000008182e9981 */ /* 0x0002a4000c1e1900 */
[----:B------:R-:W0:Y:S01]  /*0f40*/  @!P3 LDC.64 R22, c[0x0][0x3f8] ;  /* 0x0000fe00ff16bb82 */ /* 0x000e220000000a00 */
[----:B------:R-:W-:Y:S01]  /*0f50*/  @!P2 IADD3 R32, P5, PT, R35, R20, RZ ;  /* 0x000000142320a210 */ /* 0x000fe20007fbe0ff */
[----:B-1----:R-:W-:Y:S01]  /*0f60*/  @!P0 IMAD R20, R39, R18, RZ ;  /* 0x0000001227148224 */ /* 0x002fe200078e02ff */
[----:B------:R-:W-:-:S02]  /*0f70*/  @!P2 SHF.L.U64.HI R26, R26, 0x1, R27 ;  /* 0x000000011a1aa819 */ /* 0x000fc4000001021b */
[----:B------:R-:W-:Y:S01]  /*0f80*/  @!P2 IADD3 R34, P1, PT, R35, R16, RZ ;  /* 0x000000102322a210 */ /* 0x000fe20007f3e0ff */
[----:B------:R-:W-:Y:S01]  /*0f90*/  @!P0 IMAD R29, R37, R19, R20 ;  /* 0x00000013251d8224 */ /* 0x000fe200078e0214 */
[C---:B------:R-:W-:Y:S01]  /*0fa0*/  @!P2 IADD3.X R33, PT, PT, R26.reuse, R21, RZ, P5, !PT ;  /* 0x000000151a21a210 */ /* 0x040fe20002ffe4ff */
[----:B------:R-:W1:Y:S01]  /*0fb0*/  @!P3 LDC.64 R24, c[0x0][0x3a0] ;  /* 0x0000e800ff18bb82 */ /* 0x000e620000000a00 */
[----:B------:R-:W-:Y:S02]  /*0fc0*/  @!P2 IADD3.X R35, PT, PT, R26, R17, RZ, P1, !PT ;  /* 0x000000111a23a210 */ /* 0x000fe40000ffe4ff */
[----:B------:R-:W-:Y:S02]  /*0fd0*/  @!P0 MOV R26, R122 ;  /* 0x0000007a001a8202 */ /* 0x000fe40000000f00 */
[----:B------:R-:W-:-:S03]  /*0fe0*/  @!P0 MOV R27, R121 ;  /* 0x00000079001b8202 */ /* 0x000fc60000000f00 */
[----:B------:R-:W1:Y:S01]  /*0ff0*/  @!P4 LDC.64 R20, c[0x0][0x3f8] ;  /* 0x0000fe00ff14cb82 */ /* 0x000e620000000a00 */
[----:B------:R-:W-:Y:S01]  /*1000*/  CS2R R16, SRZ ;  /* 0x0000000000107805 */ /* 0x000fe2000001ff00 */
[----:B------:R-:W-:Y:S01]  /*1010*/  @!P0 IMAD.WIDE.U32 R18, R37, R18, R26 ;  /* 0x0000001225128225 */ /* 0x000fe200078e001a */
[----:B------:R-:W-:Y:S02]  /*1020*/  @!P3 MOV R26, R122 ;  /* 0x0000007a001ab202 */ /* 0x000fe40000000f00 */
[----:B------:R-:W-:Y:S02]  /*1030*/  @!P3 MOV R27, R121 ;  /* 0x00000079001bb202 */ /* 0x000fe40000000f00 */
[----:B------:R3:W2:Y:S01]  /*1040*/  @!P2 LDG.E R16, desc[UR8][R32.64] ;  /* 0x000000082010a981 */ /* 0x0006a2000c1e1900 */
[-C--:B0-----:R-:W-:Y:S01]  /*1050*/  @!P3 IMAD R28, R6, R22.reuse, RZ ;  /* 0x00000016061cb224 */ /* 0x081fe200078e02ff */
[----:B------:R-:W-:Y:S02]  /*1060*/  @!P0 IADD3 R29, PT, PT, R19, R29, RZ ;  /* 0x0000001d131d8210 */ /* 0x000fe40007ffe0ff */
[----:B------:R0:W2:Y:S01]  /*1070*/  @!P2 LDG.E R17, desc[UR8][R34.64] ;  /* 0x000000082211a981 */ /* 0x0000a2000c1e1900 */
[----:B------:R-:W-:Y:S01]  /*1080*/  ISETP.GE.U32.AND P2, PT, R70, UR12, PT ;  /* 0x0000000c46007c0c */ /* 0x000fe2000bf46070 */
[----:B------:R-:W-:Y:S01]  /*1090*/  @!P3 IMAD R37, R76, R23, R28 ;  /* 0x000000174c25b224 */ /* 0x000fe200078e021c */
[----:B------:R-:W-:Y:S01]  /*10a0*/  @!P0 SHF.L.U32 R19, R18, 0x1, RZ ;  /* 0x0000000112138819 */ /* 0x000fe200000006ff */
[----:B------:R-:W-:-:S02]  /*10b0*/  @!P3 IMAD.WIDE.U32 R26, R76, R22, R26 ;  /* 0x000000164c1ab225 */ /* 0x000fc400078e001a */
[----:B------:R-:W5:Y:S01]  /*10c0*/  @!P3 LDC.64 R22, c[0x0][0x398] ;  /* 0x0000e600ff16bb82 */ /* 0x000f620000000a00 */
[----:B------:R-:W-:Y:S02]  /*10d0*/  ISETP.GE.AND.EX P2, PT, R8, UR13, PT, P2 ;  /* 0x0000000d08007c0c */ /* 0x000fe4000bf46320 */
[----:B---3--:R-:W-:Y:S02]  /*10e0*/  @!P0 SHF.L.U64.HI R32, R18, 0x1, R29 ;  /* 0x0000000112208819 */ /* 0x008fe4000001021d */
[C---:B------:R-:W-:Y:S02]  /*10f0*/  @!P0 IADD3 R30, P6, PT, R19.reuse, R30, RZ ;  /* 0x0000001e131e8210 */ /* 0x040fe40007fde0ff */
[----:B------:R-:W-:Y:S01]  /*1100*/  @!P0 IADD3 R40, P1, PT, R19, R40, RZ ;  /* 0x0000002813288210 */ /* 0x000fe20007f3e0ff */
[----:B------:R-:W3:Y:S01]  /*1110*/  @!P4 LDC.64 R28, c[0x0][0x398] ;  /* 0x0000e600ff1ccb82 */ /* 0x000ee20000000a00 */
[----:B0-----:R-:W-:Y:S02]  /*1120*/  @!P3 SHF.L.U32 R35, R26, 0x1, RZ ;  /* 0x000000011a23b819 */ /* 0x001fe400000006ff */
[----:B------:R-:W-:-:S02]  /*1130*/  @!P3 IADD3 R27, PT, PT, R27, R37, RZ ;  /* 0x000000251b1bb210 */ /* 0x000fc40007ffe0ff */
[----:B------:R-:W-:-:S03]  /*1140*/  @!P0 IADD3.X R31, PT, PT, R32, R31, RZ, P6, !PT ;  /* 0x0000001f201f8210 */ /* 0x000fc600037fe4ff */
[----:B------:R-:W0:Y:S01]  /*1150*/  @!P4 LDC.64 R18, c[0x0][0x3a0] ;  /* 0x0000e800ff12cb82 */ /* 0x000e220000000a00 */
[----:B-1----:R-:W-:Y:S01]  /*1160*/  @!P3 IADD3 R36, P6, PT, R35, R24, RZ ;  /* 0x000000182324b210 */ /* 0x002fe20007fde0ff */
[----:B------:R-:W-:Y:S01]  /*1170*/  @!P4 IMAD R24, R7, R20, RZ ;  /* 0x000000140718c224 */ /* 0x000fe200078e02ff */
[----:B------:R-:W-:Y:S02]  /*1180*/  @!P3 SHF.L.U64.HI R38, R26, 0x1, R27 ;  /* 0x000000011a26b819 */ /* 0x000fe4000001021b */
[----:B------:R-:W-:Y:S01]  /*1190*/  ISETP.GE.U32.AND P5, PT, R69, UR12, PT ;  /* 0x0000000c45007c0c */ /* 0x000fe2000bfa6070 */
[----:B------:R-:W-:Y:S01]  /*11a0*/  @!P4 IMAD R33, R71, R21, R24 ;  /* 0x000000154721c224 */ /* 0x000fe200078e0218 */
[----:B------:R-:W-:Y:S01]  /*11b0*/  @!P3 IADD3.X R37, PT, PT, R38, R25, RZ, P6, !PT ;  /* 0x000000192625b210 */ /* 0x000fe200037fe4ff */
[----:B------:R-:W1:Y:S01]  /*11c0*/  @!P2 LDC.64 R26, c[0x0][0x3f8] ;  /* 0x0000fe00ff1aab82 */ /* 0x000e620000000a00 */
[----:B------:R-:W-:Y:S02]  /*11d0*/  @!P4 MOV R24, R122 ;  /* 0x0000007a0018c202 */ /* 0x000fe40000000f00 */
[----:B------:R-:W-:-:S02]  /*11e0*/  @!P4 MOV R25, R121 ;  /* 0x000000790019c202 */ /* 0x000fc40000000f00 */
[----:B------:R-:W-:Y:S01]  /*11f0*/  ISETP.GE.AND.EX P5, PT, R9, UR13, PT, P5 ;  /* 0x0000000d09007c0c */ /* 0x000fe2000bfa6350 */
[----:B------:R-:W-:Y:S01]  /*1200*/  @!P4 IMAD.WIDE.U32 R24, R71, R20, R24 ;  /* 0x000000144718c225 */ /* 0x000fe200078e0018 */
[----:B------:R-:W-:Y:S02]  /*1210*/  @!P0 IADD3.X R41, PT, PT, R32, R41, RZ, P1, !PT ;  /* 0x0000002920298210 */ /* 0x000fe40000ffe4ff */
[----:B-----5:R-:W-:Y:S02]  /*1220*/  @!P3 IADD3 R34, P1, PT, R35, R22, RZ ;  /* 0x000000162322b210 */ /* 0x020fe40007f3e0ff */
[----:B------:R-:W-:Y:S02]  /*1230*/  @!P4 IADD3 R33, PT, PT, R25, R33, RZ ;  /* 0x000000211921c210 */ /* 0x000fe40007ffe0ff */
[----:B------:R-:W-:Y:S02]  /*1240*/  @!P4 SHF.L.U32 R25, R24, 0x1, RZ ;  /* 0x000000011819c819 */ /* 0x000fe400000006ff */
[----:B------:R-:W-:-:S03]  /*1250*/  @!P3 IADD3.X R35, PT, PT, R38, R23, RZ, P1, !PT ;  /* 0x000000172623b210 */ /* 0x000fc60000ffe4ff */
[----:B------:R-:W5:Y:S01]  /*1260*/  @!P5 LDC.64 R20, c[0x0][0x3f8] ;  /* 0x0000fe00ff14db82 */ /* 0x000f620000000a00 */
[----:B------:R-:W-:Y:S02]  /*1270*/  @!P4 SHF.L.U64.HI R38, R24, 0x1, R33 ;  /* 0x000000011826c819 */ /* 0x000fe40000010221 */
[C---:B0-----:R-:W-:Y:S02]  /*1280*/  @!P4 IADD3 R32, P1, PT, R25.reuse, R18, RZ ;  /* 0x000000121920c210 */ /* 0x041fe40007f3e0ff */
[----:B------:R-:W-:Y:S02]  /*1290*/  MOV R18, RZ ;  /* 0x000000ff00127202 */ /* 0x000fe40000000f00 */
[----:B------:R-:W-:Y:S01]  /*12a0*/  @!P4 IADD3.X R33, PT, PT, R38, R19, RZ, P1, !PT ;  /* 0x000000132621c210 */ /* 0x000fe20000ffe4ff */
[----:B------:R-:W0:Y:S01]  /*12b0*/  @!P2 LDC.64 R22, c[0x0][0x3a0] ;  /* 0x0000e800ff16ab82 */ /* 0x000e220000000a00 */
[----:B---3--:R-:W-:Y:S01]  /*12c0*/  @!P4 IADD3 R28, P1, PT, R25, R28, RZ ;  /* 0x0000001c191cc210 */ /* 0x008fe20007f3e0ff */
[----:B-1----:R-:W-:-:S02]  /*12d0*/  @!P2 IMAD R19, R8, R26, RZ ;  /* 0x0000001a0813a224 */ /* 0x002fc400078e02ff */
[----:B------:R1:W3:Y:S04]  /*12e0*/  @!P4 LDG.E R18, desc[UR8][R32.64] ;  /* 0x000000082012c981 */ /* 0x0002e8000c1e1900 */
[----:B------:R-:W4:Y:S01]  /*12f0*/  @!P2 LDC.64 R24, c[0x0][0x398] ;  /* 0x0000e600ff18ab82 */ /* 0x000f220000000a00 */
[----:B------:R-:W-:Y:S01]  /*1300*/  @!P2 IMAD R39, R70, R27, R19 ;  /* 0x0000001b4627a224 */ /* 0x000fe200078e0213 */
[----:B-1----:R-:W-:Y:S02]  /*1310*/  @!P2 MOV R32, R122 ;  /* 0x0000007a0020a202 */ /* 0x002fe40000000f00 */
[----:B------:R-:W-:Y:S02]  /*1320*/  @!P2 MOV R33, R121 ;  /* 0x000000790021a202 */ /* 0x000fe40000000f00 */
[----:B------:R-:W-:-:S02]  /*1330*/  CS2R R58, SRZ ;  /* 0x00000000003a7805 */ /* 0x000fc4000001ff00 */
[----:B------:R-:W-:Y:S01]  /*1340*/  @!P4 IADD3.X R29, PT, PT, R38, R29, RZ, P1, !PT ;  /* 0x0000001d261dc210 */ /* 0x000fe20000ffe4ff */
[----:B------:R-:W-:Y:S01]  /*1350*/  @!P2 IMAD.WIDE.U32 R26, R70, R26, R32 ;  /* 0x0000001a461aa225 */ /* 0x000fe200078e0020 */
[----:B------:R-:W-:Y:S02]  /*1360*/  ISETP.GE.U32.AND P1, PT, R68, UR12, PT ;  /* 0x0000000c44007c0c */ /* 0x000fe4000bf26070 */
[----:B------:R1:W3:Y:S02]  /*1370*/  @!P3 LDG.E R59, desc[UR8][R36.64] ;  /* 0x00000008243bb981 */ /* 0x0002e4000c1e1900 */
[----:B------:R-:W-:Y:S02]  /*1380*/  @!P2 IADD3 R27, PT, PT, R27, R39, RZ ;  /* 0x000000271b1ba210 */ /* 0x000fe40007ffe0ff */
[----:B------:R5:W3:Y:S01]  /*1390*/  @!P3 LDG.E R58, desc[UR8][R34.64] ;  /* 0x00000008223ab981 */ /* 0x000ae2000c1e1900 */
[----:B------:R-:W-:Y:S02]  /*13a0*/  ISETP.GE.AND.EX P1, PT, R10, UR13, PT, P1 ;  /* 0x0000000d0a007c0c */ /* 0x000fe4000bf26310 */
[----:B------:R-:W-:-:S02]  /*13b0*/  @!P2 SHF.L.U32 R33, R26, 0x1, RZ ;  /* 0x000000011a21a819 */ /* 0x000fc400000006ff */
[----:B------:R-:W-:Y:S01]  /*13c0*/  @!P2 SHF.L.U64.HI R38, R26, 0x1, R27 ;  /* 0x000000011a26a819 */ /* 0x000fe2000001021b */
[----:B-1----:R-:W1:Y:S01]  /*13d0*/  @!P5 LDC.64 R36, c[0x0][0x3a0] ;  /* 0x0000e800ff24db82 */ /* 0x002e620000000a00 */
[----:B------:R-:W-:Y:S02]  /*13e0*/  @!P5 MOV R26, R122 ;  /* 0x0000007a001ad202 */ /* 0x000fe40000000f00 */
[----:B------:R-:W-:Y:S01]  /*13f0*/  @!P5 MOV R27, R121 ;  /* 0x00000079001bd202 */ /* 0x000fe20000000f00 */
[----:B-----5:R-:W-:Y:S01]  /*1400*/  @!P5 IMAD R34, R9, R20, RZ ;  /* 0x000000140922d224 */ /* 0x020fe200078e02ff */
[----:B0-----:R-:W-:-:S03]  /*1410*/  @!P2 IADD3 R22, P3, PT, R33, R22, RZ ;  /* 0x000000162116a210 */ /* 0x001fc60007f7e0ff */
[C---:B------:R-:W-:Y:S02]  /*1420*/  @!P5 IMAD R21, R69.reuse, R21, R34 ;  /* 0x000000154515d224 */ /* 0x040fe400078e0222 */
[----:B------:R-:W-:Y:S01]  /*1430*/  @!P5 IMAD.WIDE.U32 R26, R69, R20, R26 ;  /* 0x00000014451ad225 */ /* 0x000fe200078e001a */
[----:B------:R-:W0:Y:S01]  /*1440*/  @!P5 LDC.64 R34, c[0x0][0x398] ;  /* 0x0000e600ff22db82 */ /* 0x000e220000000a00 */
[----:B------:R-:W-:Y:S02]  /*1450*/  MOV R19, RZ ;  /* 0x000000ff00137202 */ /* 0x000fe40000000f00 */
[----:B------:R-:W-:Y:S02]  /*1460*/  @!P2 IADD3.X R23, PT, PT, R38, R23, RZ, P3, !PT ;  /* 0x000000172617a210 */ /* 0x000fe40001ffe4ff */
[----:B----4-:R-:W-:Y:S02]  /*1470*/  @!P2 IADD3 R24, P3, PT, R33, R24, RZ ;  /* 0x000000182118a210 */ /* 0x010fe40007f7e0ff */
[----:B------:R-:W-:Y:S01]  /*1480*/  @!P5 IADD3 R21, PT, PT, R27, R21, RZ ;  /* 0x000000151b15d210 */ /* 0x000fe20007ffe0ff */
[----:B------:R-:W4:Y:S01]  /*1490*/  @!P1 LDC.64 R32, c[0x0][0x3f8] ;  /* 0x0000fe00ff209b82 */ /* 0x000f220000000a00 */
[----:B------:R5:W3:Y:S01]  /*14a0*/  @!P4 LDG.E R19, desc[UR8][R28.64] ;  /* 0x000000081c13c981 */ /* 0x000ae2000c1e1900 */
[----:B------:R-:W-:-:S02]  /*14b0*/  MOV R20, RZ ;  /* 0x000000ff00147202 */ /* 0x000fc40000000f00 */
[----:B------:R-:W-:Y:S02]  /*14c0*/  @!P2 IADD3.X R25, PT, PT, R38, R25, RZ, P3, !PT ;  /* 0x000000192619a210 */ /* 0x000fe40001ffe4ff */
[----:B------:R-:W-:Y:S02]  /*14d0*/  ISETP.GE.U32.AND P4, PT, R67, UR12, PT ;  /* 0x0000000c43007c0c */ /* 0x000fe4000bf86070 */
[----:B------:R1:W3:Y:S01]  /*14e0*/  @!P2 LDG.E R20, desc[UR8][R22.64] ;  /* 0x000000081614a981 */ /* 0x0002e2000c1e1900 */
[----:B------:R-:W4:Y:S01]  /*14f0*/  @!P1 LDC.64 R38, c[0x0][0x3a0] ;  /* 0x0000e800ff269b82 */ /* 0x000f220000000a00 */
[C---:B-----5:R-:W-:Y:S02]  /*1500*/  @!P5 SHF.L.U64.HI R28, R26.reuse, 0x1, R21 ;  /* 0x000000011a1cd819 */ /* 0x060fe40000010215 */
[----:B------:R-:W-:Y:S02]  /*1510*/  MOV R21, RZ ;  /* 0x000000ff00157202 */ /* 0x000fe40000000f00 */
[----:B------:R-:W-:-:S03]  /*1520*/  @!P5 SHF.L.U32 R29, R26, 0x1, RZ ;  /* 0x000000011a1dd819 */ /* 0x000fc600000006ff */
[----:B------:R-:W5:Y:S01]  /*1530*/  LDC.64 R26, c[0x0][0x3b8] ;  /* 0x0000ee00ff1a7b82 */ /* 0x000f620000000a00 */
[----:B------:R4:W3:Y:S01]  /*1540*/  @!P2 LDG.E R21, desc[UR8][R24.64] ;  /* 0x000000081815a981 */ /* 0x0008e2000c1e1900 */
[----:B------:R-:W-:Y:S02]  /*1550*/  ISETP.GE.AND.EX P2, PT, R11, UR13, PT, P4 ;  /* 0x0000000d0b007c0c */ /* 0x000fe4000bf46340 */
[C---:B-1----:R-:W-:Y:S02]  /*1560*/  @!P5 IADD3 R36, P3, PT, R29.reuse, R36, RZ ;  /* 0x000000241d24d210 */ /* 0x042fe40007f7e0ff */
[----:B------:R-:W-:Y:S02]  /*1570*/  CS2R R22, SRZ ;  /* 0x0000000000167805 */ /* 0x000fe4000001ff00 */
[----:B------:R-:W-:Y:S02]  /*1580*/  @!P5 IADD3.X R37, PT, PT, R28, R37, RZ, P3, !PT ;  /* 0x000000251c25d210 */ /* 0x000fe40001ffe4ff */
[----:B0-----:R-:W-:Y:S01]  /*1590*/  @!P5 IADD3 R34, P6, PT, R29, R34, RZ ;  /* 0x000000221d22d210 */ /* 0x001fe20007fde0ff */
[----:B----4-:R-:W-:Y:S01]  /*15a0*/  @!P1 IMAD R44, R10, R32, RZ ;  /* 0x000000200a2c9224 */ /* 0x010fe200078e02ff */
[----:B------:R-:W0:Y:S01]  /*15b0*/  @!P1 LDC.64 R24, c[0x0][0x398] ;  /* 0x0000e600ff189b82 */ /* 0x000e220000000a00 */
[----:B------:R1:W4:Y:S01]  /*15c0*/  @!P5 LDG.E R22, desc[UR8][R36.64] ;  /* 0x000000082416d981 */ /* 0x000322000c1e1900 */
[----:B------:R-:W-:Y:S01]  /*15d0*/  @!P5 IADD3.X R35, PT, PT, R28, R35, RZ, P6, !PT ;  /* 0x000000231c23d210 */ /* 0x000fe200037fe4ff */
[----:B------:R-:W-:Y:S01]  /*15e0*/  @!P1 IMAD R45, R68, R33, R44 ;  /* 0x00000021442d9224 */ /* 0x000fe200078e022c */
[----:B------:R-:W-:-:S03]  /*15f0*/  ISETP.GE.U32.AND P3, PT, R66, UR12, PT ;  /* 0x0000000c42007c0c */ /* 0x000fc6000bf66070 */
[----:B------:R5:W4:Y:S01]  /*1600*/  @!P5 LDG.E R23, desc[UR8][R34.64] ;  /* 0x000000082217d981 */ /* 0x000b22000c1e1900 */
[----:B------:R-:W0:Y:S01]  /*1610*/  @!P2 LDC.64 R28, c[0x0][0x3f8] ;  /* 0x0000fe00ff1cab82 */ /* 0x000e220000000a00 */
[----:B-1----:R-:W-:Y:S02]  /*1620*/  @!P1 MOV R36, R122 ;  /* 0x0000007a00249202 */ /* 0x002fe40000000f00 */
[----:B------:R-:W-:Y:S02]  /*1630*/  @!P1 MOV R37, R121 ;  /* 0x0000007900259202 */ /* 0x000fe40000000f00 */
[----:B------:R-:W-:Y:S02]  /*1640*/  ISETP.NE.AND P5, PT, RZ, UR11, PT ;  /* 0x0000000bff007c0c */ /* 0x000fe4000bfa5270 */
[----:B------:R-:W-:Y:S01]  /*1650*/  ISETP.GE.AND.EX P3, PT, R12, UR13, PT, P3 ;  /* 0x0000000d0c007c0c */ /* 0x000fe2000bf66330 */
[----:B------:R-:W-:Y:S01]  /*1660*/  @!P1 IMAD.WIDE.U32 R32, R68, R32, R36 ;  /* 0x0000002044209225 */ /* 0x000fe200078e0024 */
[----:B------:R-:W-:Y:S01]  /*1670*/  CS2R R48, SRZ ;  /* 0x0000000000307805 */ /* 0x000fe2000001ff00 */
[----:B-----5:R-:W1:Y:S03]  /*1680*/  @!P2 LDC.64 R34, c[0x0][0x398] ;  /* 0x0000e600ff22ab82 */ /* 0x020e660000000a00 */
[----:B------:R-:W-:-:S02]  /*1690*/  @!P1 IADD3 R33, PT, PT, R33, R45, RZ ;  /* 0x0000002d21219210 */ /* 0x000fc40007ffe0ff */
[C---:B------:R-:W-:Y:S01]  /*16a0*/  @!P1 SHF.L.U32 R45, R32.reuse, 0x1, RZ ;  /* 0x00000001202d9819 */ /* 0x040fe200000006ff */
[----:B------:R0:W5:Y:S01]  /*16b0*/  @!P0 LDG.E R49, desc[UR8][R30.64] ;  /* 0x000000081e318981 */ /* 0x000162000c1e1900 */
[----:B------:R-:W-:Y:S02]  /*16c0*/  @!P1 SHF.L.U64.HI R44, R32, 0x1, R33 ;  /* 0x00000001202c9819 */ /* 0x000fe40000010221 */
[----:B------:R-:W1:Y:S01]  /*16d0*/  @!P2 LDC.64 R32, c[0x0][0x3a0] ;  /* 0x0000e800ff20ab82 */ /* 0x000e620000000a00 */
[----:B------:R-:W-:Y:S01]  /*16e0*/  @!P1 IADD3 R38, P6, PT, R45, R38, RZ ;  /* 0x000000262d269210 */ /* 0x000fe20007fde0ff */
[----:B------:R0:W4:Y:S01]  /*16f0*/  @!P0 LDG.E R48, desc[UR8][R40.64] ;  /* 0x0000000828308981 */ /* 0x000122000c1e1900 */
[----:B------:R-:W-:Y:S02]  /*1700*/  IADD3 R79, PT, PT, R43, R42, RZ ;  /* 0x0000002a2b4f7210 */ /* 0x000fe40007ffe0ff */
[----:B------:R-:W-:-:S03]  /*1710*/  @!P1 IADD3.X R39, PT, PT, R44, R39, RZ, P6, !PT ;  /* 0x000000272c279210 */ /* 0x000fc600037fe4ff */
[----:B------:R-:W1:Y:S01]  /*1720*/  @P5 LDC.64 R42, c[0x0][0x3b0] ;  /* 0x0000ec00ff2a5b82 */ /* 0x000e620000000a00 */
[----:B------:R-:W-:Y:S01]  /*1730*/  ISETP.GE.U32.AND P4, PT, R65, UR12, PT ;  /* 0x0000000c41007c0c */ /* 0x000fe2000bf86070 */
[----:B------:R-:W-:Y:S01]  /*1740*/  IMAD.WIDE R26, R60, 0x8, R26 ;  /* 0x000000083c1a7825 */ /* 0x000fe200078e021a */
[----:B0-----:R-:W-:Y:S02]  /*1750*/  @!P1 IADD3 R30, P6, PT, R45, R24, RZ ;  /* 0x000000182d1e9210 */ /* 0x001fe40007fde0ff */
[----:B------:R-:W-:-:S03]  /*1760*/  @!P2 MOV R40, R122 ;  /* 0x0000007a0028a202 */ /* 0x000fc60000000f00 */
[----:B------:R-:W0:Y:S01]  /*1770*/  @!P3 LDC.64 R36, c[0x0][0x3f8] ;  /* 0x0000fe00ff24bb82 */ /* 0x000e220000000a00 */
[----:B------:R-:W-:Y:S01]  /*1780*/  @!P2 MOV R41, R121 ;  /* 0x000000790029a202 */ /* 0x000fe20000000f00 */
[-C--:B------:R-:W-:Y:S01]  /*1790*/  @!P2 IMAD R24, R11, R28.reuse, RZ ;  /* 0x0000001c0b18a224 */ /* 0x080fe200078e02ff */
[----:B------:R-:W-:Y:S01]  /*17a0*/  ISETP.GE.AND.EX P4, PT, R13, UR13, PT, P4 ;  /* 0x0000000d0d007c0c */ /* 0x000fe2000bf86340 */
[----:B------:R-:W5:Y:S02]  /*17b0*/  LDG.E.64 R26, desc[UR8][R26.64] ;  /* 0x000000081a1a7981 */ /* 0x000f64000c1e1b00 */
[C---:B------:R-:W-:Y:S02]  /*17c0*/  @!P2 IMAD R77, R67.reuse, R29, R24 ;  /* 0x0000001d434da224 */ /* 0x040fe400078e0218 */
[----:B------:R-:W-:Y:S01]  /*17d0*/  @!P2 IMAD.WIDE.U32 R40, R67, R28, R40 ;  /* 0x0000001c4328a225 */ /* 0x000fe200078e0028 */
[----:B------:R-:W-:Y:S02]  /*17e0*/  @!P1 IADD3.X R31, PT, PT, R44, R25, RZ, P6, !PT ;  /* 0x000000192c1f9210 */ /* 0x000fe400037fe4ff */
[----:B------:R-:W-:Y:S01]  /*17f0*/  CS2R R24, SRZ ;  /* 0x0000000000187805 */ /* 0x000fe2000001ff00 */
[----:B------:R-:W2:Y:S01]  /*1800*/  LDC.64 R44, c[0x0][0x3a8] ;  /* 0x0000ea00ff2c7b82 */ /* 0x000ea20000000a00 */
[----:B------:R-:W-:-:S02]  /*1810*/  @!P2 IADD3 R77, PT, PT, R41, R77, RZ ;  /* 0x0000004d294da210 */ /* 0x000fc40007ffe0ff */
[C---:B------:R-:W-:Y:S02]  /*1820*/  @!P2 SHF.L.U32 R41, R40.reuse, 0x1, RZ ;  /* 0x000000012829a819 */ /* 0x040fe400000006ff */
[----:B------:R1:W4:Y:S01]  /*1830*/  @!P1 LDG.E R24, desc[UR8][R38.64] ;  /* 0x0000000826189981 */ /* 0x000322000c1e1900 */
[----:B------:R-:W-:Y:S02]  /*1840*/  @!P2 SHF.L.U64.HI R78, R40, 0x1, R77 ;  /* 0x00000001284ea819 */ /* 0x000fe4000001024d */
[----:B------:R-:W2:Y:S01]  /*1850*/  @!P4 LDC.64 R28, c[0x0][0x3f8] ;  /* 0x0000fe00ff1ccb82 */ /* 0x000ea20000000a00 */
[----:B------:R1:W4:Y:S02]  /*1860*/  @!P1 LDG.E R25, desc[UR8][R30.64] ;  /* 0x000000081e199981 */ /* 0x000324000c1e1900 */
[C---:B-1----:R-:W-:Y:S02]  /*1870*/  @!P2 IADD3 R40, P1, PT, R41.reuse, R32, RZ ;  /* 0x000000202928a210 */ /* 0x042fe40007f3e0ff */
[----:B------:R-:W-:-:S02]  /*1880*/  @!P2 IADD3 R38, P6, PT, R41, R34, RZ ;  /* 0x000000222926a210 */ /* 0x000fc40007fde0ff */
[----:B------:R-:W-:Y:S01]  /*1890*/  @!P2 IADD3.X R41, PT, PT, R78, R33, RZ, P1, !PT ;  /* 0x000000214e29a210 */ /* 0x000fe20000ffe4ff */
[----:B------:R-:W-:Y:S01]  /*18a0*/  @P5 IMAD.WIDE R32, R79, 0x2, R42 ;  /* 0x000000024f205825 */ /* 0x000fe200078e022a */
[----:B------:R-:W-:Y:S01]  /*18b0*/  @!P3 MOV R42, R122 ;  /* 0x0000007a002ab202 */ /* 0x000fe20000000f00 */
[----:B------:R-:W1:Y:S01]  /*18c0*/  @!P3 LDC.64 R30, c[0x0][0x3a0] ;  /* 0x0000e800ff1ebb82 */ /* 0x000e620000000a00 */
[----:B------:R-:W-:Y:S01]  /*18d0*/  @!P3 MOV R43, R121 ;  /* 0x00000079002bb202 */ /* 0x000fe20000000f00 */
[-C--:B0-----:R-:W-:Y:S01]  /*18e0*/  @!P3 IMAD R34, R12, R36.reuse, RZ ;  /* 0x000000240c22b224 */ /* 0x081fe200078e02ff */
[----:B------:R-:W4:Y:S03]  /*18f0*/  @P5 LDG.E.U16 R88, desc[UR8][R32.64] ;  /* 0x0000000820585981 */ /* 0x000f26000c1e1500 */
[C---:B------:R-:W-:Y:S01]  /*1900*/  @!P3 IMAD R37, R66.reuse, R37, R34 ;  /* 0x000000254225b224 */ /* 0x040fe200078e0222 */
[----:B------:R0:W4:Y:S01]  /*1910*/  @P5 LDG.E.U16 R87, desc[UR8][R32.64+0x2] ;  /* 0x0000020820575981 */ /* 0x000122000c1e1500 */
[----:B------:R-:W-:Y:S01]  /*1920*/  @!P3 IMAD.WIDE.U32 R42, R66, R36, R42 ;  /* 0x00000024422ab225 */ /* 0x000fe200078e002a */
[----:B------:R-:W-:-:S02]  /*1930*/  @!P2 IADD3.X R39, PT, PT, R78, R35, RZ, P6, !PT ;  /* 0x000000234e27a210 */ /* 0x000fc400037fe4ff */
[----:B------:R-:W1:Y:S02]  /*1940*/  @!P4 LDC.64 R34, c[0x0][0x3a0] ;  /* 0x0000e800ff22cb82 */ /* 0x000e640000000a00 */
[----:B------:R-:W-:-:S06]  /*1950*/  @!P3 IADD3 R43, PT, PT, R43, R37, RZ ;  /* 0x000000252b2bb210 */ /* 0x000fcc0007ffe0ff */
[----:B0-----:R-:W0:Y:S08]  /*1960*/  @!P3 LDC.64 R32, c[0x0][0x398] ;  /* 0x0000e600ff20bb82 */ /* 0x001e300000000a00 */
[----:B------:R-:W0:Y:S01]  /*1970*/  @!P4 LDC.64 R36, c[0x0][0x398] ;  /* 0x0000e600ff24cb82 */ /* 0x000e220000000a00 */
[C---:B------:R-:W-:Y:S01]  /*1980*/  @!P3 SHF.L.U32 R81, R42.reuse, 0x1, RZ ;  /* 0x000000012a51b819 */ /* 0x040fe200000006ff */
[----:B--2---:R-:W-:Y:S01]  /*1990*/  @!P4 IMAD R78, R13, R28, RZ ;  /* 0x0000001c0d4ec224 */ /* 0x004fe200078e02ff */
[----:B------:R-:W-:-:S02]  /*19a0*/  @!P3 SHF.L.U64.HI R80, R42, 0x1, R43 ;  /* 0x000000012a50b819 */ /* 0x000fc4000001022b */
[----:B------:R-:W-:Y:S02]  /*19b0*/  @!P4 MOV R42, R122 ;  /* 0x0000007a002ac202 */ /* 0x000fe40000000f00 */
[----:B------:R-:W-:Y:S01]  /*19c0*/  @!P4 MOV R43, R121 ;  /* 0x00000079002bc202 */ /* 0x000fe20000000f00 */
[----:B------:R-:W-:-:S04]  /*19d0*/  IMAD.WIDE R44, R79, 0x2, R44 ;  /* 0x000000024f2c7825 */ /* 0x000fc800078e022c */
[C---:B------:R-:W-:Y:S01]  /*19e0*/  @!P4 IMAD R79, R65.reuse, R29, R78 ;  /* 0x0000001d414fc224 */ /* 0x040fe200078e024e */
[----:B------:R-:W-:Y:S01]  /*19f0*/  MOV R77, RZ ;  /* 0x000000ff004d7202 */ /* 0x000fe20000000f00 */
[----:B------:R-:W-:Y:S01]  /*1a00*/  @!P4 IMAD.WIDE.U32 R28, R65, R28, R42 ;  /* 0x0000001c411cc225 */ /* 0x000fe200078e002a */
[----:B------:R-:W-:Y:S01]  /*1a10*/  MOV R78, RZ ;  /* 0x000000ff004e7202 */ /* 0x000fe20000000f00 */
[----:B------:R-:W2:Y:S01]  /*1a20*/  LDG.E.U16 R85, desc[UR8][R44.64+0x2] ;  /* 0x000002082c557981 */ /* 0x000ea2000c1e1500 */
[----:B-1----:R-:W-:Y:S02]  /*1a30*/  @!P3 IADD3 R30, P1, PT, R81, R30, RZ ;  /* 0x0000001e511eb210 */ /* 0x002fe40007f3e0ff */
[----:B------:R-:W-:Y:S01]  /*1a40*/  @!P4 IADD3 R43, PT, PT, R29, R79, RZ ;  /* 0x0000004f1d2bc210 */ /* 0x000fe20007ffe0ff */
[----:B------:R-:W2:Y:S01]  /*1a50*/  @!P2 LDG.E R77, desc[UR8][R40.64] ;  /* 0x00000008284da981 */ /* 0x000ea2000c1e1900 */
[----:B------:R-:W-:Y:S02]  /*1a60*/  @!P4 SHF.L.U32 R29, R28, 0x1, RZ ;  /* 0x000000011c1dc819 */ /* 0x000fe400000006ff */
[----:B------:R-:W-:Y:S01]  /*1a70*/  @!P3 IADD3.X R31, PT, PT, R80, R31, RZ, P1, !PT ;  /* 0x0000001f501fb210 */ /* 0x000fe20000ffe4ff */
[----:B------:R-:W2:Y:S01]  /*1a80*/  @!P2 LDG.E R78, desc[UR8][R38.64] ;  /* 0x00000008264ea981 */ /* 0x000ea2000c1e1900 */
[----:B0-----:R-:W-:-:S02]  /*1a90*/  @!P3 IADD3 R32, P1, PT, R81, R32, RZ ;  /* 0x000000205120b210 */ /* 0x001fc40007f3e0ff */
[----:B------:R-:W-:Y:S01]  /*1aa0*/  @!P4 SHF.L.U64.HI R28, R28, 0x1, R43 ;  /* 0x000000011c1cc819 */ /* 0x000fe2000001022b */
[----:B------:R-:W2:Y:S01]  /*1ab0*/  LDG.E.U16 R83, desc[UR8][R44.64] ;  /* 0x000000082c537981 */ /* 0x000ea2000c1e1500 */
[C---:B------:R-:W-:Y:S02]  /*1ac0*/  @!P4 IADD3 R34, P2, PT, R29.reuse, R34, RZ ;  /* 0x000000221d22c210 */ /* 0x040fe40007f5e0ff */
[----:B------:R-:W-:Y:S02]  /*1ad0*/  @!P4 IADD3 R36, P6, PT, R29, R36, RZ ;  /* 0x000000241d24c210 */ /* 0x000fe40007fde0ff */
[----:B------:R-:W-:Y:S02]  /*1ae0*/  @!P3 IADD3.X R33, PT, PT, R80, R33, RZ, P1, !PT ;  /* 0x000000215021b210 */ /* 0x000fe40000ffe4ff */
[----:B------:R-:W-:Y:S02]  /*1af0*/  CS2R R80, SRZ ;  /* 0x0000000000507805 */ /* 0x000fe4000001ff00 */
[----:B------:R-:W-:-:S02]  /*1b00*/  MOV R79, RZ ;  /* 0x000000ff004f7202 */ /* 0x000fc40000000f00 */
[----:B------:R-:W-:Y:S02]  /*1b10*/  MOV R82, RZ ;  /* 0x000000ff00527202 */ /* 0x000fe40000000f00 */
[C---:B------:R-:W-:Y:S01]  /*1b20*/  @!P4 IADD3.X R35, PT, PT, R28.reuse, R35, RZ, P2, !PT ;  /* 0x000000231c23c210 */ /* 0x040fe200017fe4ff */
[----:B------:R-:W2:Y:S01]  /*1b30*/  @!P3 LDG.E R80, desc[UR8][R32.64] ;  /* 0x000000082050b981 */ /* 0x000ea2000c1e1900 */
[----:B------:R-:W-:-:S03]  /*1b40*/  @!P4 IADD3.X R37, PT, PT, R28, R37, RZ, P6, !PT ;  /* 0x000000251c25c210 */ /* 0x000fc600037fe4ff */
[----:B------:R-:W2:Y:S04]  /*1b50*/  @!P3 LDG.E R79, desc[UR8][R30.64] ;  /* 0x000000081e4fb981 */ /* 0x000ea8000c1e1900 */
[----:B------:R-:W2:Y:S04]  /*1b60*/  @!P4 LDG.E R82, desc[UR8][R34.64] ;  /* 0x000000082252c981 */ /* 0x000ea8000c1e1900 */
[----:B------:R-:W2:Y:S01]  /*1b70*/  @!P4 LDG.E R81, desc[UR8][R36.64] ;  /* 0x000000082451c981 */ /* 0x000ea2000c1e1900 */
[----:B------:R-:W-:Y:S01]  /*1b80*/  MOV R118, 0x3f800000 ;  /* 0x3f80000000767802 */ /* 0x000fe20000000f00 */
[----:B------:R-:W-:Y:S01]  /*1b90*/  UISETP.NE.AND UP0, UPT, UR11, URZ, UPT ;  /* 0x000000ff0b00728c */ /* 0x000fe2000bf05270 */
[----:B------:R-:W-:-:S02]  /*1ba0*/  MOV R86, RZ ;  /* 0x000000ff00567202 */ /* 0x000fc40000000f00 */
[----:B------:R-:W-:Y:S02]  /*1bb0*/  MOV R84, RZ ;  /* 0x000000ff00547202 */ /* 0x000fe40000000f00 */
        /* <DEDUP_REMOVED lines=14> */
[----:B---3--:R-:W-:Y:S02]  /*1ca0*/  PRMT R98, R18, 0x7632, R98 ;  /* 0x0000763212627816 */ /* 0x008fe40000000062 */
[----:B------:R-:W-:Y:S02]  /*1cb0*/  PRMT R116, R59, 0x7632, R116 ;  /* 0x000076323b747816 */ /* 0x000fe40000000074 */
[----:B------:R-:W-:-:S02]  /*1cc0*/  PRMT R117, R58, 0x7632, R117 ;  /* 0x000076323a757816 */ /* 0x000fc40000000075 */
[----:B------:R-:W-:Y:S02]  /*1cd0*/  PRMT R99, R19, 0x7632, R99 ;  /* 0x0000763213637816 */ /* 0x000fe40000000063 */
[----:B------:R-:W-:Y:S02]  /*1ce0*/  PRMT R96, R20, 0x7632, R96 ;  /* 0x0000763214607816 */ /* 0x000fe40000000060 */
[----:B------:R-:W-:Y:S01]  /*1cf0*/  PRMT R97, R21, 0x7632, R97 ;  /* 0x0000763215617816 */ /* 0x000fe20000000061 */
[----:B-----5:R-:W-:-:S05]  /*1d00*/  FFMA.FTZ R27, -R26, R26, R27 ;  /* 0x0000001a1a1b7223 */ /* 0x020fca000001011b */
[----:B------:R-:W-:-:S13]  /*1d10*/  FSETP.GTU.FTZ.AND P1, PT, R27, RZ, PT ;  /* 0x000000ff1b00720b */ /* 0x000fda0003f3c000 */
[----:B------:R-:W0:Y:S01]  /*1d20*/  @P1 LDC R28, c[0x0][0x3c0] ;  /* 0x0000f000ff1c1b82 */ /* 0x000e220000000800 */
[----:B------:R-:W-:Y:S02]  /*1d30*/  PRMT R106, R49, 0x7632, R106 ;  /* 0x00007632316a7816 */ /* 0x000fe4000000006a */
[----:B----4-:R-:W-:Y:S02]  /*1d40*/  PRMT R107, R48, 0x7632, R107 ;  /* 0x00007632306b7816 */ /* 0x010fe4000000006b */
[----:B------:R-:W-:Y:S02]  /*1d50*/  PRMT R94, R22, 0x7632, R94 ;  /* 0x00007632165e7816 */ /* 0x000fe4000000005e */
[----:B------:R-:W-:Y:S01]  /*1d60*/  PRMT R95, R23, 0x7632, R95 ;  /* 0x00007632175f7816 */ /* 0x000fe2000000005f */
[----:B0-----:R-:W-:-:S04]  /*1d70*/  @P1 FADD.FTZ R28, R27, R28 ;  /* 0x0000001c1b1c1221 */ /* 0x001fc80000010000 */
[----:B------:R0:W1:Y:S01]  /*1d80*/  @P1 MUFU.RSQ R118, R28 ;  /* 0x0000001c00761308 */ /* 0x0000620000001400 */
[----:B------:R-:W-:Y:S02]  /*1d90*/  @P5 SHF.L.U32 R86, R88, 0x10, RZ ;  /* 0x0000001058565819 */ /* 0x000fe400000006ff */
[----:B------:R-:W-:Y:S02]  /*1da0*/  @P5 SHF.L.U32 R84, R87, 0x10, RZ ;  /* 0x0000001057545819 */ /* 0x000fe400000006ff */
[----:B------:R-:W-:Y:S02]  /*1db0*/  PRMT R92, R24, 0x7632, R92 ;  /* 0x00007632185c7816 */ /* 0x000fe4000000005c */
[----:B------:R-:W-:Y:S02]  /*1dc0*/  PRMT R93, R25, 0x7632, R93 ;  /* 0x00007632195d7816 */ /* 0x000fe4000000005d */
[----:B--2---:R-:W-:Y:S02]  /*1dd0*/  SHF.L.U32 R27, R85, 0x10, RZ ;  /* 0x00000010551b7819 */ /* 0x004fe400000006ff */
[----:B------:R-:W-:-:S02]  /*1de0*/  PRMT R90, R77, 0x7632, R90 ;  /* 0x000076324d5a7816 */ /* 0x000fc4000000005a */
[----:B------:R-:W-:Y:S02]  /*1df0*/  PRMT R91, R78, 0x7632, R91 ;  /* 0x000076324e5b7816 */ /* 0x000fe4000000005b */
[----:B------:R-:W-:Y:S02]  /*1e00*/  SHF.L.U32 R83, R83, 0x10, RZ ;  /* 0x0000001053537819 */ /* 0x000fe400000006ff */
[----:B------:R-:W-:Y:S02]  /*1e10*/  PRMT R89, R80, 0x7632, R89 ;  /* 0x0000763250597816 */ /* 0x000fe40000000059 */
[----:B------:R-:W-:Y:S02]  /*1e20*/  PRMT R88, R79, 0x7632, R88 ;  /* 0x000076324f587816 */ /* 0x000fe40000000058 */
[----:B------:R-:W-:Y:S02]  /*1e30*/  PRMT R85, R82, 0x7632, R85 ;  /* 0x0000763252557816 */ /* 0x000fe40000000055 */
[----:B------:R-:W-:Y:S01]  /*1e40*/  PRMT R87, R81, 0x7632, R87 ;  /* 0x0000763251577816 */ /* 0x000fe20000000057 */
[----:B01----:R-:W-:Y:S06]  /*1e50*/  BRA.U UP0, `(.L_x_337) ;  /* 0x0000001100847547 */ /* 0x003fec000b800000 */
[----:B------:R-:W-:Y:S02]  /*1e60*/  SHF.L.U32 R29, R59, 0x10, RZ ;  /* 0x000000103b1d7819 */ /* 0x000fe400000006ff */
[----:B------:R-:W-:Y:S02]  /*1e70*/  SHF.L.U32 R31, R116, 0x10, RZ ;  /* 0x00000010741f7819 */ /* 0x000fe400000006ff */
[----:B------:R-:W-:Y:S01]  /*1e80*/  SHF.L.U32 R30, R58, 0x10, RZ ;  /* 0x000000103a1e7819 */ /* 0x000fe200000006ff */
[C---:B------:R-:W-:Y:S01]  /*1e90*/  FADD.FTZ R29, -R26.reuse, R29 ;  /* 0x0000001d1a1d7221 */ /* 0x040fe20000010100 */
[----:B------:R-:W-:Y:S01]  /*1ea0*/  SHF.L.U32 R28, R117, 0x10, RZ ;  /* 0x00000010751c7819 */ /* 0x000fe200000006ff */
[C---:B------:R-:W-:Y:S01]  /*1eb0*/  FADD.FTZ R31, -R26.reuse, R31 ;  /* 0x0000001f1a1f7221 */ /* 0x040fe20000010100 */
[----:B------:R-:W-:Y:S01]  /*1ec0*/  SHF.L.U32 R35, R57, 0x10, RZ ;  /* 0x0000001039237819 */ /* 0x000fe200000006ff */
[----:B------:R-:W-:Y:S01]  /*1ed0*/  FMUL.FTZ R32, R83, R30 ;  /* 0x0000001e53207220 */ /* 0x000fe20000410000 */
[-C--:B------:R-:W-:Y:S01]  /*1ee0*/  FMUL.FTZ R29, R29, R118.reuse ;  /* 0x000000761d1d7220 */ /* 0x080fe20000410000 */
[----:B------:R-:W-:Y:S01]  /*1ef0*/  FMUL.FTZ R33, R31, R118 ;  /* 0x000000761f217220 */ /* 0x000fe20000410000 */
[----:B------:R-:W-:Y:S01]  /*1f00*/  FMUL.FTZ R34, R27, R28 ;  /* 0x0000001c1b227220 */ /* 0x000fe20000410000 */
[----:B------:R-:W-:Y:S01]  /*1f10*/  FADD.FTZ R31, RZ, R32 ;  /* 0x00000020ff1f7221 */ /* 0x000fe20000010000 */
[----:B------:R-:W-:Y:S01]  /*1f20*/  FFMA.FTZ R32, R29, R32, RZ ;  /* 0x000000201d207223 */ /* 0x000fe200000100ff */
[----:B------:R-:W-:Y:S01]  /*1f30*/  FADD.FTZ R37, -R26, R35 ;  /* 0x000000231a257221 */ /* 0x000fe20000010100 */
[----:B------:R-:W-:Y:S01]  /*1f40*/  SHF.L.U32 R36, R56, 0x10, RZ ;  /* 0x0000001038247819 */ /* 0x000fe200000006ff */
[----:B------:R-:W-:Y:S01]  /*1f50*/  FADD.FTZ R31, R34, R31 ;  /* 0x0000001f221f7221 */ /* 0x000fe20000010000 */
[----:B------:R-:W-:Y:S01]  /*1f60*/  FFMA.FTZ R35, R33, R34, R32 ;  /* 0x0000002221237223 */ /* 0x000fe20000010020 */
[----:B------:R-:W-:Y:S01]  /*1f70*/  FMUL.FTZ R34, R37, R118 ;  /* 0x0000007625227220 */ /* 0x000fe20000410000 */
[----:B------:R-:W-:Y:S01]  /*1f80*/  SHF.L.U32 R37, R114, 0x10, RZ ;  /* 0x0000001072257819 */ /* 0x000fe200000006ff */
[----:B------:R-:W-:Y:S01]  /*1f90*/  FFMA.FTZ R39, R30, R29, RZ ;  /* 0x0000001d1e277223 */ /* 0x000fe200000100ff */
[----:B------:R-:W-:Y:S01]  /*1fa0*/  FADD.FTZ R29, RZ, R30 ;  /* 0x0000001eff1d7221 */ /* 0x000fe20000010000 */
[----:B------:R-:W-:-:S02]  /*1fb0*/  FMUL.FTZ R30, R83, R36 ;  /* 0x00000024531e7220 */ /* 0x000fc40000410000 */
[----:B------:R-:W-:Y:S01]  /*1fc0*/  FADD.FTZ R37, -R26, R37 ;  /* 0x000000251a257221 */ /* 0x000fe20000010100 */
[C---:B------:R-:W-:Y:S01]  /*1fd0*/  FADD.FTZ R29, R36.reuse, R29 ;  /* 0x0000001d241d7221 */ /* 0x040fe20000010000 */
[----:B------:R-:W-:Y:S01]  /*1fe0*/  FFMA.FTZ R32, R36, R34, R39 ;  /* 0x0000002224207223 */ /* 0x000fe20000010027 */
[----:B------:R-:W-:Y:S01]  /*1ff0*/  FFMA.FTZ R36, R34, R30, R35 ;  /* 0x0000001e22247223 */ /* 0x000fe20000010023 */
[----:B------:R-:W-:Y:S01]  /*2000*/  SHF.L.U32 R34, R115, 0x10, RZ ;  /* 0x0000001073227819 */ /* 0x000fe200000006ff */
[----:B------:R-:W-:Y:S01]  /*2010*/  FFMA.FTZ R35, R28, R33, RZ ;  /* 0x000000211c237223 */ /* 0x000fe200000100ff */
[----:B------:R-:W-:Y:S01]  /*2020*/  FADD.FTZ R33, RZ, R28 ;  /* 0x0000001cff217221 */ /* 0x000fe20000010000 */
[----:B------:R-:W-:Y:S01]  /*2030*/  FMUL.FTZ R37, R37, R118 ;  /* 0x0000007625257220 */ /* 0x000fe20000410000 */
[----:B------:R-:W-:Y:S01]  /*2040*/  SHF.L.U32 R39, R55, 0x10, RZ ;  /* 0x0000001037277819 */ /* 0x000fe200000006ff */
[----:B------:R-:W-:Y:S01]  /*2050*/  FADD.FTZ R31, R31, R30 ;  /* 0x0000001e1f1f7221 */ /* 0x000fe20000010000 */
[C---:B------:R-:W-:Y:S01]  /*2060*/  FADD.FTZ R33, R34.reuse, R33 ;  /* 0x0000002122217221 */ /* 0x040fe20000010000 */
[----:B------:R-:W-:Y:S01]  /*2070*/  FFMA.FTZ R28, R34, R37, R35 ;  /* 0x00000025221c7223 */ /* 0x000fe20000010023 */
[----:B------:R-:W-:Y:S01]  /*2080*/  FMUL.FTZ R34, R27, R34 ;  /* 0x000000221b227220 */ /* 0x000fe20000410000 */
[----:B------:R-:W-:Y:S01]  /*2090*/  FADD.FTZ R39, -R26, R39 ;  /* 0x000000271a277221 */ /* 0x000fe20000010100 */
[----:B------:R-:W-:-:S02]  /*20a0*/  SHF.L.U32 R35, R54, 0x10, RZ ;  /* 0x0000001036237819 */ /* 0x000fc400000006ff */
[----:B------:R-:W-:Y:S01]  /*20b0*/  FADD.FTZ R30, R34, R31 ;  /* 0x0000001f221e7221 */ /* 0x000fe20000010000 */
[----:B------:R-:W-:Y:S01]  /*20c0*/  FMUL.FTZ R39, R39, R118 ;  /* 0x0000007627277220 */ /* 0x000fe20000410000 */
[----:B------:R-:W-:Y:S01]  /*20d0*/  SHF.L.U32 R31, R112, 0x10, RZ ;  /* 0x00000010701f7819 */ /* 0x000fe200000006ff */
[----:B------:R-:W-:Y:S01]  /*20e0*/  FFMA.FTZ R36, R37, R34, R36 ;  /* 0x0000002225247223 */ /* 0x000fe20000010024 */
[----:B------:R-:W-:Y:S01]  /*20f0*/  FMUL.FTZ R37, R83, R35 ;  /* 0x0000002353257220 */ /* 0x000fe20000410000 */
[----:B------:R-:W-:Y:S01]  /*2100*/  FADD.FTZ R29, R29, R35 ;  /* 0x000000231d1d7221 */ /* 0x000fe20000010000 */
[----:B------:R-:W-:Y:S01]  /*2110*/  FFMA.FTZ R32, R35, R39, R32 ;  /* 0x0000002723207223 */ /* 0x000fe20000010020 */
[----:B------:R-:W-:Y:S01]  /*2120*/  FADD.FTZ R35, -R26, R31 ;  /* 0x0000001f1a237221 */ /* 0x000fe20000010100 */
[----:B------:R-:W-:Y:S01]  /*2130*/  SHF.L.U32 R31, R113, 0x10, RZ ;  /* 0x00000010711f7819 */ /* 0x000fe200000006ff */
[----:B------:R-:W-:Y:S01]  /*2140*/  FFMA.FTZ R36, R39, R37, R36 ;  /* 0x0000002527247223 */ /* 0x000fe20000010024 */
[----:B------:R-:W-:Y:S01]  /*2150*/  SHF.L.U32 R39, R53, 0x10, RZ ;  /* 0x0000001035277819 */ /* 0x000fe200000006ff */
[----:B------:R-:W-:Y:S01]  /*2160*/  FMUL.FTZ R35, R35, R118 ;  /* 0x0000007623237220 */ /* 0x000fe20000410000 */
[----:B------:R-:W-:Y:S01]  /*2170*/  FADD.FTZ R37, R30, R37 ;  /* 0x000000251e257221 */ /* 0x000fe20000010000 */
[----:B------:R-:W-:Y:S01]  /*2180*/  FMUL.FTZ R34, R27, R31 ;  /* 0x0000001f1b227220 */ /* 0x000fe20000410000 */
[----:B------:R-:W-:Y:S01]  /*2190*/  FADD.FTZ R33, R33, R31 ;  /* 0x0000001f21217221 */ /* 0x000fe20000010000 */
[----:B------:R-:W-:Y:S01]  /*21a0*/  FADD.FTZ R39, -R26, R39 ;  /* 0x000000271a277221 */ /* 0x000fe20000010100 */
[----:B------:R-:W-:Y:S01]  /*21b0*/  FFMA.FTZ R28, R31, R35, R28 ;  /* 0x000000231f1c7223 */ /* 0x000fe2000001001c */
[----:B------:R-:W-:Y:S01]  /*21c0*/  FFMA.FTZ R36, R35, R34, R36 ;  /* 0x0000002223247223 */ /* 0x000fe20000010024 */
[----:B------:R-:W-:Y:S01]  /*21d0*/  SHF.L.U32 R35, R52, 0x10, RZ ;  /* 0x0000001034237819 */ /* 0x000fe200000006ff */
[----:B------:R-:W-:Y:S01]  /*21e0*/  FMUL.FTZ R39, R39, R118 ;  /* 0x0000007627277220 */ /* 0x000fe20000410000 */
[----:B------:R-:W-:Y:S01]  /*21f0*/  SHF.L.U32 R31, R110, 0x10, RZ ;  /* 0x000000106e1f7819 */ /* 0x000fe200000006ff */
[----:B------:R-:W-:-:S02]  /*2200*/  FADD.FTZ R30, R34, R37 ;  /* 0x00000025221e7221 */ /* 0x000fc40000010000 */
[----:B------:R-:W-:Y:S01]  /*2210*/  FADD.FTZ R29, R29, R35 ;  /* 0x000000231d1d7221 */ /* 0x000fe20000010000 */
[----:B------:R-:W-:Y:S01]  /*2220*/  FFMA.FTZ R32, R35, R39, R32 ;  /* 0x0000002723207223 */ /* 0x000fe20000010020 */
[----:B------:R-:W-:Y:S01]  /*2230*/  FMUL.FTZ R37, R83, R35 ;  /* 0x0000002353257220 */ /* 0x000fe20000410000 */
[----:B------:R-:W-:Y:S01]  /*2240*/  FADD.FTZ R35, -R26, R31 ;  /* 0x0000001f1a237221 */ /* 0x000fe20000010100 */
[----:B------:R-:W-:Y:S02]  /*2250*/  SHF.L.U32 R31, R111, 0x10, RZ ;  /* 0x000000106f1f7819 */ /* 0x000fe400000006ff */
[----:B------:R-:W-:Y:S01]  /*2260*/  FFMA.FTZ R36, R39, R37, R36 ;  /* 0x0000002527247223 */ /* 0x000fe20000010024 */
[----:B------:R-:W-:Y:S01]  /*2270*/  SHF.L.U32 R39, R51, 0x10, RZ ;  /* 0x0000001033277819 */ /* 0x000fe200000006ff */
[----:B------:R-:W-:Y:S01]  /*2280*/  FMUL.FTZ R35, R35, R118 ;  /* 0x0000007623237220 */ /* 0x000fe20000410000 */
[----:B------:R-:W-:Y:S01]  /*2290*/  FMUL.FTZ R34, R27, R31 ;  /* 0x0000001f1b227220 */ /* 0x000fe20000410000 */
[----:B------:R-:W-:Y:S01]  /*22a0*/  FADD.FTZ R37, R30, R37 ;  /* 0x000000251e257221 */ /* 0x000fe20000010000 */
        /* <DEDUP_REMOVED lines=176> */
[----:B------:R-:W-:Y:S01]  /*2db0*/  FMUL.FTZ R35, R35, R118 ;  /* 0x0000007623237220 */ /* 0x000fe20000410000 */
[----:B------:R-:W-:Y:S01]  /*2dc0*/  SHF.L.U32 R39, R79, 0x10, RZ ;  /* 0x000000104f277819 */ /* 0x000fe200000006ff */
[----:B------:R-:W-:Y:S01]  /*2dd0*/  FMUL.FTZ R34, R27, R31 ;  /* 0x0000001f1b227220 */ /* 0x000fe20000410000 */
[----:B------:R-:W-:Y:S01]  /*2de0*/  FADD.FTZ R33, R33, R31 ;  /* 0x0000001f21217221 */ /* 0x000fe20000010000 */
[----:B------:R-:W-:Y:S01]  /*2df0*/  FFMA.FTZ R28, R31, R35, R28 ;  /* 0x000000231f1c7223 */ /* 0x000fe2000001001c */
[----:B------:R-:W-:Y:S01]  /*2e00*/  FADD.FTZ R37, R37, R30 ;  /* 0x0000001e25257221 */ /* 0x000fe20000010000 */
[----:B------:R-:W-:Y:S01]  /*2e10*/  SHF.L.U32 R31, R88, 0x10, RZ ;  /* 0x00000010581f7819 */ /* 0x000fe200000006ff */
[----:B------:R-:W-:Y:S01]  /*2e20*/  FADD.FTZ R39, -R26, R39 ;  /* 0x000000271a277221 */ /* 0x000fe20000010100 */
[----:B------:R-:W-:Y:S01]  /*2e30*/  FFMA.FTZ R36, R35, R34, R36 ;  /* 0x0000002223247223 */ /* 0x000fe20000010024 */
[----:B------:R-:W-:Y:S01]  /*2e40*/  FADD.FTZ R30, R34, R37 ;  /* 0x00000025221e7221 */ /* 0x000fe20000010000 */
[----:B------:R-:W-:Y:S01]  /*2e50*/  SHF.L.U32 R35, R80, 0x10, RZ ;  /* 0x0000001050237819 */ /* 0x000fe200000006ff */
[----:B------:R-:W-:Y:S01]  /*2e60*/  FMUL.FTZ R39, R39, R118 ;  /* 0x0000007627277220 */ /* 0x000fe20000410000 */
[----:B------:R-:W-:Y:S01]  /*2e70*/  FADD.FTZ R37, -R26, R31 ;  /* 0x0000001f1a257221 */ /* 0x000fe20000010100 */
[----:B------:R-:W-:-:S02]  /*2e80*/  SHF.L.U32 R31, R89, 0x10, RZ ;  /* 0x00000010591f7819 */ /* 0x000fc400000006ff */
[----:B------:R-:W-:Y:S01]  /*2e90*/  FADD.FTZ R29, R29, R35 ;  /* 0x000000231d1d7221 */ /* 0x000fe20000010000 */
[----:B------:R-:W-:Y:S01]  /*2ea0*/  FFMA.FTZ R32, R35, R39, R32 ;  /* 0x0000002723207223 */ /* 0x000fe20000010020 */
[----:B------:R-:W-:Y:S01]  /*2eb0*/  FMUL.FTZ R37, R37, R118 ;  /* 0x0000007625257220 */ /* 0x000fe20000410000 */
[----:B------:R-:W-:Y:S01]  /*2ec0*/  FMUL.FTZ R35, R83, R35 ;  /* 0x0000002353237220 */ /* 0x000fe20000410000 */
[----:B------:R-:W-:Y:S02]  /*2ed0*/  FADD.FTZ R33, R33, R31 ;  /* 0x0000001f21217221 */ /* 0x000fe40000010000 */
[----:B------:R-:W-:Y:S01]  /*2ee0*/  FFMA.FTZ R34, R31, R37, R28 ;  /* 0x000000251f227223 */ /* 0x000fe2000001001c */
[----:B------:R-:W-:Y:S01]  /*2ef0*/  FFMA.FTZ R36, R39, R35, R36 ;  /* 0x0000002327247223 */ /* 0x000fe20000010024 */
[----:B------:R-:W-:Y:S01]  /*2f00*/  FMUL.FTZ R28, R27, R31 ;  /* 0x0000001f1b1c7220 */ /* 0x000fe20000410000 */
[----:B------:R-:W-:Y:S01]  /*2f10*/  FADD.FTZ R35, R30, R35 ;  /* 0x000000231e237221 */ /* 0x000fe20000010000 */
[----:B------:R-:W-:-:S02]  /*2f20*/  SHF.L.U32 R39, R82, 0x10, RZ ;  /* 0x0000001052277819 */ /* 0x000fc400000006ff */
[----:B------:R-:W-:Y:S01]  /*2f30*/  SHF.L.U32 R31, R81, 0x10, RZ ;  /* 0x00000010511f7819 */ /* 0x000fe200000006ff */
[----:B------:R-:W-:Y:S01]  /*2f40*/  FFMA.FTZ R36, R37, R28, R36 ;  /* 0x0000001c25247223 */ /* 0x000fe20000010024 */
[----:B------:R-:W-:Y:S01]  /*2f50*/  FADD.FTZ R35, R28, R35 ;  /* 0x000000231c237221 */ /* 0x000fe20000010000 */
[C---:B------:R-:W-:Y:S01]  /*2f60*/  FADD.FTZ R39, -R26.reuse, R39 ;  /* 0x000000271a277221 */ /* 0x040fe20000010100 */
[----:B------:R-:W-:Y:S01]  /*2f70*/  SHF.L.U32 R37, R85, 0x10, RZ ;  /* 0x0000001055257819 */ /* 0x000fe200000006ff */
[----:B------:R-:W-:Y:S02]  /*2f80*/  FMUL.FTZ R28, R83, R31 ;  /* 0x0000001f531c7220 */ /* 0x000fe40000410000 */
[----:B------:R-:W-:Y:S02]  /*2f90*/  FMUL.FTZ R41, R39, R118 ;  /* 0x0000007627297220 */ /* 0x000fe40000410000 */
[----:B------:R-:W-:Y:S01]  /*2fa0*/  FADD.FTZ R30, R35, R28 ;  /* 0x0000001c231e7221 */ /* 0x000fe20000010000 */
[----:B------:R-:W-:Y:S01]  /*2fb0*/  FADD.FTZ R37, -R26, R37 ;  /* 0x000000251a257221 */ /* 0x000fe20000010100 */
[----:B------:R-:W-:Y:S01]  /*2fc0*/  SHF.L.U32 R35, R87, 0x10, RZ ;  /* 0x0000001057237819 */ /* 0x000fe200000006ff */
[----:B------:R-:W-:Y:S01]  /*2fd0*/  FFMA.FTZ R43, R41, R28, R36 ;  /* 0x0000001c292b7223 */ /* 0x000fe20000010024 */
[----:B------:R-:W-:Y:S01]  /*2fe0*/  FFMA.FTZ R28, R31, R41, R32 ;  /* 0x000000291f1c7223 */ /* 0x000fe20000010020 */
[----:B------:R-:W-:-:S02]  /*2ff0*/  FMUL.FTZ R36, R37, R118 ;  /* 0x0000007625247220 */ /* 0x000fc40000410000 */
[----:B------:R-:W-:-:S04]  /*3000*/  FMUL.FTZ R37, R27, R35 ;  /* 0x000000231b257220 */ /* 0x000fc80000410000 */
[----:B------:R-:W-:Y:S01]  /*3010*/  FADD.FTZ R39, R37, R30 ;  /* 0x0000001e25277221 */ /* 0x000fe20000010000 */
[----:B------:R-:W-:Y:S01]  /*3020*/  FADD.FTZ R30, R29, R31 ;  /* 0x0000001f1d1e7221 */ /* 0x000fe20000010000 */
[----:B------:R-:W-:Y:S01]  /*3030*/  FFMA.FTZ R37, R36, R37, R43 ;  /* 0x0000002524257223 */ /* 0x000fe2000001002b */
[----:B------:R-:W-:Y:S01]  /*3040*/  FADD.FTZ R31, R33, R35 ;  /* 0x00000023211f7221 */ /* 0x000fe20000010000 */
[----:B------:R-:W-:Y:S01]  /*3050*/  FFMA.FTZ R29, R35, R36, R34 ;  /* 0x00000024231d7223 */ /* 0x000fe20000010022 */
[----:B------:R-:W-:Y:S06]  /*3060*/  BRA `(.L_x_338) ;  /* 0x0000002400007947 */ /* 0x000fec0003800000 */
.L_x_337:
[----:B------:R-:W-:Y:S02]  /*3070*/  SHF.L.U32 R29, R59, 0x10, RZ ;  /* 0x000000103b1d7819 */ /* 0x000fe400000006ff */
[----:B------:R-:W-:Y:S02]  /*3080*/  SHF.L.U32 R31, R116, 0x10, RZ ;  /* 0x00000010741f7819 */ /* 0x000fe400000006ff */
[----:B------:R-:W-:Y:S01]  /*3090*/  SHF.L.U32 R37, R57, 0x10, RZ ;  /* 0x0000001039257819 */ /* 0x000fe200000006ff */
[----:B------:R-:W-:Y:S01]  /*30a0*/  FADD.FTZ R29, -R26, R29 ;  /* 0x0000001d1a1d7221 */ /* 0x000fe20000010100 */
[----:B------:R-:W-:Y:S01]  /*30b0*/  SHF.L.U32 R36, R58, 0x10, RZ ;  /* 0x000000103a247819 */ /* 0x000fe200000006ff */
[----:B------:R-:W-:Y:S01]  /*30c0*/  FADD.FTZ R33, -R26, R31 ;  /* 0x0000001f1a217221 */ /* 0x000fe20000010100 */
[----:B------:R-:W-:Y:S01]  /*30d0*/  SHF.L.U32 R41, R56, 0x10, RZ ;  /* 0x0000001038297819 */ /* 0x000fe200000006ff */
[-C--:B------:R-:W-:Y:S01]  /*30e0*/  FMUL.FTZ R29, R29, R118.reuse ;  /* 0x000000761d1d7220 */ /* 0x080fe20000410000 */
[----:B------:R-:W-:Y:S01]  /*30f0*/  FADD.FTZ R39, -R26, R37 ;  /* 0x000000251a277221 */ /* 0x000fe20000010100 */
[-C--:B------:R-:W-:Y:S01]  /*3100*/  FMUL.FTZ R28, R33, R118.reuse ;  /* 0x00000076211c7220 */ /* 0x080fe20000410000 */
[----:B------:R-:W-:Y:S01]  /*3110*/  SHF.L.U32 R43, R115, 0x10, RZ ;  /* 0x00000010732b7819 */ /* 0x000fe200000006ff */
[----:B------:R-:W-:Y:S01]  /*3120*/  FFMA.FTZ R31, R83, R29, R86 ;  /* 0x0000001d531f7223 */ /* 0x000fe20000010056 */
[----:B------:R-:W-:Y:S01]  /*3130*/  FMUL.FTZ R44, R39, R118 ;  /* 0x00000076272c7220 */ /* 0x000fe20000410000 */
[----:B------:R-:W-:-:S02]  /*3140*/  FFMA.FTZ R30, R27, R28, R84 ;  /* 0x0000001c1b1e7223 */ /* 0x000fc40000010054 */
[----:B------:R-:W-:Y:S01]  /*3150*/  FMUL.FTZ R32, R31, -1.4426950216293334961 ;  /* 0xbfb8aa3b1f207820 */ /* 0x000fe20000410000 */
[----:B------:R-:W-:Y:S01]  /*3160*/  FFMA.FTZ R45, R83, R44, R86 ;  /* 0x0000002c532d7223 */ /* 0x000fe20000010056 */
[----:B------:R-:W-:-:S04]  /*3170*/  FMUL.FTZ R34, R30, -1.4426950216293334961 ;  /* 0xbfb8aa3b1e227820 */ /* 0x000fc80000410000 */
[----:B------:R-:W0:Y:S08]  /*3180*/  MUFU.EX2 R32, R32 ;  /* 0x0000002000207308 */ /* 0x000e300000000800 */
[----:B------:R-:W1:Y:S01]  /*3190*/  MUFU.EX2 R34, R34 ;  /* 0x0000002200227308 */ /* 0x000e620000000800 */
[----:B0-----:R-:W-:Y:S01]  /*31a0*/  FADD.FTZ R33, R32, 1 ;  /* 0x3f80000020217421 */ /* 0x001fe20000010000 */
[----:B------:R-:W-:-:S06]  /*31b0*/  SHF.L.U32 R32, R117, 0x10, RZ ;  /* 0x0000001075207819 */ /* 0x000fcc00000006ff */
[----:B------:R-:W0:Y:S01]  /*31c0*/  MUFU.RCP R33, R33 ;  /* 0x0000002100217308 */ /* 0x000e220000001000 */
[----:B-1----:R-:W-:-:S07]  /*31d0*/  FADD.FTZ R35, R34, 1 ;  /* 0x3f80000022237421 */ /* 0x002fce0000010000 */
[----:B------:R-:W1:Y:S01]  /*31e0*/  MUFU.RCP R35, R35 ;  /* 0x0000002300237308 */ /* 0x000e620000001000 */
[----:B0-----:R-:W-:Y:S01]  /*31f0*/  FADD.FTZ R38, -R33, 1 ;  /* 0x3f80000021267421 */ /* 0x001fe20000010100 */
[----:B------:R-:W-:Y:S01]  /*3200*/  FMUL.FTZ R36, R36, R33 ;  /* 0x0000002124247220 */ /* 0x000fe20000410000 */
[----:B------:R-:W-:Y:S02]  /*3210*/  SHF.L.U32 R33, R114, 0x10, RZ ;  /* 0x0000001072217819 */ /* 0x000fe400000006ff */
[----:B------:R-:W-:Y:S01]  /*3220*/  FFMA.FTZ R31, R31, R38, 1 ;  /* 0x3f8000001f1f7423 */ /* 0x000fe20000010026 */
[----:B-1----:R-:W-:Y:S01]  /*3230*/  FADD.FTZ R37, -R35, 1 ;  /* 0x3f80000023257421 */ /* 0x002fe20000010100 */
[----:B------:R-:W-:Y:S01]  /*3240*/  FMUL.FTZ R38, R32, R35 ;  /* 0x0000002320267220 */ /* 0x000fe20000410000 */
[----:B------:R-:W-:Y:S02]  /*3250*/  SHF.L.U32 R35, R55, 0x10, RZ ;  /* 0x0000001037237819 */ /* 0x000fe400000006ff */
[----:B------:R-:W-:Y:S01]  /*3260*/  FFMA.FTZ R37, R30, R37, 1 ;  /* 0x3f8000001e257423 */ /* 0x000fe20000010025 */
[----:B------:R-:W-:Y:S01]  /*3270*/  FMUL.FTZ R30, R36, R31 ;  /* 0x0000001f241e7220 */ /* 0x000fe20000410000 */
[C---:B------:R-:W-:Y:S01]  /*3280*/  FADD.FTZ R31, -R26.reuse, R33 ;  /* 0x000000211a1f7221 */ /* 0x040fe20000010100 */
[----:B------:R-:W-:Y:S01]  /*3290*/  FMUL.FTZ R33, R45, -1.4426950216293334961 ;  /* 0xbfb8aa3b2d217820 */ /* 0x000fe20000410000 */
[----:B------:R-:W-:Y:S01]  /*32a0*/  FADD.FTZ R35, -R26, R35 ;  /* 0x000000231a237221 */ /* 0x000fe20000010100 */
[----:B------:R-:W-:Y:S01]  /*32b0*/  FMUL.FTZ R38, R38, R37 ;  /* 0x0000002526267220 */ /* 0x000fe20000410000 */
[----:B------:R-:W-:-:S02]  /*32c0*/  FMUL.FTZ R31, R31, R118 ;  /* 0x000000761f1f7220 */ /* 0x000fc40000410000 */
[----:B------:R-:W-:Y:S01]  /*32d0*/  FMUL.FTZ R34, R35, R118 ;  /* 0x0000007623227220 */ /* 0x000fe20000410000 */
[----:B------:R-:W0:Y:S01]  /*32e0*/  MUFU.EX2 R33, R33 ;  /* 0x0000002100217308 */ /* 0x000e220000000800 */
[----:B------:R-:W-:Y:S01]  /*32f0*/  FFMA.FTZ R42, R27, R31, R84 ;  /* 0x0000001f1b2a7223 */ /* 0x000fe20000010054 */
[----:B------:R-:W-:Y:S01]  /*3300*/  SHF.L.U32 R35, R112, 0x10, RZ ;  /* 0x0000001070237819 */ /* 0x000fe200000006ff */
[----:B------:R-:W-:Y:S02]  /*3310*/  FFMA.FTZ R32, R83, R34, R86 ;  /* 0x0000002253207223 */ /* 0x000fe40000010056 */
[----:B------:R-:W-:Y:S02]  /*3320*/  FMUL.FTZ R39, R42, -1.4426950216293334961 ;  /* 0xbfb8aa3b2a277820 */ /* 0x000fe40000410000 */
[----:B------:R-:W-:Y:S01]  /*3330*/  FADD.FTZ R35, -R26, R35 ;  /* 0x000000231a237221 */ /* 0x000fe20000010100 */
[----:B------:R-:W-:-:S03]  /*3340*/  FMUL.FTZ R37, R32, -1.4426950216293334961 ;  /* 0xbfb8aa3b20257820 */ /* 0x000fc60000410000 */
[----:B------:R-:W1:Y:S01]  /*3350*/  MUFU.EX2 R39, R39 ;  /* 0x0000002700277308 */ /* 0x000e620000000800 */
[----:B------:R-:W-:Y:S01]  /*3360*/  FMUL.FTZ R35, R35, R118 ;  /* 0x0000007623237220 */ /* 0x000fe20000410000 */
[----:B0-----:R-:W-:-:S03]  /*3370*/  FADD.FTZ R36, R33, 1 ;  /* 0x3f80000021247421 */ /* 0x001fc60000010000 */
[----:B------:R-:W-:-:S03]  /*3380*/  FFMA.FTZ R33, R27, R35, R84 ;  /* 0x000000231b217223 */ /* 0x000fc60000010054 */
[----:B------:R-:W0:Y:S08]  /*3390*/  MUFU.EX2 R37, R37 ;  /* 0x0000002500257308 */ /* 0x000e300000000800 */
[----:B------:R-:W2:Y:S01]  /*33a0*/  MUFU.RCP R36, R36 ;  /* 0x0000002400247308 */ /* 0x000ea20000001000 */
[----:B-1----:R-:W-:Y:S01]  /*33b0*/  FADD.FTZ R40, R39, 1 ;  /* 0x3f80000027287421 */ /* 0x002fe20000010000 */
[----:B------:R-:W-:-:S06]  /*33c0*/  FMUL.FTZ R39, R33, -1.4426950216293334961 ;  /* 0xbfb8aa3b21277820 */ /* 0x000fcc0000410000 */
[----:B------:R-:W1:Y:S01]  /*33d0*/  MUFU.RCP R40, R40 ;  /* 0x0000002800287308 */ /* 0x000e620000001000 */
[----:B0-----:R-:W-:-:S07]  /*33e0*/  FADD.FTZ R37, R37, 1 ;  /* 0x3f80000025257421 */ /* 0x001fce0000010000 */
[----:B------:R-:W0:Y:S01]  /*33f0*/  MUFU.EX2 R39, R39 ;  /* 0x0000002700277308 */ /* 0x000e220000000800 */
[----:B--2---:R-:W-:Y:S01]  /*3400*/  FADD.FTZ R124, -R36, 1 ;  /* 0x3f800000247c7421 */ /* 0x004fe20000010100 */
[----:B------:R-:W-:-:S03]  /*3410*/  FMUL.FTZ R36, R41, R36 ;  /* 0x0000002429247220 */ /* 0x000fc60000410000 */
[----:B------:R-:W-:-:S03]  /*3420*/  FFMA.FTZ R45, R45, R124, 1 ;  /* 0x3f8000002d2d7423 */ /* 0x000fc6000001007c */
[----:B------:R-:W2:Y:S01]  /*3430*/  MUFU.RCP R37, R37 ;  /* 0x0000002500257308 */ /* 0x000ea20000001000 */
[----:B-1----:R-:W-:Y:S01]  /*3440*/  FADD.FTZ R41, -R40, 1 ;  /* 0x3f80000028297421 */ /* 0x002fe20000010100 */
[----:B------:R-:W-:-:S03]  /*3450*/  FMUL.FTZ R45, R36, R45 ;  /* 0x0000002d242d7220 */ /* 0x000fc60000410000 */
[----:B------:R-:W-:Y:S01]  /*3460*/  FFMA.FTZ R42, R42, R41, 1 ;  /* 0x3f8000002a2a7423 */ /* 0x000fe20000010029 */
[----:B0-----:R-:W-:Y:S01]  /*3470*/  FADD.FTZ R41, R39, 1 ;  /* 0x3f80000027297421 */ /* 0x001fe20000010000 */
[----:B------:R-:W-:Y:S01]  /*3480*/  FMUL.FTZ R39, R43, R40 ;  /* 0x000000282b277220 */ /* 0x000fe20000410000 */
[----:B------:R-:W-:-:S03]  /*3490*/  SHF.L.U32 R40, R54, 0x10, RZ ;  /* 0x0000001036287819 */ /* 0x000fc600000006ff */
[----:B------:R-:W-:Y:S01]  /*34a0*/  FMUL.FTZ R42, R39, R42 ;  /* 0x0000002a272a7220 */ /* 0x000fe20000410000 */
[----:B------:R-:W0:Y:S01]  /*34b0*/  MUFU.RCP R41, R41 ;  /* 0x0000002900297308 */ /* 0x000e220000001000 */
[----:B------:R-:W-:Y:S01]  /*34c0*/  FMUL.FTZ R39, R27, R38 ;  /* 0x000000261b277220 */ /* 0x000fe20000410000 */
[----:B--2---:R-:W-:Y:S01]  /*34d0*/  FADD.FTZ R43, -R37, 1 ;  /* 0x3f800000252b7421 */ /* 0x004fe20000010100 */
[----:B------:R-:W-:Y:S01]  /*34e0*/  FMUL.FTZ R37, R40, R37 ;  /* 0x0000002528257220 */ /* 0x000fe20000410000 */
[----:B------:R-:W-:Y:S02]  /*34f0*/  SHF.L.U32 R40, R113, 0x10, RZ ;  /* 0x0000001071287819 */ /* 0x000fe400000006ff */
[----:B------:R-:W-:-:S04]  /*3500*/  FFMA.FTZ R32, R32, R43, 1 ;  /* 0x3f80000020207423 */ /* 0x000fc8000001002b */
[----:B------:R-:W-:Y:S01]  /*3510*/  FMUL.FTZ R37, R37, R32 ;  /* 0x0000002025257220 */ /* 0x000fe20000410000 */
[----:B------:R-:W-:Y:S01]  /*3520*/  FMUL.FTZ R32, R83, R30 ;  /* 0x0000001e53207220 */ /* 0x000fe20000410000 */
[----:B0-----:R-:W-:Y:S01]  /*3530*/  FADD.FTZ R124, -R41, 1 ;  /* 0x3f800000297c7421 */ /* 0x001fe20000010100 */
[----:B------:R-:W-:-:S03]  /*3540*/  FMUL.FTZ R40, R40, R41 ;  /* 0x0000002928287220 */ /* 0x000fc60000410000 */
[----:B------:R-:W-:-:S04]  /*3550*/  FFMA.FTZ R33, R33, R124, 1 ;  /* 0x3f80000021217423 */ /* 0x000fc8000001007c */
[----:B------:R-:W-:Y:S01]  /*3560*/  FMUL.FTZ R36, R40, R33 ;  /* 0x0000002128247220 */ /* 0x000fe20000410000 */
[----:B------:R-:W-:Y:S01]  /*3570*/  SHF.L.U32 R33, R53, 0x10, RZ ;  /* 0x0000001035217819 */ /* 0x000fe200000006ff */
[----:B------:R-:W-:-:S04]  /*3580*/  FADD.FTZ R40, RZ, R32 ;  /* 0x00000020ff287221 */ /* 0x000fc80000010000 */
[----:B------:R-:W-:Y:S01]  /*3590*/  FADD.FTZ R41, -R26, R33 ;  /* 0x000000211a297221 */ /* 0x000fe20000010100 */
[----:B------:R-:W-:-:S03]  /*35a0*/  FFMA.FTZ R33, R29, R32, RZ ;  /* 0x000000201d217223 */ /* 0x000fc600000100ff */
[----:B------:R-:W-:Y:S01]  /*35b0*/  FMUL.FTZ R32, R41, R118 ;  /* 0x0000007629207220 */ /* 0x000fe20000410000 */
[----:B------:R-:W-:Y:S01]  /*35c0*/  FFMA.FTZ R124, R28, R39, R33 ;  /* 0x000000271c7c7223 */ /* 0x000fe20000010021 */
[----:B------:R-:W-:Y:S01]  /*35d0*/  FADD.FTZ R39, R39, R40 ;  /* 0x0000002827277221 */ /* 0x000fe20000010000 */
[----:B------:R-:W-:Y:S01]  /*35e0*/  FFMA.FTZ R41, R29, R30, RZ ;  /* 0x0000001e1d297223 */ /* 0x000fe200000100ff */
[C---:B------:R-:W-:Y:S01]  /*35f0*/  FFMA.FTZ R33, R83.reuse, R32, R86 ;  /* 0x0000002053217223 */ /* 0x040fe20000010056 */
[----:B------:R-:W-:Y:S01]  /*3600*/  FADD.FTZ R40, RZ, R30 ;  /* 0x0000001eff287221 */ /* 0x000fe20000010000 */
[-C--:B------:R-:W-:Y:S01]  /*3610*/  FMUL.FTZ R29, R83, R45.reuse ;  /* 0x0000002d531d7220 */ /* 0x080fe20000410000 */
[----:B------:R-:W-:Y:S01]  /*3620*/  SHF.L.U32 R30, R52, 0x10, RZ ;  /* 0x00000010341e7819 */ /* 0x000fe200000006ff */
[----:B------:R-:W-:Y:S01]  /*3630*/  FMUL.FTZ R125, R33, -1.4426950216293334961 ;  /* 0xbfb8aa3b217d7820 */ /* 0x000fe20000410000 */
[C---:B------:R-:W-:Y:S01]  /*3640*/  FFMA.FTZ R41, R44.reuse, R45, R41 ;  /* 0x0000002d2c297223 */ /* 0x040fe20000010029 */
[----:B------:R-:W-:Y:S01]  /*3650*/  FFMA.FTZ R44, R44, R29, R124 ;  /* 0x0000001d2c2c7223 */ /* 0x000fe2000001007c */
[----:B------:R-:W-:Y:S01]  /*3660*/  FADD.FTZ R40, R40, R45 ;  /* 0x0000002d28287221 */ /* 0x000fe20000010000 */
[----:B------:R-:W-:Y:S01]  /*3670*/  FFMA.FTZ R28, R28, R38, RZ ;  /* 0x000000261c1c7223 */ /* 0x000fe200000100ff */
[----:B------:R-:W-:Y:S01]  /*3680*/  FADD.FTZ R29, R39, R29 ;  /* 0x0000001d271d7221 */ /* 0x000fe20000010000 */
[----:B------:R-:W0:Y:S01]  /*3690*/  MUFU.EX2 R125, R125 ;  /* 0x0000007d007d7308 */ /* 0x000e220000000800 */
[----:B------:R-:W-:Y:S01]  /*36a0*/  FADD.FTZ R39, RZ, R38 ;  /* 0x00000026ff277221 */ /* 0x000fe20000010000 */
[-C--:B------:R-:W-:Y:S01]  /*36b0*/  FFMA.FTZ R38, R31, R42.reuse, R28 ;  /* 0x0000002a1f267223 */ /* 0x080fe2000001001c */
[----:B------:R-:W-:Y:S01]  /*36c0*/  FFMA.FTZ R41, R34, R37, R41 ;  /* 0x0000002522297223 */ /* 0x000fe20000010029 */
[----:B------:R-:W-:Y:S01]  /*36d0*/  FADD.FTZ R40, R40, R37 ;  /* 0x0000002528287221 */ /* 0x000fe20000010000 */
[----:B------:R-:W-:Y:S01]  /*36e0*/  FADD.FTZ R39, R39, R42 ;  /* 0x0000002a27277221 */ /* 0x000fe20000010000 */
[----:B0-----:R-:W-:Y:S01]  /*36f0*/  FADD.FTZ R43, R125, 1 ;  /* 0x3f8000007d2b7421 */ /* 0x001fe20000010000 */
[----:B------:R-:W-:-:S04]  /*3700*/  FMUL.FTZ R125, R27, R42 ;  /* 0x0000002a1b7d7220 */ /* 0x000fc80000410000 */
[----:B------:R-:W-:Y:S01]  /*3710*/  FADD.FTZ R42, R125, R29 ;  /* 0x0000001d7d2a7221 */ /* 0x000fe20000010000 */
[----:B------:R-:W0:Y:S02]  /*3720*/  MUFU.RCP R43, R43 ;  /* 0x0000002b002b7308 */ /* 0x000e240000001000 */
[----:B0-----:R-:W-:Y:S01]  /*3730*/  FMUL.FTZ R30, R30, R43 ;  /* 0x0000002b1e1e7220 */ /* 0x001fe20000410000 */
[----:B------:R-:W-:Y:S01]  /*3740*/  FADD.FTZ R124, -R43, 1 ;  /* 0x3f8000002b7c7421 */ /* 0x000fe20000010100 */
[----:B------:R-:W-:-:S03]  /*3750*/  SHF.L.U32 R43, R110, 0x10, RZ ;  /* 0x000000106e2b7819 */ /* 0x000fc600000006ff */
[----:B------:R-:W-:Y:S02]  /*3760*/  FFMA.FTZ R33, R33, R124, 1 ;  /* 0x3f80000021217423 */ /* 0x000fe4000001007c */
[----:B------:R-:W-:Y:S02]  /*3770*/  FADD.FTZ R43, -R26, R43 ;  /* 0x0000002b1a2b7221 */ /* 0x000fe40000010100 */
[----:B------:R-:W-:Y:S02]  /*3780*/  FMUL.FTZ R33, R30, R33 ;  /* 0x000000211e217220 */ /* 0x000fe40000410000 */
[----:B------:R-:W-:Y:S02]  /*3790*/  FMUL.FTZ R30, R43, R118 ;  /* 0x000000762b1e7220 */ /* 0x000fe40000410000 */
[----:B------:R-:W-:Y:S02]  /*37a0*/  FFMA.FTZ R41, R32, R33, R41 ;  /* 0x0000002120297223 */ /* 0x000fe40000010029 */
[----:B------:R-:W-:-:S04]  /*37b0*/  FFMA.FTZ R45, R27, R30, R84 ;  /* 0x0000001e1b2d7223 */ /* 0x000fc80000010054 */
[----:B------:R-:W-:-:S06]  /*37c0*/  FMUL.FTZ R43, R45, -1.4426950216293334961 ;  /* 0xbfb8aa3b2d2b7820 */ /* 0x000fcc0000410000 */
[----:B------:R-:W0:Y:S02]  /*37d0*/  MUFU.EX2 R43, R43 ;  /* 0x0000002b002b7308 */ /* 0x000e240000000800 */
[----:B0-----:R-:W-:Y:S01]  /*37e0*/  FADD.FTZ R124, R43, 1 ;  /* 0x3f8000002b7c7421 */ /* 0x001fe20000010000 */
[----:B------:R-:W-:Y:S01]  /*37f0*/  FFMA.FTZ R43, R31, R125, R44 ;  /* 0x0000007d1f2b7223 */ /* 0x000fe2000001002c */
[----:B------:R-:W-:-:S04]  /*3800*/  SHF.L.U32 R31, R111, 0x10, RZ ;  /* 0x000000106f1f7819 */ /* 0x000fc800000006ff */
[----:B------:R-:W0:Y:S02]  /*3810*/  MUFU.RCP R124, R124 ;  /* 0x0000007c007c7308 */ /* 0x000e240000001000 */
[----:B0-----:R-:W-:Y:S01]  /*3820*/  FADD.FTZ R28, -R124, 1 ;  /* 0x3f8000007c1c7421 */ /* 0x001fe20000010100 */
[----:B------:R-:W-:Y:S01]  /*3830*/  FMUL.FTZ R31, R31, R124 ;  /* 0x0000007c1f1f7220 */ /* 0x000fe20000410000 */
[----:B------:R-:W-:Y:S02]  /*3840*/  FMUL.FTZ R124, R83, R37 ;  /* 0x00000025537c7220 */ /* 0x000fe40000410000 */
[----:B------:R-:W-:Y:S01]  /*3850*/  FFMA.FTZ R28, R45, R28, 1 ;  /* 0x3f8000002d1c7423 */ /* 0x000fe2000001001c */
[----:B------:R-:W-:Y:S01]  /*3860*/  SHF.L.U32 R45, R51, 0x10, RZ ;  /* 0x00000010332d7819 */ /* 0x000fe200000006ff */
[----:B------:R-:W-:Y:S01]  /*3870*/  FFMA.FTZ R44, R34, R124, R43 ;  /* 0x0000007c222c7223 */ /* 0x000fe2000001002b */
[----:B------:R-:W-:Y:S01]  /*3880*/  SHF.L.U32 R43, R108, 0x10, RZ ;  /* 0x000000106c2b7819 */ /* 0x000fe200000006ff */
[----:B------:R-:W-:Y:S01]  /*3890*/  FMUL.FTZ R31, R31, R28 ;  /* 0x0000001c1f1f7220 */ /* 0x000fe20000410000 */
[----:B------:R-:W-:Y:S01]  /*38a0*/  SHF.L.U32 R34, R50, 0x10, RZ ;  /* 0x0000001032227819 */ /* 0x000fe200000006ff */
[----:B------:R-:W-:-:S02]  /*38b0*/  FADD.FTZ R45, -R26, R45 ;  /* 0x0000002d1a2d7221 */ /* 0x000fc40000010100 */
[----:B------:R-:W-:Y:S02]  /*38c0*/  FADD.FTZ R43, -R26, R43 ;  /* 0x0000002b1a2b7221 */ /* 0x000fe40000010100 */
[----:B------:R-:W-:-:S04]  /*38d0*/  FMUL.FTZ R28, R45, R118 ;  /* 0x000000762d1c7220 */ /* 0x000fc80000410000 */
[----:B------:R-:W-:-:S04]  /*38e0*/  FFMA.FTZ R45, R83, R28, R86 ;  /* 0x0000001c532d7223 */ /* 0x000fc80000010056 */
[----:B------:R-:W-:-:S06]  /*38f0*/  FMUL.FTZ R125, R45, -1.4426950216293334961 ;  /* 0xbfb8aa3b2d7d7820 */ /* 0x000fcc0000410000 */
[----:B------:R-:W0:Y:S02]  /*3900*/  MUFU.EX2 R125, R125 ;  /* 0x0000007d007d7308 */ /* 0x000e240000000800 */
[----:B0-----:R-:W-:-:S06]  /*3910*/  FADD.FTZ R29, R125, 1 ;  /* 0x3f8000007d1d7421 */ /* 0x001fcc0000010000 */
[----:B------:R-:W0:Y:S02]  /*3920*/  MUFU.RCP R29, R29 ;  /* 0x0000001d001d7308 */ /* 0x000e240000001000 */
[----:B0-----:R-:W-:Y:S01]  /*3930*/  FMUL.FTZ R34, R34, R29 ;  /* 0x0000001d22227220 */ /* 0x001fe20000410000 */
[----:B------:R-:W-:Y:S01]  /*3940*/  FADD.FTZ R37, -R29, 1 ;  /* 0x3f8000001d257421 */ /* 0x000fe20000010100 */
[----:B------:R-:W-:Y:S01]  /*3950*/  FMUL.FTZ R29, R43, R118 ;  /* 0x000000762b1d7220 */ /* 0x000fe20000410000 */
[----:B------:R-:W-:Y:S01]  /*3960*/  FADD.FTZ R43, R42, R124 ;  /* 0x0000007c2a2b7221 */ /* 0x000fe20000010000 */
[----:B------:R-:W-:Y:S01]  /*3970*/  FADD.FTZ R42, R39, R36 ;  /* 0x00000024272a7221 */ /* 0x000fe20000010000 */
[----:B------:R-:W-:Y:S01]  /*3980*/  FFMA.FTZ R37, R45, R37, 1 ;  /* 0x3f8000002d257423 */ /* 0x000fe20000010025 */
[C---:B------:R-:W-:Y:S01]  /*3990*/  FFMA.FTZ R125, R27.reuse, R29, R84 ;  /* 0x0000001d1b7d7223 */ /* 0x040fe20000010054 */
[----:B------:R-:W-:Y:S02]  /*39a0*/  FMUL.FTZ R39, R27, R36 ;  /* 0x000000241b277220 */ /* 0x000fe40000410000 */
[----:B------:R-:W-:Y:S01]  /*39b0*/  FMUL.FTZ R34, R34, R37 ;  /* 0x0000002522227220 */ /* 0x000fe20000410000 */
[----:B------:R-:W-:Y:S01]  /*39c0*/  FMUL.FTZ R37, R125, -1.4426950216293334961 ;  /* 0xbfb8aa3b7d257820 */ /* 0x000fe20000410000 */
[----:B------:R-:W-:Y:S01]  /*39d0*/  FFMA.FTZ R45, R35, R39, R44 ;  /* 0x00000027232d7223 */ /* 0x000fe2000001002c */
[----:B------:R-:W-:Y:S01]  /*39e0*/  FADD.FTZ R43, R39, R43 ;  /* 0x0000002b272b7221 */ /* 0x000fe20000010000 */
[----:B------:R-:W-:Y:S01]  /*39f0*/  FADD.FTZ R39, R40, R33 ;  /* 0x0000002128277221 */ /* 0x000fe20000010000 */
[----:B------:R-:W-:Y:S01]  /*3a00*/  FMUL.FTZ R40, R83, R33 ;  /* 0x0000002153287220 */ /* 0x000fe20000410000 */
[----:B------:R-:W-:Y:S01]  /*3a10*/  SHF.L.U32 R33, R48, 0x10, RZ ;  /* 0x0000001030217819 */ /* 0x000fe200000006ff */
[----:B------:R-:W0:Y:S01]  /*3a20*/  MUFU.EX2 R37, R37 ;  /* 0x0000002500257308 */ /* 0x000e220000000800 */
[----:B------:R-:W-:Y:S01]  /*3a30*/  FADD.FTZ R39, R39, R34 ;  /* 0x0000002227277221 */ /* 0x000fe20000010000 */
[----:B------:R-:W-:Y:S01]  /*3a40*/  FFMA.FTZ R45, R32, R40, R45 ;  /* 0x00000028202d7223 */ /* 0x000fe2000001002d */
[----:B0-----:R-:W-:Y:S01]  /*3a50*/  FADD.FTZ R124, R37, 1 ;  /* 0x3f800000257c7421 */ /* 0x001fe20000010000 */
[----:B------:R-:W-:Y:S01]  /*3a60*/  FFMA.FTZ R37, R35, R36, R38 ;  /* 0x0000002423257223 */ /* 0x000fe20000010026 */
[----:B------:R-:W-:-:S04]  /*3a70*/  SHF.L.U32 R35, R109, 0x10, RZ ;  /* 0x000000106d237819 */ /* 0x000fc800000006ff */
[----:B------:R-:W0:Y:S02]  /*3a80*/  MUFU.RCP R124, R124 ;  /* 0x0000007c007c7308 */ /* 0x000e240000001000 */
[----:B0-----:R-:W-:Y:S01]  /*3a90*/  FMUL.FTZ R36, R35, R124 ;  /* 0x0000007c23247220 */ /* 0x001fe20000410000 */
[----:B------:R-:W-:Y:S01]  /*3aa0*/  SHF.L.U32 R35, R49, 0x10, RZ ;  /* 0x0000001031237819 */ /* 0x000fe200000006ff */
[----:B------:R-:W-:-:S04]  /*3ab0*/  FADD.FTZ R38, -R124, 1 ;  /* 0x3f8000007c267421 */ /* 0x000fc80000010100 */
[----:B------:R-:W-:Y:S01]  /*3ac0*/  FADD.FTZ R35, -R26, R35 ;  /* 0x000000231a237221 */ /* 0x000fe20000010100 */
[----:B------:R-:W-:-:S03]  /*3ad0*/  FFMA.FTZ R125, R125, R38, 1 ;  /* 0x3f8000007d7d7423 */ /* 0x000fc60000010026 */
[----:B------:R-:W-:Y:S01]  /*3ae0*/  FMUL.FTZ R35, R35, R118 ;  /* 0x0000007623237220 */ /* 0x000fe20000410000 */
[----:B------:R-:W-:Y:S01]  /*3af0*/  FMUL.FTZ R36, R36, R125 ;  /* 0x0000007d24247220 */ /* 0x000fe20000410000 */
[----:B------:R-:W-:Y:S02]  /*3b00*/  SHF.L.U32 R125, R106, 0x10, RZ ;  /* 0x000000106a7d7819 */ /* 0x000fe400000006ff */
[----:B------:R-:W-:-:S03]  /*3b10*/  FFMA.FTZ R44, R83, R35, R86 ;  /* 0x00000023532c7223 */ /* 0x000fc60000010056 */
[----:B------:R-:W-:Y:S01]  /*3b20*/  FADD.FTZ R125, -R26, R125 ;  /* 0x0000007d1a7d7221 */ /* 0x000fe20000010100 */
        /* <DEDUP_REMOVED lines=8> */
[----:B------:R-:W-:Y:S01]  /*3bb0*/  FMUL.FTZ R32, R125, R118 ;  /* 0x000000767d207220 */ /* 0x000fe20000410000 */
[----:B------:R-:W-:Y:S01]  /*3bc0*/  FADD.FTZ R33, R43, R40 ;  /* 0x000000282b217221 */ /* 0x000fe20000010000 */
[-C--:B------:R-:W-:Y:S01]  /*3bd0*/  FFMA.FTZ R40, R30, R31.reuse, R37 ;  /* 0x0000001f1e287223 */ /* 0x080fe20000010025 */
[----:B------:R-:W-:Y:S01]  /*3be0*/  FADD.FTZ R43, R42, R31 ;  /* 0x0000001f2a2b7221 */ /* 0x000fe20000010000 */
[C---:B------:R-:W-:Y:S01]  /*3bf0*/  FFMA.FTZ R124, R27.reuse, R32, R84 ;  /* 0x000000201b7c7223 */ /* 0x040fe20000010054 */
[----:B------:R-:W-:Y:S01]  /*3c00*/  FMUL.FTZ R42, R27, R31 ;  /* 0x0000001f1b2a7220 */ /* 0x000fe20000410000 */
[----:B------:R-:W-:Y:S02]  /*3c10*/  SHF.L.U32 R31, R107, 0x10, RZ ;  /* 0x000000106b1f7819 */ /* 0x000fe400000006ff */
        /* <DEDUP_REMOVED lines=10> */
[----:B------:R-:W-:Y:S01]  /*3cc0*/  FMUL.FTZ R124, R83, R34 ;  /* 0x00000022537c7220 */ /* 0x000fe20000410000 */
[----:B------:R-:W-:-:S04]  /*3cd0*/  FADD.FTZ R37, -R26, R37 ;  /* 0x000000251a257221 */ /* 0x000fc80000010100 */
[----:B------:R-:W-:Y:S01]  /*3ce0*/  FMUL.FTZ R30, R37, R118 ;  /* 0x00000076251e7220 */ /* 0x000fe20000410000 */
[----:B------:R-:W-:Y:S01]  /*3cf0*/  FADD.FTZ R37, R42, R33 ;  /* 0x000000212a257221 */ /* 0x000fe20000010000 */
[C---:B------:R-:W-:Y:S01]  /*3d00*/  FFMA.FTZ R42, R28.reuse, R34, R41 ;  /* 0x000000221c2a7223 */ /* 0x040fe20000010029 */
[----:B------:R-:W-:Y:S01]  /*3d10*/  FFMA.FTZ R34, R28, R124, R45 ;  /* 0x0000007c1c227223 */ /* 0x000fe2000001002d */
[----:B------:R-:W-:Y:S01]  /*3d20*/  FFMA.FTZ R44, R83, R30, R86 ;  /* 0x0000001e532c7223 */ /* 0x000fe20000010056 */
[----:B------:R-:W-:Y:S02]  /*3d30*/  SHF.L.U32 R28, R46, 0x10, RZ ;  /* 0x000000102e1c7819 */ /* 0x000fe400000006ff */
[----:B------:R-:W-:Y:S01]  /*3d40*/  SHF.L.U32 R45, R104, 0x10, RZ ;  /* 0x00000010682d7819 */ /* 0x000fe200000006ff */
[----:B------:R-:W-:-:S04]  /*3d50*/  FMUL.FTZ R125, R44, -1.4426950216293334961 ;  /* 0xbfb8aa3b2c7d7820 */ /* 0x000fc80000410000 */
[----:B------:R-:W-:Y:S02]  /*3d60*/  FADD.FTZ R45, -R26, R45 ;  /* 0x0000002d1a2d7221 */ /* 0x000fe40000010100 */
[----:B------:R-:W0:Y:S02]  /*3d70*/  MUFU.EX2 R125, R125 ;  /* 0x0000007d007d7308 */ /* 0x000e240000000800 */
[----:B0-----:R-:W-:-:S06]  /*3d80*/  FADD.FTZ R33, R125, 1 ;  /* 0x3f8000007d217421 */ /* 0x001fcc0000010000 */
[----:B------:R-:W0:Y:S02]  /*3d90*/  MUFU.RCP R33, R33 ;  /* 0x0000002100217308 */ /* 0x000e240000001000 */
[----:B0-----:R-:W-:Y:S01]  /*3da0*/  FADD.FTZ R41, -R33, 1 ;  /* 0x3f80000021297421 */ /* 0x001fe20000010100 */
[----:B------:R-:W-:-:S03]  /*3db0*/  FMUL.FTZ R28, R28, R33 ;  /* 0x000000211c1c7220 */ /* 0x000fc60000410000 */
[----:B------:R-:W-:Y:S01]  /*3dc0*/  FFMA.FTZ R41, R44, R41, 1 ;  /* 0x3f8000002c297423 */ /* 0x000fe20000010029 */
[----:B------:R-:W-:Y:S01]  /*3dd0*/  FADD.FTZ R44, R43, R36 ;  /* 0x000000242b2c7221 */ /* 0x000fe20000010000 */
[----:B------:R-:W-:Y:S02]  /*3de0*/  FMUL.FTZ R43, R27, R36 ;  /* 0x000000241b2b7220 */ /* 0x000fe40000410000 */
[----:B------:R-:W-:Y:S01]  /*3df0*/  FMUL.FTZ R33, R28, R41 ;  /* 0x000000291c217220 */ /* 0x000fe20000410000 */
[----:B------:R-:W-:Y:S01]  /*3e00*/  FMUL.FTZ R28, R45, R118 ;  /* 0x000000762d1c7220 */ /* 0x000fe20000410000 */
[----:B------:R-:W-:Y:S01]  /*3e10*/  FADD.FTZ R41, R37, R124 ;  /* 0x0000007c25297221 */ /* 0x000fe20000010000 */
[C---:B------:R-:W-:Y:S01]  /*3e20*/  FFMA.FTZ R37, R29.reuse, R36, R40 ;  /* 0x000000241d257223 */ /* 0x040fe20000010028 */
[----:B------:R-:W-:Y:S01]  /*3e30*/  FFMA.FTZ R36, R29, R43, R34 ;  /* 0x0000002b1d247223 */ /* 0x000fe20000010022 */
[----:B------:R-:W-:Y:S01]  /*3e40*/  FFMA.FTZ R45, R27, R28, R84 ;  /* 0x0000001c1b2d7223 */ /* 0x000fe20000010054 */
[----:B------:R-:W-:Y:S01]  /*3e50*/  SHF.L.U32 R29, R105, 0x10, RZ ;  /* 0x00000010691d7819 */ /* 0x000fe200000006ff */
[----:B------:R-:W-:Y:S01]  /*3e60*/  FADD.FTZ R41, R43, R41 ;  /* 0x000000292b297221 */ /* 0x000fe20000010000 */
[----:B------:R-:W-:Y:S01]  /*3e70*/  FFMA.FTZ R37, R32, R31, R37 ;  /* 0x0000001f20257223 */ /* 0x000fe20000010025 */
[----:B------:R-:W-:-:S06]  /*3e80*/  FMUL.FTZ R125, R45, -1.4426950216293334961 ;  /* 0xbfb8aa3b2d7d7820 */ /* 0x000fcc0000410000 */
[----:B------:R-:W0:Y:S02]  /*3e90*/  MUFU.EX2 R125, R125 ;  /* 0x0000007d007d7308 */ /* 0x000e240000000800 */
[----:B0-----:R-:W-:Y:S01]  /*3ea0*/  FADD.FTZ R124, R125, 1 ;  /* 0x3f8000007d7c7421 */ /* 0x001fe20000010000 */
[----:B------:R-:W-:-:S04]  /*3eb0*/  FMUL.FTZ R125, R83, R38 ;  /* 0x00000026537d7220 */ /* 0x000fc80000410000 */
[----:B------:R-:W-:Y:S01]  /*3ec0*/  FFMA.FTZ R43, R35, R125, R36 ;  /* 0x0000007d232b7223 */ /* 0x000fe20000010024 */
[----:B------:R-:W0:Y:S01]  /*3ed0*/  MUFU.RCP R124, R124 ;  /* 0x0000007c007c7308 */ /* 0x000e220000001000 */
[----:B------:R-:W-:Y:S01]  /*3ee0*/  SHF.L.U32 R36, R17, 0x10, RZ ;  /* 0x0000001011247819 */ /* 0x000fe200000006ff */
[----:B0-----:R-:W-:Y:S01]  /*3ef0*/  FMUL.FTZ R34, R29, R124 ;  /* 0x0000007c1d227220 */ /* 0x001fe20000410000 */
[----:B------:R-:W-:Y:S01]  /*3f00*/  SHF.L.U32 R29, R16, 0x10, RZ ;  /* 0x00000010101d7819 */ /* 0x000fe200000006ff */
[----:B------:R-:W-:-:S04]  /*3f10*/  FADD.FTZ R40, -R124, 1 ;  /* 0x3f8000007c287421 */ /* 0x000fc80000010100 */
[----:B------:R-:W-:Y:S01]  /*3f20*/  FADD.FTZ R29, -R26, R29 ;  /* 0x0000001d1a1d7221 */ /* 0x000fe20000010100 */
[----:B------:R-:W-:-:S03]  /*3f30*/  FFMA.FTZ R45, R45, R40, 1 ;  /* 0x3f8000002d2d7423 */ /* 0x000fc60000010028 */
[----:B------:R-:W-:Y:S01]  /*3f40*/  FMUL.FTZ R29, R29, R118 ;  /* 0x000000761d1d7220 */ /* 0x000fe20000410000 */
[----:B------:R-:W-:-:S03]  /*3f50*/  FMUL.FTZ R34, R34, R45 ;  /* 0x0000002d22227220 */ /* 0x000fc60000410000 */
[----:B------:R-:W-:-:S04]  /*3f60*/  FFMA.FTZ R124, R83, R29, R86 ;  /* 0x0000001d537c7223 */ /* 0x000fc80000010056 */
[----:B------:R-:W-:-:S06]  /*3f70*/  FMUL.FTZ R40, R124, -1.4426950216293334961 ;  /* 0xbfb8aa3b7c287820 */ /* 0x000fcc0000410000 */
[----:B------:R-:W0:Y:S02]  /*3f80*/  MUFU.EX2 R40, R40 ;  /* 0x0000002800287308 */ /* 0x000e240000000800 */
[----:B0-----:R-:W-:Y:S01]  /*3f90*/  FADD.FTZ R45, R40, 1 ;  /* 0x3f800000282d7421 */ /* 0x001fe20000010000 */
[----:B------:R-:W-:Y:S01]  /*3fa0*/  FADD.FTZ R40, R39, R38 ;  /* 0x0000002627287221 */ /* 0x000fe20000010000 */
[----:B------:R-:W-:Y:S01]  /*3fb0*/  FFMA.FTZ R39, R35, R38, R42 ;  /* 0x0000002623277223 */ /* 0x000fe2000001002a */
[----:B------:R-:W-:-:S03]  /*3fc0*/  SHF.L.U32 R38, R102, 0x10, RZ ;  /* 0x0000001066267819 */ /* 0x000fc600000006ff */
[----:B------:R-:W0:Y:S02]  /*3fd0*/  MUFU.RCP R45, R45 ;  /* 0x0000002d002d7308 */ /* 0x000e240000001000 */
[----:B------:R-:W-:Y:S01]  /*3fe0*/  FADD.FTZ R38, -R26, R38 ;  /* 0x000000261a267221 */ /* 0x000fe20000010100 */
[----:B0-----:R-:W-:Y:S01]  /*3ff0*/  FADD.FTZ R35, -R45, 1 ;  /* 0x3f8000002d237421 */ /* 0x001fe20000010100 */
[----:B------:R-:W-:-:S03]  /*4000*/  FMUL.FTZ R36, R36, R45 ;  /* 0x0000002d24247220 */ /* 0x000fc60000410000 */
[----:B------:R-:W-:-:S04]  /*4010*/  FFMA.FTZ R35, R124, R35, 1 ;  /* 0x3f8000007c237423 */ /* 0x000fc80000010023 */
[----:B------:R-:W-:Y:S01]  /*4020*/  FMUL.FTZ R36, R36, R35 ;  /* 0x0000002324247220 */ /* 0x000fe20000410000 */
[----:B------:R-:W-:Y:S01]  /*4030*/  FMUL.FTZ R35, R38, R118 ;  /* 0x0000007626237220 */ /* 0x000fe20000410000 */
[----:B------:R-:W-:Y:S01]  /*4040*/  FADD.FTZ R38, R41, R125 ;  /* 0x0000007d29267221 */ /* 0x000fe20000010000 */
[----:B------:R-:W-:Y:S01]  /*4050*/  FADD.FTZ R41, R44, R31 ;  /* 0x0000001f2c297221 */ /* 0x000fe20000010000 */
[C---:B------:R-:W-:Y:S01]  /*4060*/  FMUL.FTZ R44, R27.reuse, R31 ;  /* 0x0000001f1b2c7220 */ /* 0x040fe20000410000 */
[----:B------:R-:W-:Y:S01]  /*4070*/  FFMA.FTZ R124, R27, R35, R84 ;  /* 0x000000231b7c7223 */ /* 0x000fe20000010054 */
[----:B------:R-:W-:Y:S01]  /*4080*/  SHF.L.U32 R31, R103, 0x10, RZ ;  /* 0x00000010671f7819 */ /* 0x000fe200000006ff */
[----:B------:R-:W-:Y:S01]  /*4090*/  FADD.FTZ R41, R41, R34 ;  /* 0x0000002229297221 */ /* 0x000fe20000010000 */
[----:B------:R-:W-:Y:S01]  /*40a0*/  FFMA.FTZ R45, R32, R44, R43 ;  /* 0x0000002c202d7223 */ /* 0x000fe2000001002b */
[----:B------:R-:W-:Y:S01]  /*40b0*/  FMUL.FTZ R125, R124, -1.4426950216293334961 ;  /* 0xbfb8aa3b7c7d7820 */ /* 0x000fe20000410000 */
[----:B------:R-:W-:-:S05]  /*40c0*/  SHF.L.U32 R43, R14, 0x10, RZ ;  /* 0x000000100e2b7819 */ /* 0x000fca00000006ff */
[----:B------:R-:W0:Y:S01]  /*40d0*/  MUFU.EX2 R125, R125 ;  /* 0x0000007d007d7308 */ /* 0x000e220000000800 */
[----:B------:R-:W-:Y:S01]  /*40e0*/  FADD.FTZ R43, -R26, R43 ;  /* 0x0000002b1a2b7221 */ /* 0x000fe20000010100 */
[----:B0-----:R-:W-:-:S06]  /*40f0*/  FADD.FTZ R42, R125, 1 ;  /* 0x3f8000007d2a7421 */ /* 0x001fcc0000010000 */
[----:B------:R-:W0:Y:S02]  /*4100*/  MUFU.RCP R42, R42 ;  /* 0x0000002a002a7308 */ /* 0x000e240000001000 */
[----:B0-----:R-:W-:Y:S01]  /*4110*/  FMUL.FTZ R32, R31, R42 ;  /* 0x0000002a1f207220 */ /* 0x001fe20000410000 */
[----:B------:R-:W-:Y:S01]  /*4120*/  FADD.FTZ R31, -R42, 1 ;  /* 0x3f8000002a1f7421 */ /* 0x000fe20000010100 */
[----:B------:R-:W-:-:S03]  /*4130*/  FADD.FTZ R42, R44, R38 ;  /* 0x000000262c2a7221 */ /* 0x000fc60000010000 */
[----:B------:R-:W-:Y:S01]  /*4140*/  FFMA.FTZ R31, R124, R31, 1 ;  /* 0x3f8000007c1f7423 */ /* 0x000fe2000001001f */
[----:B------:R-:W-:-:S03]  /*4150*/  FMUL.FTZ R124, R83, R33 ;  /* 0x00000021537c7220 */ /* 0x000fc60000410000 */
[----:B------:R-:W-:Y:S01]  /*4160*/  FMUL.FTZ R32, R32, R31 ;  /* 0x0000001f20207220 */ /* 0x000fe20000410000 */
[----:B------:R-:W-:Y:S01]  /*4170*/  FMUL.FTZ R31, R43, R118 ;  /* 0x000000762b1f7220 */ /* 0x000fe20000410000 */
[----:B------:R-:W-:Y:S01]  /*4180*/  FADD.FTZ R43, R40, R33 ;  /* 0x00000021282b7221 */ /* 0x000fe20000010000 */
[C---:B------:R-:W-:Y:S01]  /*4190*/  FFMA.FTZ R40, R30.reuse, R33, R39 ;  /* 0x000000211e287223 */ /* 0x040fe20000010027 */
[----:B------:R-:W-:Y:S01]  /*41a0*/  SHF.L.U32 R33, R15, 0x10, RZ ;  /* 0x000000100f217819 */ /* 0x000fe200000006ff */
[----:B------:R-:W-:Y:S01]  /*41b0*/  FFMA.FTZ R44, R83, R31, R86 ;  /* 0x0000001f532c7223 */ /* 0x000fe20000010056 */
[----:B------:R-:W-:Y:S01]  /*41c0*/  FFMA.FTZ R45, R30, R124, R45 ;  /* 0x0000007c1e2d7223 */ /* 0x000fe2000001002d */
[----:B------:R-:W-:Y:S01]  /*41d0*/  SHF.L.U32 R39, R100, 0x10, RZ ;  /* 0x0000001064277819 */ /* 0x000fe200000006ff */
[----:B------:R-:W-:Y:S01]  /*41e0*/  FADD.FTZ R43, R43, R36 ;  /* 0x000000242b2b7221 */ /* 0x000fe20000010000 */
[----:B------:R-:W-:Y:S01]  /*41f0*/  FMUL.FTZ R125, R44, -1.4426950216293334961 ;  /* 0xbfb8aa3b2c7d7820 */ /* 0x000fe20000410000 */
[----:B------:R-:W-:-:S02]  /*4200*/  FFMA.FTZ R40, R29, R36, R40 ;  /* 0x000000241d287223 */ /* 0x000fc40000010028 */
[----:B------:R-:W-:-:S03]  /*4210*/  FADD.FTZ R39, -R26, R39 ;  /* 0x000000271a277221 */ /* 0x000fc60000010100 */
        /* <DEDUP_REMOVED lines=9> */
[CC--:B------:R-:W-:Y:S01]  /*42b0*/  FFMA.FTZ R42, R28.reuse, R34.reuse, R37 ;  /* 0x000000221c2a7223 */ /* 0x0c0fe20000010025 */
[C---:B------:R-:W-:Y:S01]  /*42c0*/  FMUL.FTZ R124, R27.reuse, R34 ;  /* 0x000000221b7c7220 */ /* 0x040fe20000410000 */
[----:B------:R-:W-:Y:S01]  /*42d0*/  FFMA.FTZ R33, R27, R30, R84 ;  /* 0x0000001e1b217223 */ /* 0x000fe20000010054 */
[----:B------:R-:W-:Y:S01]  /*42e0*/  SHF.L.U32 R37, R101, 0x10, RZ ;  /* 0x0000001065257819 */ /* 0x000fe200000006ff */
[----:B------:R-:W-:Y:S01]  /*42f0*/  FADD.FTZ R43, R43, R38 ;  /* 0x000000262b2b7221 */ /* 0x000fe20000010000 */
[----:B------:R-:W-:Y:S01]  /*4300*/  FFMA.FTZ R34, R28, R124, R45 ;  /* 0x0000007c1c227223 */ /* 0x000fe2000001002d */
[----:B------:R-:W-:Y:S01]  /*4310*/  FMUL.FTZ R125, R33, -1.4426950216293334961 ;  /* 0xbfb8aa3b217d7820 */ /* 0x000fe20000410000 */
[----:B------:R-:W-:Y:S01]  /*4320*/  FADD.FTZ R39, R124, R39 ;  /* 0x000000277c277221 */ /* 0x000fe20000010000 */
[----:B------:R-:W-:-:S04]  /*4330*/  FMUL.FTZ R45, R83, R36 ;  /* 0x00000024532d7220 */ /* 0x000fc80000410000 */
[----:B------:R-:W0:Y:S01]  /*4340*/  MUFU.EX2 R125, R125 ;  /* 0x0000007d007d7308 */ /* 0x000e220000000800 */
[----:B------:R-:W-:Y:S01]  /*4350*/  FFMA.FTZ R36, R29, R45, R34 ;  /* 0x0000002d1d247223 */ /* 0x000fe20000010022 */
[----:B------:R-:W-:Y:S01]  /*4360*/  SHF.L.U32 R34, R19, 0x10, RZ ;  /* 0x0000001013227819 */ /* 0x000fe200000006ff */
[----:B------:R-:W-:Y:S01]  /*4370*/  FADD.FTZ R39, R39, R45 ;  /* 0x0000002d27277221 */ /* 0x000fe20000010000 */
[----:B0-----:R-:W-:Y:S01]  /*4380*/  FADD.FTZ R44, R125, 1 ;  /* 0x3f8000007d2c7421 */ /* 0x001fe20000010000 */
[----:B------:R-:W-:-:S05]  /*4390*/  SHF.L.U32 R125, R98, 0x10, RZ ;  /* 0x00000010627d7819 */ /* 0x000fca00000006ff */
[----:B------:R-:W0:Y:S01]  /*43a0*/  MUFU.RCP R44, R44 ;  /* 0x0000002c002c7308 */ /* 0x000e220000001000 */
[----:B------:R-:W-:Y:S01]  /*43b0*/  FADD.FTZ R125, -R26, R125 ;  /* 0x0000007d1a7d7221 */ /* 0x000fe20000010100 */
[----:B0-----:R-:W-:Y:S01]  /*43c0*/  FMUL.FTZ R28, R37, R44 ;  /* 0x0000002c251c7220 */ /* 0x001fe20000410000 */
[----:B------:R-:W-:-:S04]  /*43d0*/  FADD.FTZ R37, -R44, 1 ;  /* 0x3f8000002c257421 */ /* 0x000fc80000010100 */
[----:B------:R-:W-:Y:S01]  /*43e0*/  FFMA.FTZ R33, R33, R37, 1 ;  /* 0x3f80000021217423 */ /* 0x000fe20000010025 */
[----:B------:R-:W-:-:S03]  /*43f0*/  SHF.L.U32 R37, R18, 0x10, RZ ;  /* 0x0000001012257819 */ /* 0x000fc600000006ff */
[----:B------:R-:W-:Y:S02]  /*4400*/  FMUL.FTZ R33, R28, R33 ;  /* 0x000000211c217220 */ /* 0x000fe40000410000 */
        /* <DEDUP_REMOVED lines=9> */
[-C--:B------:R-:W-:Y:S02]  /*44a0*/  FFMA.FTZ R37, R35, R32.reuse, R42 ;  /* 0x0000002023257223 */ /* 0x080fe4000001002a */
[----:B------:R-:W-:Y:S01]  /*44b0*/  FFMA.FTZ R29, R44, R29, 1 ;  /* 0x3f8000002c1d7423 */ /* 0x000fe2000001001d */
[----:B------:R-:W-:Y:S01]  /*44c0*/  FADD.FTZ R44, R41, R32 ;  /* 0x00000020292c7221 */ /* 0x000fe20000010000 */
[----:B------:R-:W-:Y:S02]  /*44d0*/  FMUL.FTZ R41, R27, R32 ;  /* 0x000000201b297220 */ /* 0x000fe40000410000 */
[----:B------:R-:W-:Y:S01]  /*44e0*/  FMUL.FTZ R34, R34, R29 ;  /* 0x0000001d22227220 */ /* 0x000fe20000410000 */
[----:B------:R-:W-:Y:S01]  /*44f0*/  FMUL.FTZ R29, R125, R118 ;  /* 0x000000767d1d7220 */ /* 0x000fe20000410000 */
[----:B------:R-:W-:Y:S01]  /*4500*/  FFMA.FTZ R42, R35, R41, R36 ;  /* 0x00000029232a7223 */ /* 0x000fe20000010024 */
[----:B------:R-:W-:Y:S01]  /*4510*/  SHF.L.U32 R35, R99, 0x10, RZ ;  /* 0x0000001063237819 */ /* 0x000fe200000006ff */
[----:B------:R-:W-:Y:S01]  /*4520*/  FADD.FTZ R41, R41, R39 ;  /* 0x0000002729297221 */ /* 0x000fe20000010000 */
[----:B------:R-:W-:Y:S01]  /*4530*/  FFMA.FTZ R45, R27, R29, R84 ;  /* 0x0000001d1b2d7223 */ /* 0x000fe20000010054 */
[----:B------:R-:W-:Y:S01]  /*4540*/  FFMA.FTZ R39, R31, R38, R40 ;  /* 0x000000261f277223 */ /* 0x000fe20000010028 */
[----:B------:R-:W-:-:S02]  /*4550*/  SHF.L.U32 R40, R96, 0x10, RZ ;  /* 0x0000001060287819 */ /* 0x000fc400000006ff */
[----:B------:R-:W-:Y:S01]  /*4560*/  FMUL.FTZ R125, R45, -1.4426950216293334961 ;  /* 0xbfb8aa3b2d7d7820 */ /* 0x000fe20000410000 */
[----:B------:R-:W-:Y:S02]  /*4570*/  FFMA.FTZ R39, R28, R34, R39 ;  /* 0x000000221c277223 */ /* 0x000fe40000010027 */
[----:B------:R-:W-:-:S03]  /*4580*/  FADD.FTZ R40, -R26, R40 ;  /* 0x000000281a287221 */ /* 0x000fc60000010100 */
[----:B------:R-:W0:Y:S02]  /*4590*/  MUFU.EX2 R125, R125 ;  /* 0x0000007d007d7308 */ /* 0x000e240000000800 */
[----:B0-----:R-:W-:Y:S01]  /*45a0*/  FADD.FTZ R124, R125, 1 ;  /* 0x3f8000007d7c7421 */ /* 0x001fe20000010000 */
[----:B------:R-:W-:Y:S01]  /*45b0*/  FMUL.FTZ R125, R83, R38 ;  /* 0x00000026537d7220 */ /* 0x000fe20000410000 */
        /* <DEDUP_REMOVED lines=9> */
[----:B------:R-:W-:Y:S01]  /*4650*/  FFMA.FTZ R45, R31, R125, R42 ;  /* 0x0000007d1f2d7223 */ /* 0x000fe2000001002a */
[----:B------:R-:W-:Y:S01]  /*4660*/  FADD.FTZ R42, R41, R125 ;  /* 0x0000007d292a7221 */ /* 0x000fe20000010000 */
[----:B------:R-:W-:Y:S01]  /*4670*/  FFMA.FTZ R124, R83, R32, R86 ;  /* 0x00000020537c7223 */ /* 0x000fe20000010056 */
[----:B------:R-:W-:Y:S01]  /*4680*/  FADD.FTZ R41, R44, R33 ;  /* 0x000000212c297221 */ /* 0x000fe20000010000 */
[----:B------:R-:W-:Y:S02]  /*4690*/  FMUL.FTZ R44, R27, R33 ;  /* 0x000000211b2c7220 */ /* 0x000fe40000410000 */
[----:B------:R-:W-:Y:S01]  /*46a0*/  FMUL.FTZ R35, R124, -1.4426950216293334961 ;  /* 0xbfb8aa3b7c237820 */ /* 0x000fe20000410000 */
[----:B------:R-:W-:Y:S01]  /*46b0*/  FADD.FTZ R41, R41, R36 ;  /* 0x0000002429297221 */ /* 0x000fe20000010000 */
[----:B------:R-:W-:-:S04]  /*46c0*/  FFMA.FTZ R45, R30, R44, R45 ;  /* 0x0000002c1e2d7223 */ /* 0x000fc8000001002d */
        /* <DEDUP_REMOVED lines=8> */
[----:B------:R-:W-:Y:S01]  /*4750*/  FFMA.FTZ R40, R30, R33, R37 ;  /* 0x000000211e287223 */ /* 0x000fe20000010025 */
[----:B------:R-:W-:Y:S01]  /*4760*/  SHF.L.U32 R33, R97, 0x10, RZ ;  /* 0x0000001061217819 */ /* 0x000fe200000006ff */
[----:B------:R-:W-:Y:S01]  /*4770*/  FFMA.FTZ R39, R32, R35, R39 ;  /* 0x0000002320277223 */ /* 0x000fe20000010027 */
[----:B------:R-:W-:Y:S01]  /*4780*/  FFMA.FTZ R124, R27, R31, R84 ;  /* 0x0000001f1b7c7223 */ /* 0x000fe20000010054 */
[----:B------:R-:W-:Y:S01]  /*4790*/  SHF.L.U32 R37, R22, 0x10, RZ ;  /* 0x0000001016257819 */ /* 0x000fe200000006ff */
[----:B------:R-:W-:Y:S02]  /*47a0*/  FFMA.FTZ R40, R29, R36, R40 ;  /* 0x000000241d287223 */ /* 0x000fe40000010028 */
[----:B------:R-:W-:Y:S02]  /*47b0*/  FMUL.FTZ R125, R124, -1.4426950216293334961 ;  /* 0xbfb8aa3b7c7d7820 */ /* 0x000fe40000410000 */
[----:B------:R-:W-:-:S04]  /*47c0*/  FADD.FTZ R37, -R26, R37 ;  /* 0x000000251a257221 */ /* 0x000fc80000010100 */
[----:B------:R-:W0:Y:S02]  /*47d0*/  MUFU.EX2 R125, R125 ;  /* 0x0000007d007d7308 */ /* 0x000e240000000800 */
[----:B0-----:R-:W-:-:S06]  /*47e0*/  FADD.FTZ R38, R125, 1 ;  /* 0x3f8000007d267421 */ /* 0x001fcc0000010000 */
[----:B------:R-:W0:Y:S02]  /*47f0*/  MUFU.RCP R38, R38 ;  /* 0x0000002600267308 */ /* 0x000e240000001000 */
[----:B0-----:R-:W-:Y:S01]  /*4800*/  FMUL.FTZ R30, R33, R38 ;  /* 0x00000026211e7220 */ /* 0x001fe20000410000 */
[----:B------:R-:W-:-:S04]  /*4810*/  FADD.FTZ R33, -R38, 1 ;  /* 0x3f80000026217421 */ /* 0x000fc80000010100 */
[----:B------:R-:W-:Y:S01]  /*4820*/  FFMA.FTZ R33, R124, R33, 1 ;  /* 0x3f8000007c217423 */ /* 0x000fe20000010021 */
[----:B------:R-:W-:-:S03]  /*4830*/  FMUL.FTZ R124, R83, R34 ;  /* 0x00000022537c7220 */ /* 0x000fc60000410000 */
[----:B------:R-:W-:Y:S01]  /*4840*/  FMUL.FTZ R38, R30, R33 ;  /* 0x000000211e267220 */ /* 0x000fe20000410000 */
[----:B------:R-:W-:Y:S01]  /*4850*/  FMUL.FTZ R30, R37, R118 ;  /* 0x00000076251e7220 */ /* 0x000fe20000410000 */
[----:B------:R-:W-:Y:S01]  /*4860*/  FADD.FTZ R37, R44, R42 ;  /* 0x0000002a2c257221 */ /* 0x000fe20000010000 */
[----:B------:R-:W-:Y:S01]  /*4870*/  FADD.FTZ R42, R43, R34 ;  /* 0x000000222b2a7221 */ /* 0x000fe20000010000 */
[----:B------:R-:W-:Y:S01]  /*4880*/  FFMA.FTZ R34, R28, R124, R45 ;  /* 0x0000007c1c227223 */ /* 0x000fe2000001002d */
[----:B------:R-:W-:Y:S01]  /*4890*/  FFMA.FTZ R44, R83, R30, R86 ;  /* 0x0000001e532c7223 */ /* 0x000fe20000010056 */
[----:B------:R-:W-:Y:S01]  /*48a0*/  SHF.L.U32 R28, R23, 0x10, RZ ;  /* 0x00000010171c7819 */ /* 0x000fe200000006ff */
[----:B------:R-:W-:Y:S01]  /*48b0*/  FADD.FTZ R37, R37, R124 ;  /* 0x0000007c25257221 */ /* 0x000fe20000010000 */
[----:B------:R-:W-:Y:S01]  /*48c0*/  SHF.L.U32 R45, R94, 0x10, RZ ;  /* 0x000000105e2d7819 */ /* 0x000fe200000006ff */
[----:B------:R-:W-:Y:S01]  /*48d0*/  FMUL.FTZ R125, R44, -1.4426950216293334961 ;  /* 0xbfb8aa3b2c7d7820 */ /* 0x000fe20000410000 */
[----:B------:R-:W-:Y:S01]  /*48e0*/  FADD.FTZ R42, R42, R35 ;  /* 0x000000232a2a7221 */ /* 0x000fe20000010000 */
[----:B------:R-:W-:-:S02]  /*48f0*/  FADD.FTZ R41, R41, R38 ;  /* 0x0000002629297221 */ /* 0x000fc40000010000 */
[----:B------:R-:W-:Y:S02]  /*4900*/  FADD.FTZ R45, -R26, R45 ;  /* 0x0000002d1a2d7221 */ /* 0x000fe40000010100 */
[----:B------:R-:W0:Y:S02]  /*4910*/  MUFU.EX2 R125, R125 ;  /* 0x0000007d007d7308 */ /* 0x000e240000000800 */
[----:B0-----:R-:W-:Y:S01]  /*4920*/  FADD.FTZ R33, R125, 1 ;  /* 0x3f8000007d217421 */ /* 0x001fe20000010000 */
[----:B------:R-:W-:-:S04]  /*4930*/  FMUL.FTZ R125, R27, R36 ;  /* 0x000000241b7d7220 */ /* 0x000fc80000410000 */
[----:B------:R-:W-:Y:S01]  /*4940*/  FADD.FTZ R37, R125, R37 ;  /* 0x000000257d257221 */ /* 0x000fe20000010000 */
[----:B------:R-:W0:Y:S02]  /*4950*/  MUFU.RCP R33, R33 ;  /* 0x0000002100217308 */ /* 0x000e240000001000 */
[----:B0-----:R-:W-:Y:S01]  /*4960*/  FADD.FTZ R43, -R33, 1 ;  /* 0x3f800000212b7421 */ /* 0x001fe20000010100 */
[----:B------:R-:W-:-:S03]  /*4970*/  FMUL.FTZ R28, R28, R33 ;  /* 0x000000211c1c7220 */ /* 0x000fc60000410000 */
[----:B------:R-:W-:-:S04]  /*4980*/  FFMA.FTZ R43, R44, R43, 1 ;  /* 0x3f8000002c2b7423 */ /* 0x000fc8000001002b */
[----:B------:R-:W-:Y:S01]  /*4990*/  FMUL.FTZ R33, R28, R43 ;  /* 0x0000002b1c217220 */ /* 0x000fe20000410000 */
[----:B------:R-:W-:Y:S01]  /*49a0*/  FMUL.FTZ R28, R45, R118 ;  /* 0x000000762d1c7220 */ /* 0x000fe20000410000 */
[----:B------:R-:W-:Y:S01]  /*49b0*/  FFMA.FTZ R43, R29, R125, R34 ;  /* 0x0000007d1d2b7223 */ /* 0x000fe20000010022 */
[----:B------:R-:W-:Y:S02]  /*49c0*/  SHF.L.U32 R29, R95, 0x10, RZ ;  /* 0x000000105f1d7819 */ /* 0x000fe400000006ff */
[----:B------:R-:W-:-:S04]  /*49d0*/  FFMA.FTZ R45, R27, R28, R84 ;  /* 0x0000001c1b2d7223 */ /* 0x000fc80000010054 */
[----:B------:R-:W-:-:S06]  /*49e0*/  FMUL.FTZ R124, R45, -1.4426950216293334961 ;  /* 0xbfb8aa3b2d7c7820 */ /* 0x000fcc0000410000 */
        /* <DEDUP_REMOVED lines=9> */
[----:B------:R-:W-:Y:S01]  /*4a80*/  FFMA.FTZ R45, R45, R36, 1 ;  /* 0x3f8000002d2d7423 */ /* 0x000fe20000010024 */
[----:B------:R-:W-:Y:S01]  /*4a90*/  FFMA.FTZ R36, R32, R124, R43 ;  /* 0x0000007c20247223 */ /* 0x000fe2000001002b */
[----:B------:R-:W-:Y:S01]  /*4aa0*/  SHF.L.U32 R43, R92, 0x10, RZ ;  /* 0x000000105c2b7819 */ /* 0x000fe200000006ff */
[----:B------:R-:W-:Y:S01]  /*4ab0*/  FMUL.FTZ R29, R29, R118 ;  /* 0x000000761d1d7220 */ /* 0x000fe20000410000 */
[----:B------:R-:W-:-:S03]  /*4ac0*/  FMUL.FTZ R34, R34, R45 ;  /* 0x0000002d22227220 */ /* 0x000fc60000410000 */
[----:B------:R-:W-:Y:S01]  /*4ad0*/  FFMA.FTZ R45, R83, R29, R86 ;  /* 0x0000001d532d7223 */ /* 0x000fe20000010056 */
[----:B------:R-:W-:Y:S01]  /*4ae0*/  FADD.FTZ R43, -R26, R43 ;  /* 0x0000002b1a2b7221 */ /* 0x000fe20000010100 */
[----:B------:R-:W-:Y:S02]  /*4af0*/  FADD.FTZ R41, R41, R34 ;  /* 0x0000002229297221 */ /* 0x000fe40000010000 */
[----:B------:R-:W-:-:S06]  /*4b00*/  FMUL.FTZ R125, R45, -1.4426950216293334961 ;  /* 0xbfb8aa3b2d7d7820 */ /* 0x000fcc0000410000 */
[----:B------:R-:W0:Y:S02]  /*4b10*/  MUFU.EX2 R125, R125 ;  /* 0x0000007d007d7308 */ /* 0x000e240000000800 */
[----:B0-----:R-:W-:Y:S01]  /*4b20*/  FADD.FTZ R44, R125, 1 ;  /* 0x3f8000007d2c7421 */ /* 0x001fe20000010000 */
[----:B------:R-:W-:-:S05]  /*4b30*/  FMUL.FTZ R125, R27, R38 ;  /* 0x000000261b7d7220 */ /* 0x000fca0000410000 */
[----:B------:R-:W0:Y:S02]  /*4b40*/  MUFU.RCP R44, R44 ;  /* 0x0000002c002c7308 */ /* 0x000e240000001000 */
[----:B0-----:R-:W-:Y:S01]  /*4b50*/  FMUL.FTZ R32, R35, R44 ;  /* 0x0000002c23207220 */ /* 0x001fe20000410000 */
[----:B------:R-:W-:-:S04]  /*4b60*/  FADD.FTZ R35, -R44, 1 ;  /* 0x3f8000002c237421 */ /* 0x000fc80000010100 */
[----:B------:R-:W-:Y:S01]  /*4b70*/  FFMA.FTZ R35, R45, R35, 1 ;  /* 0x3f8000002d237423 */ /* 0x000fe20000010023 */
[----:B------:R-:W-:-:S03]  /*4b80*/  FFMA.FTZ R45, R31, R125, R36 ;  /* 0x0000007d1f2d7223 */ /* 0x000fc60000010024 */
[----:B------:R-:W-:Y:S01]  /*4b90*/  FMUL.FTZ R32, R32, R35 ;  /* 0x0000002320207220 */ /* 0x000fe20000410000 */
[----:B------:R-:W-:Y:S01]  /*4ba0*/  FMUL.FTZ R35, R43, R118 ;  /* 0x000000762b237220 */ /* 0x000fe20000410000 */
[----:B------:R-:W-:-:S03]  /*4bb0*/  FADD.FTZ R43, R37, R124 ;  /* 0x0000007c252b7221 */ /* 0x000fc60000010000 */
[----:B------:R-:W-:-:S04]  /*4bc0*/  FFMA.FTZ R44, R27, R35, R84 ;  /* 0x000000231b2c7223 */ /* 0x000fc80000010054 */
[----:B------:R-:W-:-:S06]  /*4bd0*/  FMUL.FTZ R37, R44, -1.4426950216293334961 ;  /* 0xbfb8aa3b2c257820 */ /* 0x000fcc0000410000 */
[----:B------:R-:W0:Y:S02]  /*4be0*/  MUFU.EX2 R37, R37 ;  /* 0x0000002500257308 */ /* 0x000e240000000800 */
[----:B0-----:R-:W-:Y:S01]  /*4bf0*/  FADD.FTZ R124, R37, 1 ;  /* 0x3f800000257c7421 */ /* 0x001fe20000010000 */
[----:B------:R-:W-:Y:S01]  /*4c00*/  FFMA.FTZ R37, R31, R38, R40 ;  /* 0x000000261f257223 */ /* 0x000fe20000010028 */
[----:B------:R-:W-:Y:S01]  /*4c10*/  SHF.L.U32 R31, R93, 0x10, RZ ;  /* 0x000000105d1f7819 */ /* 0x000fe200000006ff */
[----:B------:R-:W-:Y:S01]  /*4c20*/  FFMA.FTZ R40, R30, R33, R39 ;  /* 0x000000211e287223 */ /* 0x000fe20000010027 */
[----:B------:R-:W-:Y:S02]  /*4c30*/  SHF.L.U32 R38, R77, 0x10, RZ ;  /* 0x000000104d267819 */ /* 0x000fe400000006ff */
[----:B------:R-:W0:Y:S01]  /*4c40*/  MUFU.RCP R124, R124 ;  /* 0x0000007c007c7308 */ /* 0x000e220000001000 */
[----:B------:R-:W-:Y:S01]  /*4c50*/  SHF.L.U32 R39, R90, 0x10, RZ ;  /* 0x000000105a277819 */ /* 0x000fe200000006ff */
[----:B------:R-:W-:Y:S01]  /*4c60*/  FFMA.FTZ R40, R29, R32, R40 ;  /* 0x000000201d287223 */ /* 0x000fe20000010028 */
[----:B------:R-:W-:-:S03]  /*4c70*/  FADD.FTZ R38, -R26, R38 ;  /* 0x000000261a267221 */ /* 0x000fc60000010100 */
[----:B------:R-:W-:Y:S01]  /*4c80*/  FADD.FTZ R39, -R26, R39 ;  /* 0x000000271a277221 */ /* 0x000fe20000010100 */
[----:B0-----:R-:W-:Y:S01]  /*4c90*/  FMUL.FTZ R36, R31, R124 ;  /* 0x0000007c1f247220 */ /* 0x001fe20000410000 */
[----:B------:R-:W-:-:S04]  /*4ca0*/  FADD.FTZ R31, -R124, 1 ;  /* 0x3f8000007c1f7421 */ /* 0x000fc80000010100 */
[----:B------:R-:W-:Y:S01]  /*4cb0*/  FFMA.FTZ R31, R44, R31, 1 ;  /* 0x3f8000002c1f7423 */ /* 0x000fe2000001001f */
[----:B------:R-:W-:Y:S01]  /*4cc0*/  FADD.FTZ R44, R125, R43 ;  /* 0x0000002b7d2c7221 */ /* 0x000fe20000010000 */
[----:B------:R-:W-:Y:S01]  /*4cd0*/  FADD.FTZ R43, R42, R33 ;  /* 0x000000212a2b7221 */ /* 0x000fe20000010000 */
[C---:B------:R-:W-:Y:S01]  /*4ce0*/  FMUL.FTZ R42, R83.reuse, R33 ;  /* 0x00000021532a7220 */ /* 0x040fe20000410000 */
[----:B------:R-:W-:Y:S01]  /*4cf0*/  FMUL.FTZ R36, R36, R31 ;  /* 0x0000001f24247220 */ /* 0x000fe20000410000 */
[----:B------:R-:W-:Y:S01]  /*4d00*/  FMUL.FTZ R31, R38, R118 ;  /* 0x00000076261f7220 */ /* 0x000fe20000410000 */
[----:B------:R-:W-:Y:S01]  /*4d10*/  SHF.L.U32 R33, R78, 0x10, RZ ;  /* 0x000000104e217819 */ /* 0x000fe200000006ff */
[----:B------:R-:W-:Y:S01]  /*4d20*/  FFMA.FTZ R45, R30, R42, R45 ;  /* 0x0000002a1e2d7223 */ /* 0x000fe2000001002d */
[----:B------:R-:W-:Y:S01]  /*4d30*/  FADD.FTZ R44, R44, R42 ;  /* 0x0000002a2c2c7221 */ /* 0x000fe20000010000 */
[----:B------:R-:W-:Y:S01]  /*4d40*/  FFMA.FTZ R124, R83, R31, R86 ;  /* 0x0000001f537c7223 */ /* 0x000fe20000010056 */
[----:B------:R-:W-:Y:S01]  /*4d50*/  FFMA.FTZ R42, R28, R34, R37 ;  /* 0x000000221c2a7223 */ /* 0x000fe20000010025 */
[----:B------:R-:W-:Y:S01]  /*4d60*/  FADD.FTZ R43, R43, R32 ;  /* 0x000000202b2b7221 */ /* 0x000fe20000010000 */
[----:B------:R-:W-:Y:S01]  /*4d70*/  FADD.FTZ R41, R41, R36 ;  /* 0x0000002429297221 */ /* 0x000fe20000010000 */
[----:B------:R-:W-:-:S06]  /*4d80*/  FMUL.FTZ R125, R124, -1.4426950216293334961 ;  /* 0xbfb8aa3b7c7d7820 */ /* 0x000fcc0000410000 */
        /* <DEDUP_REMOVED lines=9> */
[----:B------:R-:W-:Y:S01]  /*4e20*/  FFMA.FTZ R34, R28, R124, R45 ;  /* 0x0000007c1c227223 */ /* 0x000fe2000001002d */
[----:B------:R-:W-:Y:S01]  /*4e30*/  SHF.L.U32 R28, R91, 0x10, RZ ;  /* 0x000000105b1c7819 */ /* 0x000fe200000006ff */
[----:B------:R-:W-:Y:S01]  /*4e40*/  FADD.FTZ R44, R124, R44 ;  /* 0x0000002c7c2c7221 */ /* 0x000fe20000010000 */
[----:B------:R-:W-:Y:S01]  /*4e50*/  FFMA.FTZ R39, R27, R30, R84 ;  /* 0x0000001e1b277223 */ /* 0x000fe20000010054 */
[----:B------:R-:W-:Y:S01]  /*4e60*/  FMUL.FTZ R45, R83, R32 ;  /* 0x00000020532d7220 */ /* 0x000fe20000410000 */
[----:B------:R-:W-:Y:S01]  /*4e70*/  SHF.L.U32 R32, R80, 0x10, RZ ;  /* 0x0000001050207819 */ /* 0x000fe200000006ff */
[----:B------:R-:W-:Y:S01]  /*4e80*/  FFMA.FTZ R40, R31, R38, R40 ;  /* 0x000000261f287223 */ /* 0x000fe20000010028 */
[----:B------:R-:W-:Y:S01]  /*4e90*/  FMUL.FTZ R125, R39, -1.4426950216293334961 ;  /* 0xbfb8aa3b277d7820 */ /* 0x000fe20000410000 */
[----:B------:R-:W-:Y:S01]  /*4ea0*/  FFMA.FTZ R34, R29, R45, R34 ;  /* 0x0000002d1d227223 */ /* 0x000fe20000010022 */
[----:B------:R-:W-:Y:S01]  /*4eb0*/  FADD.FTZ R44, R44, R45 ;  /* 0x0000002d2c2c7221 */ /* 0x000fe20000010000 */
[----:B------:R-:W-:-:S03]  /*4ec0*/  FADD.FTZ R43, R43, R38 ;  /* 0x000000262b2b7221 */ /* 0x000fc60000010000 */
[----:B------:R-:W0:Y:S02]  /*4ed0*/  MUFU.EX2 R125, R125 ;  /* 0x0000007d007d7308 */ /* 0x000e240000000800 */
[----:B0-----:R-:W-:Y:S01]  /*4ee0*/  FADD.FTZ R33, R125, 1 ;  /* 0x3f8000007d217421 */ /* 0x001fe20000010000 */
[----:B------:R-:W-:-:S04]  /*4ef0*/  FMUL.FTZ R125, R27, R36 ;  /* 0x000000241b7d7220 */ /* 0x000fc80000410000 */
[----:B------:R-:W-:Y:S01]  /*4f00*/  FADD.FTZ R44, R125, R44 ;  /* 0x0000002c7d2c7221 */ /* 0x000fe20000010000 */
[----:B------:R-:W0:Y:S02]  /*4f10*/  MUFU.RCP R33, R33 ;  /* 0x0000002100217308 */ /* 0x000e240000001000 */
[----:B0-----:R-:W-:Y:S01]  /*4f20*/  FADD.FTZ R37, -R33, 1 ;  /* 0x3f80000021257421 */ /* 0x001fe20000010100 */
[----:B------:R-:W-:-:S03]  /*4f30*/  FMUL.FTZ R28, R28, R33 ;  /* 0x000000211c1c7220 */ /* 0x000fc60000410000 */
[----:B------:R-:W-:Y:S01]  /*4f40*/  FFMA.FTZ R37, R39, R37, 1 ;  /* 0x3f80000027257423 */ /* 0x000fe20000010025 */
[----:B------:R-:W-:-:S03]  /*4f50*/  SHF.L.U32 R39, R79, 0x10, RZ ;  /* 0x000000104f277819 */ /* 0x000fc600000006ff */
[----:B------:R-:W-:Y:S02]  /*4f60*/  FMUL.FTZ R28, R28, R37 ;  /* 0x000000251c1c7220 */ /* 0x000fe40000410000 */
[----:B------:R-:W-:Y:S02]  /*4f70*/  FADD.FTZ R39, -R26, R39 ;  /* 0x000000271a277221 */ /* 0x000fe40000010100 */
[----:B------:R-:W-:Y:S02]  /*4f80*/  FADD.FTZ R41, R41, R28 ;  /* 0x0000001c29297221 */ /* 0x000fe40000010000 */
        /* <DEDUP_REMOVED lines=11> */
[----:B------:R-:W-:Y:S02]  /*5040*/  FADD.FTZ R37, -R26, R37 ;  /* 0x000000251a257221 */ /* 0x000fe40000010100 */
[----:B------:R-:W-:Y:S01]  /*5050*/  FFMA.FTZ R40, R33, R32, R40 ;  /* 0x0000002021287223 */ /* 0x000fe20000010028 */
[----:B------:R-:W-:Y:S01]  /*5060*/  FADD.FTZ R43, R43, R32 ;  /* 0x000000202b2b7221 */ /* 0x000fe20000010000 */
[----:B------:R-:W-:Y:S01]  /*5070*/  FMUL.FTZ R29, R37, R118 ;  /* 0x00000076251d7220 */ /* 0x000fe20000410000 */
[C---:B------:R-:W-:Y:S01]  /*5080*/  FFMA.FTZ R37, R35.reuse, R36, R42 ;  /* 0x0000002423257223 */ /* 0x040fe2000001002a */
[----:B------:R-:W-:Y:S01]  /*5090*/  FFMA.FTZ R36, R35, R125, R34 ;  /* 0x0000007d23247223 */ /* 0x000fe20000010022 */
[----:B------:R-:W-:Y:S01]  /*50a0*/  SHF.L.U32 R35, R82, 0x10, RZ ;  /* 0x0000001052237819 */ /* 0x000fe200000006ff */
[----:B------:R-:W-:Y:S01]  /*50b0*/  FFMA.FTZ R45, R27, R29, R84 ;  /* 0x0000001d1b2d7223 */ /* 0x000fe20000010054 */
[----:B------:R-:W-:Y:S01]  /*50c0*/  SHF.L.U32 R34, R89, 0x10, RZ ;  /* 0x0000001059227819 */ /* 0x000fe200000006ff */
[----:B------:R-:W-:-:S02]  /*50d0*/  FMUL.FTZ R125, R83, R38 ;  /* 0x00000026537d7220 */ /* 0x000fc40000410000 */
[----:B------:R-:W-:Y:S01]  /*50e0*/  FMUL.FTZ R124, R45, -1.4426950216293334961 ;  /* 0xbfb8aa3b2d7c7820 */ /* 0x000fe20000410000 */
[----:B------:R-:W-:Y:S01]  /*50f0*/  FADD.FTZ R35, -R26, R35 ;  /* 0x000000231a237221 */ /* 0x000fe20000010100 */
[----:B------:R-:W-:-:S03]  /*5100*/  FADD.FTZ R44, R44, R125 ;  /* 0x0000007d2c2c7221 */ /* 0x000fc60000010000 */
[----:B------:R-:W-:Y:S01]  /*5110*/  FMUL.FTZ R35, R35, R118 ;  /* 0x0000007623237220 */ /* 0x000fe20000410000 */
[----:B------:R-:W0:Y:S02]  /*5120*/  MUFU.EX2 R124, R124 ;  /* 0x0000007c007c7308 */ /* 0x000e240000000800 */
[----:B0-----:R-:W-:-:S06]  /*5130*/  FADD.FTZ R39, R124, 1 ;  /* 0x3f8000007c277421 */ /* 0x001fcc0000010000 */
[----:B------:R-:W0:Y:S02]  /*5140*/  MUFU.RCP R39, R39 ;  /* 0x0000002700277308 */ /* 0x000e240000001000 */
[----:B0-----:R-:W-:Y:S01]  /*5150*/  FADD.FTZ R42, -R39, 1 ;  /* 0x3f800000272a7421 */ /* 0x001fe20000010100 */
[----:B------:R-:W-:Y:S01]  /*5160*/  FMUL.FTZ R34, R34, R39 ;  /* 0x0000002722227220 */ /* 0x000fe20000410000 */
[----:B------:R-:W-:Y:S01]  /*5170*/  FFMA.FTZ R39, R31, R125, R36 ;  /* 0x0000007d1f277223 */ /* 0x000fe20000010024 */
[----:B------:R-:W-:Y:S01]  /*5180*/  SHF.L.U32 R31, R81, 0x10, RZ ;  /* 0x00000010511f7819 */ /* 0x000fe200000006ff */
[----:B------:R-:W-:-:S04]  /*5190*/  FFMA.FTZ R45, R45, R42, 1 ;  /* 0x3f8000002d2d7423 */ /* 0x000fc8000001002a */
[----:B------:R-:W-:Y:S01]  /*51a0*/  FMUL.FTZ R34, R34, R45 ;  /* 0x0000002d22227220 */ /* 0x000fe20000410000 */
[----:B------:R-:W-:-:S03]  /*51b0*/  FFMA.FTZ R45, R83, R35, R86 ;  /* 0x00000023532d7223 */ /* 0x000fc60000010056 */
[----:B------:R-:W-:Y:S01]  /*51c0*/  FADD.FTZ R41, R41, R34 ;  /* 0x0000002229297221 */ /* 0x000fe20000010000 */
[----:B------:R-:W-:-:S06]  /*51d0*/  FMUL.FTZ R124, R45, -1.4426950216293334961 ;  /* 0xbfb8aa3b2d7c7820 */ /* 0x000fcc0000410000 */
[----:B------:R-:W0:Y:S02]  /*51e0*/  MUFU.EX2 R124, R124 ;  /* 0x0000007c007c7308 */ /* 0x000e240000000800 */
[----:B0-----:R-:W-:-:S06]  /*51f0*/  FADD.FTZ R42, R124, 1 ;  /* 0x3f8000007c2a7421 */ /* 0x001fcc0000010000 */
[----:B------:R-:W0:Y:S02]  /*5200*/  MUFU.RCP R42, R42 ;  /* 0x0000002a002a7308 */ /* 0x000e240000001000 */
[----:B0-----:R-:W-:Y:S01]  /*5210*/  FMUL.FTZ R36, R31, R42 ;  /* 0x0000002a1f247220 */ /* 0x001fe20000410000 */
[----:B------:R-:W-:Y:S01]  /*5220*/  SHF.L.U32 R31, R85, 0x10, RZ ;  /* 0x00000010551f7819 */ /* 0x000fe200000006ff */
[----:B------:R-:W-:Y:S01]  /*5230*/  FADD.FTZ R38, -R42, 1 ;  /* 0x3f8000002a267421 */ /* 0x000fe20000010100 */
[-C--:B------:R-:W-:Y:S01]  /*5240*/  FFMA.FTZ R42, R30, R28.reuse, R37 ;  /* 0x0000001c1e2a7223 */ /* 0x080fe20000010025 */
[----:B------:R-:W-:Y:S01]  /*5250*/  FMUL.FTZ R28, R27, R28 ;  /* 0x0000001c1b1c7220 */ /* 0x000fe20000410000 */
[----:B------:R-:W-:Y:S01]  /*5260*/  SHF.L.U32 R37, R87, 0x10, RZ ;  /* 0x0000001057257819 */ /* 0x000fe200000006ff */
[----:B------:R-:W-:Y:S01]  /*5270*/  FADD.FTZ R31, -R26, R31 ;  /* 0x0000001f1a1f7221 */ /* 0x000fe20000010100 */
[----:B------:R-:W-:Y:S01]  /*5280*/  FFMA.FTZ R45, R45, R38, 1 ;  /* 0x3f8000002d2d7423 */ /* 0x000fe20000010026 */
[----:B------:R-:W-:Y:S01]  /*5290*/  FFMA.FTZ R30, R30, R28, R39 ;  /* 0x0000001c1e1e7223 */ /* 0x000fe20000010027 */
[----:B------:R-:W-:Y:S01]  /*52a0*/  FADD.FTZ R44, R28, R44 ;  /* 0x0000002c1c2c7221 */ /* 0x000fe20000010000 */
[----:B------:R-:W-:Y:S01]  /*52b0*/  FMUL.FTZ R31, R31, R118 ;  /* 0x000000761f1f7220 */ /* 0x000fe20000410000 */
[----:B------:R-:W-:Y:S01]  /*52c0*/  FMUL.FTZ R36, R36, R45 ;  /* 0x0000002d24247220 */ /* 0x000fe20000410000 */
[-C--:B------:R-:W-:Y:S01]  /*52d0*/  FMUL.FTZ R28, R27, R34.reuse ;  /* 0x000000221b1c7220 */ /* 0x080fe20000410000 */
[----:B------:R-:W-:Y:S01]  /*52e0*/  FFMA.FTZ R42, R29, R34, R42 ;  /* 0x000000221d2a7223 */ /* 0x000fe2000001002a */
        /* <DEDUP_REMOVED lines=9> */
[----:B------:R-:W-:-:S04]  /*5380*/  FMUL.FTZ R37, R83, R32 ;  /* 0x0000002053257220 */ /* 0x000fc80000410000 */
[----:B------:R-:W-:Y:S01]  /*5390*/  FFMA.FTZ R33, R33, R37, R30 ;  /* 0x0000002521217223 */ /* 0x000fe2000001001e */
[----:B------:R-:W-:-:S03]  /*53a0*/  FADD.FTZ R37, R44, R37 ;  /* 0x000000252c257221 */ /* 0x000fc60000010000 */
[----:B------:R-:W-:Y:S01]  /*53b0*/  FFMA.FTZ R30, R29, R28, R33 ;  /* 0x0000001c1d1e7223 */ /* 0x000fe20000010021 */
[----:B------:R-:W-:Y:S01]  /*53c0*/  FADD.FTZ R37, R28, R37 ;  /* 0x000000251c257221 */ /* 0x000fe20000010000 */
[----:B------:R-:W-:Y:S01]  /*53d0*/  FMUL.FTZ R28, R83, R36 ;  /* 0x00000024531c7220 */ /* 0x000fe20000410000 */
[----:B------:R-:W-:-:S03]  /*53e0*/  FFMA.FTZ R29, R31, R38, R42 ;  /* 0x000000261f1d7223 */ /* 0x000fc6000001002a */
[----:B------:R-:W-:Y:S01]  /*53f0*/  FFMA.FTZ R30, R35, R28, R30 ;  /* 0x0000001c231e7223 */ /* 0x000fe2000001001e */
[----:B------:R-:W-:Y:S01]  /*5400*/  FADD.FTZ R39, R37, R28 ;  /* 0x0000001c25277221 */ /* 0x000fe20000010000 */
[----:B------:R-:W-:-:S04]  /*5410*/  FMUL.FTZ R28, R27, R38 ;  /* 0x000000261b1c7220 */ /* 0x000fc80000410000 */
[----:B------:R-:W-:Y:S01]  /*5420*/  FFMA.FTZ R37, R31, R28, R30 ;  /* 0x0000001c1f257223 */ /* 0x000fe2000001001e */
[----:B------:R-:W-:Y:S01]  /*5430*/  FADD.FTZ R39, R28, R39 ;  /* 0x000000271c277221 */ /* 0x000fe20000010000 */
[----:B------:R-:W-:Y:S01]  /*5440*/  FFMA.FTZ R28, R35, R36, R40 ;  /* 0x00000024231c7223 */ /* 0x000fe20000010028 */
[----:B------:R-:W-:Y:S01]  /*5450*/  FADD.FTZ R30, R43, R36 ;  /* 0x000000242b1e7221 */ /* 0x000fe20000010000 */
[----:B------:R-:W-:-:S07]  /*5460*/  FADD.FTZ R31, R41, R38 ;  /* 0x00000026291f7221 */ /* 0x000fce0000010000 */
.L_x_338:
        /* <DEDUP_REMOVED lines=35> */
.L_x_340:
[----:B------:R-:W-:Y:S05]  /*56a0*/  BSYNC.RECONVERGENT B0 ;  /* 0x0000000000007941 */ /* 0x000fea0003800200 */
.L_x_339:
[----:B------:R-:W-:Y:S06]  /*56b0*/  BAR.SYNC.DEFER_BLOCKING 0x0 ;  /* 0x0000000000007b1d */ /* 0x000fec0000010000 */
        /* <DEDUP_REMOVED lines=13> */
.L_x_342:
[----:B------:R-:W-:Y:S05]  /*5790*/  BSYNC.RECONVERGENT B0 ;  /* 0x0000000000007941 */ /* 0x000fea0003800200 */
.L_x_341:
        /* <DEDUP_REMOVED lines=16> */
[----:B----4-:R-:W-:Y:S01]  /*58a0*/  FADD.FTZ R125, R125, R40 ;  /* 0x000000287d7d7221 */ /* 0x010fe20000010000 */
        /* <DEDUP_REMOVED lines=8> */
[----:B------:R-:W1:Y:S03]  /*5930*/  LDS.128 R36, [R75+0x180] ;  /* 0x000180004b247984 */ /* 0x000e660000000c00 */
[----:B--2---:R-:W-:Y:S01]  /*5940*/  FADD.FTZ R125, R125, R28 ;  /* 0x0000001c7d7d7221 */ /* 0x004fe20000010000 */
[----:B------:R-:W-:Y:S01]  /*5950*/  FADD.FTZ R40, R40, R29 ;  /* 0x0000001d28287221 */ /* 0x000fe20000010000 */
[----:B------:R-:W-:Y:S01]  /*5960*/  FADD.FTZ R41, R41, R30 ;  /* 0x0000001e29297221 */ /* 0x000fe20000010000 */
[----:B------:R-:W-:Y:S01]  /*5970*/  FADD.FTZ R42, R42, R31 ;  /* 0x0000001f2a2a7221 */ /* 0x000fe20000010000 */
[----:B------:R-:W2:Y:S04]  /*5980*/  LDS.128 R32, [R75+0x1c0] ;  /* 0x0001c0004b207984 */ /* 0x000ea80000000c00 */
[----:B------:R-:W-:Y:S01]  /*5990*/  LDS.128 R28, [R75+0x240] ;  /* 0x000240004b1c7984 */ /* 0x000fe20000000c00 */
        /* <DEDUP_REMOVED lines=9> */
[----:B------:R-:W-:Y:S01]  /*5a30*/  LDS.128 R32, [R75+0x2c0] ;  /* 0x0002c0004b207984 */ /* 0x000fe20000000c00 */
        /* <DEDUP_REMOVED lines=8> */
[----:B------:R-:W-:-:S02]  /*5ac0*/  FADD.FTZ R42, R42, R31 ;  /* 0x0000001f2a2a7221 */ /* 0x000fc40000010000 */
        /* <DEDUP_REMOVED lines=100> */
[----:B--2---:R-:W-:Y:S01]  /*6110*/  FADD.FTZ R125, R125, R32 ;  /* 0x000000207d7d7221 */ /* 0x004fe20000010000 */
[----:B------:R-:W-:Y:S01]  /*6120*/  FADD.FTZ R40, R40, R33 ;  /* 0x0000002128287221 */ /* 0x000fe20000010000 */
[----:B------:R-:W-:Y:S01]  /*6130*/  FADD.FTZ R41, R41, R34 ;  /* 0x0000002229297221 */ /* 0x000fe20000010000 */
[----:B------:R-:W-:Y:S01]  /*6140*/  FADD.FTZ R42, R42, R35 ;  /* 0x000000232a2a7221 */ /* 0x000fe20000010000 */
[----:B-1----:R-:W-:Y:S01]  /*6150*/  FADD.FTZ R28, R125, R36 ;  /* 0x000000247d1c7221 */ /* 0x002fe20000010000 */
[----:B------:R-:W-:Y:S01]  /*6160*/  FADD.FTZ R29, R40, R37 ;  /* 0x00000025281d7221 */ /* 0x000fe20000010000 */
[----:B------:R-:W-:Y:S01]  /*6170*/  FADD.FTZ R30, R41, R38 ;  /* 0x00000026291e7221 */ /* 0x000fe20000010000 */
[----:B------:R-:W-:-:S07]  /*6180*/  FADD.FTZ R31, R42, R39 ;  /* 0x000000272a1f7221 */ /* 0x000fce0000010000 */
.L_x_344:
[----:B------:R-:W-:Y:S05]  /*6190*/  BSYNC.RECONVERGENT B0 ;  /* 0x0000000000007941 */ /* 0x000fea0003800200 */
.L_x_343:
[----:B------:R-:W-:Y:S04]  /*61a0*/  BSSY.RECONVERGENT B0, `(.L_x_345) ;  /* 0x000001c000007945 */ /* 0x000fe80003800200 */
[----:B------:R-:W-:Y:S05]  /*61b0*/  @P1 BRA `(.L_x_346) ;  /* 0x0000000000681947 */ /* 0x000fea0003800000 */
[----:B-1----:R-:W1:Y:S08]  /*61c0*/  LDC.64 R32, c[0x0][0x3f8] ;  /* 0x0000fe00ff207b82 */ /* 0x002e700000000a00 */
[----:B------:R-:W4:Y:S01]  /*61d0*/  LDC.64 R40, c[0x0][0x3d8] ;  /* 0x0000f600ff287b82 */ /* 0x000f220000000a00 */
[C---:B-1----:R-:W-:Y:S01]  /*61e0*/  LEA.HI R39, P1, R33.reuse, R32, RZ, 0x1 ;  /* 0x0000002021277211 */ /* 0x042fe200078308ff */
[----:B--2---:R-:W-:Y:S01]  /*61f0*/  IMAD.WIDE.U32 R34, R32, 0x3, RZ ;  /* 0x0000000320227825 */ /* 0x004fe200078e00ff */
[----:B------:R-:W-:-:S02]  /*6200*/  LEA R37, R33, R33, 0x1 ;  /* 0x0000002121257211 */ /* 0x000fc400078e08ff */
[----:B------:R-:W-:Y:S02]  /*6210*/  IADD3.X R36, PT, PT, RZ, R33, RZ, P1, !PT ;  /* 0x00000021ff247210 */ /* 0x000fe40000ffe4ff */
[----:B------:R-:W-:Y:S02]  /*6220*/  IADD3 R35, PT, PT, R35, R37, RZ ;  /* 0x0000002523237210 */ /* 0x000fe40007ffe0ff */
[----:B------:R-:W-:Y:S01]  /*6230*/  SHF.L.U64.HI R37, R39, 0x1, R36 ;  /* 0x0000000127257819 */ /* 0x000fe20000010224 */
[----:B----4-:R-:W-:Y:S01]  /*6240*/  IMAD.WIDE R40, R119, 0x4, R40 ;  /* 0x0000000477287825 */ /* 0x010fe200078e0228 */
[----:B------:R-:W-:Y:S02]  /*6250*/  SHF.L.U32 R39, R39, 0x1, RZ ;  /* 0x0000000127277819 */ /* 0x000fe400000006ff */
[----:B------:R-:W-:Y:S02]  /*6260*/  LEA.HI R34, P4, R35, R34, RZ, 0x1 ;  /* 0x0000002223227211 */ /* 0x000fe400078908ff */
[----:B------:R-:W-:Y:S01]  /*6270*/  LOP3.LUT R39, R39, 0xfffffffc, RZ, 0xc0, !PT ;  /* 0xfffffffc27277812 */ /* 0x000fe200078ec0ff */
[----:B------:R4:W-:Y:S01]  /*6280*/  REDG.E.ADD.F32.FTZ.RN.STRONG.GPU desc[UR8][R40.64], R28 ;  /* 0x0000001c280079a6 */ /* 0x0009e2000c12f308 */
[----:B------:R-:W-:-:S02]  /*6290*/  SHF.L.U32 R43, R34, 0x1, RZ ;  /* 0x00000001222b7819 */ /* 0x000fc400000006ff */
[----:B------:R-:W-:Y:S02]  /*62a0*/  IADD3 R38, P1, PT, R40, R39, RZ ;  /* 0x0000002728267210 */ /* 0x000fe40007f3e0ff */
[----:B------:R-:W-:Y:S02]  /*62b0*/  IADD3.X R35, PT, PT, RZ, R35, RZ, P4, !PT ;  /* 0x00000023ff237210 */ /* 0x000fe400027fe4ff */
[----:B------:R-:W-:Y:S02]  /*62c0*/  LOP3.LUT R43, R43, 0xfffffffc, RZ, 0xc0, !PT ;  /* 0xfffffffc2b2b7812 */ /* 0x000fe400078ec0ff */
[----:B------:R-:W-:Y:S02]  /*62d0*/  IADD3.X R39, PT, PT, R41, R37, RZ, P1, !PT ;  /* 0x0000002529277210 */ /* 0x000fe40000ffe4ff */
[----:B------:R-:W-:Y:S02]  /*62e0*/  SHF.L.U64.HI R35, R34, 0x1, R35 ;  /* 0x0000000122237819 */ /* 0x000fe40000010223 */
[----:B------:R-:W-:Y:S01]  /*62f0*/  LEA R36, P1, R32, R40, 0x2 ;  /* 0x0000002820247211 */ /* 0x000fe200078210ff */
[----:B------:R4:W-:Y:S01]  /*6300*/  REDG.E.ADD.F32.FTZ.RN.STRONG.GPU desc[UR8][R38.64], R29 ;  /* 0x0000001d260079a6 */ /* 0x0009e2000c12f308 */
[----:B------:R-:W-:-:S02]  /*6310*/  IADD3 R34, P4, PT, R40, R43, RZ ;  /* 0x0000002b28227210 */ /* 0x000fc40007f9e0ff */
[----:B------:R-:W-:Y:S02]  /*6320*/  LEA.HI.X R37, R32, R41, R33, 0x2, P1 ;  /* 0x0000002920257211 */ /* 0x000fe400008f1421 */
[----:B------:R-:W-:-:S03]  /*6330*/  IADD3.X R35, PT, PT, R41, R35, RZ, P4, !PT ;  /* 0x0000002329237210 */ /* 0x000fc600027fe4ff */
[----:B------:R4:W-:Y:S04]  /*6340*/  REDG.E.ADD.F32.FTZ.RN.STRONG.GPU desc[UR8][R36.64], R30 ;  /* 0x0000001e240079a6 */ /* 0x0009e8000c12f308 */
[----:B------:R4:W-:Y:S02]  /*6350*/  REDG.E.ADD.F32.FTZ.RN.STRONG.GPU desc[UR8][R34.64], R31 ;  /* 0x0000001f220079a6 */ /* 0x0009e4000c12f308 */
.L_x_346:
[----:B------:R-:W-:Y:S05]  /*6360*/  BSYNC.RECONVERGENT B0 ;  /* 0x0000000000007941 */ /* 0x000fea0003800200 */
.L_x_345:
        /* <DEDUP_REMOVED lines=10> */
[----:B------:R-:W-:Y:S01]  /*6410*/  LOP3.LUT P1, R32, R61, 0x2, RZ, 0xc0, !PT ;  /* 0x000000023d207812 */ /* 0x000fe2000782c0ff */
[----:B-1----:R-:W-:Y:S01]  /*6420*/  IMAD R33, R3, UR10, R0 ;  /* 0x0000000a03217c24 */ /* 0x002fe2000f8e0200 */
[----:B------:R-:W-:Y:S02]  /*6430*/  IADD3 R31, PT, PT, R31, R0, RZ ;  /* 0x000000001f1f7210 */ /* 0x000fe40007ffe0ff */
[----:B--2---:R-:W-:-:S04]  /*6440*/  SEL R35, R4, RZ, !P1 ;  /* 0x000000ff04237207 */ /* 0x004fc80004800000 */
        /* <DEDUP_REMOVED lines=10> */
.L_x_349:
[----:B----4-:R-:W2:Y:S04]  /*64f0*/  LDG.E.STRONG.GPU R30, desc[UR8][R28.64] ;  /* 0x000000081c1e7981 */ /* 0x010ea8000c1ef900 */
[----:B--2---:R-:W-:Y:S01]  /*6500*/  CCTL.IVALL ;  /* 0x00000000ff00798f */ /* 0x004fe20002000000 */
[----:B------:R-:W-:Y:S05]  /*6510*/  YIELD ;  /* 0x0000000000007946 */ /* 0x000fea0003800000 */
[----:B------:R-:W-:-:S13]  /*6520*/  ISETP.NE.AND P1, PT, R30, R35, PT ;  /* 0x000000231e00720c */ /* 0x000fda0003f25270 */
[----:B------:R-:W-:Y:S05]  /*6530*/  @P1 BRA `(.L_x_349) ;  /* 0xfffffffc00ec1947 */ /* 0x000fea000383ffff */
.L_x_348:
[----:B------:R-:W-:Y:S05]  /*6540*/  WARPSYNC.ALL ;  /* 0x0000000000007948 */ /* 0x000fea0003800000 */
[----:B------:R-:W-:Y:S01]  /*6550*/  BAR.SYNC.DEFER_BLOCKING 0x0 ;  /* 0x0000000000007b1d */ /* 0x000fe20000010000 */
[----:B------:R-:W-:-:S05]  /*6560*/  HFMA2 R34, -RZ, RZ, 0, 0 ;  /* 0x00000000ff227431 */ /* 0x000fca00000001ff */
[----:B------:R-:W-:Y:S05]  /*6570*/  @!P3 BRA `(.L_x_350) ;  /* 0x000000040018b947 */ /* 0x000fea0003800000 */
[C-C-:B------:R-:W-:Y:S01]  /*6580*/  IMAD R41, R3.reuse, 0x6, R0.reuse ;  /* 0x0000000603297824 */ /* 0x140fe200078e0200 */
[----:B------:R-:W-:Y:S01]  /*6590*/  IADD3 R38, PT, PT, R0, R3, RZ ;  /* 0x0000000300267210 */ /* 0x000fe20007ffe0ff */
[C-C-:B------:R-:W-:Y:S01]  /*65a0*/  IMAD R40, R3.reuse, 0x3, R0.reuse ;  /* 0x0000000303287824 */ /* 0x140fe200078e0200 */
[----:B------:R-:W-:Y:S01]  /*65b0*/  MOV R37, RZ ;  /* 0x000000ff00257202 */ /* 0x000fe20000000f00 */
[----:B------:R-:W-:Y:S01]  /*65c0*/  IMAD R39, R3, 0x7, R0 ;  /* 0x0000000703277824 */ /* 0x000fe200078e0200 */
[----:B------:R-:W-:Y:S01]  /*65d0*/  MOV R36, R0 ;  /* 0x0000000000247202 */ /* 0x000fe20000000f00 */
[----:B------:R-:W-:Y:S01]  /*65e0*/  UIADD3 UR6, UPT, UPT, -UR10, URZ, URZ ;  /* 0x000000ff0a067290 */ /* 0x000fe2000fffe1ff */
[----:B--2---:R-:W-:Y:S02]  /*65f0*/  MOV R35, R62 ;  /* 0x0000003e00237202 */ /* 0x004fe40000000f00 */
[----:B------:R-:W-:Y:S02]  /*6600*/  MOV R32, R63 ;  /* 0x0000003f00207202 */ /* 0x000fe40000000f00 */
[----:B-1--4-:R-:W-:-:S02]  /*6610*/  MOV R33, R64 ;  /* 0x0000004000217202 */ /* 0x012fc40000000f00 */
[----:B------:R-:W-:-:S07]  /*6620*/  LOP3.LUT R34, R4, 0x7ffffff8, RZ, 0xc0, !PT ;  /* 0x7ffffff804227812 */ /* 0x000fce00078ec0ff */
.L_x_351:
        /* <DEDUP_REMOVED lines=59> */
.L_x_350:
[----:B------:R-:W-:-:S13]  /*69e0*/  ISETP.NE.AND P1, PT, R73, RZ, PT ;  /* 0x000000ff4900720c */ /* 0x000fda0003f25270 */
[----:B------:R-:W-:Y:S05]  /*69f0*/  @!P1 BRA `(.L_x_347) ;  /* 0x0000000000f09947 */ /* 0x000fea0003800000 */
[----:B----4-:R-:W-:Y:S02]  /*6a00*/  IADD3 R28, PT, PT, R73, -0x1, RZ ;  /* 0xffffffff491c7810 */ /* 0x010fe40007ffe0ff */
[----:B--2---:R-:W-:Y:S02]  /*6a10*/  LOP3.LUT P1, R35, R4, 0x3, RZ, 0xc0, !PT ;  /* 0x0000000304237812 */ /* 0x004fe4000782c0ff */
[----:B------:R-:W-:-:S13]  /*6a20*/  ISETP.GE.U32.AND P3, PT, R28, 0x3, PT ;  /* 0x000000031c00780c */ /* 0x000fda0003f66070 */
[----:B------:R-:W-:Y:S05]  /*6a30*/  @!P3 BRA `(.L_x_352) ;  /* 0x000000000070b947 */ /* 0x000fea0003800000 */
[----:B------:R-:W-:-:S13]  /*6a40*/  ISETP.EQ.OR P6, PT, R34, UR10, P2 ;  /* 0x0000000a22007c0c */ /* 0x000fda00097c2670 */
[----:B------:R-:W-:-:S04]  /*6a50*/  @!P6 IMAD R29, R34, R3, R0 ;  /* 0x00000003221de224 */ /* 0x000fc800078e0200 */
[----:B------:R-:W-:-:S06]  /*6a60*/  @!P6 IMAD.WIDE.U32 R28, R29, 0x8, R42 ;  /* 0x000000081d1ce825 */ /* 0x000fcc00078e002a */
[----:B------:R-:W0:Y:S01]  /*6a70*/  @!P6 LDG.E.64 R28, desc[UR8][R28.64] ;  /* 0x000000081c1ce981 */ /* 0x000e22000c1e1b00 */
[C---:B------:R-:W-:Y:S02]  /*6a80*/  IADD3 R31, PT, PT, R34.reuse, 0x1, RZ ;  /* 0x00000001221f7810 */ /* 0x040fe40007ffe0ff */
[C---:B-1----:R-:W-:Y:S02]  /*6a90*/  IADD3 R33, PT, PT, R34.reuse, 0x2, RZ ;  /* 0x0000000222217810 */ /* 0x042fe40007ffe0ff */
[----:B------:R-:W-:Y:S02]  /*6aa0*/  ISETP.EQ.OR P4, PT, R31, UR10, P2 ;  /* 0x0000000a1f007c0c */ /* 0x000fe40009782670 */
[----:B------:R-:W-:Y:S02]  /*6ab0*/  ISETP.EQ.OR P3, PT, R33, UR10, P2 ;  /* 0x0000000a21007c0c */ /* 0x000fe40009762670 */
[----:B------:R-:W-:-:S09]  /*6ac0*/  IADD3 R32, PT, PT, R34, 0x3, RZ ;  /* 0x0000000322207810 */ /* 0x000fd20007ffe0ff */
        /* <DEDUP_REMOVED lines=19> */
.L_x_352:
[----:B------:R-:W-:Y:S05]  /*6c00*/  @!P1 BRA `(.L_x_347) ;  /* 0x00000000006c9947 */ /* 0x000fea0003800000 */
[----:B------:R-:W-:Y:S02]  /*6c10*/  ISETP.NE.AND P1, PT, R35, 0x1, PT ;  /* 0x000000012300780c */ /* 0x000fe40003f25270 */
[----:B------:R-:W-:-:S11]  /*6c20*/  LOP3.LUT R32, R4, 0x1, RZ, 0xc0, !PT ;  /* 0x0000000104207812 */ /* 0x000fd600078ec0ff */
        /* <DEDUP_REMOVED lines=9> */
[----:B------:R-:W2:Y:S01]  /*6cc0*/  @!P1 LDG.E.64 R30, desc[UR8][R30.64] ;  /* 0x000000081e1e9981 */ /* 0x000ea2000c1e1b00 */
[----:B------:R-:W-:Y:S01]  /*6cd0*/  IADD3 R34, PT, PT, R34, 0x2, RZ ;  /* 0x0000000222227810 */ /* 0x000fe20007ffe0ff */
[----:B0--3--:R-:W-:Y:S01]  /*6ce0*/  @!P3 FADD.FTZ R44, R44, R28 ;  /* 0x0000001c2c2cb221 */ /* 0x009fe20000010000 */
[----:B------:R-:W-:-:S03]  /*6cf0*/  @!P3 FADD.FTZ R45, R45, R29 ;  /* 0x0000001d2d2db221 */ /* 0x000fc60000010000 */
[----:B--2---:R-:W-:Y:S01]  /*6d00*/  @!P1 FADD.FTZ R44, R44, R30 ;  /* 0x0000001e2c2c9221 */ /* 0x004fe20000010000 */
[----:B------:R-:W-:-:S07]  /*6d10*/  @!P1 FADD.FTZ R45, R45, R31 ;  /* 0x0000001f2d2d9221 */ /* 0x000fce0000010000 */
.L_x_353:
        /* <DEDUP_REMOVED lines=9> */
.L_x_354:
[----:B------:R-:W-:Y:S05]  /*6db0*/  BSYNC.RECONVERGENT B0 ;  /* 0x0000000000007941 */ /* 0x000fea0003800200 */
.L_x_347:
[----:B------:R-:W5:Y:S01]  /*6dc0*/  S2UR UR7, SR_CgaCtaId ;  /* 0x00000000000779c3 */ /* 0x000f620000008800 */
[----:B------:R-:W-:Y:S01]  /*6dd0*/  UMOV UR6, 0x400 ;  /* 0x0000040000067882 */ /* 0x000fe20000000000 */
[----:B------:R-:W0:Y:S01]  /*6de0*/  LDCU.64 UR12, c[0x0][0x400] ;  /* 0x00008000ff0c77ac */ /* 0x000e220008000a00 */
[----:B------:R-:W-:Y:S02]  /*6df0*/  SHF.L.U32 R59, R59, 0x10, RZ ;  /* 0x000000103b3b7819 */ /* 0x000fe400000006ff */
[----:B------:R-:W-:Y:S02]  /*6e00*/  SHF.L.U32 R116, R116, 0x10, RZ ;  /* 0x0000001074747819 */ /* 0x000fe400000006ff */
[----:B----4-:R-:W-:Y:S01]  /*6e10*/  SHF.L.U32 R30, R24, 0x10, RZ ;  /* 0x00000010181e7819 */ /* 0x010fe200000006ff */
[----:B------:R-:W-:Y:S01]  /*6e20*/  FADD.FTZ R59, -R26, R59 ;  /* 0x0000003b1a3b7221 */ /* 0x000fe20000010100 */
[----:B------:R-:W-:Y:S01]  /*6e30*/  IADD3 R34, PT, PT, R76, 0x20, RZ ;  /* 0x000000204c227810 */ /* 0x000fe20007ffe0ff */
[----:B------:R-:W-:Y:S01]  /*6e40*/  FADD.FTZ R116, -R26, R116 ;  /* 0x000000741a747221 */ /* 0x000fe20000010100 */
[----:B------:R-:W-:Y:S01]  /*6e50*/  IADD3 R24, PT, PT, R76, 0x40, RZ ;  /* 0x000000404c187810 */ /* 0x000fe20007ffe0ff */
[-C--:B------:R-:W-:Y:S01]  /*6e60*/  FMUL.FTZ R59, R59, R118.reuse ;  /* 0x000000763b3b7220 */ /* 0x080fe20000410000 */
[----:B------:R-:W-:Y:S01]  /*6e70*/  SHF.L.U32 R57, R57, 0x10, RZ ;  /* 0x0000001039397819 */ /* 0x000fe200000006ff */
[----:B------:R-:W-:Y:S01]  /*6e80*/  FADD.FTZ R37, -R26, R30 ;  /* 0x0000001e1a257221 */ /* 0x000fe20000010100 */
[----:B------:R-:W-:Y:S01]  /*6e90*/  SHF.L.U32 R114, R114, 0x10, RZ ;  /* 0x0000001072727819 */ /* 0x000fe200000006ff */
[----:B------:R-:W-:Y:S01]  /*6ea0*/  FMUL.FTZ R116, R116, R118 ;  /* 0x0000007674747220 */ /* 0x000fe20000410000 */
[----:B------:R-:W-:Y:S01]  /*6eb0*/  SHF.L.U32 R55, R55, 0x10, RZ ;  /* 0x0000001037377819 */ /* 0x000fe200000006ff */
[----:B------:R-:W-:Y:S01]  /*6ec0*/  FADD.FTZ R57, -R26, R57 ;  /* 0x000000391a397221 */ /* 0x000fe20000010100 */
[----:B------:R-:W-:Y:S01]  /*6ed0*/  SHF.L.U32 R112, R112, 0x10, RZ ;  /* 0x0000001070707819 */ /* 0x000fe200000006ff */
[C---:B------:R-:W-:Y:S01]  /*6ee0*/  FADD.FTZ R114, -R26.reuse, R114 ;  /* 0x000000721a727221 */ /* 0x040fe20000010100 */
[----:B------:R-:W-:Y:S01]  /*6ef0*/  SHF.L.U32 R53, R53, 0x10, RZ ;  /* 0x0000001035357819 */ /* 0x000fe200000006ff */
[----:B------:R-:W-:Y:S01]  /*6f00*/  FADD.FTZ R55, -R26, R55 ;  /* 0x000000371a377221 */ /* 0x000fe20000010100 */
[----:B------:R-:W-:Y:S01]  /*6f10*/  SHF.L.U32 R110, R110, 0x10, RZ ;  /* 0x000000106e6e7819 */ /* 0x000fe200000006ff */
[----:B-----5:R-:W-:Y:S01]  /*6f20*/  ULEA UR6, UR7, UR6, 0x18 ;  /* 0x0000000607067291 */ /* 0x020fe2000f8ec0ff */
[----:B------:R-:W-:Y:S01]  /*6f30*/  SHF.L.U32 R51, R51, 0x10, RZ ;  /* 0x0000001033337819 */ /* 0x000fe200000006ff */
[----:B------:R-:W-:Y:S01]  /*6f40*/  FADD.FTZ R112, -R26, R112 ;  /* 0x000000701a707221 */ /* 0x000fe20000010100 */
[----:B------:R-:W-:Y:S01]  /*6f50*/  SHF.L.U32 R108, R108, 0x10, RZ ;  /* 0x000000106c6c7819 */ /* 0x000fe200000006ff */
[C---:B------:R-:W-:Y:S01]  /*6f60*/  FADD.FTZ R53, -R26.reuse, R53 ;  /* 0x000000351a357221 */ /* 0x040fe20000010100 */
[----:B------:R-:W-:Y:S01]  /*6f70*/  SHF.L.U32 R49, R49, 0x10, RZ ;  /* 0x0000001031317819 */ /* 0x000fe200000006ff */
[----:B------:R-:W-:Y:S01]  /*6f80*/  FADD.FTZ R110, -R26, R110 ;  /* 0x0000006e1a6e7221 */ /* 0x000fe20000010100 */
[----:B------:R-:W-:Y:S01]  /*6f90*/  SHF.L.U32 R106, R106, 0x10, RZ ;  /* 0x000000106a6a7819 */ /* 0x000fe200000006ff */
[C---:B------:R-:W-:Y:S01]  /*6fa0*/  FADD.FTZ R51, -R26.reuse, R51 ;  /* 0x000000331a337221 */ /* 0x040fe20000010100 */
[----:B------:R-:W-:Y:S01]  /*6fb0*/  @!P2 STS.64 [UR6+0x30], R44 ;  /* 0x0000302cff00a988 */ /* 0x000fe20008000a06 */
[----:B------:R-:W-:Y:S01]  /*6fc0*/  SHF.L.U32 R47, R47, 0x10, RZ ;  /* 0x000000102f2f7819 */ /* 0x000fe200000006ff */
[----:B------:R-:W-:Y:S01]  /*6fd0*/  FADD.FTZ R108, -R26, R108 ;  /* 0x0000006c1a6c7221 */ /* 0x000fe20000010100 */
[----:B------:R-:W-:Y:S01]  /*6fe0*/  SHF.L.U32 R104, R104, 0x10, RZ ;  /* 0x0000001068687819 */ /* 0x000fe200000006ff */
[----:B------:R-:W-:Y:S01]  /*6ff0*/  BAR.SYNC.DEFER_BLOCKING 0x0 ;  /* 0x0000000000007b1d */ /* 0x000fe20000010000 */
[----:B------:R-:W-:Y:S01]  /*7000*/  SHF.L.U32 R16, R16, 0x10, RZ ;  /* 0x0000001010107819 */ /* 0x000fe200000006ff */
[----:B------:R-:W-:Y:S01]  /*7010*/  FADD.FTZ R49, -R26, R49 ;  /* 0x000000311a317221 */ /* 0x000fe20000010100 */
        /* <DEDUP_REMOVED lines=15> */
[C---:B------:R-:W-:Y:S01]  /*7110*/  FADD.FTZ R18, -R26.reuse, R18 ;  /* 0x000000121a127221 */ /* 0x040fe20000010100 */
[----:B------:R-:W-:Y:S01]  /*7120*/  SHF.L.U32 R77, R77, 0x10, RZ ;  /* 0x000000104d4d7819 */ /* 0x000fe200000006ff */
[----:B------:R-:W-:Y:S01]  /*7130*/  FADD.FTZ R98, -R26, R98 ;  /* 0x000000621a627221 */ /* 0x000fe20000010100 */
[----:B------:R-:W-:Y:S01]  /*7140*/  SHF.L.U32 R90, R90, 0x10, RZ ;  /* 0x000000105a5a7819 */ /* 0x000fe200000006ff */
[----:B------:R-:W-:Y:S01]  /*7150*/  FADD.FTZ R96, -R26, R96 ;  /* 0x000000601a607221 */ /* 0x000fe20000010100 */
[----:B------:R-:W-:Y:S01]  /*7160*/  SHF.L.U32 R79, R79, 0x10, RZ ;  /* 0x000000104f4f7819 */ /* 0x000fe200000006ff */
[----:B------:R-:W4:Y:S01]  /*7170*/  LDS.64 R28, [UR6+0x30] ;  /* 0x00003006ff1c7984 */ /* 0x000f220008000a00 */
[----:B------:R-:W4:Y:S01]  /*7180*/  LDCU UR6, c[0x0][0x42c] ;  /* 0x00008580ff0677ac */ /* 0x000f220008000800 */
[----:B------:R-:W-:Y:S01]  /*7190*/  SHF.L.U32 R88, R88, 0x10, RZ ;  /* 0x0000001058587819 */ /* 0x000fe200000006ff */
[----:B------:R-:W-:Y:S01]  /*71a0*/  FADD.FTZ R94, -R26, R94 ;  /* 0x0000005e1a5e7221 */ /* 0x000fe20000010100 */
[----:B------:R-:W-:Y:S01]  /*71b0*/  SHF.L.U32 R82, R82, 0x10, RZ ;  /* 0x0000001052527819 */ /* 0x000fe200000006ff */
[C---:B------:R-:W-:Y:S01]  /*71c0*/  FADD.FTZ R92, -R26.reuse, R92 ;  /* 0x0000005c1a5c7221 */ /* 0x040fe20000010100 */
[----:B------:R-:W-:Y:S01]  /*71d0*/  SHF.L.U32 R85, R85, 0x10, RZ ;  /* 0x0000001055557819 */ /* 0x000fe200000006ff */
[----:B------:R-:W-:Y:S01]  /*71e0*/  FADD.FTZ R77, -R26, R77 ;  /* 0x0000004d1a4d7221 */ /* 0x000fe20000010100 */
[----:B0-----:R-:W-:Y:S01]  /*71f0*/  ISETP.GE.U32.AND P2, PT, R76, UR12, PT ;  /* 0x0000000c4c007c0c */ /* 0x001fe2000bf46070 */
[----:B------:R-:W-:Y:S01]  /*7200*/  FADD.FTZ R90, -R26, R90 ;  /* 0x0000005a1a5a7221 */ /* 0x000fe20000010100 */
[----:B------:R-:W-:Y:S01]  /*7210*/  ISETP.GE.U32.AND P1, PT, R34, UR12, PT ;  /* 0x0000000c22007c0c */ /* 0x000fe2000bf26070 */
[----:B------:R-:W-:Y:S01]  /*7220*/  FADD.FTZ R79, -R26, R79 ;  /* 0x0000004f1a4f7221 */ /* 0x000fe20000010100 */
[----:B------:R-:W-:Y:S01]  /*7230*/  ISETP.GE.U32.AND P6, PT, R24, UR12, PT ;  /* 0x0000000c18007c0c */ /* 0x000fe2000bfc6070 */
[C---:B------:R-:W-:Y:S01]  /*7240*/  FADD.FTZ R88, -R26.reuse, R88 ;  /* 0x000000581a587221 */ /* 0x040fe20000010100 */
[----:B------:R-:W-:Y:S01]  /*7250*/  SHF.R.S32.HI R41, RZ, 0x1f, R34 ;  /* 0x0000001fff297819 */ /* 0x000fe20000011422 */
[C---:B------:R-:W-:Y:S01]  /*7260*/  FADD.FTZ R82, -R26.reuse, R82 ;  /* 0x000000521a527221 */ /* 0x040fe20000010100 */
[----:B------:R-:W-:Y:S01]  /*7270*/  SHF.R.S32.HI R40, RZ, 0x1f, R24 ;  /* 0x0000001fff287819 */ /* 0x000fe20000011418 */
[----:B------:R-:W-:Y:S01]  /*7280*/  FADD.FTZ R85, -R26, R85 ;  /* 0x000000551a557221 */ /* 0x000fe20000010100 */
[----:B------:R-:W-:-:S02]  /*7290*/  ISETP.GE.AND.EX P2, PT, R6, UR13, PT, P2 ;  /* 0x0000000d06007c0c */ /* 0x000fc4000bf46320 */
[----:B------:R-:W-:Y:S02]  /*72a0*/  ISETP.GE.AND.EX P1, PT, R41, UR13, PT, P1 ;  /* 0x0000000d29007c0c */ /* 0x000fe4000bf26310 */
[----:B------:R-:W-:Y:S02]  /*72b0*/  ISETP.GE.AND.EX P6, PT, R40, UR13, PT, P6 ;  /* 0x0000000d28007c0c */ /* 0x000fe4000bfc6360 */
[----:B------:R-:W-:Y:S01]  /*72c0*/  SHF.L.U32 R58, R58, 0x10, RZ ;  /* 0x000000103a3a7819 */ /* 0x000fe200000006ff */
[----:B----4-:R-:W-:Y:S01]  /*72d0*/  FMUL.FTZ R32, R28, UR6 ;  /* 0x000000061c207c20 */ /* 0x010fe20008410000 */
[----:B-1----:R-:W-:Y:S01]  /*72e0*/  FMUL.FTZ R33, R29, UR6 ;  /* 0x000000061d217c20 */ /* 0x002fe20008410000 */
[----:B------:R-:W-:Y:S02]  /*72f0*/  SHF.L.U32 R28, R20, 0x10, RZ ;  /* 0x00000010141c7819 */ /* 0x000fe400000006ff */
[----:B------:R-:W-:Y:S02]  /*7300*/  SHF.L.U32 R29, R22, 0x10, RZ ;  /* 0x00000010161d7819 */ /* 0x000fe400000006ff */
[----:B------:R-:W-:Y:S01]  /*7310*/  IADD3 R22, PT, PT, R76, 0x60, RZ ;  /* 0x000000604c167810 */ /* 0x000fe20007ffe0ff */
[----:B--2---:R-:W-:Y:S01]  /*7320*/  FADD.FTZ R35, -R26, R28 ;  /* 0x0000001c1a237221 */ /* 0x004fe20000010100 */
[----:B------:R-:W-:Y:S01]  /*7330*/  IADD3 R20, PT, PT, R76, 0x80, RZ ;  /* 0x000000804c147810 */ /* 0x000fe20007ffe0ff */
[----:B------:R-:W-:Y:S01]  /*7340*/  FADD.FTZ R36, -R26, R29 ;  /* 0x0000001d1a247221 */ /* 0x000fe20000010100 */
[----:B------:R-:W-:Y:S01]  /*7350*/  ISETP.GE.U32.AND P3, PT, R22, UR12, PT ;  /* 0x0000000c16007c0c */ /* 0x000fe2000bf66070 */
[----:B------:R-:W-:Y:S01]  /*7360*/  FFMA.FTZ R28, R32, R59, R33 ;  /* 0x0000003b201c7223 */ /* 0x000fe20000010021 */
[----:B------:R-:W-:-:S02]  /*7370*/  ISETP.GE.U32.AND P4, PT, R20, UR12, PT ;  /* 0x0000000c14007c0c */ /* 0x000fc4000bf86070 */
[----:B------:R-:W-:Y:S02]  /*7380*/  SHF.R.S32.HI R39, RZ, 0x1f, R22 ;  /* 0x0000001fff277819 */ /* 0x000fe40000011416 */
[----:B------:R-:W-:Y:S02]  /*7390*/  SHF.R.S32.HI R38, RZ, 0x1f, R20 ;  /* 0x0000001fff267819 */ /* 0x000fe40000011414 */
[----:B------:R-:W-:Y:S02]  /*73a0*/  ISETP.GE.AND.EX P3, PT, R39, UR13, PT, P3 ;  /* 0x0000000d27007c0c */ /* 0x000fe4000bf66330 */
[----:B------:R-:W-:Y:S02]  /*73b0*/  ISETP.GE.AND.EX P4, PT, R38, UR13, PT, P4 ;  /* 0x0000000d26007c0c */ /* 0x000fe4000bf86340 */
[----:B------:R-:W-:Y:S01]  /*73c0*/  SHF.L.U32 R26, R117, 0x10, RZ ;  /* 0x00000010751a7819 */ /* 0x000fe200000006ff */
[----:B------:R-:W-:Y:S10]  /*73d0*/  @!P5 BRA `(.L_x_355) ;  /* 0x000000000048d947 */ /* 0x000ff40003800000 */
[----:B------:R-:W-:Y:S01]  /*73e0*/  FFMA.FTZ R29, R27, R116, R84 ;  /* 0x000000741b1d7223 */ /* 0x000fe20000010054 */
[----:B------:R-:W-:-:S03]  /*73f0*/  FFMA.FTZ R30, R83, R59, R86 ;  /* 0x0000003b531e7223 */ /* 0x000fc60000010056 */
[----:B---3--:R-:W-:Y:S01]  /*7400*/  FMUL.FTZ R44, R29, -1.4426950216293334961 ;  /* 0xbfb8aa3b1d2c7820 */ /* 0x008fe20000410000 */
        /* <DEDUP_REMOVED lines=10> */
[----:B-1----:R-:W-:Y:S01]  /*74b0*/  FMUL.FTZ R58, R58, R43 ;  /* 0x0000002b3a3a7220 */ /* 0x002fe20000410000 */
[----:B------:R-:W-:Y:S02]  /*74c0*/  FADD.FTZ R43, -R43, 1 ;  /* 0x3f8000002b2b7421 */ /* 0x000fe40000010100 */
[----:B------:R-:W-:Y:S02]  /*74d0*/  FMUL.FTZ R26, R26, R29 ;  /* 0x0000001d1a1a7220 */ /* 0x000fe40000410000 */
[----:B------:R-:W-:-:S04]  /*74e0*/  FFMA.FTZ R43, R30, R43, 1 ;  /* 0x3f8000001e2b7423 */ /* 0x000fc8000001002b */
[----:B------:R-:W-:-:S07]  /*74f0*/  FMUL.FTZ R58, R58, R43 ;  /* 0x0000002b3a3a7220 */ /* 0x000fce0000410000 */
.L_x_355:
[----:B------:R-:W-:Y:S01]  /*7500*/  FFMA.FTZ R116, R32, R116, R33 ;  /* 0x0000007420747223 */ /* 0x000fe20000010021 */
[----:B------:R-:W-:Y:S01]  /*7510*/  BSSY.RECONVERGENT B0, `(.L_x_356) ;  /* 0x0000014000007945 */ /* 0x000fe20003800200 */
[----:B------:R-:W-:Y:S01]  /*7520*/  FFMA.FTZ R31, R83, R58, -R28 ;  /* 0x0000003a531f7223 */ /* 0x000fe2000001081c */
[-C--:B------:R-:W-:Y:S01]  /*7530*/  FMUL.FTZ R57, R57, R118.reuse ;  /* 0x0000007639397220 */ /* 0x080fe20000410000 */
[----:B------:R-:W-:Y:S01]  /*7540*/  FMUL.FTZ R114, R114, R118 ;  /* 0x0000007672727220 */ /* 0x000fe20000410000 */
[----:B---3--:R-:W-:Y:S01]  /*7550*/  FFMA.FTZ R45, R27, R26, -R116 ;  /* 0x0000001a1b2d7223 */ /* 0x008fe20000010874 */
[----:B------:R-:W-:Y:S06]  /*7560*/  @P2 BRA `(.L_x_357) ;  /* 0x0000000000382947 */ /* 0x000fec0003800000 */
        /* <DEDUP_REMOVED lines=9> */
[----:B-1----:R-:W-:Y:S02]  /*7600*/  LEA R30, P2, R28, UR6, 0x1 ;  /* 0x000000061c1e7c11 */ /* 0x002fe4000f8408ff */
[----:B------:R-:W-:Y:S02]  /*7610*/  IADD3 R59, PT, PT, R29, R59, RZ ;  /* 0x0000003b1d3b7210 */ /* 0x000fe40007ffe0ff */
[----:B------:R-:W-:Y:S02]  /*7620*/  F2FP.BF16.F32.PACK_AB R29, R26, R43 ;  /* 0x0000002b1a1d723e */ /* 0x000fe400000010ff */
[----:B------:R-:W-:-:S05]  /*7630*/  LEA.HI.X R31, R28, UR7, R59, 0x1, P2 ;  /* 0x000000071c1f7c11 */ /* 0x000fca00090f0c3b */
[----:B------:R0:W-:Y:S02]  /*7640*/  STG.E desc[UR8][R30.64], R29 ;  /* 0x0000001d1e007986 */ /* 0x0001e4000c101908 */
.L_x_357:
[----:B------:R-:W-:Y:S05]  /*7650*/  BSYNC.RECONVERGENT B0 ;  /* 0x0000000000007941 */ /* 0x000fea0003800200 */
.L_x_356:
[----:B------:R-:W-:Y:S01]  /*7660*/  SHF.L.U32 R56, R56, 0x10, RZ ;  /* 0x0000001038387819 */ /* 0x000fe200000006ff */
[C-C-:B------:R-:W-:Y:S01]  /*7670*/  FFMA.FTZ R26, R32.reuse, R57, R33.reuse ;  /* 0x00000039201a7223 */ /* 0x140fe20000010021 */
[----:B------:R-:W-:Y:S01]  /*7680*/  FFMA.FTZ R28, R32, R114, R33 ;  /* 0x00000072201c7223 */ /* 0x000fe20000010021 */
[----:B------:R-:W-:Y:S01]  /*7690*/  SHF.L.U32 R115, R115, 0x10, RZ ;  /* 0x0000001073737819 */ /* 0x000fe200000006ff */
[----:B------:R-:W-:Y:S06]  /*76a0*/  @!P5 BRA `(.L_x_358) ;  /* 0x000000000048d947 */ /* 0x000fec0003800000 */
        /* <DEDUP_REMOVED lines=10> */
[----:B0-----:R-:W-:Y:S01]  /*7750*/  FMUL.FTZ R56, R56, R31 ;  /* 0x0000001f38387220 */ /* 0x001fe20000410000 */
[----:B------:R-:W-:-:S04]  /*7760*/  FADD.FTZ R58, -R31, 1 ;  /* 0x3f8000001f3a7421 */ /* 0x000fc80000010100 */
[----:B------:R-:W-:Y:S01]  /*7770*/  FFMA.FTZ R57, R57, R58, 1 ;  /* 0x3f80000039397423 */ /* 0x000fe2000001003a */
[----:B-1----:R-:W-:Y:S01]  /*7780*/  FADD.FTZ R31, -R44, 1 ;  /* 0x3f8000002c1f7421 */ /* 0x002fe20000010100 */
[----:B------:R-:W-:Y:S02]  /*7790*/  FMUL.FTZ R115, R115, R44 ;  /* 0x0000002c73737220 */ /* 0x000fe40000410000 */
[----:B------:R-:W-:Y:S01]  /*77a0*/  FMUL.FTZ R56, R56, R57 ;  /* 0x0000003938387220 */ /* 0x000fe20000410000 */
[----:B------:R-:W-:-:S04]  /*77b0*/  FFMA.FTZ R114, R114, R31, 1 ;  /* 0x3f80000072727423 */ /* 0x000fc8000001001f */
[----:B------:R-:W-:-:S07]  /*77c0*/  FMUL.FTZ R115, R115, R114 ;  /* 0x0000007273737220 */ /* 0x000fce0000410000 */
.L_x_358:
[----:B------:R-:W-:Y:S01]  /*77d0*/  BSSY.RECONVERGENT B0, `(.L_x_359) ;  /* 0x0000013000007945 */ /* 0x000fe20003800200 */
[----:B0-----:R-:W-:Y:S01]  /*77e0*/  FFMA.FTZ R31, R83, R56, -R26 ;  /* 0x00000038531f7223 */ /* 0x001fe2000001081a */
[----:B------:R-:W-:Y:S01]  /*77f0*/  FMUL.FTZ R55, R55, R118 ;  /* 0x0000007637377220 */ /* 0x000fe20000410000 */
[----:B------:R-:W-:Y:S01]  /*7800*/  FFMA.FTZ R115, R27, R115, -R28 ;  /* 0x000000731b737223 */ /* 0x000fe2000001081c */
        /* <DEDUP_REMOVED lines=15> */
.L_x_360:
[----:B------:R-:W-:Y:S05]  /*7900*/  BSYNC.RECONVERGENT B0 ;  /* 0x0000000000007941 */ /* 0x000fea0003800200 */
.L_x_359:
[----:B------:R-:W-:Y:S01]  /*7910*/  SHF.L.U32 R54, R54, 0x10, RZ ;  /* 0x0000001036367819 */ /* 0x000fe200000006ff */
[----:B------:R-:W-:Y:S01]  /*7920*/  FFMA.FTZ R44, R32, R55, R33 ;  /* 0x00000037202c7223 */ /* 0x000fe20000010021 */
[----:B------:R-:W-:Y:S01]  /*7930*/  SHF.L.U32 R26, R113, 0x10, RZ ;  /* 0x00000010711a7819 */ /* 0x000fe200000006ff */
[----:B------:R-:W-:Y:S01]  /*7940*/  FMUL.FTZ R112, R112, R118 ;  /* 0x0000007670707220 */ /* 0x000fe20000410000 */
[----:B------:R-:W-:Y:S06]  /*7950*/  @!P5 BRA `(.L_x_361) ;  /* 0x000000000048d947 */ /* 0x000fec0003800000 */
[----:B------:R-:W-:Y:S01]  /*7960*/  FFMA.FTZ R28, R83, R55, R86 ;  /* 0x00000037531c7223 */ /* 0x000fe20000010056 */
[----:B0-----:R-:W-:-:S03]  /*7970*/  FFMA.FTZ R29, R27, R112, R84 ;  /* 0x000000701b1d7223 */ /* 0x001fc60000010054 */
        /* <DEDUP_REMOVED lines=16> */
.L_x_361:
[----:B------:R-:W-:Y:S01]  /*7a80*/  FFMA.FTZ R28, R32, R112, R33 ;  /* 0x00000070201c7223 */ /* 0x000fe20000010021 */
[----:B------:R-:W-:Y:S01]  /*7a90*/  BSSY.RECONVERGENT B0, `(.L_x_362) ;  /* 0x0000014000007945 */ /* 0x000fe20003800200 */
[----:B0-----:R-:W-:Y:S01]  /*7aa0*/  FFMA.FTZ R31, R83, R54, -R44 ;  /* 0x00000036531f7223 */ /* 0x001fe2000001082c */
        /* <DEDUP_REMOVED lines=18> */
.L_x_363:
[----:B------:R-:W-:Y:S05]  /*7bd0*/  BSYNC.RECONVERGENT B0 ;  /* 0x0000000000007941 */ /* 0x000fea0003800200 */
.L_x_362:
        /* <DEDUP_REMOVED lines=23> */
.L_x_364:
        /* <DEDUP_REMOVED lines=19> */
.L_x_366:
[----:B------:R-:W-:Y:S05]  /*7e80*/  BSYNC.RECONVERGENT B0 ;  /* 0x0000000000007941 */ /* 0x000fea0003800200 */
.L_x_365:
[----:B------:R-:W-:Y:S01]  /*7e90*/  SHF.L.U32 R50, R50, 0x10, RZ ;  /* 0x0000001032327819 */ /* 0x000fe200000006ff */
[----:B------:R-:W-:Y:S01]  /*7ea0*/  FFMA.FTZ R34, R32, R51, R33 ;  /* 0x0000003320227223 */ /* 0x000fe20000010021 */
[----:B------:R-:W-:Y:S01]  /*7eb0*/  SHF.L.U32 R22, R109, 0x10, RZ ;  /* 0x000000106d167819 */ /* 0x000fe200000006ff */
[----:B------:R-:W-:Y:S01]  /*7ec0*/  FMUL.FTZ R108, R108, R118 ;  /* 0x000000766c6c7220 */ /* 0x000fe20000410000 */
[----:B------:R-:W-:Y:S06]  /*7ed0*/  @!P5 BRA `(.L_x_367) ;  /* 0x000000000048d947 */ /* 0x000fec0003800000 */
        /* <DEDUP_REMOVED lines=18> */
.L_x_367:
[----:B------:R-:W-:Y:S01]  /*8000*/  FFMA.FTZ R24, R32, R108, R33 ;  /* 0x0000006c20187223 */ /* 0x000fe20000010021 */
[----:B------:R-:W-:Y:S01]  /*8010*/  BSSY.RECONVERGENT B0, `(.L_x_368) ;  /* 0x0000014000007945 */ /* 0x000fe20003800200 */
[----:B0-----:R-:W-:Y:S01]  /*8020*/  FFMA.FTZ R31, R83, R50, -R34 ;  /* 0x00000032531f7223 */ /* 0x001fe20000010822 */
[C---:B------:R-:W-:Y:S01]  /*8030*/  IADD3 R41, PT, PT, R76.reuse, 0xc0, RZ ;  /* 0x000000c04c297810 */ /* 0x040fe20007ffe0ff */
[----:B------:R-:W-:Y:S01]  /*8040*/  FFMA.FTZ R45, R27, R22, -R24 ;  /* 0x000000161b2d7223 */ /* 0x000fe20000010818 */
[----:B------:R-:W-:Y:S01]  /*8050*/  IADD3 R39, PT, PT, R76, 0xe0, RZ ;  /* 0x000000e04c277810 */ /* 0x000fe20007ffe0ff */
        /* <DEDUP_REMOVED lines=15> */
.L_x_369:
[----:B------:R-:W-:Y:S05]  /*8150*/  BSYNC.RECONVERGENT B0 ;  /* 0x0000000000007941 */ /* 0x000fea0003800200 */
.L_x_368:
[----:B------:R-:W-:Y:S01]  /*8160*/  ISETP.GE.U32.AND P2, PT, R41, UR12, PT ;  /* 0x0000000c29007c0c */ /* 0x000fe2000bf46070 */
[-C--:B------:R-:W-:Y:S01]  /*8170*/  FMUL.FTZ R49, R49, R118.reuse ;  /* 0x0000007631317220 */ /* 0x080fe20000410000 */
[----:B------:R-:W-:Y:S01]  /*8180*/  ISETP.GE.U32.AND P3, PT, R39, UR12, PT ;  /* 0x0000000c27007c0c */ /* 0x000fe2000bf66070 */
[----:B------:R-:W-:Y:S01]  /*8190*/  FMUL.FTZ R106, R106, R118 ;  /* 0x000000766a6a7220 */ /* 0x000fe20000410000 */
[----:B------:R-:W-:Y:S02]  /*81a0*/  ISETP.GE.U32.AND P1, PT, R72, UR12, PT ;  /* 0x0000000c48007c0c */ /* 0x000fe4000bf26070 */
[----:B------:R-:W-:Y:S02]  /*81b0*/  SHF.L.U32 R48, R48, 0x10, RZ ;  /* 0x0000001030307819 */ /* 0x000fe400000006ff */
[----:B------:R-:W-:Y:S02]  /*81c0*/  SHF.L.U32 R26, R107, 0x10, RZ ;  /* 0x000000106b1a7819 */ /* 0x000fe400000006ff */
[----:B------:R-:W-:-:S02]  /*81d0*/  SHF.R.S32.HI R20, RZ, 0x1f, R72 ;  /* 0x0000001fff147819 */ /* 0x000fc40000011448 */
[----:B------:R-:W-:Y:S02]  /*81e0*/  SHF.R.S32.HI R24, RZ, 0x1f, R41 ;  /* 0x0000001fff187819 */ /* 0x000fe40000011429 */
[----:B------:R-:W-:Y:S01]  /*81f0*/  SHF.R.S32.HI R22, RZ, 0x1f, R39 ;  /* 0x0000001fff167819 */ /* 0x000fe20000011427 */
        /* <DEDUP_REMOVED lines=19> */
.L_x_370:
[----:B------:R-:W-:Y:S04]  /*8330*/  BSSY.RECONVERGENT B0, `(.L_x_371) ;  /* 0x0000016000007945 */ /* 0x000fe80003800200 */
[----:B------:R-:W-:Y:S05]  /*8340*/  @P0 BRA `(.L_x_372) ;  /* 0x0000000000500947 */ /* 0x000fea0003800000 */
[----:B------:R-:W1:Y:S01]  /*8350*/  LDCU.64 UR6, c[0x0][0x3f8] ;  /* 0x00007f00ff0677ac */ /* 0x000e620008000a00 */
[----:B------:R-:W-:Y:S01]  /*8360*/  IADD3 R43, PT, PT, R76, 0xa0, RZ ;  /* 0x000000a04c2b7810 */ /* 0x000fe20007ffe0ff */
[C---:B------:R-:W-:Y:S01]  /*8370*/  FFMA.FTZ R28, R32.reuse, R49, R33 ;  /* 0x00000031201c7223 */ /* 0x040fe20000010021 */
[----:B0-----:R-:W-:Y:S01]  /*8380*/  MOV R29, R121 ;  /* 0x00000079001d7202 */ /* 0x001fe20000000f00 */
[----:B------:R-:W0:Y:S01]  /*8390*/  LDCU.64 UR14, c[0x0][0x380] ;  /* 0x00007000ff0e77ac */ /* 0x000e220008000a00 */
[----:B------:R-:W-:Y:S01]  /*83a0*/  SHF.R.S32.HI R34, RZ, 0x1f, R43 ;  /* 0x0000001fff227819 */ /* 0x000fe2000001142b */
[----:B------:R-:W-:Y:S01]  /*83b0*/  FFMA.FTZ R31, R83, R48, -R28 ;  /* 0x00000030531f7223 */ /* 0x000fe2000001081c */
[----:B------:R-:W-:Y:S01]  /*83c0*/  MOV R28, R122 ;  /* 0x0000007a001c7202 */ /* 0x000fe20000000f00 */
[----:B------:R-:W-:-:S04]  /*83d0*/  FFMA.FTZ R30, R32, R106, R33 ;  /* 0x0000006a201e7223 */ /* 0x000fc80000010021 */
[----:B------:R-:W-:-:S04]  /*83e0*/  FFMA.FTZ R45, R27, R26, -R30 ;  /* 0x0000001a1b2d7223 */ /* 0x000fc8000001081e */
[----:B------:R-:W-:Y:S01]  /*83f0*/  FMUL.FTZ R26, R45, R118 ;  /* 0x000000762d1a7220 */ /* 0x000fe20000410000 */
[----:B-1----:R-:W-:Y:S02]  /*8400*/  IMAD R34, R34, UR6, RZ ;  /* 0x0000000622227c24 */ /* 0x002fe4000f8e02ff */
[----:B------:R-:W-:-:S04]  /*8410*/  IMAD.WIDE.U32 R28, R43, UR6, R28 ;  /* 0x000000062b1c7c25 */ /* 0x000fc8000f8e001c */
[----:B------:R-:W-:Y:S02]  /*8420*/  IMAD R49, R43, UR7, R34 ;  /* 0x000000072b317c24 */ /* 0x000fe4000f8e0222 */
[----:B------:R-:W-:Y:S01]  /*8430*/  FMUL.FTZ R43, R31, R118 ;  /* 0x000000761f2b7220 */ /* 0x000fe20000410000 */
[----:B0-----:R-:W-:Y:S02]  /*8440*/  LEA R30, P0, R28, UR14, 0x1 ;  /* 0x0000000e1c1e7c11 */ /* 0x001fe4000f8008ff */
[----:B------:R-:W-:Y:S02]  /*8450*/  IADD3 R49, PT, PT, R29, R49, RZ ;  /* 0x000000311d317210 */ /* 0x000fe40007ffe0ff */
[----:B------:R-:W-:Y:S02]  /*8460*/  F2FP.BF16.F32.PACK_AB R29, R26, R43 ;  /* 0x0000002b1a1d723e */ /* 0x000fe400000010ff */
[----:B------:R-:W-:-:S05]  /*8470*/  LEA.HI.X R31, R28, UR15, R49, 0x1, P0 ;  /* 0x0000000f1c1f7c11 */ /* 0x000fca00080f0c31 */
[----:B------:R1:W-:Y:S02]  /*8480*/  STG.E desc[UR8][R30.64], R29 ;  /* 0x0000001d1e007986 */ /* 0x0003e4000c101908 */
.L_x_372:
[----:B------:R-:W-:Y:S05]  /*8490*/  BSYNC.RECONVERGENT B0 ;  /* 0x0000000000007941 */ /* 0x000fea0003800200 */
.L_x_371:
[----:B------:R-:W-:Y:S01]  /*84a0*/  UISETP.NE.AND UP0, UPT, UR11, URZ, UPT ;  /* 0x000000ff0b00728c */ /* 0x000fe2000bf05270 */
[-C--:B------:R-:W-:Y:S01]  /*84b0*/  FMUL.FTZ R47, R47, R118.reuse ;  /* 0x000000762f2f7220 */ /* 0x080fe20000410000 */
[----:B------:R-:W-:Y:S01]  /*84c0*/  FMUL.FTZ R104, R104, R118 ;  /* 0x0000007668687220 */ /* 0x000fe20000410000 */
[----:B------:R-:W-:Y:S02]  /*84d0*/  ISETP.GE.AND.EX P2, PT, R24, UR13, PT, P2 ;  /* 0x0000000d18007c0c */ /* 0x000fe4000bf46320 */
[----:B------:R-:W-:Y:S01]  /*84e0*/  ISETP.GE.AND.EX P3, PT, R22, UR13, PT, P3 ;  /* 0x0000000d16007c0c */ /* 0x000fe2000bf66330 */
[--C-:B------:R-:W-:Y:S01]  /*84f0*/  FFMA.FTZ R42, R32, R47, R33.reuse ;  /* 0x0000002f202a7223 */ /* 0x100fe20000010021 */
[----:B------:R-:W-:Y:S01]  /*8500*/  ISETP.GE.AND.EX P1, PT, R20, UR13, PT, P1 ;  /* 0x0000000d14007c0c */ /* 0x000fe2000bf26310 */
[----:B------:R-:W-:Y:S01]  /*8510*/  FFMA.FTZ R44, R32, R104, R33 ;  /* 0x00000068202c7223 */ /* 0x000fe20000010021 */
[----:B------:R-:W-:Y:S02]  /*8520*/  SHF.L.U32 R46, R46, 0x10, RZ ;  /* 0x000000102e2e7819 */ /* 0x000fe400000006ff */
[----:B------:R-:W-:Y:S01]  /*8530*/  SHF.L.U32 R26, R105, 0x10, RZ ;  /* 0x00000010691a7819 */ /* 0x000fe200000006ff */
[----:B------:R-:W-:Y:S08]  /*8540*/  BRA.U !UP0, `(.L_x_373) ;  /* 0x0000000108487547 */ /* 0x000ff0000b800000 */
[----:B------:R-:W-:Y:S01]  /*8550*/  FFMA.FTZ R28, R83, R47, R86 ;  /* 0x0000002f531c7223 */ /* 0x000fe20000010056 */
[----:B01----:R-:W-:-:S03]  /*8560*/  FFMA.FTZ R29, R27, R104, R84 ;  /* 0x000000681b1d7223 */ /* 0x003fc60000010054 */
        /* <DEDUP_REMOVED lines=16> */
.L_x_373:
[----:B------:R-:W-:Y:S01]  /*8670*/  BSSY.RECONVERGENT B0, `(.L_x_374) ;  /* 0x0000013000007945 */ /* 0x000fe20003800200 */
[----:B01----:R-:W-:Y:S01]  /*8680*/  FFMA.FTZ R31, R83, R46, -R42 ;  /* 0x0000002e531f7223 */ /* 0x003fe2000001082a */
        /* <DEDUP_REMOVED lines=17> */
.L_x_375:
[----:B------:R-:W-:Y:S05]  /*87a0*/  BSYNC.RECONVERGENT B0 ;  /* 0x0000000000007941 */ /* 0x000fea0003800200 */
.L_x_374:
[----:B------:R-:W-:Y:S01]  /*87b0*/  SHF.L.U32 R16, R17, 0x10, RZ ;  /* 0x0000001011107819 */ /* 0x000fe200000006ff */
[----:B------:R-:W-:Y:S01]  /*87c0*/  FFMA.FTZ R38, R32, R34, R33 ;  /* 0x0000002220267223 */ /* 0x000fe20000010021 */
[----:B------:R-:W-:Y:S01]  /*87d0*/  SHF.L.U32 R24, R103, 0x10, RZ ;  /* 0x0000001067187819 */ /* 0x000fe200000006ff */
[----:B------:R-:W-:Y:S01]  /*87e0*/  FMUL.FTZ R102, R102, R118 ;  /* 0x0000007666667220 */ /* 0x000fe20000410000 */
        /* <DEDUP_REMOVED lines=19> */
.L_x_376:
        /* <DEDUP_REMOVED lines=8> */
[----:B------:R-:W-:Y:S01]  /*89a0*/  MOV R16, R122 ;  /* 0x0000007a00107202 */ /* 0x000fe20000000f00 */
[-C--:B------:R-:W-:Y:S01]  /*89b0*/  FMUL.FTZ R31, R29, R118.reuse ;  /* 0x000000761d1f7220 */ /* 0x080fe20000410000 */
        /* <DEDUP_REMOVED lines=11> */
.L_x_378:
[----:B------:R-:W-:Y:S05]  /*8a70*/  BSYNC.RECONVERGENT B0 ;  /* 0x0000000000007941 */ /* 0x000fea0003800200 */
.L_x_377:
[----:B------:R-:W-:Y:S01]  /*8a80*/  SHF.L.U32 R14, R15, 0x10, RZ ;  /* 0x000000100f0e7819 */ /* 0x000fe200000006ff */
[C-C-:B------:R-:W-:Y:S01]  /*8a90*/  FFMA.FTZ R38, R32.reuse, R30, R33.reuse ;  /* 0x0000001e20267223 */ /* 0x140fe20000010021 */
[----:B------:R-:W-:Y:S01]  /*8aa0*/  FFMA.FTZ R40, R32, R100, R33 ;  /* 0x0000006420287223 */ /* 0x000fe20000010021 */
[----:B------:R-:W-:Y:S01]  /*8ab0*/  SHF.L.U32 R16, R101, 0x10, RZ ;  /* 0x0000001065107819 */ /* 0x000fe200000006ff */
[----:B------:R-:W-:Y:S06]  /*8ac0*/  BRA.U !UP0, `(.L_x_379) ;  /* 0x0000000108487547 */ /* 0x000fec000b800000 */
        /* <DEDUP_REMOVED lines=18> */
.L_x_379:
        /* <DEDUP_REMOVED lines=9> */
[----:B------:R-:W-:Y:S01]  /*8c80*/  FMUL.FTZ R20, R31, R118 ;  /* 0x000000761f147220 */ /* 0x000fe20000410000 */
        /* <DEDUP_REMOVED lines=8> */
.L_x_381:
[----:B------:R-:W-:Y:S05]  /*8d10*/  BSYNC.RECONVERGENT B0 ;  /* 0x0000000000007941 */ /* 0x000fea0003800200 */
.L_x_380:
[-C--:B0-----:R-:W-:Y:S01]  /*8d20*/  FMUL.FTZ R15, R18, R118.reuse ;  /* 0x00000076120f7220 */ /* 0x081fe20000410000 */
        /* <DEDUP_REMOVED lines=61> */
.L_x_382:
[----:B------:R-:W-:Y:S01]  /*9100*/  BSSY.RECONVERGENT B0, `(.L_x_383) ;  /* 0x0000012000007945 */ /* 0x000fe20003800200 */
[----:B------:R-:W-:Y:S01]  /*9110*/  FFMA.FTZ R17, R83, R14, -R58 ;  /* 0x0000000e53117223 */ /* 0x000fe2000001083a */
[----:B------:R-:W-:Y:S02]  /*9120*/  FFMA.FTZ R19, R27, R16, -R98 ;  /* 0x000000101b137223 */ /* 0x000fe40000010862 */
[----:B------:R-:W-:Y:S05]  /*9130*/  @P2 BRA `(.L_x_384) ;  /* 0x0000000000382947 */ /* 0x000fea0003800000 */
[----:B------:R-:W0:Y:S01]  /*9140*/  LDCU.64 UR6, c[0x0][0x3f8] ;  /* 0x00007f00ff0677ac */ /* 0x000e220008000a00 */
[----:B------:R-:W-:Y:S01]  /*9150*/  MOV R14, R122 ;  /* 0x0000007a000e7202 */ /* 0x000fe20000000f00 */
[-C--:B------:R-:W-:Y:S01]  /*9160*/  FMUL.FTZ R54, R17, R118.reuse ;  /* 0x0000007611367220 */ /* 0x080fe20000410000 */
[----:B------:R-:W-:Y:S01]  /*9170*/  MOV R15, R121 ;  /* 0x00000079000f7202 */ /* 0x000fe20000000f00 */
[----:B------:R-:W1:Y:S01]  /*9180*/  LDCU.64 UR14, c[0x0][0x380] ;  /* 0x00007000ff0e77ac */ /* 0x000e620008000a00 */
[----:B------:R-:W-:-:S05]  /*9190*/  FMUL.FTZ R19, R19, R118 ;  /* 0x0000007613137220 */ /* 0x000fca0000410000 */
        /* <DEDUP_REMOVED lines=8> */
.L_x_384:
[----:B------:R-:W-:Y:S05]  /*9220*/  BSYNC.RECONVERGENT B0 ;  /* 0x0000000000007941 */ /* 0x000fea0003800200 */
.L_x_383:
        /* <DEDUP_REMOVED lines=21> */
.L_x_385:
[----:B------:R-:W-:Y:S01]  /*9380*/  BSSY.RECONVERGENT B0, `(.L_x_386) ;  /* 0x0000012000007945 */ /* 0x000fe20003800200 */
[----:B------:R-:W-:Y:S01]  /*9390*/  FFMA.FTZ R21, R83, R21, -R48 ;  /* 0x0000001553157223 */ /* 0x000fe20000010830 */
[----:B0-----:R-:W-:Y:S02]  /*93a0*/  FFMA.FTZ R19, R27, R97, -R50 ;  /* 0x000000611b137223 */ /* 0x001fe40000010832 */
        /* <DEDUP_REMOVED lines=15> */
.L_x_387:
[----:B------:R-:W-:Y:S05]  /*94a0*/  BSYNC.RECONVERGENT B0 ;  /* 0x0000000000007941 */ /* 0x000fea0003800200 */
.L_x_386:
        /* <DEDUP_REMOVED lines=21> */
.L_x_388:
        /* <DEDUP_REMOVED lines=18> */
.L_x_390:
[----:B------:R-:W-:Y:S05]  /*9720*/  BSYNC.RECONVERGENT B0 ;  /* 0x0000000000007941 */ /* 0x000fea0003800200 */
.L_x_389:
        /* <DEDUP_REMOVED lines=21> */
.L_x_391:
        /* <DEDUP_REMOVED lines=18> */
.L_x_393:
[----:B------:R-:W-:Y:S05]  /*99a0*/  BSYNC.RECONVERGENT B0 ;  /* 0x0000000000007941 */ /* 0x000fea0003800200 */
.L_x_392:
        /* <DEDUP_REMOVED lines=21> */
.L_x_394:
        /* <DEDUP_REMOVED lines=18> */
.L_x_396:
[----:B------:R-:W-:Y:S05]  /*9c20*/  BSYNC.RECONVERGENT B0 ;  /* 0x0000000000007941 */ /* 0x000fea0003800200 */
.L_x_395:
        /* <DEDUP_REMOVED lines=21> */
.L_x_397:
[----:B------:R-:W-:Y:S01]  /*9d80*/  BSSY.RECONVERGENT B0, `(.L_x_398) ;  /* 0x0000012000007945 */ /* 0x000fe20003800200 */
[----:B0-----:R-:W-:Y:S01]  /*9d90*/  FFMA.FTZ R19, R83, R80, -R24 ;  /* 0x0000005053137223 */ /* 0x001fe20000010818 */
        /* <DEDUP_REMOVED lines=16> */
.L_x_399:
[----:B------:R-:W-:Y:S05]  /*9ea0*/  BSYNC.RECONVERGENT B0 ;  /* 0x0000000000007941 */ /* 0x000fea0003800200 */
.L_x_398:
        /* <DEDUP_REMOVED lines=21> */
.L_x_400:
[----:B------:R-:W-:Y:S01]  /*a000*/  ISETP.GE.AND.EX P3, PT, R13, UR13, PT, P3 ;  /* 0x0000000d0d007c0c */ /* 0x000fe2000bf66330 */
[----:B------:R-:W-:Y:S01]  /*a010*/  FFMA.FTZ R81, R83, R81, -R20 ;  /* 0x0000005153517223 */ /* 0x000fe20000010814 */
[----:B------:R-:W-:Y:S01]  /*a020*/  FFMA.FTZ R27, R27, R87, -R32 ;  /* 0x000000571b1b7223 */ /* 0x000fe20000010820 */
[----:B------:R-:W-:Y:S02]  /*a030*/  BSSY.RECONVERGENT B0, `(.L_x_401) ;  /* 0x000000f000007945 */ /* 0x000fe40003800200 */
[-C--:B------:R-:W-:Y:S01]  /*a040*/  FMUL.FTZ R17, R81, R118.reuse ;  /* 0x0000007651117220 */ /* 0x080fe20000410000 */
[----:B------:R-:W-:-:S07]  /*a050*/  FMUL.FTZ R118, R27, R118 ;  /* 0x000000761b767220 */ /* 0x000fce0000410000 */
        /* <DEDUP_REMOVED lines=12> */
.L_x_402:
[----:B------:R-:W-:Y:S05]  /*a120*/  BSYNC.RECONVERGENT B0 ;  /* 0x0000000000007941 */ /* 0x000fea0003800200 */
.L_x_401:
[----:B------:R-:W-:Y:S02]  /*a130*/  IADD3 R60, PT, PT, R3, R60, RZ ;  /* 0x0000003c033c7210 */ /* 0x000fe40007ffe0ff */
[----:B------:R-:W-:Y:S02]  /*a140*/  IADD3 R61, PT, PT, R61, 0x1, RZ ;  /* 0x000000013d3d7810 */ /* 0x000fe40007ffe0ff */
[----:B------:R-:W-:-:S13]  /*a150*/  ISETP.GE.AND P0, PT, R60, UR4, PT ;  /* 0x000000043c007c0c */ /* 0x000fda000bf06270 */
[----:B------:R-:W-:Y:S05]  /*a160*/  @!P0 BRA `(.L_x_403) ;  /* 0xffffff60005c8947 */ /* 0x000fea000383ffff */
.L_x_336:
[----:B------:R-:W2:Y:S01]  /*a170*/  LDC R6, c[0x0][0x370] ;  /* 0x0000dc00ff067b82 */ /* 0x000ea20000000800 */
[----:B------:R-:W-:Y:S01]  /*a180*/  ISETP.NE.AND P2, PT, R2, RZ, PT ;  /* 0x000000ff0200720c */ /* 0x000fe20003f45270 */
[----:B------:R-:W-:Y:S06]  /*a190*/  BSSY.RECONVERGENT B0, `(.L_x_404) ;  /* 0x0000011000007945 */ /* 0x000fec0003800200 */
[----:B------:R-:W3:Y:S08]  /*a1a0*/  LDC R7, c[0x0][0x374] ;  /* 0x0000dd00ff077b82 */ /* 0x000ef00000000800 */
[----:B------:R-:W4:Y:S01]  /*a1b0*/  LDC.64 R4, c[0x0][0x3c8] ;  /* 0x0000f200ff047b82 */ /* 0x000f220000000a00 */
[----:B--2---:R-:W-:-:S02]  /*a1c0*/  ISETP.NE.AND P1, PT, R6, 0x1, PT ;  /* 0x000000010600780c */ /* 0x004fc40003f25270 */
[----:B------:R-:W-:Y:S02]  /*a1d0*/  IADD3 R8, PT, PT, R6, -0x1, RZ ;  /* 0xffffffff06087810 */ /* 0x000fe40007ffe0ff */
[----:B---3--:R-:W-:-:S04]  /*a1e0*/  IADD3 R3, PT, PT, R7, -0x1, RZ ;  /* 0xffffffff07037810 */ /* 0x008fc80007ffe0ff */
[----:B------:R-:W-:Y:S02]  /*a1f0*/  ISETP.NE.AND P0, PT, R0, R3, PT ;  /* 0x000000030000720c */ /* 0x000fe40003f05270 */
[----:B------:R-:W-:Y:S02]  /*a200*/  SHF.L.U32 R0, R7, 0x1, RZ ;  /* 0x0000000107007819 */ /* 0x000fe400000006ff */
[----:B------:R-:W-:Y:S02]  /*a210*/  ISETP.NE.OR P0, PT, R8, UR10, P0 ;  /* 0x0000000a08007c0c */ /* 0x000fe40008705670 */
[----:B------:R-:W-:-:S05]  /*a220*/  SEL R3, R0, RZ, P1 ;  /* 0x000000ff00037207 */ /* 0x000fca0000800000 */
[----:B----4-:R-:W-:Y:S01]  /*a230*/  IMAD.WIDE.U32 R4, R3, 0x4, R4 ;  /* 0x0000000403047825 */ /* 0x010fe200078e0004 */
[----:B------:R-:W-:Y:S06]  /*a240*/  @P2 BRA `(.L_x_405) ;  /* 0x0000000000142947 */ /* 0x000fec0003800000 */
[----:B------:R-:W-:Y:S01]  /*a250*/  HFMA2 R3, -RZ, RZ, 0, 5.9604644775390625e-08 ;  /* 0x00000001ff037431 */ /* 0x000fe200000001ff */
[----:B------:R-:W-:Y:S06]  /*a260*/  MEMBAR.ALL.GPU ;  /* 0x0000000000007992 */ /* 0x000fec000000a000 */
[----:B------:R-:W-:-:S00]  /*a270*/  ERRBAR ;  /* 0x00000000000079ab */ /* 0x000fc00000000000 */
[----:B------:R-:W-:Y:S06]  /*a280*/  CGAERRBAR ;  /* 0x00000000000075ab */ /* 0x000fec0000000000 */
[----:B------:R2:W-:Y:S02]  /*a290*/  REDG.E.ADD.S32.STRONG.GPU desc[UR8][R4.64], R3 ;  /* 0x000000030400798e */ /* 0x0005e4000c12e308 */
.L_x_405:
[----:B------:R-:W-:Y:S05]  /*a2a0*/  BSYNC.RECONVERGENT B0 ;  /* 0x0000000000007941 */ /* 0x000fea0003800200 */
.L_x_404:
[----:B------:R-:W-:Y:S05]  /*a2b0*/  @P0 EXIT ;  /* 0x000000000000094d */ /* 0x000fea0003800000 */
[----:B------:R-:W-:Y:S05]  /*a2c0*/  @P2 BRA `(.L_x_406) ;  /* 0x0000000000202947 */ /* 0x000fea0003800000 */
[----:B------:R-:W-:-:S05]  /*a2d0*/  IMAD R0, R6, R7, RZ ;  /* 0x0000000706007224 */ /* 0x000fca00078e02ff */
[----:B------:R-:W-:-:S13]  /*a2e0*/  ISETP.NE.AND P0, PT, R0, -0x1, PT ;  /* 0xffffffff0000780c */ /* 0x000fda0003f05270 */
[----:B------:R-:W-:Y:S05]  /*a2f0*/  @!P0 BRA `(.L_x_406) ;  /* 0x0000000000148947 */ /* 0x000fea0003800000 */
.L_x_407:
[----:B--2---:R-:W2:Y:S04]  /*a300*/  LDG.E.STRONG.GPU R3, desc[UR8][R4.64] ;  /* 0x0000000804037981 */ /* 0x004ea8000c1ef900 */
[----:B--2---:R-:W-:Y:S01]  /*a310*/  CCTL.IVALL ;  /* 0x00000000ff00798f */ /* 0x004fe20002000000 */
[----:B------:R-:W-:Y:S05]  /*a320*/  YIELD ;  /* 0x0000000000007946 */ /* 0x000fea0003800000 */
[----:B------:R-:W-:-:S13]  /*a330*/  ISETP.NE.AND P0, PT, R3, R0, PT ;  /* 0x000000000300720c */ /* 0x000fda0003f05270 */
[----:B------:R-:W-:Y:S05]  /*a340*/  @P0 BRA `(.L_x_407) ;  /* 0xfffffffc00ec0947 */ /* 0x000fea000383ffff */
.L_x_406:
        /* <DEDUP_REMOVED lines=20> */
[----:B01----:R-:W-:Y:S01]  /*a490*/  IADD3 R14, P1, PT, R4, R5, RZ ;  /* 0x00000005040e7210 */ /* 0x003fe20007f3e0ff */
        /* <DEDUP_REMOVED lines=25> */
[----:B------:R-:W-:Y:S01]  /*a630*/  IADD3 R2, P3, PT, R5, R2, RZ ;  /* 0x0000000205027210 */ /* 0x000fe20007f7e0ff */
[----:B------:R-:W-:Y:S01]  /*a640*/  IMAD.WIDE.U32 R4, R32, 0x4, RZ ;  /* 0x0000000420047825 */ /* 0x000fe200078e00ff */
        /* <DEDUP_REMOVED lines=12> */
.L_x_410:
        /* <DEDUP_REMOVED lines=14> */
[----:B------:R-:W-:-:S04]  /*a7f0*/  IADD3 R14, P1, PT, R14, 0x1, RZ ;  /* 0x000000010e0e7810 */ /* 0x000fc80007f3e0ff */
[----:B------:R-:W-:Y:S02]  /*a800*/  IADD3.X R16, PT, PT, RZ, R16, RZ, P1, !PT ;  /* 0x00000010ff107210 */ /* 0x000fe40000ffe4ff */
[----:B------:R-:W-:-:S04]  /*a810*/  ISETP.NE.U32.AND P1, PT, R14, RZ, PT ;  /* 0x000000ff0e00720c */ /* 0x000fc80003f25070 */
[----:B------:R-:W-:Y:S02]  /*a820*/  ISETP.NE.AND.EX P1, PT, R16, RZ, PT, P1 ;  /* 0x000000ff1000720c */ /* 0x000fe40003f25310 */
[----:B------:R-:W-:Y:S02]  /*a830*/  IADD3 R22, P2, PT, R22, 0x200, RZ ;  /* 0x0000020016167810 */ /* 0x000fe40007f5e0ff */
[----:B------:R-:W-:Y:S02]  /*a840*/  IADD3 R20, P3, PT, R20, 0x200, RZ ;  /* 0x0000020014147810 */ /* 0x000fe40007f7e0ff */
[----:B------:R-:W-:Y:S02]  /*a850*/  IADD3.X R23, PT, PT, RZ, R23, RZ, P2, !PT ;  /* 0x00000017ff177210 */ /* 0x000fe400017fe4ff */
[----:B--2---:R-:W-:Y:S02]  /*a860*/  F2FP.BF16.F32.PACK_AB R15, R9, R6 ;  /* 0x00000006090f723e */ /* 0x004fe400000010ff */
[----:B------:R-:W-:-:S02]  /*a870*/  MOV R6, R18 ;  /* 0x0000001200067202 */ /* 0x000fc40000000f00 */
[-C--:B------:R-:W-:Y:S02]  /*a880*/  MOV R9, R21.reuse ;  /* 0x0000001500097202 */ /* 0x080fe40000000f00 */
[----:B---3--:R-:W-:Y:S01]  /*a890*/  F2FP.BF16.F32.PACK_AB R17, R13, R10 ;  /* 0x0000000a0d11723e */ /* 0x008fe200000010ff */
[----:B------:R0:W-:Y:S04]  /*a8a0*/  STG.E desc[UR8][R6.64], R15 ;  /* 0x0000000f06007986 */ /* 0x0001e8000c101908 */
[----:B------:R0:W-:Y:S01]  /*a8b0*/  STG.E desc[UR8][R8.64], R17 ;  /* 0x0000001108007986 */ /* 0x0001e2000c101908 */
[----:B------:R-:W-:Y:S02]  /*a8c0*/  IADD3 R18, P4, PT, R18, 0x200, RZ ;  /* 0x0000020012127810 */ /* 0x000fe40007f9e0ff */
[----:B------:R-:W-:-:S02]  /*a8d0*/  IADD3.X R21, PT, PT, RZ, R21, RZ, P3, !PT ;  /* 0x00000015ff157210 */ /* 0x000fc40001ffe4ff */
[----:B------:R-:W-:Y:S01]  /*a8e0*/  IADD3.X R19, PT, PT, RZ, R19, RZ, P4, !PT ;  /* 0x00000013ff137210 */ /* 0x000fe200027fe4ff */
[----:B------:R-:W-:Y:S08]  /*a8f0*/  @P1 BRA `(.L_x_410) ;  /* 0xfffffffc00841947 */ /* 0x000ff0000383ffff */
.L_x_409:
[----:B------:R-:W-:Y:S05]  /*a900*/  BSYNC.RECONVERGENT B0 ;  /* 0x0000000000007941 */ /* 0x000fea0003800200 */
.L_x_408:
[----:B------:R-:W-:Y:S05]  /*a910*/  @!P0 EXIT ;  /* 0x000000000000894d */ /* 0x000fea0003800000 */
[C---:B------:R-:W-:Y:S01]  /*a920*/  SHF.L.U64.HI R29, R32.reuse, 0x2, R33 ;  /* 0x00000002201d7819 */ /* 0x040fe20000010221 */
[----:B------:R-:W1:Y:S01]  /*a930*/  LDCU.64 UR4, c[0x0][0x3d8] ;  /* 0x00007b00ff0477ac */ /* 0x000e620008000a00 */
[----:B------:R-:W-:Y:S02]  /*a940*/  SHF.L.U32 R27, R32, 0x2, RZ ;  /* 0x00000002201b7819 */ /* 0x000fe400000006ff */
[C---:B------:R-:W-:Y:S01]  /*a950*/  SHF.L.U64.HI R37, R25.reuse, 0x2, R30 ;  /* 0x0000000219257819 */ /* 0x040fe2000001021e */
[----:B------:R-:W2:Y:S01]  /*a960*/  LDCU.64 UR6, c[0x0][0x388] ;  /* 0x00007100ff0677ac */ /* 0x000ea20008000a00 */
[----:B------:R-:W-:Y:S02]  /*a970*/  SHF.L.U32 R39, R25, 0x2, RZ ;  /* 0x0000000219277819 */ /* 0x000fe400000006ff */
[C---:B------:R-:W-:Y:S01]  /*a980*/  SHF.L.U64.HI R33, R3.reuse, 0x2, R0 ;  /* 0x0000000203217819 */ /* 0x040fe20000010200 */
[----:B------:R-:W3:Y:S01]  /*a990*/  LDCU.64 UR10, c[0x0][0x390] ;  /* 0x00007200ff0a77ac */ /* 0x000ee20008000a00 */
[----:B------:R-:W-:-:S07]  /*a9a0*/  SHF.L.U32 R35, R3, 0x2, RZ ;  /* 0x0000000203237819 */ /* 0x000fce00000006ff */
.L_x_411:
[C---:B------:R-:W-:Y:S02]  /*a9b0*/  SHF.L.U32 R24, R2.reuse, 0x2, RZ ;  /* 0x0000000202187819 */ /* 0x040fe400000006ff */
[----:B------:R-:W-:Y:S02]  /*a9c0*/  SHF.L.U64.HI R26, R2, 0x2, R31 ;  /* 0x00000002021a7819 */ /* 0x000fe4000001021f */
[----:B-1----:R-:W-:-:S04]  /*a9d0*/  IADD3 R4, P0, PT, R24, UR4, RZ ;  /* 0x0000000418047c10 */ /* 0x002fc8000ff1e0ff */
[----:B----4-:R-:W-:Y:S02]  /*a9e0*/  IADD3.X R5, PT, PT, R26, UR5, RZ, P0, !PT ;  /* 0x000000051a057c10 */ /* 0x010fe400087fe4ff */
[C---:B0-----:R-:W-:Y:S02]  /*a9f0*/  IADD3 R6, P0, PT, R4.reuse, R35, RZ ;  /* 0x0000002304067210 */ /* 0x041fe40007f1e0ff */
[C---:B------:R-:W-:Y:S02]  /*aa00*/  IADD3 R10, P2, PT, R4.reuse, R39, RZ ;  /* 0x00000027040a7210 */ /* 0x040fe40007f5e0ff */
[C---:B------:R-:W-:Y:S02]  /*aa10*/  IADD3.X R7, PT, PT, R5.reuse, R33, RZ, P0, !PT ;  /* 0x0000002105077210 */ /* 0x040fe400007fe4ff */
[----:B------:R-:W-:Y:S02]  /*aa20*/  IADD3 R8, P1, PT, R4, R27, RZ ;  /* 0x0000001b04087210 */ /* 0x000fe40007f3e0ff */
[----:B------:R-:W4:Y:S01]  /*aa30*/  LDG.E R4, desc[UR8][R4.64] ;  /* 0x0000000804047981 */ /* 0x000f22000c1e1900 */
[----:B------:R-:W-:-:S02]  /*aa40*/  IADD3.X R11, PT, PT, R5, R37, RZ, P2, !PT ;  /* 0x00000025050b7210 */ /* 0x000fc400017fe4ff */
[----:B------:R-:W-:Y:S01]  /*aa50*/  IADD3.X R9, PT, PT, R5, R29, RZ, P1, !PT ;  /* 0x0000001d05097210 */ /* 0x000fe20000ffe4ff */
[----:B------:R-:W4:Y:S04]  /*aa60*/  LDG.E R7, desc[UR8][R6.64] ;  /* 0x0000000806077981 */ /* 0x000f28000c1e1900 */
[----:B------:R-:W5:Y:S04]  /*aa70*/  LDG.E R8, desc[UR8][R8.64] ;  /* 0x0000000808087981 */ /* 0x000f68000c1e1900 */
[----:B------:R-:W5:Y:S01]  /*aa80*/  LDG.E R11, desc[UR8][R10.64] ;  /* 0x000000080a0b7981 */ /* 0x000f62000c1e1900 */
[----:B------:R-:W-:-:S02]  /*aa90*/  LOP3.LUT R16, R24, 0xfffffffc, RZ, 0xc0, !PT ;  /* 0xfffffffc18107812 */ /* 0x000fc400078ec0ff */
[----:B------:R-:W-:Y:S02]  /*aaa0*/  LOP3.LUT R15, R26, 0x1, RZ, 0xc0, !PT ;  /* 0x000000011a0f7812 */ /* 0x000fe400078ec0ff */
[----:B--2---:R-:W-:-:S04]  /*aab0*/  IADD3 R12, P0, PT, R16, UR6, RZ ;  /* 0x00000006100c7c10 */ /* 0x004fc8000ff1e0ff */
[C---:B------:R-:W-:Y:S02]  /*aac0*/  IADD3.X R13, PT, PT, R15.reuse, UR7, RZ, P0, !PT ;  /* 0x000000070f0d7c10 */ /* 0x040fe400087fe4ff */
[C---:B---3--:R-:W-:Y:S02]  /*aad0*/  IADD3 R14, P0, PT, R16.reuse, UR10, RZ ;  /* 0x0000000a100e7c10 */ /* 0x048fe4000ff1e0ff */
[----:B------:R-:W-:Y:S02]  /*aae0*/  IADD3 R16, P1, PT, R16, UR4, RZ ;  /* 0x0000000410107c10 */ /* 0x000fe4000ff3e0ff */
[----:B------:R-:W-:Y:S02]  /*aaf0*/  IADD3.X R15, PT, PT, R15, UR11, RZ, P0, !PT ;  /* 0x0000000b0f0f7c10 */ /* 0x000fe400087fe4ff */
[----:B----4-:R-:W-:Y:S02]  /*ab00*/  F2FP.BF16.F32.PACK_AB R19, R7, R4 ;  /* 0x000000040713723e */ /* 0x010fe400000010ff */
[----:B------:R-:W-:-:S04]  /*ab10*/  LOP3.LUT R4, R26, 0x3, RZ, 0xc0, !PT ;  /* 0x000000031a047812 */ /* 0x000fc800078ec0ff */
[----:B------:R-:W-:Y:S02]  /*ab20*/  IADD3.X R17, PT, PT, R4, UR5, RZ, P1, !PT ;  /* 0x0000000504117c10 */ /* 0x000fe40008ffe4ff */
[----:B-----5:R-:W-:Y:S02]  /*ab30*/  F2FP.BF16.F32.PACK_AB R21, R11, R8 ;  /* 0x000000080b15723e */ /* 0x020fe400000010ff */
        /* <DEDUP_REMOVED lines=40> */
[----:B------:R-:W3:Y:S04]  /*adc0*/  LDG.E R16, desc[UR8][R16.64+0x600] ;  /* 0x0006000810107981 */ /* 0x000ee8000c1e1900 */
[----:B------:R-:W3:Y:S04]  /*add0*/  LDG.E R5, desc[UR8][R4.64+0x600] ;  /* 0x0006000804057981 */ /* 0x000ee8000c1e1900 */
[----:B------:R-:W5:Y:S04]  /*ade0*/  LDG.E R6, desc[UR8][R6.64+0x600] ;  /* 0x0006000806067981 */ /* 0x000f68000c1e1900 */
[----:B------:R-:W5:Y:S01]  /*adf0*/  LDG.E R9, desc[UR8][R8.64+0x600] ;  /* 0x0006000808097981 */ /* 0x000f62000c1e1900 */
[----:B--2---:R-:W-:-:S04]  /*ae00*/  IADD3 R13, P0, PT, R24, 0x600, RZ ;  /* 0x00000600180d7810 */ /* 0x004fc80007f1e0ff */
        /* <DEDUP_REMOVED lines=11> */
[----:B---3--:R-:W-:Y:S02]  /*aec0*/  F2FP.BF16.F32.PACK_AB R5, R5, R16 ;  /* 0x000000100505723e */ /* 0x008fe400000010ff */
[----:B-----5:R-:W-:-:S03]  /*aed0*/  F2FP.BF16.F32.PACK_AB R7, R9, R6 ;  /* 0x000000060907723e */ /* 0x020fc600000010ff */
[----:B------:R4:W-:Y:S04]  /*aee0*/  STG.E desc[UR8][R12.64], R5 ;  /* 0x000000050c007986 */ /* 0x0009e8000c101908 */
[----:B------:R4:W-:Y:S02]  /*aef0*/  STG.E desc[UR8][R14.64], R7 ;  /* 0x000000070e007986 */ /* 0x0009e4000c101908 */
[----:B------:R-:W-:Y:S05]  /*af00*/  @P0 BRA `(.L_x_411) ;  /* 0xfffffff800a80947 */ /* 0x000fea000383ffff */
[----:B------:R-:W-:Y:S05]  /*af10*/  EXIT ;  /* 0x000000000000794d */ /* 0x000fea0003800000 */
.L_x_412:
        /* <DEDUP_REMOVED lines=14> */
.L_x_3411:


//--------------------- .text._Z35group_norm_nhwc_bwd_one_pass_kernelI11Bf16IOFp16WLi64ELi8ELi128EEv26Group_norm_nhwc_bwd_params --------------------------
	.section	.text._Z35group_norm_nhwc_bwd_one_pass_kernelI11Bf16IOFp16WLi64ELi8ELi128EEv26Group_norm_nhwc_bwd_params,"ax",@progbits
	.align	128
        .global         _Z35group_norm_nhwc_bwd_one_pass_kernelI11Bf16IOFp16WLi64ELi8ELi128EEv26Group_norm_nhwc_bwd_params
        .type           _Z35group_norm_nhwc_bwd_one_pass_kernelI11Bf16IOFp16WLi64ELi8ELi128EEv26Group_norm_nhwc_bwd_params,@function
        .size           _Z35group_norm_nhwc_bwd_one_pass_kernelI11Bf16IOFp16WLi64ELi8ELi128EEv26Group_norm_nhwc_bwd_params,(.L_x_3412 - _Z35group_norm_nhwc_bwd_one_pass_kernelI11Bf16IOFp16WLi64ELi8ELi128EEv26Group_norm_nhwc_bwd_params)
        .other          _Z35group_norm_nhwc_bwd_one_pass_kernelI11Bf16IOFp16WLi64ELi8ELi128EEv26Group_norm_nhwc_bwd_params,@"STO_CUDA_ENTRY STV_DEFAULT"
_Z35group_norm_nhwc_bwd_one_pass_kernelI11Bf16IOFp16WLi64ELi8ELi128EEv26Group_norm_nhwc_bwd_params:
.text._Z35group_norm_nhwc_bwd_one_pass_kernelI11Bf16IOFp16WLi64ELi8ELi128EEv26Group_norm_nhwc_bwd_params:
        /* <DEDUP_REMOVED lines=33> */
.L_x_438:
[----:B0-----:R-:W0:Y:S01]  /*0210*/  LDC R9, c[0x0][0x410] ;  /* 0x00010400ff097b82 */ /* 0x001e220000000800 */
[----:B-1----:R-:W1:Y:S01]  /*0220*/  LDCU.64 UR10, c[0x0][0x3b8] ;  /* 0x00007700ff0a77ac */ /* 0x002e620008000a00 */
[----:B------:R-:W-:Y:S02]  /*0230*/  IABS R6, UR9 ;  /* 0x0000000900067c13 */ /* 0x000fe40008000000 */
[----:B------:R-:W-:Y:S01]  /*0240*/  ISETP.LE.AND P3, PT, RZ, UR9, PT ;  /* 0x00000009ff007c0c */ /* 0x000fe2000bf63270 */
[----:B--2---:R-:W2:Y:S01]  /*0250*/  LDCU.128 UR28, c[0x0][0x400] ;  /* 0x00008000ff1c77ac */ /* 0x004ea20008000c00 */
[----:B-1----:R-:W-:Y:S01]  /*0260*/  UIMAD.WIDE UR10, UR9, 0x8, UR10 ;  /* 0x00000008090a78a5 */ /* 0x002fe2000f8e020a */
[----:B--2---:R-:W-:Y:S02]  /*0270*/  ISETP.GE.U32.AND P0, PT, R30, UR28, PT ;  /* 0x0000001c1e007c0c */ /* 0x004fe4000bf06070 */
[----:B0-----:R-:W-:Y:S02]  /*0280*/  IABS R8, R9 ;  /* 0x0000000900087213 */ /* 0x001fe40000000000 */
[----:B------:R-:W-:-:S02]  /*0290*/  LOP3.LUT R10, R9, UR9, RZ, 0x3c, !PT ;  /* 0x00000009090a7c12 */ /* 0x000fc4000f8e3cff */
[----:B------:R-:W0:Y:S01]  /*02a0*/  I2F.RP R3, R8 ;  /* 0x0000000800037306 */ /* 0x000e220000209400 */
[----:B------:R-:W-:Y:S02]  /*02b0*/  IADD3 R25, PT, PT, R30, 0x20, RZ ;  /* 0x000000201e197810 */ /* 0x000fe40007ffe0ff */
[----:B------:R-:W-:-:S05]  /*02c0*/  ISETP.GE.AND P2, PT, R10, RZ, PT ;  /* 0x000000ff0a00720c */ /* 0x000fca0003f46270 */
        /* <DEDUP_REMOVED lines=16> */
[----:B------:R-:W-:-:S11]  /*03d0*/  ISETP.GE.AND.EX P0, PT, R7, UR29, PT, P0 ;  /* 0x0000001d07007c0c */ /* 0x000fd6000bf06300 */
[-C--:B------:R-:W-:Y:S02]  /*03e0*/  @!P1 IADD3 R3, PT, PT, R3, -R8.reuse, RZ ;  /* 0x8000000803039210 */ /* 0x080fe40007ffe0ff */
[----:B------:R-:W-:Y:S01]  /*03f0*/  @!P1 IADD3 R6, PT, PT, R6, 0x1, RZ ;  /* 0x0000000106069810 */ /* 0x000fe20007ffe0ff */
[----:B------:R-:W0:Y:S01]  /*0400*/  @!P0 LDC.64 R22, c[0x0][0x3f8] ;  /* 0x0000fe00ff168b82 */ /* 0x000e220000000a00 */
[-C--:B------:R-:W-:Y:S02]  /*0410*/  ISETP.GE.U32.AND P4, PT, R3, R8.reuse, PT ;  /* 0x000000080300720c */ /* 0x080fe40003f86070 */
[----:B------:R-:W-:Y:S02]  /*0420*/  ISETP.GT.U32.AND P5, PT, R8, R3, PT ;  /* 0x000000030800720c */ /* 0x000fe40003fa4070 */
[----:B------:R-:W-:Y:S02]  /*0430*/  ISETP.GE.U32.AND P1, PT, R25, UR28, PT ;  /* 0x0000001c19007c0c */ /* 0x000fe4000bf26070 */
[----:B------:R-:W-:Y:S01]  /*0440*/  SHF.R.S32.HI R13, RZ, 0x1f, R25 ;  /* 0x0000001fff0d7819 */ /* 0x000fe20000011419 */
[----:B------:R-:W1:Y:S01]  /*0450*/  @!P0 LDC.64 R16, c[0x0][0x3a0] ;  /* 0x0000e800ff108b82 */ /* 0x000e620000000a00 */
[----:B------:R-:W-:-:S02]  /*0460*/  IADD3 R8, PT, PT, R3, -R8, RZ ;  /* 0x8000000803087210 */ /* 0x000fc40007ffe0ff */
[----:B------:R-:W-:Y:S02]  /*0470*/  ISETP.GE.AND.EX P1, PT, R13, UR29, PT, P1 ;  /* 0x0000001d0d007c0c */ /* 0x000fe4000bf26310 */
[----:B------:R-:W-:Y:S02]  /*0480*/  SEL R3, R8, R3, !P5 ;  /* 0x0000000308037207 */ /* 0x000fe40006800000 */
[----:B------:R-:W-:Y:S01]  /*0490*/  @P4 IADD3 R6, PT, PT, R6, 0x1, RZ ;  /* 0x0000000106064810 */ /* 0x000fe20007ffe0ff */
[----:B---3--:R-:W3:Y:S01]  /*04a0*/  @!P0 LDC.64 R14, c[0x0][0x398] ;  /* 0x0000e600ff0e8b82 */ /* 0x008ee20000000a00 */
[----:B------:R-:W-:Y:S02]  /*04b0*/  ISETP.NE.AND P4, PT, R9, RZ, PT ;  /* 0x000000ff0900720c */ /* 0x000fe40003f85270 */
[----:B------:R-:W-:Y:S02]  /*04c0*/  LOP3.LUT R8, RZ, R9, RZ, 0x33, !PT ;  /* 0x00000009ff087212 */ /* 0x000fe400078e33ff */
[----:B------:R-:W-:-:S02]  /*04d0*/  @!P3 IADD3 R3, PT, PT, -R3, RZ, RZ ;  /* 0x000000ff0303b210 */ /* 0x000fc40007ffe1ff */
[----:B------:R-:W-:Y:S01]  /*04e0*/  @!P2 IADD3 R6, PT, PT, -R6, RZ, RZ ;  /* 0x000000ff0606a210 */ /* 0x000fe20007ffe1ff */
[----:B------:R-:W4:Y:S01]  /*04f0*/  @!P1 LDC.64 R18, c[0x0][0x3f8] ;  /* 0x0000fe00ff129b82 */ /* 0x000f220000000a00 */
[----:B------:R-:W-:Y:S02]  /*0500*/  SEL R31, R8, R3, !P4 ;  /* 0x00000003081f7207 */ /* 0x000fe40006000000 */
[----:B------:R-:W-:Y:S02]  /*0510*/  SHF.L.U32 R24, R0, 0x1, RZ ;  /* 0x0000000100187819 */ /* 0x000fe400000006ff */
[----:B------:R-:W-:Y:S02]  /*0520*/  SEL R9, R8, R6, !P4 ;  /* 0x0000000608097207 */ /* 0x000fe40006000000 */
[----:B------:R-:W-:Y:S02]  /*0530*/  SHF.L.U32 R3, R31, 0x3, RZ ;  /* 0x000000031f037819 */ /* 0x000fe400000006ff */
[----:B------:R-:W-:-:S02]  /*0540*/  LOP3.LUT R24, R24, 0x6, RZ, 0xc0, !PT ;  /* 0x0000000618187812 */ /* 0x000fc400078ec0ff */
        /* <DEDUP_REMOVED lines=8> */
[----:B0-----:R-:W-:-:S03]  /*05d0*/  @!P0 IMAD R7, R7, R22, RZ ;  /* 0x0000001607078224 */ /* 0x001fc600078e02ff */
[----:B------:R-:W-:Y:S01]  /*05e0*/  IADD3 R35, PT, PT, R33, R9, RZ ;  /* 0x0000000921237210 */ /* 0x000fe20007ffe0ff */
[C---:B------:R-:W-:Y:S01]  /*05f0*/  @!P0 IMAD R21, R30.reuse, R23, R7 ;  /* 0x000000171e158224 */ /* 0x040fe200078e0207 */
[----:B------:R-:W0:Y:S01]  /*0600*/  @!P1 LDC.64 R8, c[0x0][0x398] ;  /* 0x0000e600ff089b82 */ /* 0x000e220000000a00 */
[----:B------:R-:W-:-:S07]  /*0610*/  @!P0 IMAD.WIDE.U32 R22, R30, R22, R34 ;  /* 0x000000161e168225 */ /* 0x000fce00078e0022 */
[----:B------:R-:W5:Y:S01]  /*0620*/  @!P1 LDC.64 R6, c[0x0][0x3a0] ;  /* 0x0000e800ff069b82 */ /* 0x000f620000000a00 */
[----:B----4-:R-:W-:Y:S01]  /*0630*/  @!P1 IMAD R20, R13, R18, RZ ;  /* 0x000000120d149224 */ /* 0x010fe200078e02ff */
[----:B------:R-:W-:Y:S02]  /*0640*/  @!P0 IADD3 R21, PT, PT, R23, R21, RZ ;  /* 0x0000001517158210 */ /* 0x000fe40007ffe0ff */
[----:B------:R-:W-:-:S04]  /*0650*/  @!P0 SHF.L.U32 R23, R22, 0x1, RZ ;  /* 0x0000000116178819 */ /* 0x000fc800000006ff */
[----:B------:R-:W4:Y:S01]  /*0660*/  @P2 LDC.64 R10, c[0x0][0x3b0] ;  /* 0x0000ec00ff0a2b82 */ /* 0x000f220000000a00 */
[----:B------:R-:W-:Y:S01]  /*0670*/  @!P0 SHF.L.U64.HI R22, R22, 0x1, R21 ;  /* 0x0000000116168819 */ /* 0x000fe20000010215 */
[----:B------:R-:W-:Y:S01]  /*0680*/  @!P1 IMAD R19, R25, R19, R20 ;  /* 0x0000001319139224 */ /* 0x000fe200078e0214 */
[----:B------:R-:W-:-:S05]  /*0690*/  @!P1 MOV R20, R32 ;  /* 0x0000002000149202 */ /* 0x000fca0000000f00 */
[----:B------:R-:W4:Y:S01]  /*06a0*/  LDC.64 R12, c[0x0][0x3a8] ;  /* 0x0000ea00ff0c7b82 */ /* 0x000f220000000a00 */
[----:B------:R-:W-:Y:S02]  /*06b0*/  @!P1 MOV R21, R35 ;  /* 0x0000002300159202 */ /* 0x000fe40000000f00 */
[----:B-1----:R-:W-:Y:S01]  /*06c0*/  @!P0 IADD3 R16, P3, PT, R23, R16, RZ ;  /* 0x0000001017108210 */ /* 0x002fe20007f7e0ff */
[----:B------:R-:W-:-:S03]  /*06d0*/  @!P1 IMAD.WIDE.U32 R20, R25, R18, R20 ;  /* 0x0000001219149225 */ /* 0x000fc600078e0014 */
[----:B------:R-:W-:Y:S02]  /*06e0*/  @!P0 IADD3.X R17, PT, PT, R22, R17, RZ, P3, !PT ;  /* 0x0000001116118210 */ /* 0x000fe40001ffe4ff */
[----:B---3--:R-:W-:Y:S02]  /*06f0*/  @!P0 IADD3 R14, P3, PT, R23, R14, RZ ;  /* 0x0000000e170e8210 */ /* 0x008fe40007f7e0ff */
[----:B------:R-:W-:Y:S02]  /*0700*/  @!P1 IADD3 R21, PT, PT, R21, R19, RZ ;  /* 0x0000001315159210 */ /* 0x000fe40007ffe0ff */
[----:B------:R-:W-:Y:S01]  /*0710*/  @!P1 SHF.L.U32 R19, R20, 0x1, RZ ;  /* 0x0000000114139819 */ /* 0x000fe200000006ff */
[----:B------:R-:W-:Y:S01]  /*0720*/  @!P0 IMAD.X R15, R22, 0x1, R15, P3 ;  /* 0x00000001160f8824 */ /* 0x000fe200018e060f */
[----:B------:R-:W-:Y:S01]  /*0730*/  IADD3 R3, PT, PT, R24, R3, RZ ;  /* 0x0000000318037210 */ /* 0x000fe20007ffe0ff */
[----:B------:R-:W-:Y:S01]  /*0740*/  HFMA2 R24, -RZ, RZ, 0, 0 ;  /* 0x00000000ff187431 */ /* 0x000fe200000001ff */
[----:B------:R-:W-:-:S02]  /*0750*/  @!P1 SHF.L.U64.HI R20, R20, 0x1, R21 ;  /* 0x0000000114149819 */ /* 0x000fc40000010215 */
[C---:B-----5:R-:W-:Y:S02]  /*0760*/  @!P1 IADD3 R6, P3, PT, R19.reuse, R6, RZ ;  /* 0x0000000613069210 */ /* 0x060fe40007f7e0ff */
[----:B0-----:R-:W-:Y:S02]  /*0770*/  @!P1 IADD3 R8, P4, PT, R19, R8, RZ ;  /* 0x0000000813089210 */ /* 0x001fe40007f9e0ff */
[----:B------:R-:W-:Y:S02]  /*0780*/  CS2R R26, SRZ ;  /* 0x00000000001a7805 */ /* 0x000fe4000001ff00 */
[----:B------:R-:W-:Y:S01]  /*0790*/  MOV R23, RZ ;  /* 0x000000ff00177202 */ /* 0x000fe20000000f00 */
[C---:B----4-:R-:W-:Y:S01]  /*07a0*/  @P2 IMAD.WIDE R10, R3.reuse, 0x2, R10 ;  /* 0x00000002030a2825 */ /* 0x050fe200078e020a */
[C---:B------:R-:W-:Y:S02]  /*07b0*/  @!P1 IADD3.X R7, PT, PT, R20.reuse, R7, RZ, P3, !PT ;  /* 0x0000000714079210 */ /* 0x040fe40001ffe4ff */
        /* <DEDUP_REMOVED lines=26> */
[----:B----4-:R-:W-:Y:S01]  /*0960*/  PRMT R25, R26, 0x7632, R25 ;  /* 0x000076321a197816 */ /* 0x010fe20000000019 */
[----:B-----5:R-:W-:Y:S02]  /*0970*/  @P2 HADD2.F32 R5, -RZ, R18.H0_H0 ;  /* 0x20000012ff052230 */ /* 0x020fe40000004100 */
[----:B------:R-:W-:Y:S02]  /*0980*/  @P2 HADD2.F32 R3, -RZ, R19.H0_H0 ;  /* 0x20000013ff032230 */ /* 0x000fe40000004100 */
[----:B------:R-:W-:Y:S02]  /*0990*/  HADD2.F32 R4, -RZ, R16.H0_H0 ;  /* 0x20000010ff047230 */ /* 0x000fe40000004100 */
[----:B------:R-:W-:Y:S01]  /*09a0*/  HADD2.F32 R6, -RZ, R17.H0_H0 ;  /* 0x20000011ff067230 */ /* 0x000fe20000004100 */
[----:B------:R-:W-:-:S02]  /*09b0*/  PRMT R7, R24, 0x7632, R7 ;  /* 0x0000763218077816 */ /* 0x000fc40000000007 */
        /* <DEDUP_REMOVED lines=39> */
.L_x_414:
[C---:B------:R-:W-:Y:S01]  /*0c30*/  SHF.L.U32 R8, R27.reuse, 0x10, RZ ;  /* 0x000000101b087819 */ /* 0x040fe200000006ff */
[----:B------:R-:W-:Y:S01]  /*0c40*/  IMAD.U32 R37, R22, 0x10000, RZ ;  /* 0x0001000016257824 */ /* 0x000fe200078e00ff */
[----:B------:R-:W-:Y:S02]  /*0c50*/  SHF.L.U32 R10, R24, 0x10, RZ ;  /* 0x00000010180a7819 */ /* 0x000fe400000006ff */
[----:B------:R-:W-:Y:S01]  /*0c60*/  PRMT R11, R27, 0x7632, R11 ;  /* 0x000076321b0b7816 */ /* 0x000fe2000000000b */
[----:B------:R-:W-:Y:S01]  /*0c70*/  FADD.FTZ R8, R8, -UR36 ;  /* 0x8000002408087e21 */ /* 0x000fe20008010000 */
[----:B------:R-:W-:Y:S01]  /*0c80*/  SHF.L.U32 R36, R26, 0x10, RZ ;  /* 0x000000101a247819 */ /* 0x000fe200000006ff */
[----:B------:R-:W-:Y:S02]  /*0c90*/  FADD.FTZ R10, R10, -UR36 ;  /* 0x800000240a0a7e21 */ /* 0x000fe40008010000 */
        /* <DEDUP_REMOVED lines=66> */
.L_x_415:
        /* <DEDUP_REMOVED lines=34> */
.L_x_417:
[----:B------:R-:W-:Y:S05]  /*12e0*/  BSYNC.RECONVERGENT B0 ;  /* 0x0000000000007941 */ /* 0x000fea0003800200 */
.L_x_416:
        /* <DEDUP_REMOVED lines=15> */
.L_x_419:
[----:B------:R-:W-:Y:S05]  /*13e0*/  BSYNC.RECONVERGENT B0 ;  /* 0x0000000000007941 */ /* 0x000fea0003800200 */
.L_x_418:
        /* <DEDUP_REMOVED lines=158> */
.L_x_421:
[----:B------:R-:W-:Y:S05]  /*1dd0*/  BSYNC.RECONVERGENT B0 ;  /* 0x0000000000007941 */ /* 0x000fea0003800200 */
.L_x_420:
        /* <DEDUP_REMOVED lines=28> */
.L_x_423:
[----:B------:R-:W-:Y:S05]  /*1fa0*/  BSYNC.RECONVERGENT B0 ;  /* 0x0000000000007941 */ /* 0x000fea0003800200 */
.L_x_422:
        /* <DEDUP_REMOVED lines=29> */
.L_x_426:
[----:B--2---:R-:W2:Y:S04]  /*2180*/  LDG.E.STRONG.GPU R8, desc[UR16][R10.64] ;  /* 0x000000100a087981 */ /* 0x004ea8000c1ef900 */
[----:B--2---:R-:W-:Y:S01]  /*2190*/  CCTL.IVALL ;  /* 0x00000000ff00798f */ /* 0x004fe20002000000 */
[----:B------:R-:W-:Y:S05]  /*21a0*/  YIELD ;  /* 0x0000000000007946 */ /* 0x000fea0003800000 */
[----:B------:R-:W-:-:S13]  /*21b0*/  ISETP.NE.AND P1, PT, R8, R15, PT ;  /* 0x0000000f0800720c */ /* 0x000fda0003f25270 */
[----:B------:R-:W-:Y:S05]  /*21c0*/  @P1 BRA `(.L_x_426) ;  /* 0xfffffffc00ec1947 */ /* 0x000fea000383ffff */
.L_x_425:
        /* <DEDUP_REMOVED lines=14> */
.L_x_428:
        /* <DEDUP_REMOVED lines=84> */
.L_x_427:
[----:B------:R-:W-:-:S09]  /*27f0*/  UISETP.NE.AND UP1, UPT, UR21, URZ, UPT ;  /* 0x000000ff1500728c */ /* 0x000fd2000bf25270 */
[----:B------:R-:W-:Y:S05]  /*2800*/  BRA.U !UP1, `(.L_x_424) ;  /* 0x00000005091c7547 */ /* 0x000fea000b800000 */
[----:B------:R-:W-:Y:S01]  /*2810*/  UISETP.NE.AND UP1, UPT, UR24, URZ, UPT ;  /* 0x000000ff1800728c */ /* 0x000fe2000bf25270 */
[----:B------:R-:W-:Y:S10]  /*2820*/  BRA.U !UP0, `(.L_x_429) ;  /* 0x00000001088c7547 */ /* 0x000ff4000b800000 */
[C---:B--2---:R-:W-:Y:S01]  /*2830*/  IADD3 R10, PT, PT, R16.reuse, 0x1, RZ ;  /* 0x00000001100a7810 */ /* 0x044fe20007ffe0ff */
[----:B------:R-:W-:Y:S01]  /*2840*/  IMAD.MOV.U32 R11, RZ, RZ, 0x8 ;  /* 0x00000008ff0b7424 */ /* 0x000fe200078e00ff */
[----:B------:R-:W-:Y:S01]  /*2850*/  ISETP.EQ.OR P1, PT, R16, UR15, P3 ;  /* 0x0000000f10007c0c */ /* 0x000fe20009f22670 */
[----:B------:R-:W-:Y:S01]  /*2860*/  HFMA2 R18, -RZ, RZ, 0, 4.76837158203125e-07 ;  /* 0x00000008ff127431 */ /* 0x000fe200000001ff */
[----:B------:R-:W-:Y:S02]  /*2870*/  ISETP.EQ.OR P4, PT, R10, UR15, P3 ;  /* 0x0000000f0a007c0c */ /* 0x000fe40009f82670 */
[C---:B------:R-:W-:Y:S02]  /*2880*/  IADD3 R13, PT, PT, R16.reuse, 0x2, RZ ;  /* 0x00000002100d7810 */ /* 0x040fe40007ffe0ff */
[----:B------:R-:W-:Y:S02]  /*2890*/  IADD3 R12, PT, PT, R16, 0x3, RZ ;  /* 0x00000003100c7810 */ /* 0x000fe40007ffe0ff */
[----:B------:R-:W-:-:S02]  /*28a0*/  ISETP.EQ.OR P5, PT, R13, UR15, P3 ;  /* 0x0000000f0d007c0c */ /* 0x000fc40009fa2670 */
[----:B------:R-:W-:Y:S02]  /*28b0*/  MOV R9, UR18 ;  /* 0x0000001200097c02 */ /* 0x000fe40008000f00 */
[----:B------:R-:W-:Y:S02]  /*28c0*/  MOV R15, UR18 ;  /* 0x00000012000f7c02 */ /* 0x000fe40008000f00 */
[----:B------:R-:W-:Y:S01]  /*28d0*/  ISETP.EQ.OR P6, PT, R12, UR15, P3 ;  /* 0x0000000f0c007c0c */ /* 0x000fe20009fc2670 */
[----:B------:R-:W-:Y:S01]  /*28e0*/  @!P1 IMAD R8, R16, R9, UR5 ;  /* 0x0000000510089e24 */ /* 0x000fe2000f8e0209 */
[----:B-1----:R-:W-:Y:S01]  /*28f0*/  MOV R14, UR18 ;  /* 0x00000012000e7c02 */ /* 0x002fe20008000f00 */
[----:B------:R-:W-:Y:S01]  /*2900*/  @!P4 IMAD R10, R10, R15, UR5 ;  /* 0x000000050a0ace24 */ /* 0x000fe2000f8e020f */
[----:B------:R-:W-:Y:S01]  /*2910*/  MOV R15, 0x8 ;  /* 0x00000008000f7802 */ /* 0x000fe20000000f00 */
[----:B------:R-:W-:Y:S01]  /*2920*/  @!P1 IMAD.WIDE.U32 R8, R8, R11, UR10 ;  /* 0x0000000a08089e25 */ /* 0x000fe2000f8e000b */
[----:B------:R-:W-:-:S03]  /*2930*/  MOV R17, UR18 ;  /* 0x0000001200117c02 */ /* 0x000fc60008000f00 */
        /* <DEDUP_REMOVED lines=18> */
.L_x_429:
[----:B------:R-:W-:Y:S05]  /*2a60*/  BRA.U !UP1, `(.L_x_424) ;  /* 0x0000000109847547 */ /* 0x000fea000b800000 */
[----:B------:R-:W-:Y:S02]  /*2a70*/  UISETP.NE.AND UP1, UPT, UR24, 0x1, UPT ;  /* 0x000000011800788c */ /* 0x000fe4000bf25270 */
[----:B------:R-:W-:-:S07]  /*2a80*/  ULOP3.LUT UP2, URZ, UR19, 0x1, URZ, 0xc0, !UPT ;  /* 0x0000000113ff7892 */ /* 0x000fce000f84c0ff */
[----:B------:R-:W-:Y:S05]  /*2a90*/  BRA.U !UP1, `(.L_x_430) ;  /* 0x0000000109487547 */ /* 0x000fea000b800000 */
[C---:B--2---:R-:W-:Y:S02]  /*2aa0*/  IADD3 R10, PT, PT, R16.reuse, 0x1, RZ ;  /* 0x00000001100a7810 */ /* 0x044fe40007ffe0ff */
[----:B------:R-:W-:Y:S02]  /*2ab0*/  ISETP.EQ.OR P4, PT, R16, UR15, P3 ;  /* 0x0000000f10007c0c */ /* 0x000fe40009f82670 */
[----:B------:R-:W-:Y:S02]  /*2ac0*/  ISETP.EQ.OR P1, PT, R10, UR15, P3 ;  /* 0x0000000f0a007c0c */ /* 0x000fe40009f22670 */
[----:B------:R-:W-:Y:S02]  /*2ad0*/  MOV R13, UR18 ;  /* 0x00000012000d7c02 */ /* 0x000fe40008000f00 */
[----:B------:R-:W-:Y:S02]  /*2ae0*/  MOV R9, UR18 ;  /* 0x0000001200097c02 */ /* 0x000fe40008000f00 */
[----:B------:R-:W-:-:S05]  /*2af0*/  MOV R11, 0x8 ;  /* 0x00000008000b7802 */ /* 0x000fca0000000f00 */
[----:B------:R-:W-:Y:S02]  /*2b00*/  @!P4 IMAD R8, R16, R9, UR5 ;  /* 0x000000051008ce24 */ /* 0x000fe4000f8e0209 */
[----:B------:R-:W-:Y:S02]  /*2b10*/  @!P1 IMAD R10, R10, R13, UR5 ;  /* 0x000000050a0a9e24 */ /* 0x000fe4000f8e020d */
[----:B------:R-:W-:Y:S02]  /*2b20*/  HFMA2 R13, -RZ, RZ, 0, 4.76837158203125e-07 ;  /* 0x00000008ff0d7431 */ /* 0x000fe400000001ff */
[----:B------:R-:W-:-:S06]  /*2b30*/  @!P4 IMAD.WIDE.U32 R8, R8, R11, UR10 ;  /* 0x0000000a0808ce25 */ /* 0x000fcc000f8e000b */
[----:B------:R-:W0:Y:S01]  /*2b40*/  @!P4 LDG.E.64 R8, desc[UR16][R8.64] ;  /* 0x000000100808c981 */ /* 0x000e22000c1e1b00 */
[----:B------:R-:W-:-:S06]  /*2b50*/  @!P1 IMAD.WIDE.U32 R10, R10, R13, UR10 ;  /* 0x0000000a0a0a9e25 */ /* 0x000fcc000f8e000d */
[----:B------:R-:W2:Y:S01]  /*2b60*/  @!P1 LDG.E.64 R10, desc[UR16][R10.64] ;  /* 0x000000100a0a9981 */ /* 0x000ea2000c1e1b00 */
[----:B------:R-:W-:Y:S01]  /*2b70*/  IADD3 R16, PT, PT, R16, 0x2, RZ ;  /* 0x0000000210107810 */ /* 0x000fe20007ffe0ff */
[----:B0--3--:R-:W-:Y:S01]  /*2b80*/  @!P4 FADD.FTZ R20, R20, R8 ;  /* 0x000000081414c221 */ /* 0x009fe20000010000 */
[----:B------:R-:W-:-:S03]  /*2b90*/  @!P4 FADD.FTZ R21, R21, R9 ;  /* 0x000000091515c221 */ /* 0x000fc60000010000 */
[----:B--2---:R-:W-:Y:S01]  /*2ba0*/  @!P1 FADD.FTZ R20, R20, R10 ;  /* 0x0000000a14149221 */ /* 0x004fe20000010000 */
[----:B------:R-:W-:-:S07]  /*2bb0*/  @!P1 FADD.FTZ R21, R21, R11 ;  /* 0x0000000b15159221 */ /* 0x000fce0000010000 */
.L_x_430:
[----:B------:R-:W-:Y:S01]  /*2bc0*/  ISETP.EQ.OR P1, PT, R16, UR15, P3 ;  /* 0x0000000f10007c0c */ /* 0x000fe20009f22670 */
[----:B------:R-:W-:Y:S03]  /*2bd0*/  BSSY.RECONVERGENT B0, `(.L_x_424) ;  /* 0x000000a000007945 */ /* 0x000fe60003800200 */
[----:B------:R-:W-:-:S13]  /*2be0*/  PLOP3.LUT P1, PT, P1, PT, UP2, 0xd5, 0x5d ;  /* 0x00000000005d781c */ /* 0x000fda0000f2fa2d */
[----:B------:R-:W-:Y:S05]  /*2bf0*/  @P1 BRA `(.L_x_431) ;  /* 0x00000000001c1947 */ /* 0x000fea0003800000 */
[----:B--2---:R-:W-:Y:S02]  /*2c00*/  MOV R9, UR18 ;  /* 0x0000001200097c02 */ /* 0x004fe40008000f00 */
[----:B------:R-:W-:-:S03]  /*2c10*/  MOV R11, 0x8 ;  /* 0x00000008000b7802 */ /* 0x000fc60000000f00 */
[----:B------:R-:W-:-:S04]  /*2c20*/  IMAD R8, R16, R9, UR5 ;  /* 0x0000000510087e24 */ /* 0x000fc8000f8e0209 */
[----:B------:R-:W-:-:S06]  /*2c30*/  IMAD.WIDE.U32 R8, R8, R11, UR10 ;  /* 0x0000000a08087e25 */ /* 0x000fcc000f8e000b */
[----:B------:R-:W0:Y:S02]  /*2c40*/  LDG.E.64 R8, desc[UR16][R8.64] ;  /* 0x0000001008087981 */ /* 0x000e24000c1e1b00 */
[----:B0--3--:R-:W-:Y:S01]  /*2c50*/  FADD.FTZ R20, R20, R8 ;  /* 0x0000000814147221 */ /* 0x009fe20000010000 */
[----:B------:R-:W-:-:S07]  /*2c60*/  FADD.FTZ R21, R21, R9 ;  /* 0x0000000915157221 */ /* 0x000fce0000010000 */
.L_x_431:
[----:B------:R-:W-:Y:S05]  /*2c70*/  BSYNC.RECONVERGENT B0 ;  /* 0x0000000000007941 */ /* 0x000fea0003800200 */
.L_x_424:
        /* <DEDUP_REMOVED lines=41> */
.L_x_432:
        /* <DEDUP_REMOVED lines=21> */
.L_x_434:
[----:B------:R-:W-:Y:S05]  /*3060*/  BSYNC.RECONVERGENT B0 ;  /* 0x0000000000007941 */ /* 0x000fea0003800200 */
.L_x_433:
        /* <DEDUP_REMOVED lines=24> */
.L_x_435:
        /* <DEDUP_REMOVED lines=24> */
.L_x_437:
[----:B------:R-:W-:Y:S05]  /*3370*/  BSYNC.RECONVERGENT B0 ;  /* 0x0000000000007941 */ /* 0x000fea0003800200 */
.L_x_436:
[----:B------:R-:W-:Y:S02]  /*3380*/  UIADD3 UR9, UPT, UPT, UR18, UR9, URZ ;  /* 0x0000000912097290 */ /* 0x000fe4000fffe0ff */
[----:B------:R-:W-:Y:S02]  /*3390*/  UIADD3 UR4, UPT, UPT, UR4, 0x1, URZ ;  /* 0x0000000104047890 */ /* 0x000fe4000fffe0ff */
[----:B------:R-:W-:-:S09]  /*33a0*/  UISETP.GE.AND UP1, UPT, UR9, UR6, UPT ;  /* 0x000000060900728c */ /* 0x000fd2000bf26270 */
[----:B------:R-:W-:Y:S05]  /*33b0*/  BRA.U !UP1, `(.L_x_438) ;  /* 0xffffffcd09947547 */ /* 0x000fea000b83ffff */
.L_x_413:
        /* <DEDUP_REMOVED lines=19> */
.L_x_440:
[----:B------:R-:W-:Y:S05]  /*34f0*/  BSYNC.RECONVERGENT B0 ;  /* 0x0000000000007941 */ /* 0x000fea0003800200 */
.L_x_439:
[----:B------:R-:W-:Y:S05]  /*3500*/  @P0 EXIT ;  /* 0x000000000000094d */ /* 0x000fea0003800000 */
[----:B------:R-:W-:Y:S05]  /*3510*/  @P2 BRA `(.L_x_441) ;  /* 0x0000000000202947 */ /* 0x000fea0003800000 */
[----:B------:R-:W-:-:S05]  /*3520*/  IMAD R4, R6, R7, RZ ;  /* 0x0000000706047224 */ /* 0x000fca00078e02ff */
[----:B------:R-:W-:-:S13]  /*3530*/  ISETP.NE.AND P0, PT, R4, -0x1, PT ;  /* 0xffffffff0400780c */ /* 0x000fda0003f05270 */
[----:B------:R-:W-:Y:S05]  /*3540*/  @!P0 BRA `(.L_x_441) ;  /* 0x0000000000148947 */ /* 0x000fea0003800000 */
.L_x_442:
[----:B--2---:R-:W2:Y:S04]  /*3550*/  LDG.E.STRONG.GPU R5, desc[UR16][R2.64] ;  /* 0x0000001002057981 */ /* 0x004ea8000c1ef900 */
[----:B--2---:R-:W-:Y:S01]  /*3560*/  CCTL.IVALL ;  /* 0x00000000ff00798f */ /* 0x004fe20002000000 */
[----:B------:R-:W-:Y:S05]  /*3570*/  YIELD ;  /* 0x0000000000007946 */ /* 0x000fea0003800000 */
[----:B------:R-:W-:-:S13]  /*3580*/  ISETP.NE.AND P0, PT, R5, R4, PT ;  /* 0x000000040500720c */ /* 0x000fda0003f05270 */
[----:B------:R-:W-:Y:S05]  /*3590*/  @P0 BRA `(.L_x_442) ;  /* 0xfffffffc00ec0947 */ /* 0x000fea000383ffff */
.L_x_441:
        /* <DEDUP_REMOVED lines=42> */
[C---:B------:R-:W-:Y:S02]  /*3840*/  SHF.L.U32 R7, R23.reuse, 0x7, RZ ;  /* 0x0000000717077819 */ /* 0x040fe400000006ff */
[----:B------:R-:W-:-:S02]  /*3850*/  LOP3.LUT R23, R23, 0x3, RZ, 0xc0, !PT ;  /* 0x0000000317177812 */ /* 0x000fc400078ec0ff */
[----:B------:R-:W-:Y:S02]  /*3860*/  LOP3.LUT R7, R7, 0x180, RZ, 0xc0, !PT ;  /* 0x0000018007077812 */ /* 0x000fe400078ec0ff */
[----:B------:R-:W-:Y:S02]  /*3870*/  SHF.L.U32 R9, R5, 0x2, RZ ;  /* 0x0000000205097819 */ /* 0x000fe400000006ff */
[----:B------:R-:W-:Y:S01]  /*3880*/  IADD3 R0, P3, PT, R7, R0, RZ ;  /* 0x0000000007007210 */ /* 0x000fe20007f7e0ff */
[----:B------:R-:W-:Y:S01]  /*3890*/  IMAD.WIDE.U32 R6, R4, 0x4, RZ ;  /* 0x0000000404067825 */ /* 0x000fe200078e00ff */
[----:B-1----:R-:W-:Y:S02]  /*38a0*/  IADD3 R14, P1, PT, R19, UR4, RZ ;  /* 0x00000004130e7c10 */ /* 0x002fe4000ff3e0ff */
[----:B------:R-:W-:Y:S02]  /*38b0*/  SHF.L.U64.HI R24, R3, 0x2, R2 ;  /* 0x0000000203187819 */ /* 0x000fe40000010202 */
[----:B--2---:R-:W-:-:S02]  /*38c0*/  IADD3 R18, P2, PT, R19, UR6, RZ ;  /* 0x0000000613127c10 */ /* 0x004fc4000ff5e0ff */
[C---:B------:R-:W-:Y:S02]  /*38d0*/  IADD3.X R15, PT, PT, R20.reuse, UR5, RZ, P1, !PT ;  /* 0x00000005140f7c10 */ /* 0x040fe40008ffe4ff */
[C---:B------:R-:W-:Y:S02]  /*38e0*/  IADD3.X R21, PT, PT, R20.reuse, UR7, RZ, P2, !PT ;  /* 0x0000000714157c10 */ /* 0x040fe400097fe4ff */
[----:B0-----:R-:W-:Y:S02]  /*38f0*/  IADD3 R19, P1, PT, R19, UR8, RZ ;  /* 0x0000000813137c10 */ /* 0x001fe4000ff3e0ff */
[----:B------:R-:W-:Y:S02]  /*3900*/  IADD3 R23, P2, PT, RZ, -R23, RZ ;  /* 0x80000017ff177210 */ /* 0x000fe40007f5e0ff */
[----:B------:R-:W-:Y:S02]  /*3910*/  IADD3.X R20, PT, PT, R20, UR9, RZ, P1, !PT ;  /* 0x0000000914147c10 */ /* 0x000fe40008ffe4ff */
[----:B------:R-:W-:-:S02]  /*3920*/  SHF.L.U64.HI R26, R25, 0x2, R16 ;  /* 0x00000002191a7819 */ /* 0x000fc40000010210 */
[----:B------:R-:W-:Y:S02]  /*3930*/  IADD3 R28, PT, PT, R7, R9, RZ ;  /* 0x00000009071c7210 */ /* 0x000fe40007ffe0ff */
[----:B------:R-:W-:Y:S02]  /*3940*/  IADD3.X R22, PT, PT, RZ, -0x1, RZ, P2, !PT ;  /* 0xffffffffff167810 */ /* 0x000fe400017fe4ff */
[----:B------:R-:W-:-:S07]  /*3950*/  IADD3.X R17, PT, PT, RZ, R17, RZ, P3, !PT ;  /* 0x00000011ff117210 */ /* 0x000fce0001ffe4ff */
.L_x_445:
[-C--:B------:R-:W-:Y:S01]  /*3960*/  LEA R12, P3, R25, R14.reuse, 0x2 ;  /* 0x0000000e190c7211 */ /* 0x080fe200078610ff */
[----:B-1----:R-:W2:Y:S01]  /*3970*/  LDG.E R27, desc[UR16][R14.64] ;  /* 0x000000100e1b7981 */ /* 0x002ea2000c1e1900 */
[----:B------:R-:W-:Y:S02]  /*3980*/  LEA R8, P1, R3, R14, 0x2 ;  /* 0x0000000e03087211 */ /* 0x000fe400078210ff */
[----:B------:R-:W-:Y:S01]  /*3990*/  IADD3 R10, P2, PT, R14, R6, RZ ;  /* 0x000000060e0a7210 */ /* 0x000fe20007f5e0ff */
[C---:B------:R-:W-:Y:S01]  /*39a0*/  IMAD.X R13, R15.reuse, 0x1, R26, P3 ;  /* 0x000000010f0d7824 */ /* 0x040fe200018e061a */
[C---:B------:R-:W-:Y:S02]  /*39b0*/  IADD3.X R9, PT, PT, R15.reuse, R24, RZ, P1, !PT ;  /* 0x000000180f097210 */ /* 0x040fe40000ffe4ff */
[----:B------:R-:W-:-:S03]  /*39c0*/  IADD3.X R11, PT, PT, R15, R28, RZ, P2, !PT ;  /* 0x0000001c0f0b7210 */ /* 0x000fc600017fe4ff */
[----:B------:R0:W2:Y:S04]  /*39d0*/  LDG.E R8, desc[UR16][R8.64] ;  /* 0x0000001008087981 */ /* 0x0000a8000c1e1900 */
[----:B------:R1:W3:Y:S04]  /*39e0*/  LDG.E R10, desc[UR16][R10.64] ;  /* 0x000000100a0a7981 */ /* 0x0002e8000c1e1900 */
[----:B------:R-:W3:Y:S01]  /*39f0*/  LDG.E R13, desc[UR16][R12.64] ;  /* 0x000000100c0d7981 */ /* 0x000ee2000c1e1900 */
[----:B0-----:R-:W-:Y:S02]  /*3a00*/  MOV R9, R20 ;  /* 0x0000001400097202 */ /* 0x001fe40000000f00 */
[----:B------:R-:W-:-:S02]  /*3a10*/  IADD3 R23, P1, PT, R23, 0x1, RZ ;  /* 0x0000000117177810 */ /* 0x000fc40007f3e0ff */
[----:B-1----:R-:W-:Y:S02]  /*3a20*/  MOV R11, R21 ;  /* 0x00000015000b7202 */ /* 0x002fe40000000f00 */
[----:B------:R-:W-:Y:S02]  /*3a30*/  IADD3.X R22, PT, PT, RZ, R22, RZ, P1, !PT ;  /* 0x00000016ff167210 */ /* 0x000fe40000ffe4ff */
[----:B------:R-:W-:-:S04]  /*3a40*/  ISETP.NE.U32.AND P1, PT, R23, RZ, PT ;  /* 0x000000ff1700720c */ /* 0x000fc80003f25070 */
[----:B------:R-:W-:Y:S02]  /*3a50*/  ISETP.NE.AND.EX P1, PT, R22, RZ, PT, P1 ;  /* 0x000000ff1600720c */ /* 0x000fe40003f25310 */
[----:B------:R-:W-:-:S04]  /*3a60*/  IADD3 R14, P2, PT, R14, 0x200, RZ ;  /* 0x000002000e0e7810 */ /* 0x000fc80007f5e0ff */
[----:B------:R-:W-:Y:S02]  /*3a70*/  IADD3.X R15, PT, PT, RZ, R15, RZ, P2, !PT ;  /* 0x0000000fff0f7210 */ /* 0x000fe400017fe4ff */
[----:B--2---:R-:W-:Y:S02]  /*3a80*/  F2FP.F16.F32.PACK_AB R27, R8, R27 ;  /* 0x0000001b081b723e */ /* 0x004fe400000000ff */
[----:B------:R-:W-:Y:S02]  /*3a90*/  MOV R8, R19 ;  /* 0x0000001300087202 */ /* 0x000fe40000000f00 */
[----:B---3--:R-:W-:Y:S02]  /*3aa0*/  F2FP.F16.F32.PACK_AB R29, R13, R10 ;  /* 0x0000000a0d1d723e */ /* 0x008fe400000000ff */
[----:B------:R-:W-:Y:S01]  /*3ab0*/  MOV R10, R18 ;  /* 0x00000012000a7202 */ /* 0x000fe20000000f00 */
[----:B------:R1:W-:Y:S04]  /*3ac0*/  STG.E desc[UR16][R8.64], R27 ;  /* 0x0000001b08007986 */ /* 0x0003e8000c101910 */
[----:B------:R1:W-:Y:S01]  /*3ad0*/  STG.E desc[UR16][R10.64], R29 ;  /* 0x0000001d0a007986 */ /* 0x0003e2000c101910 */
[----:B------:R-:W-:-:S02]  /*3ae0*/  IADD3 R18, P3, PT, R18, 0x200, RZ ;  /* 0x0000020012127810 */ /* 0x000fc40007f7e0ff */
[----:B------:R-:W-:Y:S02]  /*3af0*/  IADD3 R19, P4, PT, R19, 0x200, RZ ;  /* 0x0000020013137810 */ /* 0x000fe40007f9e0ff */
[----:B------:R-:W-:Y:S02]  /*3b00*/  IADD3.X R21, PT, PT, RZ, R21, RZ, P3, !PT ;  /* 0x00000015ff157210 */ /* 0x000fe40001ffe4ff */
[----:B------:R-:W-:Y:S01]  /*3b10*/  IADD3.X R20, PT, PT, RZ, R20, RZ, P4, !PT ;  /* 0x00000014ff147210 */ /* 0x000fe200027fe4ff */
[----:B------:R-:W-:Y:S08]  /*3b20*/  @P1 BRA `(.L_x_445) ;  /* 0xfffffffc008c1947 */ /* 0x000ff0000383ffff */
.L_x_444:
[----:B------:R-:W-:Y:S05]  /*3b30*/  BSYNC.RECONVERGENT B0 ;  /* 0x0000000000007941 */ /* 0x000fea0003800200 */
.L_x_443:
        /* <DEDUP_REMOVED lines=10> */
.L_x_446:
        /* <DEDUP_REMOVED lines=21> */
[----:B--2---:R-:W-:Y:S02]  /*3d30*/  F2FP.F16.F32.PACK_AB R31, R7, R4 ;  /* 0x00000004071f723e */ /* 0x004fe400000000ff */
[----:B------:R-:W-:-:S04]  /*3d40*/  IADD3 R4, P1, PT, R14, UR4, RZ ;  /* 0x000000040e047c10 */ /* 0x000fc8000ff3e0ff */
[----:B------:R-:W-:Y:S02]  /*3d50*/  IADD3.X R5, PT, PT, R5, UR5, RZ, P1, !PT ;  /* 0x0000000505057c10 */ /* 0x000fe40008ffe4ff */
[----:B---3--:R-:W-:Y:S02]  /*3d60*/  F2FP.F16.F32.PACK_AB R33, R11, R8 ;  /* 0x000000080b21723e */ /* 0x008fe400000000ff */
        /* <DEDUP_REMOVED lines=20> */
[----:B--2---:R-:W-:Y:S02]  /*3eb0*/  F2FP.F16.F32.PACK_AB R35, R35, R14 ;  /* 0x0000000e2323723e */ /* 0x004fe400000000ff */
[----:B---3--:R-:W-:-:S03]  /*3ec0*/  F2FP.F16.F32.PACK_AB R37, R37, R16 ;  /* 0x000000102525723e */ /* 0x008fc600000000ff */
        /* <DEDUP_REMOVED lines=14> */
[----:B---3--:R-:W-:Y:S02]  /*3fb0*/  F2FP.F16.F32.PACK_AB R33, R33, R14 ;  /* 0x0000000e2121723e */ /* 0x008fe400000000ff */
[----:B----4-:R-:W-:-:S03]  /*3fc0*/  F2FP.F16.F32.PACK_AB R35, R18, R16 ;  /* 0x000000101223723e */ /* 0x010fc600000000ff */
        /* <DEDUP_REMOVED lines=18> */
[----:B----4-:R-:W-:Y:S02]  /*40f0*/  F2FP.F16.F32.PACK_AB R11, R11, R4 ;  /* 0x000000040b0b723e */ /* 0x010fe400000000ff */
[----:B-----5:R-:W-:-:S03]  /*4100*/  F2FP.F16.F32.PACK_AB R5, R9, R6 ;  /* 0x000000060905723e */ /* 0x020fc600000000ff */
[----:B------:R3:W-:Y:S04]  /*4110*/  STG.E desc[UR16][R30.64], R11 ;  /* 0x0000000b1e007986 */ /* 0x0007e8000c101910 */
[----:B------:R3:W-:Y:S02]  /*4120*/  STG.E desc[UR16][R28.64], R5 ;  /* 0x000000051c007986 */ /* 0x0007e4000c101910 */
[----:B------:R-:W-:Y:S05]  /*4130*/  @P0 BRA `(.L_x_446) ;  /* 0xfffffff800a80947 */ /* 0x000fea000383ffff */
[----:B------:R-:W-:Y:S05]  /*4140*/  EXIT ;  /* 0x000000000000794d */ /* 0x000fea0003800000 */
.L_x_447:
        /* <DEDUP_REMOVED lines=11> */
.L_x_3412:


//--------------------- .text._Z35group_norm_nhwc_bwd_one_pass_kernelI11Bf16IOFp16WLi128ELi8ELi128EEv26Group_norm_nhwc_bwd_params --------------------------
	.section	.text._Z35group_norm_nhwc_bwd_one_pass_kernelI11Bf16IOFp16WLi128ELi8ELi128EEv26Group_norm_nhwc_bwd_params,"ax",@progbits
	.align	128
        .global         _Z35group_norm_nhwc_bwd_one_pass_kernelI11Bf16IOFp16WLi128ELi8ELi128EEv26Group_norm_nhwc_bwd_params
        .type           _Z35group_norm_nhwc_bwd_one_pass_kernelI11Bf16IOFp16WLi128ELi8ELi128EEv26Group_norm_nhwc_bwd_params,@function
        .size           _Z35group_norm_nhwc_bwd_one_pass_kernelI11Bf16IOFp16WLi128ELi8ELi128EEv26Group_norm_nhwc_bwd_params,(.L_x_3413 - _Z35group_norm_nhwc_bwd_one_pass_kernelI11Bf16IOFp16WLi128ELi8ELi128EEv26Group_norm_nhwc_bwd_params)
        .other          _Z35group_norm_nhwc_bwd_one_pass_kernelI11Bf16IOFp16WLi128ELi8ELi128EEv26Group_norm_nhwc_bwd_params,@"STO_CUDA_ENTRY STV_DEFAULT"
_Z35group_norm_nhwc_bwd_one_pass_kernelI11Bf16IOFp16WLi128ELi8ELi128EEv26Group_norm_nhwc_bwd_params:
.text._Z35group_norm_nhwc_bwd_one_pass_kernelI11Bf16IOFp16WLi128ELi8ELi128EEv26Group_norm_nhwc_bwd_params:
        /* <DEDUP_REMOVED lines=36> */
.L_x_479:
        /* <DEDUP_REMOVED lines=161> */
[----:B-----5:R-:W-:Y:S01]  /*0c50*/  PRMT R8, R35, 0x7632, R8 ;  /* 0x0000763223087816 */ /* 0x020fe20000000008 */
[----:B--2---:R-:W-:Y:S01]  /*0c60*/  @P4 HADD2.F32 R32, -RZ, R13.H0_H0 ;  /* 0x2000000dff204230 */ /* 0x004fe20000004100 */
[----:B----4-:R-:W-:Y:S01]  /*0c70*/  PRMT R13, R33, 0x7632, R13 ;  /* 0x00007632210d7816 */ /* 0x010fe2000000000d */
[----:B------:R-:W-:Y:S02]  /*0c80*/  HADD2.F32 R2, -RZ, R9.H0_H0 ;  /* 0x20000009ff027230 */ /* 0x000fe40000004100 */
[----:B------:R-:W-:Y:S01]  /*0c90*/  HADD2.F32 R3, -RZ, R12.H0_H0 ;  /* 0x2000000cff037230 */ /* 0x000fe20000004100 */
[----:B------:R-:W-:Y:S02]  /*0ca0*/  PRMT R12, R36, 0x7632, R12 ;  /* 0x00007632240c7816 */ /* 0x000fe4000000000c */
[----:B------:R-:W-:Y:S01]  /*0cb0*/  PRMT R9, R38, 0x7632, R9 ;  /* 0x0000763226097816 */ /* 0x000fe20000000009 */
[----:B------:R-:W-:Y:S01]  /*0cc0*/  @P4 HADD2.F32 R31, -RZ, R22.H0_H0 ;  /* 0x20000016ff1f4230 */ /* 0x000fe20000004100 */
        /* <DEDUP_REMOVED lines=76> */
.L_x_449:
        /* <DEDUP_REMOVED lines=149> */
.L_x_450:
        /* <DEDUP_REMOVED lines=38> */
.L_x_452:
[----:B------:R-:W-:Y:S05]  /*1d40*/  BSYNC.RECONVERGENT B0 ;  /* 0x0000000000007941 */ /* 0x000fea0003800200 */
.L_x_451:
        /* <DEDUP_REMOVED lines=15> */
.L_x_454:
[----:B------:R-:W-:Y:S05]  /*1e40*/  BSYNC.RECONVERGENT B0 ;  /* 0x0000000000007941 */ /* 0x000fea0003800200 */
.L_x_453:
        /* <DEDUP_REMOVED lines=158> */
.L_x_456:
[----:B------:R-:W-:Y:S05]  /*2830*/  BSYNC.RECONVERGENT B0 ;  /* 0x0000000000007941 */ /* 0x000fea0003800200 */
.L_x_455:
        /* <DEDUP_REMOVED lines=28> */
.L_x_458:
[----:B------:R-:W-:Y:S05]  /*2a00*/  BSYNC.RECONVERGENT B0 ;  /* 0x0000000000007941 */ /* 0x000fea0003800200 */
.L_x_457:
        /* <DEDUP_REMOVED lines=29> */
.L_x_461:
[----:B-1----:R-:W4:Y:S04]  /*2be0*/  LDG.E.STRONG.GPU R8, desc[UR28][R10.64] ;  /* 0x0000001c0a087981 */ /* 0x002f28000c1ef900 */
[----:B----4-:R-:W-:Y:S01]  /*2bf0*/  CCTL.IVALL ;  /* 0x00000000ff00798f */ /* 0x010fe20002000000 */
[----:B------:R-:W-:Y:S05]  /*2c00*/  YIELD ;  /* 0x0000000000007946 */ /* 0x000fea0003800000 */
[----:B------:R-:W-:-:S13]  /*2c10*/  ISETP.NE.AND P1, PT, R8, R15, PT ;  /* 0x0000000f0800720c */ /* 0x000fda0003f25270 */
[----:B------:R-:W-:Y:S05]  /*2c20*/  @P1 BRA `(.L_x_461) ;  /* 0xfffffffc00ec1947 */ /* 0x000fea000383ffff */
.L_x_460:
        /* <DEDUP_REMOVED lines=14> */
.L_x_463:
        /* <DEDUP_REMOVED lines=84> */
.L_x_462:
        /* <DEDUP_REMOVED lines=41> */
.L_x_464:
        /* <DEDUP_REMOVED lines=23> */
.L_x_465:
        /* <DEDUP_REMOVED lines=11> */
.L_x_466:
[----:B------:R-:W-:Y:S05]  /*3700*/  BSYNC.RECONVERGENT B0 ;  /* 0x0000000000007941 */ /* 0x000fea0003800200 */
.L_x_459:
        /* <DEDUP_REMOVED lines=40> */
.L_x_467:
        /* <DEDUP_REMOVED lines=21> */
.L_x_469:
[----:B------:R-:W-:Y:S05]  /*3ae0*/  BSYNC.RECONVERGENT B0 ;  /* 0x0000000000007941 */ /* 0x000fea0003800200 */
.L_x_468:
        /* <DEDUP_REMOVED lines=58> */
.L_x_470:
        /* <DEDUP_REMOVED lines=19> */
.L_x_472:
[----:B------:R-:W-:Y:S05]  /*3fc0*/  BSYNC.RECONVERGENT B0 ;  /* 0x0000000000007941 */ /* 0x000fea0003800200 */
.L_x_471:
        /* <DEDUP_REMOVED lines=21> */
.L_x_473:
        /* <DEDUP_REMOVED lines=18> */
.L_x_475:
[----:B------:R-:W-:Y:S05]  /*4240*/  BSYNC.RECONVERGENT B0 ;  /* 0x0000000000007941 */ /* 0x000fea0003800200 */
.L_x_474:
        /* <DEDUP_REMOVED lines=22> */
.L_x_476:
        /* <DEDUP_REMOVED lines=18> */
.L_x_478:
[----:B------:R-:W-:Y:S05]  /*44d0*/  BSYNC.RECONVERGENT B0 ;  /* 0x0000000000007941 */ /* 0x000fea0003800200 */
.L_x_477:
[----:B------:R-:W-:Y:S02]  /*44e0*/  UIADD3 UR18, UPT, UPT, UR31, UR18, URZ ;  /* 0x000000121f127290 */ /* 0x000fe4000fffe0ff */
[----:B------:R-:W-:Y:S02]  /*44f0*/  UIADD3 UR4, UPT, UPT, UR4, 0x1, URZ ;  /* 0x0000000104047890 */ /* 0x000fe4000fffe0ff */
[----:B------:R-:W-:-:S09]  /*4500*/  UISETP.GE.AND UP0, UPT, UR18, UR8, UPT ;  /* 0x000000081200728c */ /* 0x000fd2000bf06270 */
[----:B------:R-:W-:Y:S05]  /*4510*/  BRA.U !UP0, `(.L_x_479) ;  /* 0xffffffbd08487547 */ /* 0x000fea000b83ffff */
.L_x_448:
        /* <DEDUP_REMOVED lines=19> */
.L_x_481:
[----:B------:R-:W-:Y:S05]  /*4650*/  BSYNC.RECONVERGENT B0 ;  /* 0x0000000000007941 */ /* 0x000fea0003800200 */
.L_x_480:
[----:B------:R-:W-:Y:S05]  /*4660*/  @P0 EXIT ;  /* 0x000000000000094d */ /* 0x000fea0003800000 */
[----:B------:R-:W-:Y:S05]  /*4670*/  @P2 BRA `(.L_x_482) ;  /* 0x0000000000202947 */ /* 0x000fea0003800000 */
[----:B------:R-:W-:-:S05]  /*4680*/  IMAD R0, R4, R7, RZ ;  /* 0x0000000704007224 */ /* 0x000fca00078e02ff */
[----:B------:R-:W-:-:S13]  /*4690*/  ISETP.NE.AND P0, PT, R0, -0x1, PT ;  /* 0xffffffff0000780c */ /* 0x000fda0003f05270 */
[----:B------:R-:W-:Y:S05]  /*46a0*/  @!P0 BRA `(.L_x_482) ;  /* 0x0000000000148947 */ /* 0x000fea0003800000 */
.L_x_483:
[----:B--2---:R-:W2:Y:S04]  /*46b0*/  LDG.E.STRONG.GPU R5, desc[UR28][R2.64] ;  /* 0x0000001c02057981 */ /* 0x004ea8000c1ef900 */
[----:B--2---:R-:W-:Y:S01]  /*46c0*/  CCTL.IVALL ;  /* 0x00000000ff00798f */ /* 0x004fe20002000000 */
[----:B------:R-:W-:Y:S05]  /*46d0*/  YIELD ;  /* 0x0000000000007946 */ /* 0x000fea0003800000 */
[----:B------:R-:W-:-:S13]  /*46e0*/  ISETP.NE.AND P0, PT, R5, R0, PT ;  /* 0x000000000500720c */ /* 0x000fda0003f05270 */
[----:B------:R-:W-:Y:S05]  /*46f0*/  @P0 BRA `(.L_x_483) ;  /* 0xfffffffc00ec0947 */ /* 0x000fea000383ffff */
.L_x_482:
        /* <DEDUP_REMOVED lines=60> */
.L_x_486:
        /* <DEDUP_REMOVED lines=19> */
[----:B---3--:R-:W-:Y:S02]  /*4bf0*/  F2FP.F16.F32.PACK_AB R21, R9, R10 ;  /* 0x0000000a0915723e */ /* 0x008fe400000000ff */
[----:B------:R-:W-:-:S02]  /*4c00*/  MOV R9, R24 ;  /* 0x0000001800097202 */ /* 0x000fc40000000f00 */
[----:B--2---:R-:W-:Y:S02]  /*4c10*/  F2FP.F16.F32.PACK_AB R19, R15, R2 ;  /* 0x000000020f13723e */ /* 0x004fe400000000ff */
[----:B------:R-:W-:-:S03]  /*4c20*/  MOV R10, R25 ;  /* 0x00000019000a7202 */ /* 0x000fc60000000f00 */
[----:B------:R0:W-:Y:S04]  /*4c30*/  STG.E desc[UR28][R8.64], R19 ;  /* 0x0000001308007986 */ /* 0x0001e8000c10191c */
[----:B------:R0:W-:Y:S01]  /*4c40*/  STG.E desc[UR28][R10.64], R21 ;  /* 0x000000150a007986 */ /* 0x0001e2000c10191c */
[----:B------:R-:W-:Y:S02]  /*4c50*/  IADD3 R25, P3, PT, R25, 0x200, RZ ;  /* 0x0000020019197810 */ /* 0x000fe40007f7e0ff */
[----:B------:R-:W-:Y:S02]  /*4c60*/  IADD3.X R24, PT, PT, RZ, R24, RZ, P4, !PT ;  /* 0x00000018ff187210 */ /* 0x000fe400027fe4ff */
[----:B------:R-:W-:Y:S01]  /*4c70*/  IADD3.X R26, PT, PT, RZ, R26, RZ, P3, !PT ;  /* 0x0000001aff1a7210 */ /* 0x000fe20001ffe4ff */
[----:B------:R-:W-:Y:S08]  /*4c80*/  @P1 BRA `(.L_x_486) ;  /* 0xfffffffc008c1947 */ /* 0x000ff0000383ffff */
.L_x_485:
[----:B------:R-:W-:Y:S05]  /*4c90*/  BSYNC.RECONVERGENT B0 ;  /* 0x0000000000007941 */ /* 0x000fea0003800200 */
.L_x_484:
        /* <DEDUP_REMOVED lines=10> */
.L_x_487:
        /* <DEDUP_REMOVED lines=21> */
[----:B---3--:R-:W-:Y:S02]  /*4e90*/  F2FP.F16.F32.PACK_AB R13, R15, R10 ;  /* 0x0000000a0f0d723e */ /* 0x008fe400000000ff */
[----:B------:R-:W-:-:S04]  /*4ea0*/  IADD3 R10, P1, PT, R22, UR4, RZ ;  /* 0x00000004160a7c10 */ /* 0x000fc8000ff3e0ff */
[----:B------:R-:W-:Y:S02]  /*4eb0*/  IADD3.X R11, PT, PT, R11, UR5, RZ, P1, !PT ;  /* 0x000000050b0b7c10 */ /* 0x000fe40008ffe4ff */
[----:B----4-:R-:W-:Y:S02]  /*4ec0*/  F2FP.F16.F32.PACK_AB R27, R19, R16 ;  /* 0x00000010131b723e */ /* 0x010fe400000000ff */
        /* <DEDUP_REMOVED lines=62> */
.L_x_488:
        /* <DEDUP_REMOVED lines=13> */
.L_x_3413:


//--------------------- .text._Z35group_norm_nhwc_bwd_one_pass_kernelI11Bf16IOFp16WLi256ELi8ELi128EEv26Group_norm_nhwc_bwd_params --------------------------
	.section	.text._Z35group_norm_nhwc_bwd_one_pass_kernelI11Bf16IOFp16WLi256ELi8ELi128EEv26Group_norm_nhwc_bwd_params,"ax",@progbits
	.align	128
        .global         _Z35group_norm_nhwc_bwd_one_pass_kernelI11Bf16IOFp16WLi256ELi8ELi128EEv26Group_norm_nhwc_bwd_params
        .type           _Z35group_norm_nhwc_bwd_one_pass_kernelI11Bf16IOFp16WLi256ELi8ELi128EEv26Group_norm_nhwc_bwd_params,@function
        .size           _Z35group_norm_nhwc_bwd_one_pass_kernelI11Bf16IOFp16WLi256ELi8ELi128EEv26Group_norm_nhwc_bwd_params,(.L_x_3414 - _Z35group_norm_nhwc_bwd_one_pass_kernelI11Bf16IOFp16WLi256ELi8ELi128EEv26Group_norm_nhwc_bwd_params)
        .other          _Z35group_norm_nhwc_bwd_one_pass_kernelI11Bf16IOFp16WLi256ELi8ELi128EEv26Group_norm_nhwc_bwd_params,@"STO_CUDA_ENTRY STV_DEFAULT"
_Z35group_norm_nhwc_bwd_one_pass_kernelI11Bf16IOFp16WLi256ELi8ELi128EEv26Group_norm_nhwc_bwd_params:
.text._Z35group_norm_nhwc_bwd_one_pass_kernelI11Bf16IOFp16WLi256ELi8ELi128EEv26Group_norm_nhwc_bwd_params:
        /* <DEDUP_REMOVED lines=21> */
.L_x_532:
        /* <DEDUP_REMOVED lines=254> */
[----:B----4-:R-:W-:Y:S01]  /*1130*/  PRMT R17, R44, 0x7632, R17 ;  /* 0x000076322c117816 */ /* 0x010fe20000000011 */
[----:B------:R-:W-:Y:S02]  /*1140*/  @P6 HADD2.F32 R3, -RZ, R30.H0_H0 ;  /* 0x2000001eff036230 */ /* 0x000fe40000004100 */
[----:B------:R-:W-:Y:S02]  /*1150*/  @P6 HADD2.F32 R4, -RZ, R31.H0_H0 ;  /* 0x2000001fff046230 */ /* 0x000fe40000004100 */
[----:B------:R-:W-:-:S02]  /*1160*/  HADD2.F32 R5, -RZ, R28.H0_H0 ;  /* 0x2000001cff057230 */ /* 0x000fc40000004100 */
[----:B------:R-:W-:Y:S01]  /*1170*/  HADD2.F32 R6, -RZ, R29.H0_H0 ;  /* 0x2000001dff067230 */ /* 0x000fe20000004100 */
        /* <DEDUP_REMOVED lines=155> */
.L_x_490:
        /* <DEDUP_REMOVED lines=300> */
.L_x_491:
        /* <DEDUP_REMOVED lines=44> */
.L_x_493:
[----:B------:R-:W-:Y:S05]  /*30b0*/  BSYNC.RECONVERGENT B0 ;  /* 0x0000000000007941 */ /* 0x000fea0003800200 */
.L_x_492:
        /* <DEDUP_REMOVED lines=12> */
.L_x_495:
[----:B------:R-:W-:Y:S05]  /*3180*/  BSYNC.RECONVERGENT B0 ;  /* 0x0000000000007941 */ /* 0x000fea0003800200 */
.L_x_494:
        /* <DEDUP_REMOVED lines=159> */
.L_x_497:
[----:B------:R-:W-:Y:S05]  /*3b80*/  BSYNC.RECONVERGENT B0 ;  /* 0x0000000000007941 */ /* 0x000fea0003800200 */
.L_x_496:
        /* <DEDUP_REMOVED lines=28> */
.L_x_499:
[----:B------:R-:W-:Y:S05]  /*3d50*/  BSYNC.RECONVERGENT B0 ;  /* 0x0000000000007941 */ /* 0x000fea0003800200 */
.L_x_498:
        /* <DEDUP_REMOVED lines=24> */
.L_x_502:
[----:B------:R-:W2:Y:S04]  /*3ee0*/  LDG.E.STRONG.GPU R7, desc[UR8][R12.64] ;  /* 0x000000080c077981 */ /* 0x000ea8000c1ef900 */
[----:B--2---:R-:W-:Y:S01]  /*3ef0*/  CCTL.IVALL ;  /* 0x00000000ff00798f */ /* 0x004fe20002000000 */
[----:B------:R-:W-:Y:S05]  /*3f00*/  YIELD ;  /* 0x0000000000007946 */ /* 0x000fea0003800000 */
[----:B------:R-:W-:-:S13]  /*3f10*/  ISETP.NE.AND P1, PT, R7, R16, PT ;  /* 0x000000100700720c */ /* 0x000fda0003f25270 */
[----:B------:R-:W-:Y:S05]  /*3f20*/  @P1 BRA `(.L_x_502) ;  /* 0xfffffffc00ec1947 */ /* 0x000fea000383ffff */
.L_x_501:
        /* <DEDUP_REMOVED lines=15> */
.L_x_504:
        /* <DEDUP_REMOVED lines=60> */
.L_x_503:
        /* <DEDUP_REMOVED lines=34> */
.L_x_505:
        /* <DEDUP_REMOVED lines=18> */
.L_x_506:
        /* <DEDUP_REMOVED lines=9> */
.L_x_507:
[----:B------:R-:W-:Y:S05]  /*47b0*/  BSYNC.RECONVERGENT B0 ;  /* 0x0000000000007941 */ /* 0x000fea0003800200 */
.L_x_500:
        /* <DEDUP_REMOVED lines=46> */
.L_x_508:
        /* <DEDUP_REMOVED lines=21> */
.L_x_510:
[----:B------:R-:W-:Y:S05]  /*4bf0*/  BSYNC.RECONVERGENT B0 ;  /* 0x0000000000007941 */ /* 0x000fea0003800200 */
.L_x_509:
        /* <DEDUP_REMOVED lines=36> */
.L_x_511:
        /* <DEDUP_REMOVED lines=22> */
.L_x_513:
[----:B------:R-:W-:Y:S05]  /*4fa0*/  BSYNC.RECONVERGENT B0 ;  /* 0x0000000000007941 */ /* 0x000fea0003800200 */
.L_x_512:
        /* <DEDUP_REMOVED lines=27> */
.L_x_514:
        /* <DEDUP_REMOVED lines=22> */
.L_x_516:
[----:B------:R-:W-:Y:S05]  /*52c0*/  BSYNC.RECONVERGENT B0 ;  /* 0x0000000000007941 */ /* 0x000fea0003800200 */
.L_x_515:
        /* <DEDUP_REMOVED lines=28> */
.L_x_517:
        /* <DEDUP_REMOVED lines=21> */
.L_x_519:
[----:B------:R-:W-:Y:S05]  /*55e0*/  BSYNC.RECONVERGENT B0 ;  /* 0x0000000000007941 */ /* 0x000fea0003800200 */
.L_x_518:
        /* <DEDUP_REMOVED lines=67> */
.L_x_520:
        /* <DEDUP_REMOVED lines=19> */
.L_x_522:
[----:B------:R-:W-:Y:S05]  /*5b50*/  BSYNC.RECONVERGENT B0 ;  /* 0x0000000000007941 */ /* 0x000fea0003800200 */
.L_x_521:
        /* <DEDUP_REMOVED lines=21> */
.L_x_523:
        /* <DEDUP_REMOVED lines=18> */
.L_x_525:
[----:B------:R-:W-:Y:S05]  /*5dd0*/  BSYNC.RECONVERGENT B0 ;  /* 0x0000000000007941 */ /* 0x000fea0003800200 */
.L_x_524:
        /* <DEDUP_REMOVED lines=21> */
.L_x_526:
        /* <DEDUP_REMOVED lines=18> */
.L_x_528:
[----:B------:R-:W-:Y:S05]  /*6050*/  BSYNC.RECONVERGENT B0 ;  /* 0x0000000000007941 */ /* 0x000fea0003800200 */
.L_x_527:
        /* <DEDUP_REMOVED lines=22> */
.L_x_529:
        /* <DEDUP_REMOVED lines=18> */
.L_x_531:
[----:B------:R-:W-:Y:S05]  /*62e0*/  BSYNC.RECONVERGENT B0 ;  /* 0x0000000000007941 */ /* 0x000fea0003800200 */
.L_x_530:
[----:B------:R-:W-:Y:S02]  /*62f0*/  IADD3 R49, PT, PT, R0, R49, RZ ;  /* 0x0000003100317210 */ /* 0x000fe40007ffe0ff */
[----:B------:R-:W-:Y:S02]  /*6300*/  IADD3 R58, PT, PT, R58, 0x1, RZ ;  /* 0x000000013a3a7810 */ /* 0x000fe40007ffe0ff */
[----:B------:R-:W-:-:S13]  /*6310*/  ISETP.GE.AND P0, PT, R49, UR4, PT ;  /* 0x0000000431007c0c */ /* 0x000fda000bf06270 */
[----:B------:R-:W-:Y:S05]  /*6320*/  @!P0 BRA `(.L_x_532) ;  /* 0xffffff9c00888947 */ /* 0x000fea000383ffff */
.L_x_489:
        /* <DEDUP_REMOVED lines=19> */
.L_x_534:
[----:B------:R-:W-:Y:S05]  /*6460*/  BSYNC.RECONVERGENT B0 ;  /* 0x0000000000007941 */ /* 0x000fea0003800200 */
.L_x_533:
[----:B------:R-:W-:Y:S05]  /*6470*/  @P0 EXIT ;  /* 0x000000000000094d */ /* 0x000fea0003800000 */
[----:B------:R-:W-:Y:S05]  /*6480*/  @P2 BRA `(.L_x_535) ;  /* 0x0000000000202947 */ /* 0x000fea0003800000 */
[----:B------:R-:W-:-:S05]  /*6490*/  IMAD R0, R4, R7, RZ ;  /* 0x0000000704007224 */ /* 0x000fca00078e02ff */
[----:B------:R-:W-:-:S13]  /*64a0*/  ISETP.NE.AND P0, PT, R0, -0x1, PT ;  /* 0xffffffff0000780c */ /* 0x000fda0003f05270 */
[----:B------:R-:W-:Y:S05]  /*64b0*/  @!P0 BRA `(.L_x_535) ;  /* 0x0000000000148947 */ /* 0x000fea0003800000 */
.L_x_536:
[----:B---3--:R-:W3:Y:S04]  /*64c0*/  LDG.E.STRONG.GPU R5, desc[UR8][R2.64] ;  /* 0x0000000802057981 */ /* 0x008ee8000c1ef900 */
[----:B---3--:R-:W-:Y:S01]  /*64d0*/  CCTL.IVALL ;  /* 0x00000000ff00798f */ /* 0x008fe20002000000 */
[----:B------:R-:W-:Y:S05]  /*64e0*/  YIELD ;  /* 0x0000000000007946 */ /* 0x000fea0003800000 */
[----:B------:R-:W-:-:S13]  /*64f0*/  ISETP.NE.AND P0, PT, R5, R0, PT ;  /* 0x000000000500720c */ /* 0x000fda0003f05270 */
[----:B------:R-:W-:Y:S05]  /*6500*/  @P0 BRA `(.L_x_536) ;  /* 0xfffffffc00ec0947 */ /* 0x000fea000383ffff */
.L_x_535:
        /* <DEDUP_REMOVED lines=60> */
.L_x_539:
        /* <DEDUP_REMOVED lines=24> */
[----:B--2---:R-:W-:Y:S02]  /*6a50*/  F2FP.F16.F32.PACK_AB R7, R11, R2 ;  /* 0x000000020b07723e */ /* 0x004fe400000000ff */
[----:B------:R-:W-:Y:S02]  /*6a60*/  MOV R11, R24 ;  /* 0x00000018000b7202 */ /* 0x000fe40000000f00 */
[----:B---3--:R-:W-:Y:S01]  /*6a70*/  F2FP.F16.F32.PACK_AB R19, R17, R14 ;  /* 0x0000000e1113723e */ /* 0x008fe200000000ff */
[----:B------:R0:W-:Y:S04]  /*6a80*/  STG.E desc[UR8][R8.64], R7 ;  /* 0x0000000708007986 */ /* 0x0001e8000c101908 */
[----:B------:R0:W-:Y:S01]  /*6a90*/  STG.E desc[UR8][R10.64], R19 ;  /* 0x000000130a007986 */ /* 0x0001e2000c101908 */
[----:B------:R-:W-:Y:S01]  /*6aa0*/  IADD3.X R24, PT, PT, RZ, R24, RZ, P3, !PT ;  /* 0x00000018ff187210 */ /* 0x000fe20001ffe4ff */
[----:B------:R-:W-:Y:S06]  /*6ab0*/  @P1 BRA `(.L_x_539) ;  /* 0xfffffffc00841947 */ /* 0x000fec000383ffff */
.L_x_538:
[----:B------:R-:W-:Y:S05]  /*6ac0*/  BSYNC.RECONVERGENT B0 ;  /* 0x0000000000007941 */ /* 0x000fea0003800200 */
.L_x_537:
        /* <DEDUP_REMOVED lines=10> */
.L_x_540:
        /* <DEDUP_REMOVED lines=80> */
[----:B----4-:R-:W-:Y:S02]  /*7070*/  F2FP.F16.F32.PACK_AB R11, R11, R4 ;  /* 0x000000040b0b723e */ /* 0x010fe400000000ff */
[----:B-----5:R-:W-:-:S03]  /*7080*/  F2FP.F16.F32.PACK_AB R5, R9, R6 ;  /* 0x000000060905723e */ /* 0x020fc600000000ff */
[----:B------:R3:W-:Y:S04]  /*7090*/  STG.E desc[UR8][R28.64], R11 ;  /* 0x0000000b1c007986 */ /* 0x0007e8000c101908 */
[----:B------:R3:W-:Y:S01]  /*70a0*/  STG.E desc[UR8][R26.64], R5 ;  /* 0x000000051a007986 */ /* 0x0007e2000c101908 */
[----:B------:R-:W-:Y:S01]  /*70b0*/  HFMA2 R6, -RZ, RZ, 0, 0 ;  /* 0x00000000ff067431 */ /* 0x000fe200000001ff */
[----:B------:R-:W-:Y:S06]  /*70c0*/  @P0 BRA `(.L_x_540) ;  /* 0xfffffff800a80947 */ /* 0x000fec000383ffff */
[----:B------:R-:W-:Y:S05]  /*70d0*/  EXIT ;  /* 0x000000000000794d */ /* 0x000fea0003800000 */
.L_x_541:
        /* <DEDUP_REMOVED lines=10> */
.L_x_3414:


//--------------------- .text._Z35group_norm_nhwc_bwd_one_pass_kernelI11Bf16IOFp16WLi512ELi8ELi128EEv26Group_norm_nhwc_bwd_params --------------------------
	.section	.text._Z35group_norm_nhwc_bwd_one_pass_kernelI11Bf16IOFp16WLi512ELi8ELi128EEv26Group_norm_nhwc_bwd_params,"ax",@progbits
	.align	128
        .global         _Z35group_norm_nhwc_bwd_one_pass_kernelI11Bf16IOFp16WLi512ELi8ELi128EEv26Group_norm_nhwc_bwd_params
        .type           _Z35group_norm_nhwc_bwd_one_pass_kernelI11Bf16IOFp16WLi512ELi8ELi128EEv26Group_norm_nhwc_bwd_params,@function
        .size           _Z35group_norm_nhwc_bwd_one_pass_kernelI11Bf16IOFp16WLi512ELi8ELi128EEv26Group_norm_nhwc_bwd_params,(.L_x_3415 - _Z35group_norm_nhwc_bwd_one_pass_kernelI11Bf16IOFp16WLi512ELi8ELi128EEv26Group_norm_nhwc_bwd_params)
        .other          _Z35group_norm_nhwc_bwd_one_pass_kernelI11Bf16IOFp16WLi512ELi8ELi128EEv26Group_norm_nhwc_bwd_params,@"STO_CUDA_ENTRY STV_DEFAULT"
_Z35group_norm_nhwc_bwd_one_pass_kernelI11Bf16IOFp16WLi512ELi8ELi128EEv26Group_norm_nhwc_bwd_params:
.text._Z35group_norm_nhwc_bwd_one_pass_kernelI11Bf16IOFp16WLi512ELi8ELi128EEv26Group_norm_nhwc_bwd_params:
        /* <DEDUP_REMOVED lines=46> */
.L_x_609:
        /* <DEDUP_REMOVED lines=15> */
[----:B------:R-:W0:Y:S01]  /*03d0*/  I2F.RP R16, R17 ;  /* 0x0000001100107306 */ /* 0x000e220000209400 */
[----:B------:R-:W-:-:S10]  /*03e0*/  IADD3 R45, PT, PT, R76, 0x80, RZ ;  /* 0x000000804c2d7810 */ /* 0x000fd40007ffe0ff */
[----:B------:R-:W1:Y:S01]  /*03f0*/  @!P2 LDC.64 R26, c[0x0][0x398] ;  /* 0x0000e600ff1aab82 */ /* 0x000e620000000a00 */
[----:B0-----:R-:W0:Y:S02]  /*0400*/  MUFU.RCP R16, R16 ;  /* 0x0000001000107308 */ /* 0x001e240000001000 */
[----:B0-----:R-:W-:-:S06]  /*0410*/  IADD3 R14, PT, PT, R16, 0xffffffe, RZ ;  /* 0x0ffffffe100e7810 */ /* 0x001fcc0007ffe0ff */
[----:B------:R0:W2:Y:S02]  /*0420*/  F2I.FTZ.U32.TRUNC.NTZ R15, R14 ;  /* 0x0000000e000f7305 */ /* 0x0000a4000021f000 */
[----:B0-----:R-:W-:Y:S02]  /*0430*/  MOV R14, RZ ;  /* 0x000000ff000e7202 */ /* 0x001fe40000000f00 */
[----:B--2---:R-:W-:-:S05]  /*0440*/  IADD3 R18, PT, PT, RZ, -R15, RZ ;  /* 0x8000000fff127210 */ /* 0x004fca0007ffe0ff */
[----:B------:R-:W-:Y:S01]  /*0450*/  IMAD R19, R18, R17, RZ ;  /* 0x0000001112137224 */ /* 0x000fe200078e02ff */
[----:B------:R-:W-:-:S03]  /*0460*/  IABS R18, R60 ;  /* 0x0000003c00127213 */ /* 0x000fc60000000000 */
[----:B------:R-:W-:Y:S01]  /*0470*/  IMAD.HI.U32 R15, R15, R19, R14 ;  /* 0x000000130f0f7227 */ /* 0x000fe200078e000e */
[----:B------:R-:W-:-:S04]  /*0480*/  LOP3.LUT R14, R60, R21, RZ, 0x3c, !PT ;  /* 0x000000153c0e7212 */ /* 0x000fc800078e3cff */
        /* <DEDUP_REMOVED lines=13> */
[----:B------:R-:W-:Y:S02]  /*0560*/  LOP3.LUT R17, RZ, R21, RZ, 0x33, !PT ;  /* 0x00000015ff117212 */ /* 0x000fe400078e33ff */
[----:B------:R-:W-:Y:S02]  /*0570*/  @!P1 IADD3 R16, PT, PT, -R16, RZ, RZ ;  /* 0x000000ff10109210 */ /* 0x000fe40007ffe1ff */
[----:B------:R-:W-:Y:S02]  /*0580*/  @P3 IADD3 R15, PT, PT, R15, 0x1, RZ ;  /* 0x000000010f0f3810 */ /* 0x000fe40007ffe0ff */
[----:B------:R-:W-:Y:S02]  /*0590*/  ISETP.NE.AND P3, PT, R21, RZ, PT ;  /* 0x000000ff1500720c */ /* 0x000fe40003f65270 */
[----:B------:R-:W-:Y:S01]  /*05a0*/  ISETP.GE.AND.EX P4, PT, R23, UR13, PT, P4 ;  /* 0x0000000d17007c0c */ /* 0x000fe2000bf86340 */
[----:B------:R-:W2:Y:S01]  /*05b0*/  @!P2 LDC.64 R20, c[0x0][0x3a0] ;  /* 0x0000e800ff14ab82 */ /* 0x000ea20000000a00 */
[----:B------:R-:W-:-:S02]  /*05c0*/  @!P0 IADD3 R15, PT, PT, -R15, RZ, RZ ;  /* 0x000000ff0f0f8210 */ /* 0x000fc40007ffe1ff */
[C---:B------:R-:W-:Y:S02]  /*05d0*/  SEL R119, R17.reuse, R16, !P3 ;  /* 0x0000001011777207 */ /* 0x040fe40005800000 */
[----:B------:R-:W-:Y:S02]  /*05e0*/  SEL R15, R17, R15, !P3 ;  /* 0x0000000f110f7207 */ /* 0x000fe40005800000 */
[----:B------:R-:W-:Y:S02]  /*05f0*/  SHF.L.U32 R43, R119, 0x3, RZ ;  /* 0x00000003772b7819 */ /* 0x000fe400000006ff */
[----:B------:R-:W-:Y:S02]  /*0600*/  SHF.R.S32.HI R14, RZ, 0x1f, R15 ;  /* 0x0000001fff0e7819 */ /* 0x000fe4000001140f */
[----:B------:R-:W-:Y:S01]  /*0610*/  SHF.R.S32.HI R123, RZ, 0x1f, R43 ;  /* 0x0000001fff7b7819 */ /* 0x000fe2000001142b */
[----:B------:R-:W3:Y:S01]  /*0620*/  @!P4 LDC.64 R16, c[0x0][0x3f8] ;  /* 0x0000fe00ff10cb82 */ /* 0x000ee20000000a00 */
[----:B------:R-:W-:Y:S01]  /*0630*/  LOP3.LUT R122, R43, R42, RZ, 0xfc, !PT ;  /* 0x0000002a2b7a7212 */ /* 0x000fe200078efcff */
[----:B------:R-:W-:Y:S01]  /*0640*/  IMAD R14, R14, UR14, RZ ;  /* 0x0000000e0e0e7c24 */ /* 0x000fe2000f8e02ff */
[----:B------:R-:W-:-:S02]  /*0650*/  ISETP.GE.U32.AND P0, PT, R35, UR12, PT ;  /* 0x0000000c23007c0c */ /* 0x000fc4000bf06070 */
[----:B------:R-:W-:Y:S01]  /*0660*/  ISETP.GE.U32.AND P3, PT, R39, UR12, PT ;  /* 0x0000000c27007c0c */ /* 0x000fe2000bf66070 */
[----:B------:R-:W-:Y:S01]  /*0670*/  IMAD.WIDE.U32 R122, R15, UR14, R122 ;  /* 0x0000000e0f7a7c25 */ /* 0x000fe2000f8e007a */
[----:B------:R-:W-:Y:S01]  /*0680*/  ISETP.GE.AND.EX P0, PT, R37, UR13, PT, P0 ;  /* 0x0000000d25007c0c */ /* 0x000fe2000bf06300 */
[----:B------:R-:W4:Y:S01]  /*0690*/  @!P4 LDC.64 R28, c[0x0][0x3a0] ;  /* 0x0000e800ff1ccb82 */ /* 0x000f220000000a00 */
[----:B------:R-:W-:Y:S01]  /*06a0*/  ISETP.GE.AND.EX P3, PT, R41, UR13, PT, P3 ;  /* 0x0000000d29007c0c */ /* 0x000fe2000bf66330 */
[----:B------:R-:W-:Y:S01]  /*06b0*/  IMAD R15, R15, UR15, R14 ;  /* 0x0000000f0f0f7c24 */ /* 0x000fe2000f8e020e */
[----:B------:R-:W-:Y:S01]  /*06c0*/  @!P2 MOV R120, R122 ;  /* 0x0000007a0078a202 */ /* 0x000fe20000000f00 */
[----:B0-----:R-:W-:Y:S01]  /*06d0*/  @!P2 IMAD R14, R25, R18, RZ ;  /* 0x00000012190ea224 */ /* 0x001fe200078e02ff */
[----:B------:R-:W-:Y:S02]  /*06e0*/  @!P4 MOV R22, R122 ;  /* 0x0000007a0016c202 */ /* 0x000fe40000000f00 */
[----:B------:R-:W-:Y:S01]  /*06f0*/  IADD3 R121, PT, PT, R123, R15, RZ ;  /* 0x0000000f7b797210 */ /* 0x000fe20007ffe0ff */
[----:B------:R-:W-:-:S02]  /*0700*/  @!P2 IMAD R19, R72, R19, R14 ;  /* 0x000000134813a224 */ /* 0x000fc400078e020e */
[----:B------:R-:W-:Y:S02]  /*0710*/  @!P2 IMAD.WIDE.U32 R14, R72, R18, R120 ;  /* 0x00000012480ea225 */ /* 0x000fe400078e0078 */
[----:B------:R-:W0:Y:S03]  /*0720*/  @!P0 LDC.64 R24, c[0x0][0x3f8] ;  /* 0x0000fe00ff188b82 */ /* 0x000e260000000a00 */
[----:B------:R-:W-:Y:S02]  /*0730*/  @!P2 IADD3 R19, PT, PT, R15, R19, RZ ;  /* 0x000000130f13a210 */ /* 0x000fe40007ffe0ff */
[C---:B------:R-:W-:Y:S02]  /*0740*/  @!P2 SHF.L.U32 R15, R14.reuse, 0x1, RZ ;  /* 0x000000010e0fa819 */ /* 0x040fe400000006ff */
[----:B------:R-:W-:Y:S01]  /*0750*/  @!P2 SHF.L.U64.HI R30, R14, 0x1, R19 ;  /* 0x000000010e1ea819 */ /* 0x000fe20000010213 */
[----:B---3--:R-:W-:Y:S01]  /*0760*/  @!P4 IMAD R14, R23, R16, RZ ;  /* 0x00000010170ec224 */ /* 0x008fe200078e02ff */
[----:B------:R-:W3:Y:S01]  /*0770*/  @!P4 LDC.64 R18, c[0x0][0x398] ;  /* 0x0000e600ff12cb82 */ /* 0x000ee20000000a00 */
[----:B------:R-:W-:-:S02]  /*0780*/  @!P4 MOV R23, R121 ;  /* 0x000000790017c202 */ /* 0x000fc40000000f00 */
[C---:B--2---:R-:W-:Y:S02]  /*0790*/  @!P2 IADD3 R20, P1, PT, R15.reuse, R20, RZ ;  /* 0x000000140f14a210 */ /* 0x044fe40007f3e0ff */
[----:B-1----:R-:W-:Y:S01]  /*07a0*/  @!P2 IADD3 R26, P5, PT, R15, R26, RZ ;  /* 0x0000001a0f1aa210 */ /* 0x002fe20007fbe0ff */
[C---:B------:R-:W-:Y:S01]  /*07b0*/  @!P4 IMAD R15, R31.reuse, R17, R14 ;  /* 0x000000111f0fc224 */ /* 0x040fe200078e020e */
[----:B------:R-:W-:Y:S01]  /*07c0*/  MOV R14, RZ ;  /* 0x000000ff000e7202 */ /* 0x000fe20000000f00 */
[----:B------:R-:W-:Y:S01]  /*07d0*/  @!P4 IMAD.WIDE.U32 R16, R31, R16, R22 ;  /* 0x000000101f10c225 */ /* 0x000fe200078e0016 */
[----:B------:R-:W-:Y:S01]  /*07e0*/  @!P2 IADD3.X R21, PT, PT, R30, R21, RZ, P1, !PT ;  /* 0x000000151e15a210 */ /* 0x000fe20000ffe4ff */
[----:B------:R-:W1:Y:S01]  /*07f0*/  @!P0 LDC.64 R22, c[0x0][0x3a0] ;  /* 0x0000e800ff168b82 */ /* 0x000e620000000a00 */
[----:B------:R-:W-:Y:S02]  /*0800*/  ISETP.GE.U32.AND P1, PT, R45, UR12, PT ;  /* 0x0000000c2d007c0c */ /* 0x000fe4000bf26070 */
[----:B------:R-:W-:Y:S01]  /*0810*/  @!P4 IADD3 R15, PT, PT, R17, R15, RZ ;  /* 0x0000000f110fc210 */ /* 0x000fe20007ffe0ff */
[----:B------:R2:W5:Y:S01]  /*0820*/  @!P2 LDG.E R14, desc[UR8][R20.64] ;  /* 0x00000008140ea981 */ /* 0x000562000c1e1900 */
[----:B------:R-:W-:-:S02]  /*0830*/  SHF.R.S32.HI R47, RZ, 0x1f, R45 ;  /* 0x0000001fff2f7819 */ /* 0x000fc4000001142d */
[C---:B------:R-:W-:Y:S02]  /*0840*/  @!P4 SHF.L.U32 R33, R16.reuse, 0x1, RZ ;  /* 0x000000011021c819 */ /* 0x040fe400000006ff */
[----:B------:R-:W-:Y:S02]  /*0850*/  @!P4 SHF.L.U64.HI R34, R16, 0x1, R15 ;  /* 0x000000011022c819 */ /* 0x000fe4000001020f */
[----:B------:R-:W1:Y:S01]  /*0860*/  @!P0 LDC.64 R16, c[0x0][0x398] ;  /* 0x0000e600ff108b82 */ /* 0x000e620000000a00 */
[----:B------:R-:W-:Y:S02]  /*0870*/  ISETP.GE.AND.EX P1, PT, R47, UR13, PT, P1 ;  /* 0x0000000d2f007c0c */ /* 0x000fe4000bf26310 */
[----:B------:R-:W-:Y:S02]  /*0880*/  MOV R15, RZ ;  /* 0x000000ff000f7202 */ /* 0x000fe40000000f00 */
[----:B------:R-:W-:Y:S02]  /*0890*/  @!P2 IADD3.X R27, PT, PT, R30, R27, RZ, P5, !PT ;  /* 0x0000001b1e1ba210 */ /* 0x000fe40002ffe4ff */
[----:B----4-:R-:W-:Y:S01]  /*08a0*/  @!P4 IADD3 R30, P5, PT, R33, R28, RZ ;  /* 0x0000001c211ec210 */ /* 0x010fe20007fbe0ff */
[----:B--2---:R-:W2:Y:S01]  /*08b0*/  @!P3 LDC.64 R20, c[0x0][0x3f8] ;  /* 0x0000fe00ff14bb82 */ /* 0x004ea20000000a00 */
[----:B0-----:R-:W-:Y:S01]  /*08c0*/  @!P0 IMAD R28, R37, R24, RZ ;  /* 0x00000018251c8224 */ /* 0x001fe200078e02ff */
[----:B------:R0:W4:Y:S01]  /*08d0*/  @!P2 LDG.E R15, desc[UR8][R26.64] ;  /* 0x000000081a0fa981 */ /* 0x000122000c1e1900 */
[----:B---3--:R-:W-:-:S02]  /*08e0*/  @!P4 IADD3 R32, P2, PT, R33, R18, RZ ;  /* 0x000000122120c210 */ /* 0x008fc40007f5e0ff */
[----:B------:R-:W-:Y:S02]  /*08f0*/  CS2R R56, SRZ ;  /* 0x0000000000387805 */ /* 0x000fe4000001ff00 */
[C---:B------:R-:W-:Y:S01]  /*0900*/  @!P4 IADD3.X R31, PT, PT, R34.reuse, R29, RZ, P5, !PT ;  /* 0x0000001d221fc210 */ /* 0x040fe20002ffe4ff */
[C---:B------:R-:W-:Y:S01]  /*0910*/  @!P0 IMAD R29, R35.reuse, R25, R28 ;  /* 0x00000019231d8224 */ /* 0x040fe200078e021c */
[----:B------:R-:W-:Y:S02]  /*0920*/  @!P4 IADD3.X R33, PT, PT, R34, R19, RZ, P2, !PT ;  /* 0x000000132221c210 */ /* 0x000fe400017fe4ff */
[----:B------:R-:W3:Y:S01]  /*0930*/  @!P1 LDC.64 R18, c[0x0][0x3f8] ;  /* 0x0000fe00ff129b82 */ /* 0x000ee20000000a00 */
[----:B------:R-:W-:Y:S01]  /*0940*/  IADD3 R49, PT, PT, R76, 0xc0, RZ ;  /* 0x000000c04c317810 */ /* 0x000fe20007ffe0ff */
[----:B------:R2:W4:Y:S01]  /*0950*/  @!P4 LDG.E R57, desc[UR8][R30.64] ;  /* 0x000000081e39c981 */ /* 0x000522000c1e1900 */
[----:B0-----:R-:W-:Y:S02]  /*0960*/  @!P0 MOV R26, R122 ;  /* 0x0000007a001a8202 */ /* 0x001fe40000000f00 */
[----:B------:R-:W-:Y:S01]  /*0970*/  @!P0 MOV R27, R121 ;  /* 0x00000079001b8202 */ /* 0x000fe20000000f00 */
[----:B------:R0:W4:Y:S02]  /*0980*/  @!P4 LDG.E R56, desc[UR8][R32.64] ;  /* 0x000000082038c981 */ /* 0x000124000c1e1900 */
[----:B------:R-:W-:-:S05]  /*0990*/  @!P0 IMAD.WIDE.U32 R24, R35, R24, R26 ;  /* 0x0000001823188225 */ /* 0x000fca00078e001a */
[----:B------:R-:W-:Y:S02]  /*09a0*/  @!P0 IADD3 R25, PT, PT, R25, R29, RZ ;  /* 0x0000001d19198210 */ /* 0x000fe40007ffe0ff */
[----:B------:R-:W-:Y:S02]  /*09b0*/  @!P0 SHF.L.U32 R29, R24, 0x1, RZ ;  /* 0x00000001181d8819 */ /* 0x000fe400000006ff */
[----:B------:R-:W-:Y:S02]  /*09c0*/  @!P3 MOV R26, R122 ;  /* 0x0000007a001ab202 */ /* 0x000fe40000000f00 */
[----:B-1----:R-:W-:Y:S01]  /*09d0*/  @!P0 IADD3 R28, P5, PT, R29, R16, RZ ;  /* 0x000000101d1c8210 */ /* 0x002fe20007fbe0ff */
[----:B--2---:R-:W-:Y:S01]  /*09e0*/  @!P3 IMAD R16, R41, R20, RZ ;  /* 0x000000142910b224 */ /* 0x004fe200078e02ff */
[----:B------:R-:W-:Y:S02]  /*09f0*/  @!P3 MOV R27, R121 ;  /* 0x00000079001bb202 */ /* 0x000fe40000000f00 */
[----:B------:R-:W-:-:S02]  /*0a00*/  ISETP.GE.U32.AND P4, PT, R49, UR12, PT ;  /* 0x0000000c31007c0c */ /* 0x000fc4000bf86070 */
[----:B------:R-:W-:Y:S01]  /*0a10*/  SHF.R.S32.HI R41, RZ, 0x1f, R49 ;  /* 0x0000001fff297819 */ /* 0x000fe20000011431 */
[C---:B------:R-:W-:Y:S01]  /*0a20*/  @!P3 IMAD R31, R39.reuse, R21, R16 ;  /* 0x00000015271fb224 */ /* 0x040fe200078e0210 */
[----:B------:R-:W-:Y:S01]  /*0a30*/  @!P0 SHF.L.U64.HI R34, R24, 0x1, R25 ;  /* 0x0000000118228819 */ /* 0x000fe20000010219 */
[----:B------:R-:W-:Y:S01]  /*0a40*/  @!P3 IMAD.WIDE.U32 R26, R39, R20, R26 ;  /* 0x00000014271ab225 */ /* 0x000fe200078e001a */
[----:B------:R-:W-:Y:S01]  /*0a50*/  ISETP.GE.AND.EX P4, PT, R41, UR13, PT, P4 ;  /* 0x0000000d29007c0c */ /* 0x000fe2000bf86340 */
[----:B------:R-:W1:Y:S01]  /*0a60*/  @!P3 LDC.64 R20, c[0x0][0x398] ;  /* 0x0000e600ff14bb82 */ /* 0x000e620000000a00 */
[----:B------:R-:W-:Y:S02]  /*0a70*/  @!P0 IADD3 R22, P2, PT, R29, R22, RZ ;  /* 0x000000161d168210 */ /* 0x000fe40007f5e0ff */
[----:B------:R-:W-:Y:S02]  /*0a80*/  @!P0 IADD3.X R29, PT, PT, R34, R17, RZ, P5, !PT ;  /* 0x00000011221d8210 */ /* 0x000fe40002ffe4ff */
[----:B------:R-:W-:-:S02]  /*0a90*/  CS2R R54, SRZ ;  /* 0x0000000000367805 */ /* 0x000fc4000001ff00 */
[----:B------:R-:W-:Y:S01]  /*0aa0*/  @!P3 IADD3 R17, PT, PT, R27, R31, RZ ;  /* 0x0000001f1b11b210 */ /* 0x000fe20007ffe0ff */
[----:B------:R-:W2:Y:S01]  /*0ab0*/  @!P3 LDC.64 R24, c[0x0][0x3a0] ;  /* 0x0000e800ff18bb82 */ /* 0x000ea20000000a00 */
[----:B------:R-:W-:Y:S01]  /*0ac0*/  @!P0 IADD3.X R23, PT, PT, R34, R23, RZ, P2, !PT ;  /* 0x0000001722178210 */ /* 0x000fe200017fe4ff */
[----:B---3--:R-:W-:Y:S01]  /*0ad0*/  @!P1 IMAD R16, R47, R18, RZ ;  /* 0x000000122f109224 */ /* 0x008fe200078e02ff */
[C---:B0-----:R-:W-:Y:S01]  /*0ae0*/  @!P3 SHF.L.U32 R33, R26.reuse, 0x1, RZ ;  /* 0x000000011a21b819 */ /* 0x041fe200000006ff */
[----:B------:R-:W3:Y:S01]  /*0af0*/  @!P0 LDG.E R54, desc[UR8][R28.64] ;  /* 0x000000081c368981 */ /* 0x000ee2000c1e1900 */
[----:B------:R-:W-:-:S03]  /*0b00*/  @!P3 SHF.L.U64.HI R32, R26, 0x1, R17 ;  /* 0x000000011a20b819 */ /* 0x000fc60000010211 */
[----:B------:R-:W0:Y:S01]  /*0b10*/  @!P1 LDC.64 R26, c[0x0][0x3a0] ;  /* 0x0000e800ff1a9b82 */ /* 0x000e220000000a00 */
[----:B------:R1:W3:Y:S01]  /*0b20*/  @!P0 LDG.E R55, desc[UR8][R22.64] ;  /* 0x0000000816378981 */ /* 0x0002e2000c1e1900 */
[----:B------:R-:W-:Y:S01]  /*0b30*/  @!P1 IMAD R37, R45, R19, R16 ;  /* 0x000000132d259224 */ /* 0x000fe200078e0210 */
[----:B------:R-:W-:-:S05]  /*0b40*/  @!P1 MOV R30, R122 ;  /* 0x0000007a001e9202 */ /* 0x000fca0000000f00 */
[----:B------:R-:W0:Y:S01]  /*0b50*/  @!P4 LDC.64 R16, c[0x0][0x3f8] ;  /* 0x0000fe00ff10cb82 */ /* 0x000e220000000a00 */
[----:B------:R-:W-:-:S07]  /*0b60*/  @!P1 MOV R31, R121 ;  /* 0x00000079001f9202 */ /* 0x000fce0000000f00 */
[----:B-1----:R-:W1:Y:S01]  /*0b70*/  @!P1 LDC.64 R22, c[0x0][0x398] ;  /* 0x0000e600ff169b82 */ /* 0x002e620000000a00 */
[----:B------:R-:W-:Y:S01]  /*0b80*/  @!P1 IMAD.WIDE.U32 R18, R45, R18, R30 ;  /* 0x000000122d129225 */ /* 0x000fe200078e001e */
[C---:B------:R-:W-:Y:S02]  /*0b90*/  @!P3 IADD3 R30, P0, PT, R33.reuse, R20, RZ ;  /* 0x00000014211eb210 */ /* 0x040fe40007f1e0ff */
[----:B--2---:R-:W-:Y:S02]  /*0ba0*/  @!P3 IADD3 R34, P5, PT, R33, R24, RZ ;  /* 0x000000182122b210 */ /* 0x004fe40007fbe0ff */
[----:B------:R-:W-:Y:S02]  /*0bb0*/  IADD3 R59, PT, PT, R76, 0xe0, RZ ;  /* 0x000000e04c3b7810 */ /* 0x000fe40007ffe0ff */
[----:B------:R-:W-:Y:S02]  /*0bc0*/  CS2R R52, SRZ ;  /* 0x0000000000347805 */ /* 0x000fe4000001ff00 */
[----:B------:R-:W-:-:S02]  /*0bd0*/  @!P3 IADD3.X R31, PT, PT, R32, R21, RZ, P0, !PT ;  /* 0x00000015201fb210 */ /* 0x000fc400007fe4ff */
[----:B------:R-:W-:Y:S01]  /*0be0*/  @!P1 IADD3 R19, PT, PT, R19, R37, RZ ;  /* 0x0000002513139210 */ /* 0x000fe20007ffe0ff */
[----:B------:R-:W2:Y:S01]  /*0bf0*/  @!P4 LDC.64 R20, c[0x0][0x3a0] ;  /* 0x0000e800ff14cb82 */ /* 0x000ea20000000a00 */
[----:B------:R-:W-:Y:S01]  /*0c00*/  @!P1 SHF.L.U32 R33, R18, 0x1, RZ ;  /* 0x0000000112219819 */ /* 0x000fe200000006ff */
[----:B------:R-:W3:Y:S01]  /*0c10*/  @!P3 LDG.E R52, desc[UR8][R30.64] ;  /* 0x000000081e34b981 */ /* 0x000ee2000c1e1900 */
[----:B------:R-:W-:Y:S02]  /*0c20*/  @!P3 IADD3.X R35, PT, PT, R32, R25, RZ, P5, !PT ;  /* 0x000000192023b210 */ /* 0x000fe40002ffe4ff */
[----:B------:R-:W-:Y:S02]  /*0c30*/  ISETP.GE.U32.AND P2, PT, R59, UR12, PT ;  /* 0x0000000c3b007c0c */ /* 0x000fe4000bf46070 */
[----:B------:R-:W-:Y:S01]  /*0c40*/  SHF.R.S32.HI R47, RZ, 0x1f, R59 ;  /* 0x0000001fff2f7819 */ /* 0x000fe2000001143b */
[----:B------:R1:W3:Y:S01]  /*0c50*/  @!P3 LDG.E R53, desc[UR8][R34.64] ;  /* 0x000000082235b981 */ /* 0x0002e2000c1e1900 */
[----:B------:R-:W-:-:S02]  /*0c60*/  @!P1 SHF.L.U64.HI R36, R18, 0x1, R19 ;  /* 0x0000000112249819 */ /* 0x000fc40000010213 */
[----:B0-----:R-:W-:Y:S01]  /*0c70*/  @!P1 IADD3 R32, P0, PT, R33, R26, RZ ;  /* 0x0000001a21209210 */ /* 0x001fe20007f1e0ff */
[----:B------:R-:W-:Y:S01]  /*0c80*/  @!P4 IMAD R28, R41, R16, RZ ;  /* 0x00000010291cc224 */ /* 0x000fe200078e02ff */
[----:B------:R-:W-:Y:S01]  /*0c90*/  ISETP.GE.AND.EX P2, PT, R47, UR13, PT, P2 ;  /* 0x0000000d2f007c0c */ /* 0x000fe2000bf46320 */
[----:B------:R-:W0:Y:S01]  /*0ca0*/  @!P4 LDC.64 R18, c[0x0][0x398] ;  /* 0x0000e600ff12cb82 */ /* 0x000e220000000a00 */
[----:B-1----:R-:W-:Y:S02]  /*0cb0*/  @!P1 IADD3 R22, P3, PT, R33, R22, RZ ;  /* 0x0000001621169210 */ /* 0x002fe40007f7e0ff */
[----:B------:R-:W-:Y:S02]  /*0cc0*/  @!P1 IADD3.X R33, PT, PT, R36, R27, RZ, P0, !PT ;  /* 0x0000001b24219210 */ /* 0x000fe400007fe4ff */
[----:B------:R-:W-:Y:S02]  /*0cd0*/  IADD3 R39, PT, PT, R76, 0xa0, RZ ;  /* 0x000000a04c277810 */ /* 0x000fe40007ffe0ff */
[----:B------:R-:W-:-:S02]  /*0ce0*/  @!P4 MOV R26, R122 ;  /* 0x0000007a001ac202 */ /* 0x000fc40000000f00 */
[----:B------:R-:W-:Y:S01]  /*0cf0*/  @!P4 MOV R27, R121 ;  /* 0x00000079001bc202 */ /* 0x000fe20000000f00 */
[----:B------:R-:W-:Y:S01]  /*0d00*/  @!P4 IMAD R29, R49, R17, R28 ;  /* 0x00000011311dc224 */ /* 0x000fe200078e021c */
[----:B------:R-:W-:Y:S01]  /*0d10*/  ISETP.GE.U32.AND P0, PT, R39, UR12, PT ;  /* 0x0000000c27007c0c */ /* 0x000fe2000bf06070 */
[----:B------:R-:W1:Y:S01]  /*0d20*/  @!P2 LDC.64 R24, c[0x0][0x3f8] ;  /* 0x0000fe00ff18ab82 */ /* 0x000e620000000a00 */
[----:B------:R-:W-:Y:S01]  /*0d30*/  SHF.R.S32.HI R37, RZ, 0x1f, R39 ;  /* 0x0000001fff257819 */ /* 0x000fe20000011427 */
[----:B------:R-:W-:-:S03]  /*0d40*/  @!P4 IMAD.WIDE.U32 R16, R49, R16, R26 ;  /* 0x000000103110c225 */ /* 0x000fc600078e001a */
[----:B------:R-:W-:Y:S02]  /*0d50*/  ISETP.GE.AND.EX P0, PT, R37, UR13, PT, P0 ;  /* 0x0000000d25007c0c */ /* 0x000fe4000bf06300 */
[----:B------:R-:W-:Y:S01]  /*0d60*/  @!P4 IADD3 R17, PT, PT, R17, R29, RZ ;  /* 0x0000001d1111c210 */ /* 0x000fe20007ffe0ff */
[----:B------:R-:W1:Y:S01]  /*0d70*/  @!P2 LDC.64 R26, c[0x0][0x3a0] ;  /* 0x0000e800ff1aab82 */ /* 0x000e620000000a00 */
[C---:B------:R-:W-:Y:S02]  /*0d80*/  @!P4 SHF.L.U32 R29, R16.reuse, 0x1, RZ ;  /* 0x00000001101dc819 */ /* 0x040fe400000006ff */
[----:B------:R-:W-:Y:S02]  /*0d90*/  @!P4 SHF.L.U64.HI R34, R16, 0x1, R17 ;  /* 0x000000011022c819 */ /* 0x000fe40000010211 */
[----:B--2---:R-:W-:Y:S02]  /*0da0*/  @!P4 IADD3 R30, P6, PT, R29, R20, RZ ;  /* 0x000000141d1ec210 */ /* 0x004fe40007fde0ff */
[----:B------:R-:W-:-:S02]  /*0db0*/  @!P1 IADD3.X R23, PT, PT, R36, R23, RZ, P3, !PT ;  /* 0x0000001724179210 */ /* 0x000fc40001ffe4ff */
[----:B------:R-:W-:Y:S02]  /*0dc0*/  CS2R R50, SRZ ;  /* 0x0000000000327805 */ /* 0x000fe4000001ff00 */
[----:B------:R-:W-:Y:S01]  /*0dd0*/  ISETP.GE.U32.AND P3, PT, R76, UR12, PT ;  /* 0x0000000c4c007c0c */ /* 0x000fe2000bf66070 */
[----:B------:R-:W2:Y:S01]  /*0de0*/  @!P2 LDC.64 R16, c[0x0][0x398] ;  /* 0x0000e600ff10ab82 */ /* 0x000ea20000000a00 */
[----:B------:R-:W-:Y:S02]  /*0df0*/  @!P4 IADD3.X R31, PT, PT, R34, R21, RZ, P6, !PT ;  /* 0x00000015221fc210 */ /* 0x000fe400037fe4ff */
[----:B------:R-:W-:Y:S01]  /*0e00*/  ISETP.GE.AND.EX P3, PT, R6, UR13, PT, P3 ;  /* 0x0000000d06007c0c */ /* 0x000fe2000bf66330 */
[----:B------:R1:W3:Y:S04]  /*0e10*/  @!P1 LDG.E R51, desc[UR8][R32.64] ;  /* 0x0000000820339981 */ /* 0x0002e8000c1e1900 */
[----:B------:R-:W2:Y:S01]  /*0e20*/  @!P0 LDC.64 R20, c[0x0][0x3f8] ;  /* 0x0000fe00ff148b82 */ /* 0x000ea20000000a00 */
[----:B0-----:R-:W-:Y:S01]  /*0e30*/  @!P4 IADD3 R28, P5, PT, R29, R18, RZ ;  /* 0x000000121d1cc210 */ /* 0x001fe20007fbe0ff */
[----:B-1----:R-:W-:Y:S01]  /*0e40*/  @!P2 IMAD R36, R47, R24, RZ ;  /* 0x000000182f24a224 */ /* 0x002fe200078e02ff */
[----:B------:R-:W-:Y:S01]  /*0e50*/  CS2R R46, SRZ ;  /* 0x00000000002e7805 */ /* 0x000fe2000001ff00 */
[----:B------:R2:W3:Y:S01]  /*0e60*/  @!P1 LDG.E R50, desc[UR8][R22.64] ;  /* 0x0000000816329981 */ /* 0x0004e2000c1e1900 */
[----:B------:R-:W-:-:S02]  /*0e70*/  @!P4 IADD3.X R29, PT, PT, R34, R19, RZ, P5, !PT ;  /* 0x00000013221dc210 */ /* 0x000fc40002ffe4ff */
[----:B------:R-:W-:Y:S01]  /*0e80*/  @!P2 MOV R32, R122 ;  /* 0x0000007a0020a202 */ /* 0x000fe20000000f00 */
[----:B------:R-:W0:Y:S01]  /*0e90*/  @!P3 LDC.64 R18, c[0x0][0x3f8] ;  /* 0x0000fe00ff12bb82 */ /* 0x000e220000000a00 */
[----:B------:R-:W-:Y:S01]  /*0ea0*/  @!P2 MOV R33, R121 ;  /* 0x000000790021a202 */ /* 0x000fe20000000f00 */
[----:B------:R-:W-:Y:S01]  /*0eb0*/  @!P2 IMAD R35, R59, R25, R36 ;  /* 0x000000193b23a224 */ /* 0x000fe200078e0224 */
[----:B------:R-:W-:Y:S01]  /*0ec0*/  ISETP.GE.U32.AND P1, PT, R71, UR12, PT ;  /* 0x0000000c47007c0c */ /* 0x000fe2000bf26070 */
[----:B------:R1:W3:Y:S01]  /*0ed0*/  @!P4 LDG.E R47, desc[UR8][R30.64] ;  /* 0x000000081e2fc981 */ /* 0x0002e2000c1e1900 */
[----:B------:R-:W-:-:S03]  /*0ee0*/  @!P2 IMAD.WIDE.U32 R24, R59, R24, R32 ;  /* 0x000000183b18a225 */ /* 0x000fc600078e0020 */
[----:B------:R0:W3:Y:S01]  /*0ef0*/  @!P4 LDG.E R46, desc[UR8][R28.64] ;  /* 0x000000081c2ec981 */ /* 0x0000e2000c1e1900 */
[----:B------:R-:W-:Y:S01]  /*0f00*/  ISETP.GE.AND.EX P4, PT, R7, UR13, PT, P1 ;  /* 0x0000000d07007c0c */ /* 0x000fe2000bf86310 */
[----:B------:R-:W5:Y:S01]  /*0f10*/  @!P0 LDC.64 R40, c[0x0][0x398] ;  /* 0x0000e600ff288b82 */ /* 0x000f620000000a00 */
[----:B------:R-:W-:Y:S02]  /*0f20*/  @!P2 IADD3 R33, PT, PT, R25, R35, RZ ;  /* 0x000000231921a210 */ /* 0x000fe40007ffe0ff */
[----:B------:R-:W-:Y:S01]  /*0f30*/  @!P2 SHF.L.U32 R25, R24, 0x1, RZ ;  /* 0x000000011819a819 */ /* 0x000fe200000006ff */
[----:B--2---:R-:W-:Y:S01]  /*0f40*/  @!P0 IMAD R22, R37, R20, RZ ;  /* 0x0000001425168224 */ /* 0x004fe200078e02ff */
[----:B------:R-:W-:-:S03]  /*0f50*/  @!P0 MOV R23, R121 ;  /* 0x0000007900178202 */ /* 0x000fc60000000f00 */
[----:B-1----:R-:W1:Y:S01]  /*0f60*/  @!P0 LDC.64 R30, c[0x0][0x3a0] ;  /* 0x0000e800ff1e8b82 */ /* 0x002e620000000a00 */
[----:B------:R-:W-:Y:S01]  /*0f70*/  @!P0 IMAD R37, R39, R21, R22 ;  /* 0x0000001527258224 */ /* 0x000fe200078e0216 */
[----:B------:R-:W-:Y:S02]  /*0f80*/  @!P0 MOV R22, R122 ;  /* 0x0000007a00168202 */ /* 0x000fe40000000f00 */
[----:B------:R-:W-:Y:S02]  /*0f90*/  @!P2 SHF.L.U64.HI R24, R24, 0x1, R33 ;  /* 0x000000011818a819 */ /* 0x000fe40000010221 */
[----:B------:R-:W-:Y:S01]  /*0fa0*/  @!P2 IADD3 R34, P5, PT, R25, R26, RZ ;  /* 0x0000001a1922a210 */ /* 0x000fe20007fbe0ff */
[----:B------:R-:W-:Y:S01]  /*0fb0*/  @!P0 IMAD.WIDE.U32 R20, R39, R20, R22 ;  /* 0x0000001427148225 */ /* 0x000fe200078e0016 */
[----:B------:R-:W-:Y:S01]  /*0fc0*/  @!P2 IADD3 R26, P6, PT, R25, R16, RZ ;  /* 0x00000010191aa210 */ /* 0x000fe20007fde0ff */
[----:B------:R-:W2:Y:S01]  /*0fd0*/  @!P4 LDC.64 R22, c[0x0][0x3f8] ;  /* 0x0000fe00ff16cb82 */ /* 0x000ea20000000a00 */
[----:B------:R-:W-:-:S02]  /*0fe0*/  @!P2 IADD3.X R35, PT, PT, R24, R27, RZ, P5, !PT ;  /* 0x0000001b1823a210 */ /* 0x000fc40002ffe4ff */
[----:B------:R-:W-:Y:S02]  /*0ff0*/  MOV R16, RZ ;  /* 0x000000ff00107202 */ /* 0x000fe40000000f00 */
[----:B------:R-:W-:Y:S01]  /*1000*/  ISETP.GE.U32.AND P5, PT, R70, UR12, PT ;  /* 0x0000000c46007c0c */ /* 0x000fe2000bfa6070 */
[----:B0-----:R-:W-:Y:S01]  /*1010*/  @!P3 IMAD R28, R6, R18, RZ ;  /* 0x00000012061cb224 */ /* 0x001fe200078e02ff */
[----:B------:R-:W-:Y:S01]  /*1020*/  @!P2 IADD3.X R27, PT, PT, R24, R17, RZ, P6, !PT ;  /* 0x00000011181ba210 */ /* 0x000fe200037fe4ff */
[----:B------:R-:W0:Y:S01]  /*1030*/  @!P3 LDC.64 R32, c[0x0][0x398] ;  /* 0x0000e600ff20bb82 */ /* 0x000e220000000a00 */
[----:B------:R-:W-:Y:S01]  /*1040*/  ISETP.GE.AND.EX P5, PT, R8, UR13, PT, P5 ;  /* 0x0000000d08007c0c */ /* 0x000fe2000bfa6350 */
[----:B------:R5:W3:Y:S01]  /*1050*/  @!P2 LDG.E R16, desc[UR8][R34.64] ;  /* 0x000000082210a981 */ /* 0x000ae2000c1e1900 */
[----:B------:R-:W-:-:S05]  /*1060*/  @!P3 MOV R29, R121 ;  /* 0x00000079001db202 */ /* 0x000fca0000000f00 */
[----:B------:R-:W0:Y:S01]  /*1070*/  @!P3 LDC.64 R24, c[0x0][0x3a0] ;  /* 0x0000e800ff18bb82 */ /* 0x000e220000000a00 */
[----:B------:R-:W-:Y:S01]  /*1080*/  MOV R17, RZ ;  /* 0x000000ff00117202 */ /* 0x000fe20000000f00 */
[----:B-----5:R-:W-:Y:S01]  /*1090*/  @!P3 IMAD R35, R76, R19, R28 ;  /* 0x000000134c23b224 */ /* 0x020fe200078e021c */
[----:B------:R-:W-:Y:S02]  /*10a0*/  @!P3 MOV R28, R122 ;  /* 0x0000007a001cb202 */ /* 0x000fe40000000f00 */
[----:B------:R-:W-:Y:S02]  /*10b0*/  @!P0 IADD3 R21, PT, PT, R21, R37, RZ ;  /* 0x0000002515158210 */ /* 0x000fe40007ffe0ff */
[----:B------:R5:W3:Y:S01]  /*10c0*/  @!P2 LDG.E R17, desc[UR8][R26.64] ;  /* 0x000000081a11a981 */ /* 0x000ae2000c1e1900 */
[----:B------:R-:W-:Y:S01]  /*10d0*/  @!P0 SHF.L.U32 R19, R20, 0x1, RZ ;  /* 0x0000000114138819 */ /* 0x000fe200000006ff */
[----:B------:R-:W-:Y:S01]  /*10e0*/  @!P3 IMAD.WIDE.U32 R28, R76, R18, R28 ;  /* 0x000000124c1cb225 */ /* 0x000fe200078e001c */
[----:B------:R-:W-:-:S02]  /*10f0*/  @!P0 SHF.L.U64.HI R34, R20, 0x1, R21 ;  /* 0x0000000114228819 */ /* 0x000fc40000010215 */
[C---:B-1----:R-:W-:Y:S01]  /*1100*/  @!P0 IADD3 R30, P6, PT, R19.reuse, R30, RZ ;  /* 0x0000001e131e8210 */ /* 0x042fe20007fde0ff */
[----:B------:R-:W1:Y:S01]  /*1110*/  @!P5 LDC.64 R20, c[0x0][0x3f8] ;  /* 0x0000fe00ff14db82 */ /* 0x000e620000000a00 */
[----:B------:R-:W-:Y:S02]  /*1120*/  @!P0 IADD3 R40, P1, PT, R19, R40, RZ ;  /* 0x0000002813288210 */ /* 0x000fe40007f3e0ff */
[----:B------:R-:W-:Y:S02]  /*1130*/  ISETP.GE.U32.AND P2, PT, R69, UR12, PT ;  /* 0x0000000c45007c0c */ /* 0x000fe4000bf46070 */
[----:B------:R-:W-:-:S03]  /*1140*/  @!P3 IADD3 R29, PT, PT, R29, R35, RZ ;  /* 0x000000231d1db210 */ /* 0x000fc60007ffe0ff */
[----:B------:R-:W4:Y:S01]  /*1150*/  @!P4 LDC.64 R18, c[0x0][0x3a0] ;  /* 0x0000e800ff12cb82 */ /* 0x000f220000000a00 */
[----:B------:R-:W-:Y:S02]  /*1160*/  ISETP.GE.AND.EX P2, PT, R9, UR13, PT, P2 ;  /* 0x0000000d09007c0c */ /* 0x000fe4000bf46320 */
[C---:B-----5:R-:W-:Y:S02]  /*1170*/  @!P3 SHF.L.U32 R27, R28.reuse, 0x1, RZ ;  /* 0x000000011c1bb819 */ /* 0x060fe400000006ff */
[----:B------:R-:W-:Y:S01]  /*1180*/  @!P3 SHF.L.U64.HI R26, R28, 0x1, R29 ;  /* 0x000000011c1ab819 */ /* 0x000fe2000001021d */
[----:B--2---:R-:W-:Y:S01]  /*1190*/  @!P4 IMAD R28, R7, R22, RZ ;  /* 0x00000016071cc224 */ /* 0x004fe200078e02ff */
[C---:B------:R-:W-:Y:S02]  /*11a0*/  @!P0 IADD3.X R31, PT, PT, R34.reuse, R31, RZ, P6, !PT ;  /* 0x0000001f221f8210 */ /* 0x040fe400037fe4ff */
[----:B------:R-:W-:Y:S02]  /*11b0*/  @!P0 IADD3.X R41, PT, PT, R34, R41, RZ, P1, !PT ;  /* 0x0000002922298210 */ /* 0x000fe40000ffe4ff */
[----:B------:R-:W-:-:S02]  /*11c0*/  @!P4 MOV R34, R122 ;  /* 0x0000007a0022c202 */ /* 0x000fc40000000f00 */
[----:B------:R-:W-:Y:S01]  /*11d0*/  @!P4 MOV R35, R121 ;  /* 0x000000790023c202 */ /* 0x000fe20000000f00 */
[----:B------:R-:W-:Y:S01]  /*11e0*/  @!P4 IMAD R23, R71, R23, R28 ;  /* 0x000000174717c224 */ /* 0x000fe200078e021c */
[C---:B0-----:R-:W-:Y:S01]  /*11f0*/  @!P3 IADD3 R24, P6, PT, R27.reuse, R24, RZ ;  /* 0x000000181b18b210 */ /* 0x041fe20007fde0ff */
[----:B------:R-:W0:Y:S01]  /*1200*/  @!P4 LDC.64 R28, c[0x0][0x398] ;  /* 0x0000e600ff1ccb82 */ /* 0x000e220000000a00 */
[----:B------:R-:W-:Y:S01]  /*1210*/  @!P3 IADD3 R32, P1, PT, R27, R32, RZ ;  /* 0x000000201b20b210 */ /* 0x000fe20007f3e0ff */
[----:B------:R-:W-:Y:S01]  /*1220*/  @!P4 IMAD.WIDE.U32 R34, R71, R22, R34 ;  /* 0x000000164722c225 */ /* 0x000fe200078e0022 */
[C---:B------:R-:W-:Y:S02]  /*1230*/  @!P3 IADD3.X R25, PT, PT, R26.reuse, R25, RZ, P6, !PT ;  /* 0x000000191a19b210 */ /* 0x040fe400037fe4ff */
[----:B------:R-:W-:-:S03]  /*1240*/  @!P3 IADD3.X R33, PT, PT, R26, R33, RZ, P1, !PT ;  /* 0x000000211a21b210 */ /* 0x000fc60000ffe4ff */
[----:B------:R-:W2:Y:S01]  /*1250*/  @!P2 LDC.64 R26, c[0x0][0x3f8] ;  /* 0x0000fe00ff1aab82 */ /* 0x000ea20000000a00 */
[----:B------:R-:W-:Y:S02]  /*1260*/  @!P4 IADD3 R35, PT, PT, R35, R23, RZ ;  /* 0x000000172323c210 */ /* 0x000fe40007ffe0ff */
[----:B------:R-:W-:Y:S02]  /*1270*/  CS2R R58, SRZ ;  /* 0x00000000003a7805 */ /* 0x000fe4000001ff00 */
[C---:B------:R-:W-:Y:S02]  /*1280*/  @!P4 SHF.L.U32 R37, R34.reuse, 0x1, RZ ;  /* 0x000000012225c819 */ /* 0x040fe400000006ff */
[----:B------:R-:W-:Y:S01]  /*1290*/  @!P4 SHF.L.U64.HI R38, R34, 0x1, R35 ;  /* 0x000000012226c819 */ /* 0x000fe20000010223 */
[----:B-1----:R-:W-:Y:S01]  /*12a0*/  @!P5 IMAD R35, R8, R20, RZ ;  /* 0x000000140823d224 */ /* 0x002fe200078e02ff */
[----:B------:R-:W1:Y:S01]  /*12b0*/  @!P5 LDC.64 R22, c[0x0][0x3a0] ;  /* 0x0000e800ff16db82 */ /* 0x000e620000000a00 */
[----:B----4-:R-:W-:Y:S01]  /*12c0*/  @!P4 IADD3 R34, P1, PT, R37, R18, RZ ;  /* 0x000000122522c210 */ /* 0x010fe20007f3e0ff */
[----:B------:R4:W5:Y:S01]  /*12d0*/  @!P3 LDG.E R59, desc[UR8][R24.64] ;  /* 0x00000008183bb981 */ /* 0x000962000c1e1900 */
[----:B------:R-:W-:-:S02]  /*12e0*/  @!P5 IMAD R39, R70, R21, R35 ;  /* 0x000000154627d224 */ /* 0x000fc400078e0223 */
[----:B------:R-:W-:Y:S01]  /*12f0*/  @!P4 IADD3.X R35, PT, PT, R38, R19, RZ, P1, !PT ;  /* 0x000000132623c210 */ /* 0x000fe20000ffe4ff */
[----:B------:R4:W5:Y:S01]  /*1300*/  @!P3 LDG.E R58, desc[UR8][R32.64] ;  /* 0x00000008203ab981 */ /* 0x000962000c1e1900 */
[----:B------:R-:W-:Y:S01]  /*1310*/  ISETP.GE.U32.AND P1, PT, R68, UR12, PT ;  /* 0x0000000c44007c0c */ /* 0x000fe2000bf26070 */
[----:B----4-:R-:W4:Y:S03]  /*1320*/  @!P5 LDC.64 R24, c[0x0][0x398] ;  /* 0x0000e600ff18db82 */ /* 0x010f260000000a00 */
[----:B------:R-:W-:Y:S02]  /*1330*/  ISETP.GE.AND.EX P1, PT, R10, UR13, PT, P1 ;  /* 0x0000000d0a007c0c */ /* 0x000fe4000bf26310 */
[----:B------:R-:W-:Y:S02]  /*1340*/  @!P5 MOV R32, R122 ;  /* 0x0000007a0020d202 */ /* 0x000fe40000000f00 */
[----:B------:R-:W-:-:S02]  /*1350*/  @!P5 MOV R33, R121 ;  /* 0x000000790021d202 */ /* 0x000fc40000000f00 */
[----:B0-----:R-:W-:Y:S02]  /*1360*/  @!P4 IADD3 R28, P3, PT, R37, R28, RZ ;  /* 0x0000001c251cc210 */ /* 0x001fe40007f7e0ff */
[----:B------:R-:W0:Y:S01]  /*1370*/  @!P2 LDC.64 R36, c[0x0][0x3a0] ;  /* 0x0000e800ff24ab82 */ /* 0x000e220000000a00 */
[----:B------:R-:W-:Y:S01]  /*1380*/  @!P5 IMAD.WIDE.U32 R20, R70, R20, R32 ;  /* 0x000000144614d225 */ /* 0x000fe200078e0020 */
[----:B------:R-:W-:-:S03]  /*1390*/  MOV R18, RZ ;  /* 0x000000ff00127202 */ /* 0x000fc60000000f00 */
[----:B--2---:R-:W-:Y:S01]  /*13a0*/  @!P2 IMAD R32, R9, R26, RZ ;  /* 0x0000001a0920a224 */ /* 0x004fe200078e02ff */
[----:B------:R-:W-:Y:S02]  /*13b0*/  @!P5 IADD3 R19, PT, PT, R21, R39, RZ ;  /* 0x000000271513d210 */ /* 0x000fe40007ffe0ff */
[----:B------:R-:W-:Y:S02]  /*13c0*/  @!P5 SHF.L.U32 R39, R20, 0x1, RZ ;  /* 0x000000011427d819 */ /* 0x000fe400000006ff */
[----:B------:R-:W-:Y:S01]  /*13d0*/  @!P4 IADD3.X R29, PT, PT, R38, R29, RZ, P3, !PT ;  /* 0x0000001d261dc210 */ /* 0x000fe20001ffe4ff */
[----:B------:R-:W-:Y:S01]  /*13e0*/  @!P2 IMAD R45, R69, R27, R32 ;  /* 0x0000001b452da224 */ /* 0x000fe200078e0220 */
[----:B------:R-:W-:Y:S01]  /*13f0*/  @!P5 SHF.L.U64.HI R38, R20, 0x1, R19 ;  /* 0x000000011426d819 */ /* 0x000fe20000010213 */
[----:B------:R-:W2:Y:S01]  /*1400*/  @!P1 LDC.64 R32, c[0x0][0x3f8] ;  /* 0x0000fe00ff209b82 */ /* 0x000ea20000000a00 */
[----:B-1----:R-:W-:Y:S01]  /*1410*/  @!P5 IADD3 R22, P3, PT, R39, R22, RZ ;  /* 0x000000162716d210 */ /* 0x002fe20007f7e0ff */
[----:B------:R1:W5:Y:S01]  /*1420*/  @!P4 LDG.E R18, desc[UR8][R34.64] ;  /* 0x000000082212c981 */ /* 0x000362000c1e1900 */
[----:B------:R-:W-:-:S02]  /*1430*/  @!P2 MOV R20, R122 ;  /* 0x0000007a0014a202 */ /* 0x000fc40000000f00 */
[----:B------:R-:W-:Y:S02]  /*1440*/  @!P2 MOV R21, R121 ;  /* 0x000000790015a202 */ /* 0x000fe40000000f00 */
[C---:B------:R-:W-:Y:S02]  /*1450*/  @!P5 IADD3.X R23, PT, PT, R38.reuse, R23, RZ, P3, !PT ;  /* 0x000000172617d210 */ /* 0x040fe40001ffe4ff */
[----:B----4-:R-:W-:Y:S01]  /*1460*/  @!P5 IADD3 R24, P3, PT, R39, R24, RZ ;  /* 0x000000182718d210 */ /* 0x010fe20007f7e0ff */
[----:B------:R-:W-:Y:S01]  /*1470*/  @!P2 IMAD.WIDE.U32 R26, R69, R26, R20 ;  /* 0x0000001a451aa225 */ /* 0x000fe200078e0014 */
[----:B-1----:R-:W1:Y:S01]  /*1480*/  @!P2 LDC.64 R34, c[0x0][0x398] ;  /* 0x0000e600ff22ab82 */ /* 0x002e620000000a00 */
[----:B------:R-:W-:Y:S02]  /*1490*/  MOV R19, RZ ;  /* 0x000000ff00137202 */ /* 0x000fe40000000f00 */
[----:B------:R-:W-:Y:S02]  /*14a0*/  @!P5 IADD3.X R25, PT, PT, R38, R25, RZ, P3, !PT ;  /* 0x000000192619d210 */ /* 0x000fe40001ffe4ff */
[----:B------:R-:W-:-:S02]  /*14b0*/  @!P2 IADD3 R21, PT, PT, R27, R45, RZ ;  /* 0x0000002d1b15a210 */ /* 0x000fc40007ffe0ff */
[----:B------:R-:W-:Y:S01]  /*14c0*/  ISETP.GE.U32.AND P3, PT, R67, UR12, PT ;  /* 0x0000000c43007c0c */ /* 0x000fe2000bf66070 */
[----:B------:R-:W4:Y:S01]  /*14d0*/  @!P4 LDG.E R19, desc[UR8][R28.64] ;  /* 0x000000081c13c981 */ /* 0x000f22000c1e1900 */
[----:B------:R-:W-:Y:S01]  /*14e0*/  MOV R20, RZ ;  /* 0x000000ff00147202 */ /* 0x000fe20000000f00 */
[----:B------:R-:W1:Y:S01]  /*14f0*/  @!P1 LDC.64 R38, c[0x0][0x3a0] ;  /* 0x0000e800ff269b82 */ /* 0x000e620000000a00 */
[C---:B------:R-:W-:Y:S02]  /*1500*/  @!P2 SHF.L.U32 R45, R26.reuse, 0x1, RZ ;  /* 0x000000011a2da819 */ /* 0x040fe400000006ff */
[----:B------:R-:W-:Y:S02]  /*1510*/  ISETP.GE.AND.EX P3, PT, R11, UR13, PT, P3 ;  /* 0x0000000d0b007c0c */ /* 0x000fe4000bf66330 */
[----:B------:R-:W-:Y:S01]  /*1520*/  @!P2 SHF.L.U64.HI R44, R26, 0x1, R21 ;  /* 0x000000011a2ca819 */ /* 0x000fe20000010215 */
[----:B------:R2:W4:Y:S01]  /*1530*/  @!P5 LDG.E R20, desc[UR8][R22.64] ;  /* 0x000000081614d981 */ /* 0x000522000c1e1900 */
[----:B0-----:R-:W-:Y:S01]  /*1540*/  @!P2 IADD3 R36, P4, PT, R45, R36, RZ ;  /* 0x000000242d24a210 */ /* 0x001fe20007f9e0ff */
[----:B------:R-:W0:Y:S01]  /*1550*/  LDC.64 R26, c[0x0][0x3b8] ;  /* 0x0000ee00ff1a7b82 */ /* 0x000e220000000a00 */
[----:B------:R-:W-:-:S02]  /*1560*/  MOV R21, RZ ;  /* 0x000000ff00157202 */ /* 0x000fc40000000f00 */
[----:B------:R-:W-:-:S04]  /*1570*/  @!P2 IADD3.X R37, PT, PT, R44, R37, RZ, P4, !PT ;  /* 0x000000252c25a210 */ /* 0x000fc800027fe4ff */
[----:B------:R1:W4:Y:S01]  /*1580*/  @!P5 LDG.E R21, desc[UR8][R24.64] ;  /* 0x000000081815d981 */ /* 0x000322000c1e1900 */
[----:B--2---:R-:W-:Y:S01]  /*1590*/  MOV R22, RZ ;  /* 0x000000ff00167202 */ /* 0x004fe20000000f00 */
[----:B------:R-:W-:Y:S01]  /*15a0*/  @!P1 IMAD R23, R10, R32, RZ ;  /* 0x000000200a179224 */ /* 0x000fe200078e02ff */
[----:B------:R-:W2:Y:S04]  /*15b0*/  @!P3 LDC.64 R28, c[0x0][0x3f8] ;  /* 0x0000fe00ff1cbb82 */ /* 0x000ea80000000a00 */
[----:B------:R1:W4:Y:S02]  /*15c0*/  @!P2 LDG.E R22, desc[UR8][R36.64] ;  /* 0x000000082416a981 */ /* 0x000324000c1e1900 */
[----:B-1----:R-:W-:Y:S02]  /*15d0*/  @!P2 IADD3 R34, P6, PT, R45, R34, RZ ;  /* 0x000000222d22a210 */ /* 0x002fe40007fde0ff */
[----:B------:R-:W1:Y:S01]  /*15e0*/  @!P1 LDC.64 R24, c[0x0][0x398] ;  /* 0x0000e600ff189b82 */ /* 0x000e620000000a00 */
[----:B------:R-:W-:Y:S01]  /*15f0*/  @!P1 IMAD R45, R68, R33, R23 ;  /* 0x00000021442d9224 */ /* 0x000fe200078e0217 */
[----:B------:R-:W-:-:S02]  /*1600*/  @!P1 MOV R36, R122 ;  /* 0x0000007a00249202 */ /* 0x000fc40000000f00 */
[----:B------:R-:W-:Y:S02]  /*1610*/  @!P1 MOV R37, R121 ;  /* 0x0000007900259202 */ /* 0x000fe40000000f00 */
[----:B------:R-:W-:Y:S01]  /*1620*/  ISETP.GE.U32.AND P4, PT, R66, UR12, PT ;  /* 0x0000000c42007c0c */ /* 0x000fe2000bf86070 */
[----:B------:R-:W-:Y:S01]  /*1630*/  @!P1 IMAD.WIDE.U32 R32, R68, R32, R36 ;  /* 0x0000002044209225 */ /* 0x000fe200078e0024 */
[----:B------:R-:W-:Y:S02]  /*1640*/  @!P2 IADD3.X R35, PT, PT, R44, R35, RZ, P6, !PT ;  /* 0x000000232c23a210 */ /* 0x000fe400037fe4ff */
[----:B------:R-:W-:Y:S02]  /*1650*/  ISETP.NE.AND P6, PT, RZ, UR11, PT ;  /* 0x0000000bff007c0c */ /* 0x000fe4000bfc5270 */
[----:B------:R-:W-:Y:S02]  /*1660*/  ISETP.GE.AND.EX P4, PT, R12, UR13, PT, P4 ;  /* 0x0000000d0c007c0c */ /* 0x000fe4000bf86340 */
[----:B------:R-:W-:-:S02]  /*1670*/  @!P1 IADD3 R33, PT, PT, R33, R45, RZ ;  /* 0x0000002d21219210 */ /* 0x000fc40007ffe0ff */
[----:B------:R-:W-:Y:S02]  /*1680*/  MOV R23, RZ ;  /* 0x000000ff00177202 */ /* 0x000fe40000000f00 */
[C---:B------:R-:W-:Y:S02]  /*1690*/  @!P1 SHF.L.U32 R45, R32.reuse, 0x1, RZ ;  /* 0x00000001202d9819 */ /* 0x040fe400000006ff */
[----:B------:R-:W-:Y:S02]  /*16a0*/  @!P1 SHF.L.U64.HI R44, R32, 0x1, R33 ;  /* 0x00000001202c9819 */ /* 0x000fe40000010221 */
[----:B------:R-:W2:Y:S01]  /*16b0*/  @!P3 LDC.64 R32, c[0x0][0x3a0] ;  /* 0x0000e800ff20bb82 */ /* 0x000ea20000000a00 */
[----:B------:R0:W4:Y:S01]  /*16c0*/  @!P2 LDG.E R23, desc[UR8][R34.64] ;  /* 0x000000082217a981 */ /* 0x000122000c1e1900 */
[----:B------:R-:W-:Y:S02]  /*16d0*/  CS2R R48, SRZ ;  /* 0x0000000000307805 */ /* 0x000fe4000001ff00 */
[----:B------:R-:W-:-:S02]  /*16e0*/  @!P1 IADD3 R38, P2, PT, R45, R38, RZ ;  /* 0x000000262d269210 */ /* 0x000fc40007f5e0ff */
[----:B------:R-:W-:Y:S02]  /*16f0*/  IADD3 R79, PT, PT, R42, R43, RZ ;  /* 0x0000002b2a4f7210 */ /* 0x000fe40007ffe0ff */
[----:B------:R-:W2:Y:S01]  /*1700*/  @P6 LDC.64 R42, c[0x0][0x3b0] ;  /* 0x0000ec00ff2a6b82 */ /* 0x000ea20000000a00 */
[----:B------:R1:W4:Y:S01]  /*1710*/  @!P0 LDG.E R49, desc[UR8][R30.64] ;  /* 0x000000081e318981 */ /* 0x000322000c1e1900 */
[----:B------:R-:W-:Y:S01]  /*1720*/  @!P1 IADD3.X R39, PT, PT, R44, R39, RZ, P2, !PT ;  /* 0x000000272c279210 */ /* 0x000fe200017fe4ff */
[----:B0-----:R-:W-:Y:S01]  /*1730*/  IMAD.WIDE R26, R60, 0x8, R26 ;  /* 0x000000083c1a7825 */ /* 0x001fe200078e021a */
[----:B------:R-:W-:Y:S01]  /*1740*/  ISETP.GE.U32.AND P5, PT, R65, UR12, PT ;  /* 0x0000000c41007c0c */ /* 0x000fe2000bfa6070 */
[----:B------:R0:W4:Y:S03]  /*1750*/  @!P0 LDG.E R48, desc[UR8][R40.64] ;  /* 0x0000000828308981 */ /* 0x000126000c1e1900 */
[----:B------:R-:W0:Y:S01]  /*1760*/  @!P3 LDC.64 R34, c[0x0][0x398] ;  /* 0x0000e600ff22bb82 */ /* 0x000e220000000a00 */
[----:B-1----:R-:W-:Y:S01]  /*1770*/  @!P1 IADD3 R30, P2, PT, R45, R24, RZ ;  /* 0x000000182d1e9210 */ /* 0x002fe20007f5e0ff */
[----:B--2---:R-:W-:Y:S01]  /*1780*/  @!P3 IMAD R24, R11, R28, RZ ;  /* 0x0000001c0b18b224 */ /* 0x004fe200078e02ff */
[----:B------:R-:W2:Y:S05]  /*1790*/  LDG.E.64 R26, desc[UR8][R26.64] ;  /* 0x000000081a1a7981 */ /* 0x000eaa000c1e1b00 */
[----:B------:R-:W1:Y:S01]  /*17a0*/  @!P4 LDC.64 R36, c[0x0][0x3f8] ;  /* 0x0000fe00ff24cb82 */ /* 0x000e620000000a00 */
[----:B0-----:R-:W-:-:S02]  /*17b0*/  @!P3 MOV R40, R122 ;  /* 0x0000007a0028b202 */ /* 0x001fc40000000f00 */
[----:B------:R-:W-:Y:S01]  /*17c0*/  @!P3 MOV R41, R121 ;  /* 0x000000790029b202 */ /* 0x000fe20000000f00 */
[----:B------:R-:W-:Y:S01]  /*17d0*/  @!P3 IMAD R77, R67, R29, R24 ;  /* 0x0000001d434db224 */ /* 0x000fe200078e0218 */
[----:B------:R-:W-:Y:S01]  /*17e0*/  ISETP.GE.AND.EX P5, PT, R13, UR13, PT, P5 ;  /* 0x0000000d0d007c0c */ /* 0x000fe2000bfa6350 */
[----:B------:R-:W-:Y:S01]  /*17f0*/  @!P3 IMAD.WIDE.U32 R40, R67, R28, R40 ;  /* 0x0000001c4328b225 */ /* 0x000fe200078e0028 */
[----:B------:R-:W-:Y:S02]  /*1800*/  @!P1 IADD3.X R31, PT, PT, R44, R25, RZ, P2, !PT ;  /* 0x000000192c1f9210 */ /* 0x000fe400017fe4ff */
[----:B------:R-:W-:Y:S01]  /*1810*/  CS2R R24, SRZ ;  /* 0x0000000000187805 */ /* 0x000fe2000001ff00 */
[----:B------:R-:W0:Y:S01]  /*1820*/  LDC.64 R44, c[0x0][0x3a8] ;  /* 0x0000ea00ff2c7b82 */ /* 0x000e220000000a00 */
[----:B------:R-:W-:Y:S02]  /*1830*/  @!P3 IADD3 R77, PT, PT, R41, R77, RZ ;  /* 0x0000004d294db210 */ /* 0x000fe40007ffe0ff */
[----:B------:R-:W-:-:S02]  /*1840*/  @!P3 SHF.L.U32 R41, R40, 0x1, RZ ;  /* 0x000000012829b819 */ /* 0x000fc400000006ff */
[----:B------:R1:W2:Y:S01]  /*1850*/  @!P1 LDG.E R24, desc[UR8][R38.64] ;  /* 0x0000000826189981 */ /* 0x0002a2000c1e1900 */
[----:B------:R-:W-:Y:S02]  /*1860*/  @!P3 SHF.L.U64.HI R78, R40, 0x1, R77 ;  /* 0x00000001284eb819 */ /* 0x000fe4000001024d */
[----:B------:R-:W0:Y:S01]  /*1870*/  @!P5 LDC.64 R28, c[0x0][0x3f8] ;  /* 0x0000fe00ff1cdb82 */ /* 0x000e220000000a00 */
[----:B------:R1:W2:Y:S01]  /*1880*/  @!P1 LDG.E R25, desc[UR8][R30.64] ;  /* 0x000000081e199981 */ /* 0x0002a2000c1e1900 */
[C---:B------:R-:W-:Y:S02]  /*1890*/  @!P3 IADD3 R40, P1, PT, R41.reuse, R32, RZ ;  /* 0x000000202928b210 */ /* 0x040fe40007f3e0ff */
[----:B-1----:R-:W-:Y:S02]  /*18a0*/  @!P3 IADD3 R38, P2, PT, R41, R34, RZ ;  /* 0x000000222926b210 */ /* 0x002fe40007f5e0ff */
[----:B------:R-:W-:Y:S01]  /*18b0*/  @!P3 IADD3.X R41, PT, PT, R78, R33, RZ, P1, !PT ;  /* 0x000000214e29b210 */ /* 0x000fe20000ffe4ff */
[----:B------:R-:W-:Y:S01]  /*18c0*/  @P6 IMAD.WIDE R32, R79, 0x2, R42 ;  /* 0x000000024f206825 */ /* 0x000fe200078e022a */
[----:B------:R-:W-:Y:S01]  /*18d0*/  @!P4 MOV R42, R122 ;  /* 0x0000007a002ac202 */ /* 0x000fe20000000f00 */
[----:B------:R-:W1:Y:S01]  /*18e0*/  @!P4 LDC.64 R30, c[0x0][0x3a0] ;  /* 0x0000e800ff1ecb82 */ /* 0x000e620000000a00 */
[----:B------:R-:W-:Y:S01]  /*18f0*/  @!P4 MOV R43, R121 ;  /* 0x00000079002bc202 */ /* 0x000fe20000000f00 */
[-C--:B------:R-:W-:Y:S01]  /*1900*/  @!P4 IMAD R34, R12, R36.reuse, RZ ;  /* 0x000000240c22c224 */ /* 0x080fe200078e02ff */
[----:B------:R-:W2:Y:S03]  /*1910*/  @P6 LDG.E.U16 R88, desc[UR8][R32.64] ;  /* 0x0000000820586981 */ /* 0x000ea6000c1e1500 */
[C---:B------:R-:W-:Y:S01]  /*1920*/  @!P4 IMAD R37, R66.reuse, R37, R34 ;  /* 0x000000254225c224 */ /* 0x040fe200078e0222 */
[----:B------:R0:W2:Y:S01]  /*1930*/  @P6 LDG.E.U16 R87, desc[UR8][R32.64+0x2] ;  /* 0x0000020820576981 */ /* 0x0000a2000c1e1500 */
[----:B------:R-:W-:Y:S01]  /*1940*/  @!P4 IMAD.WIDE.U32 R42, R66, R36, R42 ;  /* 0x00000024422ac225 */ /* 0x000fe200078e002a */
[----:B------:R-:W-:-:S02]  /*1950*/  @!P3 IADD3.X R39, PT, PT, R78, R35, RZ, P2, !PT ;  /* 0x000000234e27b210 */ /* 0x000fc400017fe4ff */
[----:B------:R-:W3:Y:S02]  /*1960*/  @!P5 LDC.64 R34, c[0x0][0x3a0] ;  /* 0x0000e800ff22db82 */ /* 0x000ee40000000a00 */
[----:B------:R-:W-:-:S06]  /*1970*/  @!P4 IADD3 R43, PT, PT, R43, R37, RZ ;  /* 0x000000252b2bc210 */ /* 0x000fcc0007ffe0ff */
[----:B0-----:R-:W0:Y:S08]  /*1980*/  @!P4 LDC.64 R32, c[0x0][0x398] ;  /* 0x0000e600ff20cb82 */ /* 0x001e300000000a00 */
[----:B------:R-:W3:Y:S01]  /*1990*/  @!P5 LDC.64 R36, c[0x0][0x398] ;  /* 0x0000e600ff24db82 */ /* 0x000ee20000000a00 */
[C---:B------:R-:W-:Y:S01]  /*19a0*/  @!P4 SHF.L.U32 R81, R42.reuse, 0x1, RZ ;  /* 0x000000012a51c819 */ /* 0x040fe200000006ff */
[----:B------:R-:W-:Y:S01]  /*19b0*/  @!P5 IMAD R78, R13, R28, RZ ;  /* 0x0000001c0d4ed224 */ /* 0x000fe200078e02ff */
        /* <DEDUP_REMOVED lines=18> */
[C---:B---3--:R-:W-:Y:S02]  /*1ae0*/  @!P5 IADD3 R34, P2, PT, R29.reuse, R34, RZ ;  /* 0x000000221d22d210 */ /* 0x048fe40007f5e0ff */
[----:B------:R-:W-:Y:S02]  /*1af0*/  @!P5 IADD3 R36, P3, PT, R29, R36, RZ ;  /* 0x000000241d24d210 */ /* 0x000fe40007f7e0ff */
[----:B------:R-:W-:Y:S02]  /*1b00*/  @!P4 IADD3.X R33, PT, PT, R80, R33, RZ, P1, !PT ;  /* 0x000000215021c210 */ /* 0x000fe40000ffe4ff */
[----:B------:R-:W-:Y:S02]  /*1b10*/  CS2R R80, SRZ ;  /* 0x0000000000507805 */ /* 0x000fe4000001ff00 */
[----:B------:R-:W-:-:S02]  /*1b20*/  MOV R79, RZ ;  /* 0x000000ff004f7202 */ /* 0x000fc40000000f00 */
[----:B------:R-:W-:Y:S02]  /*1b30*/  MOV R82, RZ ;  /* 0x000000ff00527202 */ /* 0x000fe40000000f00 */
[C---:B------:R-:W-:Y:S01]  /*1b40*/  @!P5 IADD3.X R35, PT, PT, R28.reuse, R35, RZ, P2, !PT ;  /* 0x000000231c23d210 */ /* 0x040fe200017fe4ff */
[----:B------:R-:W3:Y:S01]  /*1b50*/  @!P4 LDG.E R80, desc[UR8][R32.64] ;  /* 0x000000082050c981 */ /* 0x000ee2000c1e1900 */
[----:B------:R-:W-:-:S03]  /*1b60*/  @!P5 IADD3.X R37, PT, PT, R28, R37, RZ, P3, !PT ;  /* 0x000000251c25d210 */ /* 0x000fc60001ffe4ff */
[----:B------:R-:W3:Y:S04]  /*1b70*/  @!P4 LDG.E R79, desc[UR8][R30.64] ;  /* 0x000000081e4fc981 */ /* 0x000ee8000c1e1900 */
[----:B------:R-:W3:Y:S04]  /*1b80*/  @!P5 LDG.E R82, desc[UR8][R34.64] ;  /* 0x000000082252d981 */ /* 0x000ee8000c1e1900 */
[----:B------:R-:W3:Y:S01]  /*1b90*/  @!P5 LDG.E R81, desc[UR8][R36.64] ;  /* 0x000000082451d981 */ /* 0x000ee2000c1e1900 */
        /* <DEDUP_REMOVED lines=18> */
[----:B-----5:R-:W-:Y:S02]  /*1cc0*/  PRMT R116, R59, 0x7632, R116 ;  /* 0x000076323b747816 */ /* 0x020fe40000000074 */
[----:B------:R-:W-:Y:S02]  /*1cd0*/  PRMT R117, R58, 0x7632, R117 ;  /* 0x000076323a757816 */ /* 0x000fe40000000075 */
[----:B------:R-:W-:-:S02]  /*1ce0*/  PRMT R98, R18, 0x7632, R98 ;  /* 0x0000763212627816 */ /* 0x000fc40000000062 */
[----:B----4-:R-:W-:Y:S02]  /*1cf0*/  PRMT R99, R19, 0x7632, R99 ;  /* 0x0000763213637816 */ /* 0x010fe40000000063 */
[----:B------:R-:W-:Y:S02]  /*1d00*/  PRMT R96, R20, 0x7632, R96 ;  /* 0x0000763214607816 */ /* 0x000fe40000000060 */
[----:B------:R-:W-:Y:S01]  /*1d10*/  PRMT R97, R21, 0x7632, R97 ;  /* 0x0000763215617816 */ /* 0x000fe20000000061 */
[----:B--2---:R-:W-:-:S05]  /*1d20*/  FFMA.FTZ R27, -R26, R26, R27 ;  /* 0x0000001a1a1b7223 */ /* 0x004fca000001011b */
[----:B------:R-:W-:-:S13]  /*1d30*/  FSETP.GTU.FTZ.AND P1, PT, R27, RZ, PT ;  /* 0x000000ff1b00720b */ /* 0x000fda0003f3c000 */
[----:B------:R-:W0:Y:S01]  /*1d40*/  @P1 LDC R28, c[0x0][0x3c0] ;  /* 0x0000f000ff1c1b82 */ /* 0x000e220000000800 */
[----:B------:R-:W-:Y:S02]  /*1d50*/  PRMT R106, R49, 0x7632, R106 ;  /* 0x00007632316a7816 */ /* 0x000fe4000000006a */
[----:B------:R-:W-:Y:S02]  /*1d60*/  PRMT R107, R48, 0x7632, R107 ;  /* 0x00007632306b7816 */ /* 0x000fe4000000006b */
[----:B------:R-:W-:Y:S02]  /*1d70*/  PRMT R94, R22, 0x7632, R94 ;  /* 0x00007632165e7816 */ /* 0x000fe4000000005e */
[----:B------:R-:W-:Y:S01]  /*1d80*/  PRMT R95, R23, 0x7632, R95 ;  /* 0x00007632175f7816 */ /* 0x000fe2000000005f */
[----:B0-----:R-:W-:-:S04]  /*1d90*/  @P1 FADD.FTZ R28, R27, R28 ;  /* 0x0000001c1b1c1221 */ /* 0x001fc80000010000 */
[----:B------:R0:W1:Y:S01]  /*1da0*/  @P1 MUFU.RSQ R118, R28 ;  /* 0x0000001c00761308 */ /* 0x0000620000001400 */
[----:B------:R-:W-:Y:S01]  /*1db0*/  @P6 HADD2.F32 R86, -RZ, R88.H0_H0 ;  /* 0x20000058ff566230 */ /* 0x000fe20000004100 */
[----:B------:R-:W-:Y:S01]  /*1dc0*/  PRMT R92, R24, 0x7632, R92 ;  /* 0x00007632185c7816 */ /* 0x000fe2000000005c */
[----:B------:R-:W-:Y:S01]  /*1dd0*/  @P6 HADD2.F32 R84, -RZ, R87.H0_H0 ;  /* 0x20000057ff546230 */ /* 0x000fe20000004100 */
[----:B------:R-:W-:Y:S01]  /*1de0*/  PRMT R93, R25, 0x7632, R93 ;  /* 0x00007632195d7816 */ /* 0x000fe2000000005d */
[----:B------:R-:W-:Y:S01]  /*1df0*/  HADD2.F32 R27, -RZ, R85.H0_H0 ;  /* 0x20000055ff1b7230 */ /* 0x000fe20000004100 */
[----:B------:R-:W-:Y:S02]  /*1e00*/  PRMT R90, R77, 0x7632, R90 ;  /* 0x000076324d5a7816 */ /* 0x000fe4000000005a */
[----:B------:R-:W-:Y:S01]  /*1e10*/  PRMT R91, R78, 0x7632, R91 ;  /* 0x000076324e5b7816 */ /* 0x000fe2000000005b */
[----:B------:R-:W-:Y:S01]  /*1e20*/  HADD2.F32 R83, -RZ, R83.H0_H0 ;  /* 0x20000053ff537230 */ /* 0x000fe20000004100 */
[----:B---3--:R-:W-:-:S02]  /*1e30*/  PRMT R89, R80, 0x7632, R89 ;  /* 0x0000763250597816 */ /* 0x008fc40000000059 */
        /* <DEDUP_REMOVED lines=293> */
.L_x_543:
        /* <DEDUP_REMOVED lines=576> */
.L_x_544:
        /* <DEDUP_REMOVED lines=35> */
.L_x_546:
[----:B------:R-:W-:Y:S05]  /*56c0*/  BSYNC.RECONVERGENT B0 ;  /* 0x0000000000007941 */ /* 0x000fea0003800200 */
.L_x_545:
        /* <DEDUP_REMOVED lines=14> */
.L_x_548:
[----:B------:R-:W-:Y:S05]  /*57b0*/  BSYNC.RECONVERGENT B0 ;  /* 0x0000000000007941 */ /* 0x000fea0003800200 */
.L_x_547:
        /* <DEDUP_REMOVED lines=159> */
.L_x_550:
[----:B------:R-:W-:Y:S05]  /*61b0*/  BSYNC.RECONVERGENT B0 ;  /* 0x0000000000007941 */ /* 0x000fea0003800200 */
.L_x_549:
        /* <DEDUP_REMOVED lines=28> */
.L_x_552:
[----:B------:R-:W-:Y:S05]  /*6380*/  BSYNC.RECONVERGENT B0 ;  /* 0x0000000000007941 */ /* 0x000fea0003800200 */
.L_x_551:
        /* <DEDUP_REMOVED lines=24> */
.L_x_555:
[----:B----4-:R-:W2:Y:S04]  /*6510*/  LDG.E.STRONG.GPU R30, desc[UR8][R28.64] ;  /* 0x000000081c1e7981 */ /* 0x010ea8000c1ef900 */
[----:B--2---:R-:W-:Y:S01]  /*6520*/  CCTL.IVALL ;  /* 0x00000000ff00798f */ /* 0x004fe20002000000 */
[----:B------:R-:W-:Y:S05]  /*6530*/  YIELD ;  /* 0x0000000000007946 */ /* 0x000fea0003800000 */
[----:B------:R-:W-:-:S13]  /*6540*/  ISETP.NE.AND P1, PT, R30, R35, PT ;  /* 0x000000231e00720c */ /* 0x000fda0003f25270 */
[----:B------:R-:W-:Y:S05]  /*6550*/  @P1 BRA `(.L_x_555) ;  /* 0xfffffffc00ec1947 */ /* 0x000fea000383ffff */
.L_x_554:
        /* <DEDUP_REMOVED lines=15> */
.L_x_557:
        /* <DEDUP_REMOVED lines=59> */
.L_x_556:
        /* <DEDUP_REMOVED lines=34> */
.L_x_558:
        /* <DEDUP_REMOVED lines=18> */
.L_x_559:
        /* <DEDUP_REMOVED lines=9> */
.L_x_560:
[----:B------:R-:W-:Y:S05]  /*6dd0*/  BSYNC.RECONVERGENT B0 ;  /* 0x0000000000007941 */ /* 0x000fea0003800200 */
.L_x_553:
        /* <DEDUP_REMOVED lines=116> */
.L_x_561:
        /* <DEDUP_REMOVED lines=21> */
.L_x_563:
[----:B------:R-:W-:Y:S05]  /*7670*/  BSYNC.RECONVERGENT B0 ;  /* 0x0000000000007941 */ /* 0x000fea0003800200 */
.L_x_562:
        /* <DEDUP_REMOVED lines=23> */
.L_x_564:
        /* <DEDUP_REMOVED lines=19> */
.L_x_566:
[----:B------:R-:W-:Y:S05]  /*7920*/  BSYNC.RECONVERGENT B0 ;  /* 0x0000000000007941 */ /* 0x000fea0003800200 */
.L_x_565:
        /* <DEDUP_REMOVED lines=23> */
.L_x_567:
        /* <DEDUP_REMOVED lines=21> */
.L_x_569:
[----:B------:R-:W-:Y:S05]  /*7bf0*/  BSYNC.RECONVERGENT B0 ;  /* 0x0000000000007941 */ /* 0x000fea0003800200 */
.L_x_568:
        /* <DEDUP_REMOVED lines=23> */
.L_x_570:
        /* <DEDUP_REMOVED lines=19> */
.L_x_572:
[----:B------:R-:W-:Y:S05]  /*7ea0*/  BSYNC.RECONVERGENT B0 ;  /* 0x0000000000007941 */ /* 0x000fea0003800200 */
.L_x_571:
        /* <DEDUP_REMOVED lines=23> */
.L_x_573:
        /* <DEDUP_REMOVED lines=21> */
.L_x_575:
[----:B------:R-:W-:Y:S05]  /*8170*/  BSYNC.RECONVERGENT B0 ;  /* 0x0000000000007941 */ /* 0x000fea0003800200 */
.L_x_574:
        /* <DEDUP_REMOVED lines=29> */
.L_x_576:
        /* <DEDUP_REMOVED lines=22> */
.L_x_578:
[----:B------:R-:W-:Y:S05]  /*84b0*/  BSYNC.RECONVERGENT B0 ;  /* 0x0000000000007941 */ /* 0x000fea0003800200 */
.L_x_577:
        /* <DEDUP_REMOVED lines=29> */
.L_x_579:
        /* <DEDUP_REMOVED lines=19> */
.L_x_581:
[----:B------:R-:W-:Y:S05]  /*87c0*/  BSYNC.RECONVERGENT B0 ;  /* 0x0000000000007941 */ /* 0x000fea0003800200 */
.L_x_580:
        /* <DEDUP_REMOVED lines=23> */
.L_x_582:
        /* <DEDUP_REMOVED lines=21> */
.L_x_584:
[----:B------:R-:W-:Y:S05]  /*8a90*/  BSYNC.RECONVERGENT B0 ;  /* 0x0000000000007941 */ /* 0x000fea0003800200 */
.L_x_583:
        /* <DEDUP_REMOVED lines=23> */
.L_x_585:
        /* <DEDUP_REMOVED lines=18> */
.L_x_587:
[----:B------:R-:W-:Y:S05]  /*8d30*/  BSYNC.RECONVERGENT B0 ;  /* 0x0000000000007941 */ /* 0x000fea0003800200 */
.L_x_586:
        /* <DEDUP_REMOVED lines=62> */
.L_x_588:
        /* <DEDUP_REMOVED lines=18> */
.L_x_590:
[----:B------:R-:W-:Y:S05]  /*9240*/  BSYNC.RECONVERGENT B0 ;  /* 0x0000000000007941 */ /* 0x000fea0003800200 */
.L_x_589:
        /* <DEDUP_REMOVED lines=21> */
.L_x_591:
        /* <DEDUP_REMOVED lines=18> */
.L_x_593:
[----:B------:R-:W-:Y:S05]  /*94c0*/  BSYNC.RECONVERGENT B0 ;  /* 0x0000000000007941 */ /* 0x000fea0003800200 */
.L_x_592:
        /* <DEDUP_REMOVED lines=21> */
.L_x_594:
        /* <DEDUP_REMOVED lines=18> */
.L_x_596:
[----:B------:R-:W-:Y:S05]  /*9740*/  BSYNC.RECONVERGENT B0 ;  /* 0x0000000000007941 */ /* 0x000fea0003800200 */
.L_x_595:
        /* <DEDUP_REMOVED lines=21> */
.L_x_597:
        /* <DEDUP_REMOVED lines=18> */
.L_x_599:
[----:B------:R-:W-:Y:S05]  /*99c0*/  BSYNC.RECONVERGENT B0 ;  /* 0x0000000000007941 */ /* 0x000fea0003800200 */
.L_x_598:
        /* <DEDUP_REMOVED lines=21> */
.L_x_600:
        /* <DEDUP_REMOVED lines=18> */
.L_x_602:
[----:B------:R-:W-:Y:S05]  /*9c40*/  BSYNC.RECONVERGENT B0 ;  /* 0x0000000000007941 */ /* 0x000fea0003800200 */
.L_x_601:
        /* <DEDUP_REMOVED lines=21> */
.L_x_603:
        /* <DEDUP_REMOVED lines=18> */
.L_x_605:
[----:B------:R-:W-:Y:S05]  /*9ec0*/  BSYNC.RECONVERGENT B0 ;  /* 0x0000000000007941 */ /* 0x000fea0003800200 */
.L_x_604:
        /* <DEDUP_REMOVED lines=21> */
.L_x_606:
        /* <DEDUP_REMOVED lines=18> */
.L_x_608:
[----:B------:R-:W-:Y:S05]  /*a140*/  BSYNC.RECONVERGENT B0 ;  /* 0x0000000000007941 */ /* 0x000fea0003800200 */
.L_x_607:
[----:B------:R-:W-:Y:S02]  /*a150*/  IADD3 R60, PT, PT, R3, R60, RZ ;  /* 0x0000003c033c7210 */ /* 0x000fe40007ffe0ff */
[----:B------:R-:W-:Y:S02]  /*a160*/  IADD3 R61, PT, PT, R61, 0x1, RZ ;  /* 0x000000013d3d7810 */ /* 0x000fe40007ffe0ff */
[----:B------:R-:W-:-:S13]  /*a170*/  ISETP.GE.AND P0, PT, R60, UR4, PT ;  /* 0x000000043c007c0c */ /* 0x000fda000bf06270 */
[----:B------:R-:W-:Y:S05]  /*a180*/  @!P0 BRA `(.L_x_609) ;  /* 0xffffff6000548947 */ /* 0x000fea000383ffff */
.L_x_542:
        /* <DEDUP_REMOVED lines=19> */
.L_x_611:
[----:B------:R-:W-:Y:S05]  /*a2c0*/  BSYNC.RECONVERGENT B0 ;  /* 0x0000000000007941 */ /* 0x000fea0003800200 */
.L_x_610:
[----:B------:R-:W-:Y:S05]  /*a2d0*/  @P0 EXIT ;  /* 0x000000000000094d */ /* 0x000fea0003800000 */
[----:B------:R-:W-:Y:S05]  /*a2e0*/  @P2 BRA `(.L_x_612) ;  /* 0x0000000000202947 */ /* 0x000fea0003800000 */
[----:B------:R-:W-:-:S05]  /*a2f0*/  IMAD R0, R6, R7, RZ ;  /* 0x0000000706007224 */ /* 0x000fca00078e02ff */
[----:B------:R-:W-:-:S13]  /*a300*/  ISETP.NE.AND P0, PT, R0, -0x1, PT ;  /* 0xffffffff0000780c */ /* 0x000fda0003f05270 */
[----:B------:R-:W-:Y:S05]  /*a310*/  @!P0 BRA `(.L_x_612) ;  /* 0x0000000000148947 */ /* 0x000fea0003800000 */
.L_x_613:
[----:B--2---:R-:W2:Y:S04]  /*a320*/  LDG.E.STRONG.GPU R3, desc[UR8][R4.64] ;  /* 0x0000000804037981 */ /* 0x004ea8000c1ef900 */
[----:B--2---:R-:W-:Y:S01]  /*a330*/  CCTL.IVALL ;  /* 0x00000000ff00798f */ /* 0x004fe20002000000 */
[----:B------:R-:W-:Y:S05]  /*a340*/  YIELD ;  /* 0x0000000000007946 */ /* 0x000fea0003800000 */
[----:B------:R-:W-:-:S13]  /*a350*/  ISETP.NE.AND P0, PT, R3, R0, PT ;  /* 0x000000000300720c */ /* 0x000fda0003f05270 */
[----:B------:R-:W-:Y:S05]  /*a360*/  @P0 BRA `(.L_x_613) ;  /* 0xfffffffc00ec0947 */ /* 0x000fea000383ffff */
.L_x_612:
        /* <DEDUP_REMOVED lines=60> */
.L_x_616:
        /* <DEDUP_REMOVED lines=21> */
[----:B--2---:R-:W-:Y:S02]  /*a880*/  F2FP.F16.F32.PACK_AB R15, R9, R6 ;  /* 0x00000006090f723e */ /* 0x004fe400000000ff */
[----:B------:R-:W-:-:S02]  /*a890*/  MOV R6, R18 ;  /* 0x0000001200067202 */ /* 0x000fc40000000f00 */
[-C--:B------:R-:W-:Y:S02]  /*a8a0*/  MOV R9, R21.reuse ;  /* 0x0000001500097202 */ /* 0x080fe40000000f00 */
[----:B---3--:R-:W-:Y:S01]  /*a8b0*/  F2FP.F16.F32.PACK_AB R17, R13, R10 ;  /* 0x0000000a0d11723e */ /* 0x008fe200000000ff */
[----:B------:R0:W-:Y:S04]  /*a8c0*/  STG.E desc[UR8][R6.64], R15 ;  /* 0x0000000f06007986 */ /* 0x0001e8000c101908 */
[----:B------:R0:W-:Y:S01]  /*a8d0*/  STG.E desc[UR8][R8.64], R17 ;  /* 0x0000001108007986 */ /* 0x0001e2000c101908 */
[----:B------:R-:W-:Y:S02]  /*a8e0*/  IADD3 R18, P4, PT, R18, 0x200, RZ ;  /* 0x0000020012127810 */ /* 0x000fe40007f9e0ff */
[----:B------:R-:W-:-:S02]  /*a8f0*/  IADD3.X R21, PT, PT, RZ, R21, RZ, P3, !PT ;  /* 0x00000015ff157210 */ /* 0x000fc40001ffe4ff */
[----:B------:R-:W-:Y:S01]  /*a900*/  IADD3.X R19, PT, PT, RZ, R19, RZ, P4, !PT ;  /* 0x00000013ff137210 */ /* 0x000fe200027fe4ff */
[----:B------:R-:W-:Y:S08]  /*a910*/  @P1 BRA `(.L_x_616) ;  /* 0xfffffffc00841947 */ /* 0x000ff0000383ffff */
.L_x_615:
[----:B------:R-:W-:Y:S05]  /*a920*/  BSYNC.RECONVERGENT B0 ;  /* 0x0000000000007941 */ /* 0x000fea0003800200 */
.L_x_614:
        /* <DEDUP_REMOVED lines=10> */
.L_x_617:
        /* <DEDUP_REMOVED lines=21> */
[----:B----4-:R-:W-:Y:S02]  /*ab20*/  F2FP.F16.F32.PACK_AB R19, R7, R4 ;  /* 0x000000040713723e */ /* 0x010fe400000000ff */
[----:B------:R-:W-:-:S04]  /*ab30*/  LOP3.LUT R4, R26, 0x3, RZ, 0xc0, !PT ;  /* 0x000000031a047812 */ /* 0x000fc800078ec0ff */
[----:B------:R-:W-:Y:S02]  /*ab40*/  IADD3.X R17, PT, PT, R4, UR5, RZ, P1, !PT ;  /* 0x0000000504117c10 */ /* 0x000fe40008ffe4ff */
[----:B-----5:R-:W-:Y:S02]  /*ab50*/  F2FP.F16.F32.PACK_AB R21, R11, R8 ;  /* 0x000000080b15723e */ /* 0x020fe400000000ff */
        /* <DEDUP_REMOVED lines=56> */
[----:B---3--:R-:W-:Y:S02]  /*aee0*/  F2FP.F16.F32.PACK_AB R5, R5, R16 ;  /* 0x000000100505723e */ /* 0x008fe400000000ff */
[----:B-----5:R-:W-:-:S03]  /*aef0*/  F2FP.F16.F32.PACK_AB R7, R9, R6 ;  /* 0x000000060907723e */ /* 0x020fc600000000ff */
[----:B------:R4:W-:Y:S04]  /*af00*/  STG.E desc[UR8][R12.64], R5 ;  /* 0x000000050c007986 */ /* 0x0009e8000c101908 */
[----:B------:R4:W-:Y:S02]  /*af10*/  STG.E desc[UR8][R14.64], R7 ;  /* 0x000000070e007986 */ /* 0x0009e4000c101908 */
[----:B------:R-:W-:Y:S05]  /*af20*/  @P0 BRA `(.L_x_617) ;  /* 0xfffffff800a80947 */ /* 0x000fea000383ffff */
[----:B------:R-:W-:Y:S05]  /*af30*/  EXIT ;  /* 0x000000000000794d */ /* 0x000fea0003800000 */
.L_x_618:
        /* <DEDUP_REMOVED lines=12> */
.L_x_3415:


//--------------------- .text._Z35group_norm_nhwc_bwd_one_pass_kernelI11Fp16IOFp32WLi64ELi8ELi128EEv26Group_norm_nhwc_bwd_params --------------------------
	.section	.text._Z35group_norm_nhwc_bwd_one_pass_kernelI11Fp16IOFp32WLi64ELi8ELi128EEv26Group_norm_nhwc_bwd_params,"ax",@progbits
	.align	128
        .global         _Z35group_norm_nhwc_bwd_one_pass_kernelI11Fp16IOFp32WLi64ELi8ELi128EEv26Group_norm_nhwc_bwd_params
        .type           _Z35group_norm_nhwc_bwd_one_pass_kernelI11Fp16IOFp32WLi64ELi8ELi128EEv26Group_norm_nhwc_bwd_params,@function
        .size           _Z35group_norm_nhwc_bwd_one_pass_kernelI11Fp16IOFp32WLi64ELi8ELi128EEv26Group_norm_nhwc_bwd_params,(.L_x_3416 - _Z35group_norm_nhwc_bwd_one_pass_kernelI11Fp16IOFp32WLi64ELi8ELi128EEv26Group_norm_nhwc_bwd_params)
        .other          _Z35group_norm_nhwc_bwd_one_pass_kernelI11Fp16IOFp32WLi64ELi8ELi128EEv26Group_norm_nhwc_bwd_params,@"STO_CUDA_ENTRY STV_DEFAULT"
_Z35group_norm_nhwc_bwd_one_pass_kernelI11Fp16IOFp32WLi64ELi8ELi128EEv26Group_norm_nhwc_bwd_params:
.text._Z35group_norm_nhwc_bwd_one_pass_kernelI11Fp16IOFp32WLi64ELi8ELi128EEv26Group_norm_nhwc_bwd_params:
        /* <DEDUP_REMOVED lines=10> */
[----:B------:R-:W0:Y:S01]  /*00a0*/  LDC R3, c[0x0][0x41c] ;  /* 0x00010700ff037b82 */ /* 0x000e220000000800 */
[----:B------:R-:W1:Y:S01]  /*00b0*/  LDCU UR21, c[0x0][0x374] ;  /* 0x00006e80ff1577ac */ /* 0x000e620008000800 */
[----:B------:R-:W2:Y:S01]  /*00c0*/  S2R R0, SR_LANEID ;  /* 0x0000000000007919 */ /* 0x000ea20000000000 */
[----:B------:R-:W-:Y:S01]  /*00d0*/  SHF.R.U32.HI R28, RZ, 0x2, R2 ;  /* 0x00000002ff1c7819 */ /* 0x000fe20000011602 */
[----:B------:R-:W3:Y:S01]  /*00e0*/  LDCU UR22, c[0x0][0x370] ;  /* 0x00006e00ff1677ac */ /* 0x000ee20008000800 */
[----:B------:R-:W-:-:S03]  /*00f0*/  SHF.L.U32 R31, R2, 0x1, RZ ;  /* 0x00000001021f7819 */ /* 0x000fc600000006ff */
[----:B------:R-:W4:Y:S01]  /*0100*/  S2UR UR12, SR_CgaCtaId ;  /* 0x00000000000c79c3 */ /* 0x000f220000008800 */
[----:B------:R-:W-:Y:S01]  /*0110*/  UMOV UR8, 0x400 ;  /* 0x0000040000087882 */ /* 0x000fe20000000000 */
[----:B------:R-:W-:Y:S01]  /*0120*/  LOP3.LUT R31, R31, 0x6, RZ, 0xc0, !PT ;  /* 0x000000061f1f7812 */ /* 0x000fe200078ec0ff */
[----:B------:R-:W-:Y:S01]  /*0130*/  UIADD3 UR4, UPT, UPT, UR8, 0x40, URZ ;  /* 0x0000004008047890 */ /* 0x000fe2000fffe0ff */
[----:B------:R-:W0:Y:S01]  /*0140*/  LDCU.U8 UR23, c[0x0][0x414] ;  /* 0x00008280ff1777ac */ /* 0x000e220008000000 */
[----:B------:R-:W-:Y:S02]  /*0150*/  UIADD3 UR7, UPT, UPT, -UR20, URZ, URZ ;  /* 0x000000ff14077290 */ /* 0x000fe4000fffe1ff */
[----:B-1----:R-:W-:Y:S02]  /*0160*/  ULEA UR9, UR21, UR5, 0x1 ;  /* 0x0000000515097291 */ /* 0x002fe4000f8e08ff */
[----:B------:R-:W-:Y:S02]  /*0170*/  UIADD3 UR10, UPT, UPT, UR5, UR21, URZ ;  /* 0x00000015050a7290 */ /* 0x000fe4000fffe0ff */
[----:B---3--:R-:W-:Y:S01]  /*0180*/  ULOP3.LUT UR11, UR22, 0x7, URZ, 0xc0, !UPT ;  /* 0x00000007160b7892 */ /* 0x008fe2000f8ec0ff */
[----:B0-----:R-:W-:Y:S01]  /*0190*/  IMAD R30, R3, UR20, R28 ;  /* 0x00000014031e7c24 */ /* 0x001fe2000f8e021c */
[----:B------:R-:W-:Y:S01]  /*01a0*/  LOP3.LUT R28, R28, 0xf8, RZ, 0xc0, !PT ;  /* 0x000000f81c1c7812 */ /* 0x000fe200078ec0ff */
[----:B------:R-:W-:-:S02]  /*01b0*/  ULOP3.LUT UR24, UR22, 0x7ffffff8, URZ, 0xc0, !UPT ;  /* 0x7ffffff816187892 */ /* 0x000fc4000f8ec0ff */
[----:B------:R-:W-:Y:S01]  /*01c0*/  UIADD3 UR11, UPT, UPT, UR11, -0x1, URZ ;  /* 0xffffffff0b0b7890 */ /* 0x000fe2000fffe0ff */
[----:B------:R-:W-:Y:S02]  /*01d0*/  IADD3 R27, PT, PT, R30, 0x20, RZ ;  /* 0x000000201e1b7810 */ /* 0x000fe40007ffe0ff */
[----:B------:R-:W-:Y:S01]  /*01e0*/  SHF.R.S32.HI R3, RZ, 0x1f, R30 ;  /* 0x0000001fff037819 */ /* 0x000fe2000001141e */
[----:B----4-:R-:W-:Y:S01]  /*01f0*/  ULEA UR4, UR12, UR4, 0x18 ;  /* 0x000000040c047291 */ /* 0x010fe2000f8ec0ff */
[----:B------:R-:W-:Y:S01]  /*0200*/  SHF.R.S32.HI R5, RZ, 0x1f, R27 ;  /* 0x0000001fff057819 */ /* 0x000fe2000001141b */
[----:B------:R-:W-:Y:S02]  /*0210*/  UISETP.GE.U32.AND UP0, UPT, UR11, 0x3, UPT ;  /* 0x000000030b00788c */ /* 0x000fe4000bf06070 */
[----:B------:R-:W-:Y:S02]  /*0220*/  ULEA UR8, UR12, UR8, 0x18 ;  /* 0x000000080c087291 */ /* 0x000fe4000f8ec0ff */
[----:B------:R-:W-:Y:S01]  /*0230*/  LEA R29, R2, UR4, 0x4 ;  /* 0x00000004021d7c11 */ /* 0x000fe2000f8e20ff */
[----:B------:R-:W-:Y:S01]  /*0240*/  UMOV UR4, URZ ;  /* 0x000000ff00047c82 */ /* 0x000fe20008000000 */
[----:B--2---:R-:W-:-:S08]  /*0250*/  UMOV UR11, UR5 ;  /* 0x00000005000b7c82 */ /* 0x004fd00008000000 */
.L_x_644:
[----:B0-----:R-:W0:Y:S01]  /*0260*/  LDC R12, c[0x0][0x410] ;  /* 0x00010400ff0c7b82 */ /* 0x001e220000000800 */
[----:B------:R-:W1:Y:S01]  /*0270*/  LDCU.64 UR12, c[0x0][0x3b8] ;  /* 0x00007700ff0c77ac */ /* 0x000e620008000a00 */
[----:B------:R-:W-:Y:S01]  /*0280*/  ISETP.LE.AND P4, PT, RZ, UR11, PT ;  /* 0x0000000bff007c0c */ /* 0x000fe2000bf83270 */
[----:B------:R-:W2:Y:S05]  /*0290*/  LDCU.128 UR28, c[0x0][0x400] ;  /* 0x00008000ff1c77ac */ /* 0x000eaa0008000c00 */
[----:B------:R-:W3:Y:S01]  /*02a0*/  LDC.64 R20, c[0x0][0x3a8] ;  /* 0x0000ea00ff147b82 */ /* 0x000ee20000000a00 */
[----:B-1----:R-:W-:Y:S01]  /*02b0*/  UIMAD.WIDE UR12, UR11, 0x8, UR12 ;  /* 0x000000080b0c78a5 */ /* 0x002fe2000f8e020c */
[----:B--2---:R-:W-:-:S02]  /*02c0*/  ISETP.GE.U32.AND P0, PT, R30, UR28, PT ;  /* 0x0000001c1e007c0c */ /* 0x004fc4000bf06070 */
[----:B0-----:R-:W-:-:S03]  /*02d0*/  IABS R9, R12 ;  /* 0x0000000c00097213 */ /* 0x001fc60000000000 */
[----:B------:R-:W-:Y:S01]  /*02e0*/  MOV R10, UR12 ;  /* 0x0000000c000a7c02 */ /* 0x000fe20008000f00 */
[----:B------:R-:W0:Y:S01]  /*02f0*/  I2F.RP R4, R9 ;  /* 0x0000000900047306 */ /* 0x000e220000209400 */
[----:B------:R-:W-:-:S07]  /*0300*/  ISETP.GE.AND.EX P0, PT, R3, UR29, PT, P0 ;  /* 0x0000001d03007c0c */ /* 0x000fce000bf06300 */
[----:B0-----:R-:W0:Y:S02]  /*0310*/  MUFU.RCP R4, R4 ;  /* 0x0000000400047308 */ /* 0x001e240000001000 */
[----:B0-----:R-:W-:-:S06]  /*0320*/  IADD3 R6, PT, PT, R4, 0xffffffe, RZ ;  /* 0x0ffffffe04067810 */ /* 0x001fcc0007ffe0ff */
[----:B------:R0:W1:Y:S02]  /*0330*/  F2I.FTZ.U32.TRUNC.NTZ R7, R6 ;  /* 0x0000000600077305 */ /* 0x000064000021f000 */
[----:B0-----:R-:W-:Y:S01]  /*0340*/  HFMA2 R6, -RZ, RZ, 0, 0 ;  /* 0x00000000ff067431 */ /* 0x001fe200000001ff */
[----:B-1----:R-:W-:-:S05]  /*0350*/  IADD3 R8, PT, PT, RZ, -R7, RZ ;  /* 0x80000007ff087210 */ /* 0x002fca0007ffe0ff */
[----:B------:R-:W-:Y:S01]  /*0360*/  IMAD R11, R8, R9, RZ ;  /* 0x00000009080b7224 */ /* 0x000fe200078e02ff */
[----:B------:R-:W-:-:S03]  /*0370*/  IABS R8, UR11 ;  /* 0x0000000b00087c13 */ /* 0x000fc60008000000 */
[----:B------:R-:W-:Y:S01]  /*0380*/  IMAD.HI.U32 R7, R7, R11, R6 ;  /* 0x0000000b07077227 */ /* 0x000fe200078e0006 */
[----:B------:R-:W-:Y:S02]  /*0390*/  MOV R11, UR13 ;  /* 0x0000000d000b7c02 */ /* 0x000fe40008000f00 */
[----:B------:R-:W-:-:S03]  /*03a0*/  LOP3.LUT R6, R12, UR11, RZ, 0x3c, !PT ;  /* 0x0000000b0c067c12 */ /* 0x000fc6000f8e3cff */
[----:B------:R-:W-:Y:S01]  /*03b0*/  IMAD.HI.U32 R7, R7, R8, RZ ;  /* 0x0000000807077227 */ /* 0x000fe200078e00ff */
[----:B------:R-:W2:Y:S01]  /*03c0*/  LDG.E.64 R10, desc[UR18][R10.64] ;  /* 0x000000120a0a7981 */ /* 0x000ea2000c1e1b00 */
[----:B------:R-:W-:-:S03]  /*03d0*/  ISETP.GE.AND P5, PT, R6, RZ, PT ;  /* 0x000000ff0600720c */ /* 0x000fc60003fa6270 */
[----:B------:R-:W-:-:S05]  /*03e0*/  IADD3 R4, PT, PT, -R7, RZ, RZ ;  /* 0x000000ff07047210 */ /* 0x000fca0007ffe1ff */
[----:B------:R-:W-:-:S05]  /*03f0*/  IMAD R4, R9, R4, R8 ;  /* 0x0000000409047224 */ /* 0x000fca00078e0208 */
[----:B------:R-:W-:-:S13]  /*0400*/  ISETP.GT.U32.AND P2, PT, R9, R4, PT ;  /* 0x000000040900720c */ /* 0x000fda0003f44070 */
[----:B------:R-:W-:-:S04]  /*0410*/  @!P2 IADD3 R4, PT, PT, R4, -R9, RZ ;  /* 0x800000090404a210 */ /* 0x000fc80007ffe0ff */
[CC--:B------:R-:W-:Y:S02]  /*0420*/  ISETP.GE.U32.AND P1, PT, R4.reuse, R9.reuse, PT ;  /* 0x000000090400720c */ /* 0x0c0fe40003f26070 */
[-C--:B------:R-:W-:Y:S02]  /*0430*/  ISETP.GT.U32.AND P3, PT, R9, R4.reuse, PT ;  /* 0x000000040900720c */ /* 0x080fe40003f64070 */
[----:B------:R-:W-:Y:S02]  /*0440*/  IADD3 R9, PT, PT, R4, -R9, RZ ;  /* 0x8000000904097210 */ /* 0x000fe40007ffe0ff */
[----:B------:R-:W-:Y:S02]  /*0450*/  @!P2 IADD3 R7, PT, PT, R7, 0x1, RZ ;  /* 0x000000010707a810 */ /* 0x000fe40007ffe0ff */
[----:B------:R-:W-:Y:S02]  /*0460*/  SEL R4, R9, R4, !P3 ;  /* 0x0000000409047207 */ /* 0x000fe40005800000 */
[----:B------:R-:W-:-:S03]  /*0470*/  LOP3.LUT R9, RZ, R12, RZ, 0x33, !PT ;  /* 0x0000000cff097212 */ /* 0x000fc600078e33ff */
[----:B------:R-:W-:Y:S02]  /*0480*/  @P1 IADD3 R7, PT, PT, R7, 0x1, RZ ;  /* 0x0000000107071810 */ /* 0x000fe40007ffe0ff */
[----:B------:R-:W-:Y:S02]  /*0490*/  ISETP.NE.AND P1, PT, R12, RZ, PT ;  /* 0x000000ff0c00720c */ /* 0x000fe40003f25270 */
[----:B------:R-:W-:Y:S01]  /*04a0*/  @!P4 IADD3 R4, PT, PT, -R4, RZ, RZ ;  /* 0x000000ff0404c210 */ /* 0x000fe20007ffe1ff */
[----:B------:R-:W0:Y:S01]  /*04b0*/  @!P0 LDC.64 R12, c[0x0][0x3f8] ;  /* 0x0000fe00ff0c8b82 */ /* 0x000e220000000a00 */
[----:B------:R-:W-:Y:S02]  /*04c0*/  @!P5 IADD3 R7, PT, PT, -R7, RZ, RZ ;  /* 0x000000ff0707d210 */ /* 0x000fe40007ffe1ff */
[C---:B------:R-:W-:Y:S02]  /*04d0*/  SEL R17, R9.reuse, R4, !P1 ;  /* 0x0000000409117207 */ /* 0x040fe40004800000 */
[----:B------:R-:W-:-:S02]  /*04e0*/  SEL R9, R9, R7, !P1 ;  /* 0x0000000709097207 */ /* 0x000fc40004800000 */
[----:B------:R-:W-:Y:S02]  /*04f0*/  ISETP.GE.U32.AND P1, PT, R27, UR28, PT ;  /* 0x0000001c1b007c0c */ /* 0x000fe4000bf26070 */
[----:B------:R-:W-:Y:S02]  /*0500*/  SHF.R.S32.HI R6, RZ, 0x1f, R9 ;  /* 0x0000001fff067819 */ /* 0x000fe40000011409 */
[----:B------:R-:W-:Y:S02]  /*0510*/  SHF.L.U32 R4, R17, 0x3, RZ ;  /* 0x0000000311047819 */ /* 0x000fe400000006ff */
[----:B------:R-:W-:Y:S01]  /*0520*/  ISETP.GE.AND.EX P1, PT, R5, UR29, PT, P1 ;  /* 0x0000001d05007c0c */ /* 0x000fe2000bf26310 */
[----:B------:R-:W-:Y:S01]  /*0530*/  IMAD R8, R6, UR30, RZ ;  /* 0x0000001e06087c24 */ /* 0x000fe2000f8e02ff */
[----:B------:R-:W-:Y:S01]  /*0540*/  SHF.R.S32.HI R35, RZ, 0x1f, R4 ;  /* 0x0000001fff237819 */ /* 0x000fe20000011404 */
[----:B------:R-:W1:Y:S01]  /*0550*/  @!P0 LDC.64 R6, c[0x0][0x3a0] ;  /* 0x0000e800ff068b82 */ /* 0x000e620000000a00 */
[----:B------:R-:W-:-:S05]  /*0560*/  LOP3.LUT R34, R4, R31, RZ, 0xfc, !PT ;  /* 0x0000001f04227212 */ /* 0x000fca00078efcff */
[----:B------:R-:W-:-:S04]  /*0570*/  IMAD.WIDE.U32 R34, R9, UR30, R34 ;  /* 0x0000001e09227c25 */ /* 0x000fc8000f8e0022 */
[----:B------:R-:W-:Y:S01]  /*0580*/  IMAD R9, R9, UR31, R8 ;  /* 0x0000001f09097c24 */ /* 0x000fe2000f8e0208 */
[----:B------:R-:W4:Y:S01]  /*0590*/  @!P1 LDC.64 R14, c[0x0][0x3f8] ;  /* 0x0000fe00ff0e9b82 */ /* 0x000f220000000a00 */
[----:B0-----:R-:W-:Y:S01]  /*05a0*/  @!P0 IMAD R8, R3, R12, RZ ;  /* 0x0000000c03088224 */ /* 0x001fe200078e02ff */
[----:B------:R-:W-:Y:S02]  /*05b0*/  @!P0 MOV R36, R34 ;  /* 0x0000002200248202 */ /* 0x000fe40000000f00 */
[----:B------:R-:W-:Y:S01]  /*05c0*/  IADD3 R37, PT, PT, R35, R9, RZ ;  /* 0x0000000923257210 */ /* 0x000fe20007ffe0ff */
[C---:B------:R-:W-:Y:S02]  /*05d0*/  @!P0 IMAD R9, R30.reuse, R13, R8 ;  /* 0x0000000d1e098224 */ /* 0x040fe400078e0208 */
[----:B------:R-:W-:Y:S01]  /*05e0*/  @!P0 IMAD.WIDE.U32 R12, R30, R12, R36 ;  /* 0x0000000c1e0c8225 */ /* 0x000fe200078e0024 */
[----:B------:R-:W-:-:S04]  /*05f0*/  ISETP.NE.AND P2, PT, RZ, UR23, PT ;  /* 0x00000017ff007c0c */ /* 0x000fc8000bf45270 */
[----:B------:R-:W-:Y:S02]  /*0600*/  @!P0 IADD3 R13, PT, PT, R13, R9, RZ ;  /* 0x000000090d0d8210 */ /* 0x000fe40007ffe0ff */
[C---:B------:R-:W-:Y:S01]  /*0610*/  @!P0 SHF.L.U32 R25, R12.reuse, 0x1, RZ ;  /* 0x000000010c198819 */ /* 0x040fe200000006ff */
[----:B------:R-:W0:Y:S01]  /*0620*/  @!P0 LDC.64 R8, c[0x0][0x398] ;  /* 0x0000e600ff088b82 */ /* 0x000e220000000a00 */
[----:B------:R-:W-:Y:S02]  /*0630*/  @!P0 SHF.L.U64.HI R16, R12, 0x1, R13 ;  /* 0x000000010c108819 */ /* 0x000fe4000001020d */
[----:B-1----:R-:W-:-:S04]  /*0640*/  @!P0 IADD3 R32, P3, PT, R25, R6, RZ ;  /* 0x0000000619208210 */ /* 0x002fc80007f7e0ff */
[----:B------:R-:W-:Y:S01]  /*0650*/  @!P0 IADD3.X R33, PT, PT, R16, R7, RZ, P3, !PT ;  /* 0x0000000710218210 */ /* 0x000fe20001ffe4ff */
[----:B------:R-:W1:Y:S01]  /*0660*/  @!P1 LDC.64 R12, c[0x0][0x398] ;  /* 0x0000e600ff0c9b82 */ /* 0x000e620000000a00 */
[----:B----4-:R-:W-:-:S07]  /*0670*/  @!P1 IMAD R22, R5, R14, RZ ;  /* 0x0000000e05169224 */ /* 0x010fce00078e02ff */
[----:B------:R-:W4:Y:S01]  /*0680*/  @!P1 LDC.64 R6, c[0x0][0x3a0] ;  /* 0x0000e800ff069b82 */ /* 0x000f220000000a00 */
[----:B------:R-:W-:Y:S01]  /*0690*/  @!P1 IMAD R15, R27, R15, R22 ;  /* 0x0000000f1b0f9224 */ /* 0x000fe200078e0216 */
[----:B------:R-:W-:Y:S02]  /*06a0*/  @!P1 MOV R22, R34 ;  /* 0x0000002200169202 */ /* 0x000fe40000000f00 */
[----:B------:R-:W-:-:S04]  /*06b0*/  @!P1 MOV R23, R37 ;  /* 0x0000002500179202 */ /* 0x000fc80000000f00 */
[----:B------:R-:W3:Y:S01]  /*06c0*/  @P2 LDC.64 R18, c[0x0][0x3b0] ;  /* 0x0000ec00ff122b82 */ /* 0x000ee20000000a00 */
[----:B------:R-:W-:Y:S01]  /*06d0*/  @!P1 IMAD.WIDE.U32 R22, R27, R14, R22 ;  /* 0x0000000e1b169225 */ /* 0x000fe200078e0016 */
[----:B0-----:R-:W-:-:S04]  /*06e0*/  @!P0 IADD3 R8, P3, PT, R25, R8, RZ ;  /* 0x0000000819088210 */ /* 0x001fc80007f7e0ff */
[----:B------:R-:W-:Y:S02]  /*06f0*/  @!P1 IADD3 R23, PT, PT, R23, R15, RZ ;  /* 0x0000000f17179210 */ /* 0x000fe40007ffe0ff */
[----:B------:R-:W-:Y:S02]  /*0700*/  @!P1 SHF.L.U32 R15, R22, 0x1, RZ ;  /* 0x00000001160f9819 */ /* 0x000fe400000006ff */
[----:B------:R-:W-:Y:S01]  /*0710*/  @!P0 IADD3.X R9, PT, PT, R16, R9, RZ, P3, !PT ;  /* 0x0000000910098210 */ /* 0x000fe20001ffe4ff */
[----:B------:R-:W-:Y:S01]  /*0720*/  HFMA2 R26, -RZ, RZ, 0, 0 ;  /* 0x00000000ff1a7431 */ /* 0x000fe200000001ff */
[----:B------:R-:W-:Y:S02]  /*0730*/  @!P1 SHF.L.U64.HI R22, R22, 0x1, R23 ;  /* 0x0000000116169819 */ /* 0x000fe40000010217 */
[----:B------:R-:W-:Y:S02]  /*0740*/  IADD3 R23, PT, PT, R31, R4, RZ ;  /* 0x000000041f177210 */ /* 0x000fe40007ffe0ff */
[----:B----4-:R-:W-:-:S02]  /*0750*/  @!P1 IADD3 R14, P3, PT, R15, R6, RZ ;  /* 0x000000060f0e9210 */ /* 0x010fc40007f7e0ff */
[----:B------:R-:W-:Y:S02]  /*0760*/  CS2R R24, SRZ ;  /* 0x0000000000187805 */ /* 0x000fe4000001ff00 */
[----:B-1----:R-:W-:Y:S02]  /*0770*/  @!P1 IADD3 R12, P4, PT, R15, R12, RZ ;  /* 0x0000000c0f0c9210 */ /* 0x002fe40007f9e0ff */
[C---:B------:R-:W-:Y:S02]  /*0780*/  @!P1 IADD3.X R15, PT, PT, R22.reuse, R7, RZ, P3, !PT ;  /* 0x00000007160f9210 */ /* 0x040fe40001ffe4ff */
[----:B------:R-:W-:Y:S01]  /*0790*/  CS2R R6, SRZ ;  /* 0x0000000000067805 */ /* 0x000fe2000001ff00 */
[C---:B---3--:R-:W-:Y:S01]  /*07a0*/  IMAD.WIDE R20, R23.reuse, 0x4, R20 ;  /* 0x0000000417147825 */ /* 0x048fe200078e0214 */
[----:B------:R0:W5:Y:S03]  /*07b0*/  @!P0 LDG.E R25, desc[UR18][R8.64] ;  /* 0x0000001208198981 */ /* 0x000166000c1e1900 */
[----:B------:R-:W-:Y:S01]  /*07c0*/  @P2 IMAD.WIDE R18, R23, 0x4, R18 ;  /* 0x0000000417122825 */ /* 0x000fe200078e0212 */
[----:B------:R0:W5:Y:S04]  /*07d0*/  @!P0 LDG.E R26, desc[UR18][R32.64] ;  /* 0x00000012201a8981 */ /* 0x000168000c1e1900 */
[----:B------:R0:W5:Y:S04]  /*07e0*/  @P2 LDG.E.64 R6, desc[UR18][R18.64] ;  /* 0x0000001212062981 */ /* 0x000168000c1e1b00 */
[----:B------:R0:W5:Y:S01]  /*07f0*/  LDG.E.64 R8, desc[UR18][R20.64] ;  /* 0x0000001214087981 */ /* 0x000162000c1e1b00 */
[----:B------:R-:W-:Y:S01]  /*0800*/  HFMA2 R4, -RZ, RZ, 0, 0 ;  /* 0x00000000ff047431 */ /* 0x000fe200000001ff */
[----:B------:R-:W-:-:S02]  /*0810*/  @!P1 IADD3.X R13, PT, PT, R22, R13, RZ, P4, !PT ;  /* 0x0000000d160d9210 */ /* 0x000fc400027fe4ff */
[----:B------:R0:W5:Y:S04]  /*0820*/  @!P1 LDG.E R24, desc[UR18][R14.64] ;  /* 0x000000120e189981 */ /* 0x000168000c1e1900 */
[----:B------:R0:W5:Y:S01]  /*0830*/  @!P1 LDG.E R4, desc[UR18][R12.64] ;  /* 0x000000120c049981 */ /* 0x000162000c1e1900 */
[----:B------:R-:W-:Y:S01]  /*0840*/  UISETP.NE.AND UP2, UPT, UR23, URZ, UPT ;  /* 0x000000ff1700728c */ /* 0x000fe2000bf45270 */
[----:B------:R-:W-:Y:S01]  /*0850*/  UMOV UR25, 0x3f800000 ;  /* 0x3f80000000197882 */ /* 0x000fe20000000000 */
        /* <DEDUP_REMOVED lines=8> */
[----:B------:R-:W1:Y:S02]  /*08e0*/  @P1 MUFU.RSQ R10, R10 ;  /* 0x0000000a000a1308 */ /* 0x000e640000001400 */
[----:B-1----:R-:W-:-:S13]  /*08f0*/  @P1 R2UR UR12, R10 ;  /* 0x000000000a0c12ca */ /* 0x002fda00000e0000 */
[----:B------:R-:W-:Y:S01]  /*0900*/  @UP1 UMOV UR25, UR12 ;  /* 0x0000000c00191c82 */ /* 0x000fe20008000000 */
[----:B0-----:R-:W-:Y:S05]  /*0910*/  BRA.U UP2, `(.L_x_620) ;  /* 0x0000000102947547 */ /* 0x001fea000b800000 */
[--C-:B-----5:R-:W-:Y:S02]  /*0920*/  HADD2.F32 R12, -RZ, R26.reuse.H0_H0 ;  /* 0x2000001aff0c7230 */ /* 0x120fe40000004100 */
[--C-:B------:R-:W-:Y:S02]  /*0930*/  HADD2.F32 R11, -RZ, R25.reuse.H0_H0 ;  /* 0x20000019ff0b7230 */ /* 0x100fe40000004100 */
[----:B------:R-:W-:Y:S02]  /*0940*/  HADD2.F32 R13, -RZ, R26.H1_H1 ;  /* 0x3000001aff0d7230 */ /* 0x000fe40000004100 */
[----:B------:R-:W-:Y:S01]  /*0950*/  FADD.FTZ R12, R12, -UR31 ;  /* 0x8000001f0c0c7e21 */ /* 0x000fe20008010000 */
[----:B------:R-:W-:Y:S02]  /*0960*/  HADD2.F32 R10, -RZ, R25.H1_H1 ;  /* 0x30000019ff0a7230 */ /* 0x000fe40000004100 */
[----:B------:R-:W-:Y:S01]  /*0970*/  FMUL.FTZ R15, R8, R11 ;  /* 0x0000000b080f7220 */ /* 0x000fe20000410000 */
[----:B------:R-:W-:-:S02]  /*0980*/  HADD2.F32 R18, -RZ, R24.H0_H0 ;  /* 0x20000018ff127230 */ /* 0x000fc40000004100 */
[----:B------:R-:W-:Y:S01]  /*0990*/  FADD.FTZ R13, R13, -UR31 ;  /* 0x8000001f0d0d7e21 */ /* 0x000fe20008010000 */
[----:B------:R-:W-:Y:S01]  /*09a0*/  FMUL.FTZ R12, R12, UR25 ;  /* 0x000000190c0c7c20 */ /* 0x000fe20008410000 */
[----:B------:R-:W-:Y:S01]  /*09b0*/  FMUL.FTZ R14, R9, R10 ;  /* 0x0000000a090e7220 */ /* 0x000fe20000410000 */
[----:B------:R-:W-:Y:S01]  /*09c0*/  FADD.FTZ R19, RZ, R15 ;  /* 0x0000000fff137221 */ /* 0x000fe20000010000 */
[----:B------:R-:W-:Y:S01]  /*09d0*/  FMUL.FTZ R13, R13, UR25 ;  /* 0x000000190d0d7c20 */ /* 0x000fe20008410000 */
[----:B------:R-:W-:Y:S01]  /*09e0*/  FFMA.FTZ R16, R12, R15, RZ ;  /* 0x0000000f0c107223 */ /* 0x000fe200000100ff */
[----:B------:R-:W-:Y:S01]  /*09f0*/  FADD.FTZ R20, R18, -UR31 ;  /* 0x8000001f12147e21 */ /* 0x000fe20008010000 */
[----:B------:R-:W-:Y:S01]  /*0a00*/  FADD.FTZ R18, R14, R19 ;  /* 0x000000130e127221 */ /* 0x000fe20000010000 */
[----:B------:R-:W-:Y:S02]  /*0a10*/  HADD2.F32 R15, -RZ, R4.H0_H0 ;  /* 0x20000004ff0f7230 */ /* 0x000fe40000004100 */
[----:B------:R-:W-:Y:S01]  /*0a20*/  FFMA.FTZ R19, R13, R14, R16 ;  /* 0x0000000e0d137223 */ /* 0x000fe20000010010 */
[----:B------:R-:W-:-:S02]  /*0a30*/  HADD2.F32 R14, -RZ, R24.H1_H1 ;  /* 0x30000018ff0e7230 */ /* 0x000fc40000004100 */
[----:B------:R-:W-:Y:S01]  /*0a40*/  FMUL.FTZ R20, R20, UR25 ;  /* 0x0000001914147c20 */ /* 0x000fe20008410000 */
[----:B------:R-:W-:Y:S02]  /*0a50*/  HADD2.F32 R16, -RZ, R4.H1_H1 ;  /* 0x30000004ff107230 */ /* 0x000fe40000004100 */
[----:B------:R-:W-:Y:S01]  /*0a60*/  FMUL.FTZ R21, R8, R15 ;  /* 0x0000000f08157220 */ /* 0x000fe20000410000 */
[----:B------:R-:W-:Y:S01]  /*0a70*/  FFMA.FTZ R12, R11, R12, RZ ;  /* 0x0000000c0b0c7223 */ /* 0x000fe200000100ff */
[----:B------:R-:W-:Y:S01]  /*0a80*/  FADD.FTZ R14, R14, -UR31 ;  /* 0x8000001f0e0e7e21 */ /* 0x000fe20008010000 */
[----:B------:R-:W-:Y:S01]  /*0a90*/  FFMA.FTZ R13, R10, R13, RZ ;  /* 0x0000000d0a0d7223 */ /* 0x000fe200000100ff */
[----:B------:R-:W-:Y:S01]  /*0aa0*/  FADD.FTZ R23, R18, R21 ;  /* 0x0000001512177221 */ /* 0x000fe20000010000 */
[----:B------:R-:W-:Y:S01]  /*0ab0*/  FFMA.FTZ R22, R20, R21, R19 ;  /* 0x0000001514167223 */ /* 0x000fe20000010013 */
[----:B------:R-:W-:Y:S01]  /*0ac0*/  FMUL.FTZ R21, R14, UR25 ;  /* 0x000000190e157c20 */ /* 0x000fe20008410000 */
[----:B------:R-:W-:Y:S01]  /*0ad0*/  FMUL.FTZ R18, R9, R16 ;  /* 0x0000001009127220 */ /* 0x000fe20000410000 */
[----:B------:R-:W-:Y:S01]  /*0ae0*/  FADD.FTZ R14, RZ, R11 ;  /* 0x0000000bff0e7221 */ /* 0x000fe20000010000 */
[----:B------:R-:W-:Y:S01]  /*0af0*/  FADD.FTZ R11, RZ, R10 ;  /* 0x0000000aff0b7221 */ /* 0x000fe20000010000 */
[C---:B------:R-:W-:Y:S01]  /*0b00*/  FFMA.FTZ R12, R15.reuse, R20, R12 ;  /* 0x000000140f0c7223 */ /* 0x040fe2000001000c */
[----:B------:R-:W-:Y:S01]  /*0b10*/  FADD.FTZ R19, R18, R23 ;  /* 0x0000001712137221 */ /* 0x000fe20000010000 */
[----:B------:R-:W-:Y:S01]  /*0b20*/  FADD.FTZ R14, R15, R14 ;  /* 0x0000000e0f0e7221 */ /* 0x000fe20000010000 */
[----:B------:R-:W-:Y:S01]  /*0b30*/  FFMA.FTZ R18, R21, R18, R22 ;  /* 0x0000001215127223 */ /* 0x000fe20000010016 */
[C---:B------:R-:W-:Y:S01]  /*0b40*/  FADD.FTZ R15, R16.reuse, R11 ;  /* 0x0000000b100f7221 */ /* 0x040fe20000010000 */
[----:B------:R-:W-:Y:S01]  /*0b50*/  FFMA.FTZ R13, R16, R21, R13 ;  /* 0x00000015100d7223 */ /* 0x000fe2000001000d */
[----:B------:R-:W-:Y:S06]  /*0b60*/  BRA `(.L_x_621) ;  /* 0x0000000400207947 */ /* 0x000fec0003800000 */
.L_x_620:
[----:B-----5:R-:W-:Y:S02]  /*0b70*/  HADD2.F32 R10, -RZ, R26.H0_H0 ;  /* 0x2000001aff0a7230 */ /* 0x020fe40000004100 */
[--C-:B------:R-:W-:Y:S02]  /*0b80*/  HADD2.F32 R12, -RZ, R24.reuse.H0_H0 ;  /* 0x20000018ff0c7230 */ /* 0x100fe40000004100 */
[----:B------:R-:W-:Y:S02]  /*0b90*/  HADD2.F32 R16, -RZ, R24.H1_H1 ;  /* 0x30000018ff107230 */ /* 0x000fe40000004100 */
[----:B------:R-:W-:Y:S01]  /*0ba0*/  FADD.FTZ R11, R10, -UR31 ;  /* 0x8000001f0a0b7e21 */ /* 0x000fe20008010000 */
[----:B------:R-:W-:Y:S02]  /*0bb0*/  HADD2.F32 R10, -RZ, R26.H1_H1 ;  /* 0x3000001aff0a7230 */ /* 0x000fe40000004100 */
[----:B------:R-:W-:Y:S01]  /*0bc0*/  FADD.FTZ R12, R12, -UR31 ;  /* 0x8000001f0c0c7e21 */ /* 0x000fe20008010000 */
[----:B------:R-:W-:Y:S01]  /*0bd0*/  FMUL.FTZ R11, R11, UR25 ;  /* 0x000000190b0b7c20 */ /* 0x000fe20008410000 */
[----:B------:R-:W-:Y:S01]  /*0be0*/  FADD.FTZ R16, R16, -UR31 ;  /* 0x8000001f10107e21 */ /* 0x000fe20008010000 */
[----:B------:R-:W-:Y:S01]  /*0bf0*/  FADD.FTZ R10, R10, -UR31 ;  /* 0x8000001f0a0a7e21 */ /* 0x000fe20008010000 */
[----:B------:R-:W-:Y:S01]  /*0c00*/  FMUL.FTZ R13, R12, UR25 ;  /* 0x000000190c0d7c20 */ /* 0x000fe20008410000 */
[--C-:B------:R-:W-:Y:S01]  /*0c10*/  FFMA.FTZ R21, R8, R11, R6.reuse ;  /* 0x0000000b08157223 */ /* 0x100fe20000010006 */
[----:B------:R-:W-:Y:S01]  /*0c20*/  FMUL.FTZ R16, R16, UR25 ;  /* 0x0000001910107c20 */ /* 0x000fe20008410000 */
[----:B------:R-:W-:Y:S01]  /*0c30*/  FMUL.FTZ R10, R10, UR25 ;  /* 0x000000190a0a7c20 */ /* 0x000fe20008410000 */
[----:B------:R-:W-:Y:S01]  /*0c40*/  FFMA.FTZ R12, R8, R13, R6 ;  /* 0x0000000d080c7223 */ /* 0x000fe20000010006 */
[----:B------:R-:W-:-:S02]  /*0c50*/  FMUL.FTZ R14, R21, -1.4426950216293334961 ;  /* 0xbfb8aa3b150e7820 */ /* 0x000fc40000410000 */
[----:B------:R-:W-:Y:S01]  /*0c60*/  FFMA.FTZ R18, R9, R10, R7 ;  /* 0x0000000a09127223 */ /* 0x000fe20000010007 */
[----:B------:R-:W-:-:S03]  /*0c70*/  FMUL.FTZ R20, R12, -1.4426950216293334961 ;  /* 0xbfb8aa3b0c147820 */ /* 0x000fc60000410000 */
[----:B------:R-:W-:Y:S01]  /*0c80*/  FMUL.FTZ R15, R18, -1.4426950216293334961 ;  /* 0xbfb8aa3b120f7820 */ /* 0x000fe20000410000 */
[----:B------:R-:W0:Y:S08]  /*0c90*/  MUFU.EX2 R14, R14 ;  /* 0x0000000e000e7308 */ /* 0x000e300000000800 */
[----:B------:R-:W1:Y:S08]  /*0ca0*/  MUFU.EX2 R15, R15 ;  /* 0x0000000f000f7308 */ /* 0x000e700000000800 */
[----:B------:R-:W2:Y:S01]  /*0cb0*/  MUFU.EX2 R20, R20 ;  /* 0x0000001400147308 */ /* 0x000ea20000000800 */
[----:B0-----:R-:W-:Y:S01]  /*0cc0*/  FADD.FTZ R23, R14, 1 ;  /* 0x3f8000000e177421 */ /* 0x001fe20000010000 */
[----:B------:R-:W-:-:S04]  /*0cd0*/  FFMA.FTZ R14, R9, R16, R7 ;  /* 0x00000010090e7223 */ /* 0x000fc80000010007 */
[----:B------:R-:W-:Y:S02]  /*0ce0*/  FMUL.FTZ R33, R14, -1.4426950216293334961 ;  /* 0xbfb8aa3b0e217820 */ /* 0x000fe40000410000 */
[----:B------:R-:W0:Y:S01]  /*0cf0*/  MUFU.RCP R22, R23 ;  /* 0x0000001700167308 */ /* 0x000e220000001000 */
[----:B-1----:R-:W-:-:S07]  /*0d00*/  FADD.FTZ R15, R15, 1 ;  /* 0x3f8000000f0f7421 */ /* 0x002fce0000010000 */
[----:B------:R1:W3:Y:S01]  /*0d10*/  MUFU.EX2 R19, R33 ;  /* 0x0000002100137308 */ /* 0x0002e20000000800 */
[----:B--2---:R-:W-:-:S07]  /*0d20*/  FADD.FTZ R20, R20, 1 ;  /* 0x3f80000014147421 */ /* 0x004fce0000010000 */
[----:B------:R-:W2:Y:S01]  /*0d30*/  MUFU.RCP R15, R15 ;  /* 0x0000000f000f7308 */ /* 0x000ea20000001000 */
[----:B0-----:R-:W-:Y:S01]  /*0d40*/  FADD.FTZ R32, -R22, 1 ;  /* 0x3f80000016207421 */ /* 0x001fe20000010100 */
[----:B-1----:R-:W-:-:S03]  /*0d50*/  HADD2.F32 R33, -RZ, R4.H0_H0 ;  /* 0x20000004ff217230 */ /* 0x002fc60000004100 */
[----:B------:R-:W-:Y:S01]  /*0d60*/  FFMA.FTZ R21, R21, R32, 1 ;  /* 0x3f80000015157423 */ /* 0x000fe20000010020 */
[--C-:B------:R-:W-:Y:S02]  /*0d70*/  HADD2.F32 R32, -RZ, R25.reuse.H0_H0 ;  /* 0x20000019ff207230 */ /* 0x100fe40000004100 */
[----:B------:R-:W0:Y:S01]  /*0d80*/  MUFU.RCP R20, R20 ;  /* 0x0000001400147308 */ /* 0x000e220000001000 */
[----:B---3--:R-:W-:Y:S02]  /*0d90*/  FADD.FTZ R23, R19, 1 ;  /* 0x3f80000013177421 */ /* 0x008fe40000010000 */
[----:B------:R-:W-:Y:S01]  /*0da0*/  FMUL.FTZ R22, R32, R22 ;  /* 0x0000001620167220 */ /* 0x000fe20000410000 */
[----:B------:R-:W-:-:S03]  /*0db0*/  HADD2.F32 R32, -RZ, R25.H1_H1 ;  /* 0x30000019ff207230 */ /* 0x000fc60000004100 */
[----:B------:R-:W-:Y:S01]  /*0dc0*/  FMUL.FTZ R21, R22, R21 ;  /* 0x0000001516157220 */ /* 0x000fe20000410000 */
[----:B--2---:R-:W-:Y:S01]  /*0dd0*/  FADD.FTZ R19, -R15, 1 ;  /* 0x3f8000000f137421 */ /* 0x004fe20000010100 */
[----:B------:R-:W-:-:S03]  /*0de0*/  FMUL.FTZ R32, R32, R15 ;  /* 0x0000000f20207220 */ /* 0x000fc60000410000 */
[----:B------:R-:W-:Y:S02]  /*0df0*/  FFMA.FTZ R19, R18, R19, 1 ;  /* 0x3f80000012137423 */ /* 0x000fe40000010013 */
[----:B------:R-:W1:Y:S02]  /*0e00*/  MUFU.RCP R18, R23 ;  /* 0x0000001700127308 */ /* 0x000e640000001000 */
[----:B------:R-:W-:Y:S01]  /*0e10*/  FMUL.FTZ R15, R32, R19 ;  /* 0x00000013200f7220 */ /* 0x000fe20000410000 */
[----:B0-----:R-:W-:-:S04]  /*0e20*/  FADD.FTZ R19, -R20, 1 ;  /* 0x3f80000014137421 */ /* 0x001fc80000010100 */
[----:B------:R-:W-:Y:S01]  /*0e30*/  FFMA.FTZ R12, R12, R19, 1 ;  /* 0x3f8000000c0c7423 */ /* 0x000fe20000010013 */
[----:B------:R-:W-:Y:S01]  /*0e40*/  FMUL.FTZ R19, R33, R20 ;  /* 0x0000001421137220 */ /* 0x000fe20000410000 */
[----:B------:R-:W-:Y:S02]  /*0e50*/  HADD2.F32 R20, -RZ, R4.H1_H1 ;  /* 0x30000004ff147230 */ /* 0x000fe40000004100 */
[----:B-1----:R-:W-:-:S03]  /*0e60*/  FADD.FTZ R33, -R18, 1 ;  /* 0x3f80000012217421 */ /* 0x002fc60000010100 */
[----:B------:R-:W-:Y:S01]  /*0e70*/  FMUL.FTZ R20, R20, R18 ;  /* 0x0000001214147220 */ /* 0x000fe20000410000 */
[----:B------:R-:W-:Y:S01]  /*0e80*/  FFMA.FTZ R33, R14, R33, 1 ;  /* 0x3f8000000e217423 */ /* 0x000fe20000010021 */
[----:B------:R-:W-:Y:S01]  /*0e90*/  FMUL.FTZ R14, R19, R12 ;  /* 0x0000000c130e7220 */ /* 0x000fe20000410000 */
[----:B------:R-:W-:Y:S01]  /*0ea0*/  FMUL.FTZ R12, R8, R21 ;  /* 0x00000015080c7220 */ /* 0x000fe20000410000 */
[----:B------:R-:W-:Y:S01]  /*0eb0*/  FMUL.FTZ R19, R9, R15 ;  /* 0x0000000f09137220 */ /* 0x000fe20000410000 */
[----:B------:R-:W-:Y:S02]  /*0ec0*/  FMUL.FTZ R20, R20, R33 ;  /* 0x0000002114147220 */ /* 0x000fe40000410000 */
[----:B------:R-:W-:Y:S01]  /*0ed0*/  FFMA.FTZ R23, R11, R12, RZ ;  /* 0x0000000c0b177223 */ /* 0x000fe200000100ff */
[----:B------:R-:W-:-:S03]  /*0ee0*/  FADD.FTZ R18, RZ, R12 ;  /* 0x0000000cff127221 */ /* 0x000fc60000010000 */
[----:B------:R-:W-:Y:S01]  /*0ef0*/  FFMA.FTZ R12, R10, R19, R23 ;  /* 0x000000130a0c7223 */ /* 0x000fe20000010017 */
[----:B------:R-:W-:Y:S01]  /*0f00*/  FADD.FTZ R18, R19, R18 ;  /* 0x0000001213127221 */ /* 0x000fe20000010000 */
[----:B------:R-:W-:-:S04]  /*0f10*/  FMUL.FTZ R19, R8, R14 ;  /* 0x0000000e08137220 */ /* 0x000fc80000410000 */
[----:B------:R-:W-:Y:S01]  /*0f20*/  FFMA.FTZ R23, R13, R19, R12 ;  /* 0x000000130d177223 */ /* 0x000fe2000001000c */
[----:B------:R-:W-:Y:S01]  /*0f30*/  FADD.FTZ R12, R18, R19 ;  /* 0x00000013120c7221 */ /* 0x000fe20000010000 */
[----:B------:R-:W-:-:S04]  /*0f40*/  FMUL.FTZ R19, R9, R20 ;  /* 0x0000001409137220 */ /* 0x000fc80000410000 */
[----:B------:R-:W-:Y:S01]  /*0f50*/  FFMA.FTZ R18, R16, R19, R23 ;  /* 0x0000001310127223 */ /* 0x000fe20000010017 */
[----:B------:R-:W-:Y:S01]  /*0f60*/  FADD.FTZ R19, R19, R12 ;  /* 0x0000000c13137221 */ /* 0x000fe20000010000 */
[----:B------:R-:W-:Y:S01]  /*0f70*/  FFMA.FTZ R12, R11, R21, RZ ;  /* 0x000000150b0c7223 */ /* 0x000fe200000100ff */
[----:B------:R-:W-:Y:S01]  /*0f80*/  FFMA.FTZ R11, R10, R15, RZ ;  /* 0x0000000f0a0b7223 */ /* 0x000fe200000100ff */
[----:B------:R-:W-:Y:S01]  /*0f90*/  FADD.FTZ R21, RZ, R21 ;  /* 0x00000015ff157221 */ /* 0x000fe20000010000 */
[----:B------:R-:W-:Y:S01]  /*0fa0*/  FADD.FTZ R15, RZ, R15 ;  /* 0x0000000fff0f7221 */ /* 0x000fe20000010000 */
[----:B------:R-:W-:Y:S01]  /*0fb0*/  FFMA.FTZ R12, R13, R14, R12 ;  /* 0x0000000e0d0c7223 */ /* 0x000fe2000001000c */
[----:B------:R-:W-:Y:S01]  /*0fc0*/  FFMA.FTZ R13, R16, R20, R11 ;  /* 0x00000014100d7223 */ /* 0x000fe2000001000b */
[----:B------:R-:W-:Y:S01]  /*0fd0*/  FADD.FTZ R14, R21, R14 ;  /* 0x0000000e150e7221 */ /* 0x000fe20000010000 */
[----:B------:R-:W-:-:S07]  /*0fe0*/  FADD.FTZ R15, R15, R20 ;  /* 0x000000140f0f7221 */ /* 0x000fce0000010000 */
.L_x_621:
        /* <DEDUP_REMOVED lines=34> */
.L_x_623:
[----:B------:R-:W-:Y:S05]  /*1210*/  BSYNC.RECONVERGENT B0 ;  /* 0x0000000000007941 */ /* 0x000fea0003800200 */
.L_x_622:
        /* <DEDUP_REMOVED lines=15> */
.L_x_625:
[----:B------:R-:W-:Y:S05]  /*1310*/  BSYNC.RECONVERGENT B0 ;  /* 0x0000000000007941 */ /* 0x000fea0003800200 */
.L_x_624:
        /* <DEDUP_REMOVED lines=13> */
[----:B------:R-:W-:-:S02]  /*13f0*/  FADD.FTZ R22, R18, R23 ;  /* 0x0000001712167221 */ /* 0x000fc40000010000 */
[----:B------:R-:W2:Y:S01]  /*1400*/  LDS.128 R16, [R29+0x100] ;  /* 0x000100001d107984 */ /* 0x000ea20000000c00 */
[----:B-1----:R-:W-:Y:S01]  /*1410*/  FADD.FTZ R33, R33, R12 ;  /* 0x0000000c21217221 */ /* 0x002fe20000010000 */
[----:B------:R-:W-:Y:S01]  /*1420*/  FADD.FTZ R20, R20, R13 ;  /* 0x0000000d14147221 */ /* 0x000fe20000010000 */
[----:B------:R-:W-:Y:S01]  /*1430*/  FADD.FTZ R21, R21, R14 ;  /* 0x0000000e15157221 */ /* 0x000fe20000010000 */
[----:B------:R-:W-:Y:S02]  /*1440*/  FADD.FTZ R22, R22, R15 ;  /* 0x0000000f16167221 */ /* 0x000fe40000010000 */
[----:B------:R-:W1:Y:S01]  /*1450*/  LDS.128 R12, [R29+0x140] ;  /* 0x000140001d0c7984 */ /* 0x000e620000000c00 */
[----:B--2---:R-:W-:Y:S01]  /*1460*/  FADD.FTZ R33, R33, R16 ;  /* 0x0000001021217221 */ /* 0x004fe20000010000 */
        /* <DEDUP_REMOVED lines=137> */
.L_x_627:
[----:B------:R-:W-:Y:S05]  /*1d00*/  BSYNC.RECONVERGENT B0 ;  /* 0x0000000000007941 */ /* 0x000fea0003800200 */
.L_x_626:
[----:B------:R-:W-:Y:S04]  /*1d10*/  BSSY.RECONVERGENT B0, `(.L_x_628) ;  /* 0x000001c000007945 */ /* 0x000fe80003800200 */
[----:B------:R-:W-:Y:S05]  /*1d20*/  @P5 BRA `(.L_x_629) ;  /* 0x0000000000685947 */ /* 0x000fea0003800000 */
[----:B-12---:R-:W1:Y:S08]  /*1d30*/  LDC.64 R18, c[0x0][0x3d8] ;  /* 0x0000f600ff127b82 */ /* 0x006e700000000a00 */
[----:B------:R-:W2:Y:S01]  /*1d40*/  LDC.64 R16, c[0x0][0x3f8] ;  /* 0x0000fe00ff107b82 */ /* 0x000ea20000000a00 */
[----:B-1----:R-:W-:-:S05]  /*1d50*/  IMAD.WIDE R32, R32, 0x4, R18 ;  /* 0x0000000420207825 */ /* 0x002fca00078e0212 */
[----:B------:R4:W-:Y:S01]  /*1d60*/  REDG.E.ADD.F32.FTZ.RN.STRONG.GPU desc[UR18][R32.64], R12 ;  /* 0x0000000c200079a6 */ /* 0x0009e2000c12f312 */
[----:B--2---:R-:W-:Y:S01]  /*1d70*/  IMAD.WIDE.U32 R18, R16, 0x3, RZ ;  /* 0x0000000310127825 */ /* 0x004fe200078e00ff */
[----:B------:R-:W-:-:S04]  /*1d80*/  LEA R21, R17, R17, 0x1 ;  /* 0x0000001111157211 */ /* 0x000fc800078e08ff */
[----:B------:R-:W-:Y:S02]  /*1d90*/  IADD3 R21, PT, PT, R19, R21, RZ ;  /* 0x0000001513157210 */ /* 0x000fe40007ffe0ff */
[----:B------:R-:W-:Y:S02]  /*1da0*/  LEA.HI R22, P1, R17, R16, RZ, 0x1 ;  /* 0x0000001011167211 */ /* 0x000fe400078308ff */
[----:B------:R-:W-:Y:S02]  /*1db0*/  LEA.HI R20, P5, R21, R18, RZ, 0x1 ;  /* 0x0000001215147211 */ /* 0x000fe400078b08ff */
[----:B------:R-:W-:-:S04]  /*1dc0*/  LEA R18, P4, R16, R32, 0x2 ;  /* 0x0000002010127211 */ /* 0x000fc800078810ff */
[----:B------:R-:W-:Y:S02]  /*1dd0*/  LEA.HI.X R19, R16, R33, R17, 0x2, P4 ;  /* 0x0000002110137211 */ /* 0x000fe400020f1411 */
[----:B------:R-:W-:Y:S02]  /*1de0*/  SHF.L.U32 R16, R22, 0x1, RZ ;  /* 0x0000000116107819 */ /* 0x000fe400000006ff */
[----:B------:R-:W-:Y:S02]  /*1df0*/  SHF.L.U32 R23, R20, 0x1, RZ ;  /* 0x0000000114177819 */ /* 0x000fe400000006ff */
[----:B------:R-:W-:Y:S02]  /*1e00*/  IADD3.X R17, PT, PT, RZ, R17, RZ, P1, !PT ;  /* 0x00000011ff117210 */ /* 0x000fe40000ffe4ff */
[----:B------:R-:W-:Y:S02]  /*1e10*/  LOP3.LUT R16, R16, 0xfffffffc, RZ, 0xc0, !PT ;  /* 0xfffffffc10107812 */ /* 0x000fe400078ec0ff */
[----:B------:R-:W-:-:S02]  /*1e20*/  IADD3.X R21, PT, PT, RZ, R21, RZ, P5, !PT ;  /* 0x00000015ff157210 */ /* 0x000fc40002ffe4ff */
[----:B------:R-:W-:Y:S02]  /*1e30*/  LOP3.LUT R23, R23, 0xfffffffc, RZ, 0xc0, !PT ;  /* 0xfffffffc17177812 */ /* 0x000fe400078ec0ff */
[----:B------:R-:W-:Y:S02]  /*1e40*/  SHF.L.U64.HI R17, R22, 0x1, R17 ;  /* 0x0000000116117819 */ /* 0x000fe40000010211 */
[----:B------:R-:W-:Y:S02]  /*1e50*/  IADD3 R16, P1, PT, R32, R16, RZ ;  /* 0x0000001020107210 */ /* 0x000fe40007f3e0ff */
[----:B------:R-:W-:Y:S02]  /*1e60*/  SHF.L.U64.HI R21, R20, 0x1, R21 ;  /* 0x0000000114157819 */ /* 0x000fe40000010215 */
[----:B------:R-:W-:Y:S02]  /*1e70*/  IADD3 R20, P4, PT, R32, R23, RZ ;  /* 0x0000001720147210 */ /* 0x000fe40007f9e0ff */
[----:B------:R-:W-:-:S02]  /*1e80*/  IADD3.X R17, PT, PT, R33, R17, RZ, P1, !PT ;  /* 0x0000001121117210 */ /* 0x000fc40000ffe4ff */
[----:B------:R-:W-:-:S03]  /*1e90*/  IADD3.X R21, PT, PT, R33, R21, RZ, P4, !PT ;  /* 0x0000001521157210 */ /* 0x000fc600027fe4ff */
[----:B------:R4:W-:Y:S04]  /*1ea0*/  REDG.E.ADD.F32.FTZ.RN.STRONG.GPU desc[UR18][R16.64], R13 ;  /* 0x0000000d100079a6 */ /* 0x0009e8000c12f312 */
[----:B------:R4:W-:Y:S04]  /*1eb0*/  REDG.E.ADD.F32.FTZ.RN.STRONG.GPU desc[UR18][R18.64], R14 ;  /* 0x0000000e120079a6 */ /* 0x0009e8000c12f312 */
[----:B------:R4:W-:Y:S02]  /*1ec0*/  REDG.E.ADD.F32.FTZ.RN.STRONG.GPU desc[UR18][R20.64], R15 ;  /* 0x0000000f140079a6 */ /* 0x0009e4000c12f312 */
.L_x_629:
[----:B------:R-:W-:Y:S05]  /*1ed0*/  BSYNC.RECONVERGENT B0 ;  /* 0x0000000000007941 */ /* 0x000fea0003800200 */
.L_x_628:
        /* <DEDUP_REMOVED lines=12> */
[----:B------:R-:W-:Y:S01]  /*1fa0*/  MOV R16, UR4 ;  /* 0x0000000400107c02 */ /* 0x000fe20008000f00 */
[----:B------:R-:W-:Y:S02]  /*1fb0*/  UIADD3 UR17, UPT, UPT, UR16, UR5, URZ ;  /* 0x0000000510117290 */ /* 0x000fe4000fffe0ff */
[----:B------:R-:W-:Y:S01]  /*1fc0*/  UIMAD UR14, UR20, UR21, UR5 ;  /* 0x00000015140e72a4 */ /* 0x000fe2000f8e0205 */
[----:B------:R-:W-:-:S03]  /*1fd0*/  LOP3.LUT P1, R16, R16, 0x2, RZ, 0xc0, !PT ;  /* 0x0000000210107812 */ /* 0x000fc6000782c0ff */
[----:B------:R-:W-:Y:S01]  /*1fe0*/  UIMAD.WIDE.U32 UR14, UR14, 0x8, UR12 ;  /* 0x000000080e0e78a5 */ /* 0x000fe2000f8e000c */
[----:B--2---:R-:W-:Y:S02]  /*1ff0*/  SEL R19, RZ, UR22, P1 ;  /* 0x00000016ff137c07 */ /* 0x004fe40008800000 */
[----:B------:R-:W-:Y:S02]  /*2000*/  MOV R13, UR17 ;  /* 0x00000011000d7c02 */ /* 0x000fe40008000f00 */
[----:B------:R-:W-:Y:S02]  /*2010*/  ISETP.NE.AND P1, PT, R19, -0x1, PT ;  /* 0xffffffff1300780c */ /* 0x000fe40003f25270 */
[----:B------:R-:W-:Y:S02]  /*2020*/  MOV R12, UR14 ;  /* 0x0000000e000c7c02 */ /* 0x000fe40008000f00 */
[----:B------:R-:W-:Y:S01]  /*2030*/  IADD3 R17, PT, PT, -R16, 0x1, RZ ;  /* 0x0000000110117810 */ /* 0x000fe20007ffe1ff */
[----:B----4-:R-:W-:Y:S01]  /*2040*/  IMAD.WIDE.U32 R14, R13, 0x4, R14 ;  /* 0x000000040d0e7825 */ /* 0x010fe200078e000e */
[----:B------:R-:W-:-:S05]  /*2050*/  MOV R13, UR15 ;  /* 0x0000000f000d7c02 */ /* 0x000fca0008000f00 */
[----:B------:R4:W-:Y:S01]  /*2060*/  STG.E.64 desc[UR18][R12.64], R10 ;  /* 0x0000000a0c007986 */ /* 0x0009e2000c101b12 */
[----:B------:R-:W-:Y:S06]  /*2070*/  MEMBAR.ALL.GPU ;  /* 0x0000000000007992 */ /* 0x000fec000000a000 */
[----:B------:R-:W-:-:S00]  /*2080*/  ERRBAR ;  /* 0x00000000000079ab */ /* 0x000fc00000000000 */
[----:B------:R-:W-:Y:S06]  /*2090*/  CGAERRBAR ;  /* 0x00000000000075ab */ /* 0x000fec0000000000 */
[----:B------:R4:W-:Y:S01]  /*20a0*/  REDG.E.ADD.S32.STRONG.GPU desc[UR18][R14.64], R17 ;  /* 0x000000110e00798e */ /* 0x0009e2000c12e312 */
[----:B------:R-:W-:Y:S05]  /*20b0*/  @!P1 BRA `(.L_x_631) ;  /* 0x0000000000149947 */ /* 0x000fea0003800000 */
.L_x_632:
[----:B----4-:R-:W2:Y:S04]  /*20c0*/  LDG.E.STRONG.GPU R12, desc[UR18][R14.64] ;  /* 0x000000120e0c7981 */ /* 0x010ea8000c1ef900 */
[----:B--2---:R-:W-:Y:S01]  /*20d0*/  CCTL.IVALL ;  /* 0x00000000ff00798f */ /* 0x004fe20002000000 */
[----:B------:R-:W-:Y:S05]  /*20e0*/  YIELD ;  /* 0x0000000000007946 */ /* 0x000fea0003800000 */
[----:B------:R-:W-:-:S13]  /*20f0*/  ISETP.NE.AND P1, PT, R12, R19, PT ;  /* 0x000000130c00720c */ /* 0x000fda0003f25270 */
[----:B------:R-:W-:Y:S05]  /*2100*/  @P1 BRA `(.L_x_632) ;  /* 0xfffffffc00ec1947 */ /* 0x000fea000383ffff */
.L_x_631:
        /* <DEDUP_REMOVED lines=10> */
[----:B------:R-:W-:Y:S01]  /*21b0*/  UMOV UR14, UR5 ;  /* 0x00000005000e7c82 */ /* 0x000fe20008000000 */
[----:B------:R-:W-:Y:S01]  /*21c0*/  UMOV UR15, UR7 ;  /* 0x00000007000f7c82 */ /* 0x000fe20008000000 */
[----:B------:R-:W-:Y:S01]  /*21d0*/  UMOV UR16, UR10 ;  /* 0x0000000a00107c82 */ /* 0x000fe20008000000 */
[----:B------:R-:W-:-:S07]  /*21e0*/  UMOV UR17, UR9 ;  /* 0x0000000900117c82 */ /* 0x000fce0008000000 */
.L_x_634:
[----:B------:R-:W-:Y:S02]  /*21f0*/  ISETP.EQ.OR P1, PT, RZ, UR15, P3 ;  /* 0x0000000fff007c0c */ /* 0x000fe40009f22670 */
[C---:B----4-:R-:W-:Y:S02]  /*2200*/  IADD3 R12, PT, PT, R20.reuse, 0x1, RZ ;  /* 0x00000001140c7810 */ /* 0x050fe40007ffe0ff */
[----:B------:R-:W-:Y:S02]  /*2210*/  IADD3 R13, PT, PT, R20, 0x2, RZ ;  /* 0x00000002140d7810 */ /* 0x000fe40007ffe0ff */
[----:B------:R-:W-:Y:S02]  /*2220*/  ISETP.EQ.OR P4, PT, R12, UR20, P3 ;  /* 0x000000140c007c0c */ /* 0x000fe40009f82670 */
[----:B------:R-:W-:Y:S02]  /*2230*/  ISETP.EQ.OR P6, PT, R13, UR20, P3 ;  /* 0x000000140d007c0c */ /* 0x000fe40009fc2670 */
[----:B------:R-:W-:-:S03]  /*2240*/  IADD3 R12, PT, PT, R20, 0x3, RZ ;  /* 0x00000003140c7810 */ /* 0x000fc60007ffe0ff */
[----:B------:R-:W-:Y:S01]  /*2250*/  VOTEU.ALL UP1, P1 ;  /* 0x0000000000ff7886 */ /* 0x000fe20000820000 */
[----:B------:R-:W-:-:S04]  /*2260*/  ISETP.EQ.OR P5, PT, R12, UR20, P3 ;  /* 0x000000140c007c0c */ /* 0x000fc80009fa2670 */
[----:B------:R-:W-:Y:S01]  /*2270*/  @!UP1 UIMAD.WIDE.U32 UR32, UR14, 0x8, UR12 ;  /* 0x000000080e2098a5 */ /* 0x000fe2000f8e000c */
[----:B------:R-:W-:Y:S02]  /*2280*/  VOTEU.ALL UP1, P4 ;  /* 0x0000000000ff7886 */ /* 0x000fe40002020000 */
[----:B------:R-:W-:-:S03]  /*2290*/  VOTEU.ALL UP2, P6 ;  /* 0x0000000000ff7886 */ /* 0x000fc60003040000 */
[----:B------:R-:W-:Y:S01]  /*22a0*/  MOV R12, UR32 ;  /* 0x00000020000c7c02 */ /* 0x000fe20008000f00 */
[----:B------:R-:W-:Y:S01]  /*22b0*/  @!UP1 UIMAD.WIDE.U32 UR34, UR16, 0x8, UR12 ;  /* 0x00000008102298a5 */ /* 0x000fe2000f8e000c */
[----:B------:R-:W-:Y:S01]  /*22c0*/  MOV R13, UR33 ;  /* 0x00000021000d7c02 */ /* 0x000fe20008000f00 */
[----:B------:R-:W-:Y:S01]  /*22d0*/  @!UP2 UIMAD.WIDE.U32 UR32, UR17, 0x8, UR12 ;  /* 0x000000081120a8a5 */ /* 0x000fe2000f8e000c */
[----:B------:R-:W-:-:S03]  /*22e0*/  VOTEU.ALL UP1, P5 ;  /* 0x0000000000ff7886 */ /* 0x000fc60002820000 */
[----:B------:R-:W-:Y:S01]  /*22f0*/  MOV R14, UR34 ;  /* 0x00000022000e7c02 */ /* 0x000fe20008000f00 */
[----:B------:R-:W0:Y:S01]  /*2300*/  @!P1 LDG.E.64 R12, desc[UR18][R12.64] ;  /* 0x000000120c0c9981 */ /* 0x000e22000c1e1b00 */
[----:B------:R-:W-:Y:S02]  /*2310*/  MOV R15, UR35 ;  /* 0x00000023000f7c02 */ /* 0x000fe40008000f00 */
[----:B------:R-:W-:Y:S02]  /*2320*/  MOV R16, UR32 ;  /* 0x0000002000107c02 */ /* 0x000fe40008000f00 */
[----:B------:R-:W-:Y:S01]  /*2330*/  MOV R17, UR33 ;  /* 0x0000002100117c02 */ /* 0x000fe20008000f00 */
[----:B------:R-:W-:Y:S01]  /*2340*/  @!UP1 UIMAD.WIDE.U32 UR32, UR26, 0x8, UR12 ;  /* 0x000000081a2098a5 */ /* 0x000fe2000f8e000c */
[----:B------:R-:W4:Y:S04]  /*2350*/  @!P4 LDG.E.64 R14, desc[UR18][R14.64] ;  /* 0x000000120e0ec981 */ /* 0x000f28000c1e1b00 */
[----:B------:R-:W5:Y:S01]  /*2360*/  @!P6 LDG.E.64 R16, desc[UR18][R16.64] ;  /* 0x000000121010e981 */ /* 0x000f62000c1e1b00 */
[----:B-1----:R-:W-:-:S02]  /*2370*/  MOV R18, UR32 ;  /* 0x0000002000127c02 */ /* 0x002fc40008000f00 */
[----:B--2---:R-:W-:-:S06]  /*2380*/  MOV R19, UR33 ;  /* 0x0000002100137c02 */ /* 0x004fcc0008000f00 */
[----:B------:R-:W2:Y:S01]  /*2390*/  @!P5 LDG.E.64 R18, desc[UR18][R18.64] ;  /* 0x000000121212d981 */ /* 0x000ea2000c1e1b00 */
[----:B------:R-:W-:Y:S01]  /*23a0*/  IADD3 R21, PT, PT, R20, 0x4, RZ ;  /* 0x0000000414157810 */ /* 0x000fe20007ffe0ff */
[----:B0--3--:R-:W-:Y:S01]  /*23b0*/  @!P1 FADD.FTZ R10, R10, R12 ;  /* 0x0000000c0a0a9221 */ /* 0x009fe20000010000 */
[----:B------:R-:W-:Y:S01]  /*23c0*/  @!P1 FADD.FTZ R11, R11, R13 ;  /* 0x0000000d0b0b9221 */ /* 0x000fe20000010000 */
[----:B------:R-:W-:Y:S02]  /*23d0*/  IADD3 R12, PT, PT, R20, 0x5, RZ ;  /* 0x00000005140c7810 */ /* 0x000fe40007ffe0ff */
[----:B------:R-:W-:Y:S01]  /*23e0*/  ISETP.EQ.OR P1, PT, R21, UR20, P3 ;  /* 0x0000001415007c0c */ /* 0x000fe20009f22670 */
[----:B----4-:R-:W-:Y:S01]  /*23f0*/  @!P4 FADD.FTZ R10, R10, R14 ;  /* 0x0000000e0a0ac221 */ /* 0x010fe20000010000 */
[----:B------:R-:W-:Y:S01]  /*2400*/  @!P4 FADD.FTZ R11, R11, R15 ;  /* 0x0000000f0b0bc221 */ /* 0x000fe20000010000 */
[----:B------:R-:W-:Y:S02]  /*2410*/  ISETP.EQ.OR P4, PT, R12, UR20, P3 ;  /* 0x000000140c007c0c */ /* 0x000fe40009f82670 */
[----:B------:R-:W-:Y:S01]  /*2420*/  IADD3 R12, PT, PT, R20, 0x6, RZ ;  /* 0x00000006140c7810 */ /* 0x000fe20007ffe0ff */
[----:B-----5:R-:W-:Y:S01]  /*2430*/  @!P6 FADD.FTZ R10, R10, R16 ;  /* 0x000000100a0ae221 */ /* 0x020fe20000010000 */
[----:B------:R-:W-:-:S02]  /*2440*/  @!P6 FADD.FTZ R11, R11, R17 ;  /* 0x000000110b0be221 */ /* 0x000fc40000010000 */
[----:B------:R-:W-:Y:S02]  /*2450*/  ISETP.EQ.OR P6, PT, R12, UR20, P3 ;  /* 0x000000140c007c0c */ /* 0x000fe40009fc2670 */
[----:B------:R-:W-:Y:S02]  /*2460*/  IADD3 R12, PT, PT, R20, 0x7, RZ ;  /* 0x00000007140c7810 */ /* 0x000fe40007ffe0ff */
[----:B------:R-:W-:Y:S01]  /*2470*/  VOTEU.ALL UP2, P1 ;  /* 0x0000000000ff7886 */ /* 0x000fe20000840000 */
[----:B--2---:R-:W-:Y:S01]  /*2480*/  @!P5 FADD.FTZ R10, R10, R18 ;  /* 0x000000120a0ad221 */ /* 0x004fe20000010000 */
[----:B------:R-:W-:Y:S01]  /*2490*/  @!P5 FADD.FTZ R11, R11, R19 ;  /* 0x000000130b0bd221 */ /* 0x000fe20000010000 */
[----:B------:R-:W-:Y:S02]  /*24a0*/  ISETP.EQ.OR P5, PT, R12, UR20, P3 ;  /* 0x000000140c007c0c */ /* 0x000fe40009fa2670 */
[----:B------:R-:W-:Y:S01]  /*24b0*/  @!UP2 UIMAD.WIDE.U32 UR32, UR27, 0x8, UR12 ;  /* 0x000000081b20a8a5 */ /* 0x000fe2000f8e000c */
[----:B------:R-:W-:-:S03]  /*24c0*/  VOTEU.ALL UP1, P4 ;  /* 0x0000000000ff7886 */ /* 0x000fc60002020000 */
[----:B------:R-:W-:Y:S02]  /*24d0*/  VOTEU.ALL UP2, P6 ;  /* 0x0000000000ff7886 */ /* 0x000fe40003040000 */
[----:B------:R-:W-:Y:S01]  /*24e0*/  MOV R12, UR32 ;  /* 0x00000020000c7c02 */ /* 0x000fe20008000f00 */
[----:B------:R-:W-:Y:S01]  /*24f0*/  @!UP1 UIMAD.WIDE.U32 UR34, UR28, 0x8, UR12 ;  /* 0x000000081c2298a5 */ /* 0x000fe2000f8e000c */
[----:B------:R-:W-:Y:S01]  /*2500*/  MOV R13, UR33 ;  /* 0x00000021000d7c02 */ /* 0x000fe20008000f00 */
[----:B------:R-:W-:Y:S02]  /*2510*/  @!UP2 UIMAD.WIDE.U32 UR32, UR29, 0x8, UR12 ;  /* 0x000000081d20a8a5 */ /* 0x000fe4000f8e000c */
        /* <DEDUP_REMOVED lines=33> */
.L_x_633:
[----:B------:R-:W-:-:S04]  /*2730*/  ULOP3.LUT UR14, UR22, 0x7, URZ, 0xc0, !UPT ;  /* 0x00000007160e7892 */ /* 0x000fc8000f8ec0ff */
[----:B------:R-:W-:-:S09]  /*2740*/  UISETP.NE.AND UP1, UPT, UR14, URZ, UPT ;  /* 0x000000ff0e00728c */ /* 0x000fd2000bf25270 */
[----:B------:R-:W-:Y:S05]  /*2750*/  BRA.U !UP1, `(.L_x_630) ;  /* 0x0000000509207547 */ /* 0x000fea000b800000 */
[----:B------:R-:W-:-:S04]  /*2760*/  ULOP3.LUT UR14, UR22, 0x3, URZ, 0xc0, !UPT ;  /* 0x00000003160e7892 */ /* 0x000fc8000f8ec0ff */
[----:B------:R-:W-:Y:S01]  /*2770*/  UISETP.NE.AND UP1, UPT, UR14, URZ, UPT ;  /* 0x000000ff0e00728c */ /* 0x000fe2000bf25270 */
[----:B------:R-:W-:Y:S10]  /*2780*/  BRA.U !UP0, `(.L_x_635) ;  /* 0x00000001088c7547 */ /* 0x000ff4000b800000 */
[C---:B----4-:R-:W-:Y:S01]  /*2790*/  IADD3 R14, PT, PT, R20.reuse, 0x1, RZ ;  /* 0x00000001140e7810 */ /* 0x050fe20007ffe0ff */
[----:B------:R-:W-:Y:S01]  /*27a0*/  HFMA2 R21, -RZ, RZ, 0, 4.76837158203125e-07 ;  /* 0x00000008ff157431 */ /* 0x000fe200000001ff */
[C---:B------:R-:W-:Y:S02]  /*27b0*/  ISETP.EQ.OR P1, PT, R20.reuse, UR20, P3 ;  /* 0x0000001414007c0c */ /* 0x040fe40009f22670 */
[----:B-1----:R-:W-:Y:S02]  /*27c0*/  IADD3 R18, PT, PT, R20, 0x2, RZ ;  /* 0x0000000214127810 */ /* 0x002fe40007ffe0ff */
[----:B------:R-:W-:Y:S02]  /*27d0*/  ISETP.EQ.OR P4, PT, R14, UR20, P3 ;  /* 0x000000140e007c0c */ /* 0x000fe40009f82670 */
[----:B------:R-:W-:Y:S02]  /*27e0*/  ISETP.EQ.OR P5, PT, R18, UR20, P3 ;  /* 0x0000001412007c0c */ /* 0x000fe40009fa2670 */
[----:B------:R-:W-:-:S02]  /*27f0*/  IADD3 R16, PT, PT, R20, 0x3, RZ ;  /* 0x0000000314107810 */ /* 0x000fc40007ffe0ff */
[----:B------:R-:W-:Y:S02]  /*2800*/  MOV R13, UR21 ;  /* 0x00000015000d7c02 */ /* 0x000fe40008000f00 */
[----:B------:R-:W-:Y:S02]  /*2810*/  ISETP.EQ.OR P6, PT, R16, UR20, P3 ;  /* 0x0000001410007c0c */ /* 0x000fe40009fc2670 */
[----:B------:R-:W-:Y:S01]  /*2820*/  MOV R17, UR21 ;  /* 0x0000001500117c02 */ /* 0x000fe20008000f00 */
[----:B------:R-:W-:Y:S01]  /*2830*/  @!P1 IMAD R12, R20, R13, UR5 ;  /* 0x00000005140c9e24 */ /* 0x000fe2000f8e020d */
[----:B------:R-:W-:Y:S02]  /*2840*/  MOV R15, 0x8 ;  /* 0x00000008000f7802 */ /* 0x000fe40000000f00 */
[----:B--2---:R-:W-:Y:S01]  /*2850*/  MOV R19, UR21 ;  /* 0x0000001500137c02 */ /* 0x004fe20008000f00 */
[----:B------:R-:W-:Y:S02]  /*2860*/  @!P4 IMAD R14, R14, R17, UR5 ;  /* 0x000000050e0ece24 */ /* 0x000fe4000f8e0211 */
[----:B------:R-:W-:-:S04]  /*2870*/  @!P1 IMAD.WIDE.U32 R12, R12, R15, UR12 ;  /* 0x0000000c0c0c9e25 */ /* 0x000fc8000f8e000f */
[----:B------:R-:W-:Y:S02]  /*2880*/  HFMA2 R22, -RZ, RZ, 0, 4.76837158203125e-07 ;  /* 0x00000008ff167431 */ /* 0x000fe400000001ff */
        /* <DEDUP_REMOVED lines=19> */
.L_x_635:
[----:B------:R-:W-:Y:S05]  /*29c0*/  BRA.U !UP1, `(.L_x_630) ;  /* 0x0000000109847547 */ /* 0x000fea000b800000 */
[----:B------:R-:W-:Y:S02]  /*29d0*/  UISETP.NE.AND UP1, UPT, UR14, 0x1, UPT ;  /* 0x000000010e00788c */ /* 0x000fe4000bf25270 */
[----:B------:R-:W-:-:S07]  /*29e0*/  ULOP3.LUT UP2, URZ, UR22, 0x1, URZ, 0xc0, !UPT ;  /* 0x0000000116ff7892 */ /* 0x000fce000f84c0ff */
[----:B------:R-:W-:Y:S05]  /*29f0*/  BRA.U !UP1, `(.L_x_636) ;  /* 0x0000000109487547 */ /* 0x000fea000b800000 */
[C---:B----4-:R-:W-:Y:S02]  /*2a00*/  IADD3 R14, PT, PT, R20.reuse, 0x1, RZ ;  /* 0x00000001140e7810 */ /* 0x050fe40007ffe0ff */
        /* <DEDUP_REMOVED lines=11> */
[----:B------:R-:W4:Y:S01]  /*2ac0*/  @!P1 LDG.E.64 R14, desc[UR18][R14.64] ;  /* 0x000000120e0e9981 */ /* 0x000f22000c1e1b00 */
[----:B------:R-:W-:Y:S01]  /*2ad0*/  IADD3 R20, PT, PT, R20, 0x2, RZ ;  /* 0x0000000214147810 */ /* 0x000fe20007ffe0ff */
[----:B0--3--:R-:W-:Y:S01]  /*2ae0*/  @!P4 FADD.FTZ R10, R10, R12 ;  /* 0x0000000c0a0ac221 */ /* 0x009fe20000010000 */
[----:B------:R-:W-:-:S03]  /*2af0*/  @!P4 FADD.FTZ R11, R11, R13 ;  /* 0x0000000d0b0bc221 */ /* 0x000fc60000010000 */
[----:B----4-:R-:W-:Y:S01]  /*2b00*/  @!P1 FADD.FTZ R10, R10, R14 ;  /* 0x0000000e0a0a9221 */ /* 0x010fe20000010000 */
[----:B------:R-:W-:-:S07]  /*2b10*/  @!P1 FADD.FTZ R11, R11, R15 ;  /* 0x0000000f0b0b9221 */ /* 0x000fce0000010000 */
.L_x_636:
[----:B------:R-:W-:Y:S01]  /*2b20*/  ISETP.EQ.OR P1, PT, R20, UR20, P3 ;  /* 0x0000001414007c0c */ /* 0x000fe20009f22670 */
[----:B------:R-:W-:Y:S03]  /*2b30*/  BSSY.RECONVERGENT B0, `(.L_x_630) ;  /* 0x000000a000007945 */ /* 0x000fe60003800200 */
[----:B------:R-:W-:-:S13]  /*2b40*/  PLOP3.LUT P1, PT, P1, PT, UP2, 0xd5, 0x5d ;  /* 0x00000000005d781c */ /* 0x000fda0000f2fa2d */
[----:B------:R-:W-:Y:S05]  /*2b50*/  @P1 BRA `(.L_x_637) ;  /* 0x00000000001c1947 */ /* 0x000fea0003800000 */
[----:B----4-:R-:W-:Y:S02]  /*2b60*/  MOV R13, UR21 ;  /* 0x00000015000d7c02 */ /* 0x010fe40008000f00 */
[----:B------:R-:W-:-:S03]  /*2b70*/  MOV R15, 0x8 ;  /* 0x00000008000f7802 */ /* 0x000fc60000000f00 */
[----:B------:R-:W-:-:S04]  /*2b80*/  IMAD R12, R20, R13, UR5 ;  /* 0x00000005140c7e24 */ /* 0x000fc8000f8e020d */
[----:B------:R-:W-:-:S06]  /*2b90*/  IMAD.WIDE.U32 R12, R12, R15, UR12 ;  /* 0x0000000c0c0c7e25 */ /* 0x000fcc000f8e000f */
[----:B------:R-:W0:Y:S02]  /*2ba0*/  LDG.E.64 R12, desc[UR18][R12.64] ;  /* 0x000000120c0c7981 */ /* 0x000e24000c1e1b00 */
[----:B0--3--:R-:W-:Y:S01]  /*2bb0*/  FADD.FTZ R10, R10, R12 ;  /* 0x0000000c0a0a7221 */ /* 0x009fe20000010000 */
[----:B------:R-:W-:-:S07]  /*2bc0*/  FADD.FTZ R11, R11, R13 ;  /* 0x0000000d0b0b7221 */ /* 0x000fce0000010000 */
.L_x_637:
[----:B------:R-:W-:Y:S05]  /*2bd0*/  BSYNC.RECONVERGENT B0 ;  /* 0x0000000000007941 */ /* 0x000fea0003800200 */
.L_x_630:
[----:B------:R-:W5:Y:S01]  /*2be0*/  S2UR UR13, SR_CgaCtaId ;  /* 0x00000000000d79c3 */ /* 0x000f620000008800 */
[----:B------:R-:W-:Y:S01]  /*2bf0*/  UMOV UR12, 0x400 ;  /* 0x00000400000c7882 */ /* 0x000fe20000000000 */
[--C-:B----4-:R-:W-:Y:S02]  /*2c00*/  HADD2.F32 R16, -RZ, R26.reuse.H0_H0 ;  /* 0x2000001aff107230 */ /* 0x110fe40000004100 */
[----:B------:R-:W-:Y:S02]  /*2c10*/  HADD2.F32 R26, -RZ, R26.H1_H1 ;  /* 0x3000001aff1a7230 */ /* 0x000fe40000004100 */
[--C-:B------:R-:W-:Y:S02]  /*2c20*/  HADD2.F32 R17, -RZ, R24.reuse.H0_H0 ;  /* 0x20000018ff117230 */ /* 0x100fe40000004100 */
[----:B------:R-:W-:Y:S02]  /*2c30*/  HADD2.F32 R24, -RZ, R24.H1_H1 ;  /* 0x30000018ff187230 */ /* 0x000fe40000004100 */
[----:B--2---:R-:W-:-:S02]  /*2c40*/  HADD2.F32 R19, -RZ, R25.H0_H0 ;  /* 0x20000019ff137230 */ /* 0x004fc40000004100 */
[----:B------:R-:W-:Y:S01]  /*2c50*/  FADD.FTZ R17, R17, -UR31 ;  /* 0x8000001f11117e21 */ /* 0x000fe20008010000 */
[----:B-1----:R-:W-:Y:S01]  /*2c60*/  HADD2.F32 R18, -RZ, R25.H1_H1 ;  /* 0x30000019ff127230 */ /* 0x002fe20000004100 */
[----:B-----5:R-:W-:-:S09]  /*2c70*/  ULEA UR12, UR13, UR12, 0x18 ;  /* 0x0000000c0d0c7291 */ /* 0x020fd2000f8ec0ff */
[----:B------:R0:W-:Y:S01]  /*2c80*/  @!P3 STS.64 [UR12+0x30], R10 ;  /* 0x0000300aff00b988 */ /* 0x0001e20008000a0c */
[----:B------:R-:W-:Y:S01]  /*2c90*/  BAR.SYNC.DEFER_BLOCKING 0x0 ;  /* 0x0000000000007b1d */ /* 0x000fe20000010000 */
[----:B0--3--:R-:W-:Y:S01]  /*2ca0*/  FADD.FTZ R11, R16, -UR31 ;  /* 0x8000001f100b7e21 */ /* 0x009fe20008010000 */
[----:B------:R-:W-:Y:S01]  /*2cb0*/  FADD.FTZ R10, R26, -UR31 ;  /* 0x8000001f1a0a7e21 */ /* 0x000fe20008010000 */
[----:B------:R-:W-:Y:S02]  /*2cc0*/  FADD.FTZ R16, R24, -UR31 ;  /* 0x8000001f18107e21 */ /* 0x000fe40008010000 */
[----:B------:R-:W-:Y:S01]  /*2cd0*/  FMUL.FTZ R11, R11, UR25 ;  /* 0x000000190b0b7c20 */ /* 0x000fe20008410000 */
[----:B------:R-:W-:Y:S01]  /*2ce0*/  FMUL.FTZ R10, R10, UR25 ;  /* 0x000000190a0a7c20 */ /* 0x000fe20008410000 */
[----:B------:R-:W0:Y:S01]  /*2cf0*/  LDS.64 R12, [UR12+0x30] ;  /* 0x0000300cff0c7984 */ /* 0x000e220008000a00 */
[----:B------:R-:W0:Y:S02]  /*2d00*/  LDCU UR12, c[0x0][0x42c] ;  /* 0x00008580ff0c77ac */ /* 0x000e240008000800 */
[----:B0-----:R-:W-:Y:S01]  /*2d10*/  FMUL.FTZ R14, R12, UR12 ;  /* 0x0000000c0c0e7c20 */ /* 0x001fe20008410000 */
        /* <DEDUP_REMOVED lines=20> */
.L_x_638:
[----:B------:R-:W-:Y:S04]  /*2e60*/  BSSY.RECONVERGENT B0, `(.L_x_639) ;  /* 0x0000014000007945 */ /* 0x000fe80003800200 */
[----:B------:R-:W-:Y:S05]  /*2e70*/  @P0 BRA `(.L_x_640) ;  /* 0x0000000000480947 */ /* 0x000fea0003800000 */
[----:B------:R-:W0:Y:S01]  /*2e80*/  LDCU.64 UR14, c[0x0][0x3f8] ;  /* 0x00007f00ff0e77ac */ /* 0x000e220008000a00 */
[C-C-:B------:R-:W-:Y:S01]  /*2e90*/  FFMA.FTZ R11, R14.reuse, R11, R15.reuse ;  /* 0x0000000b0e0b7223 */ /* 0x140fe2000001000f */
[----:B------:R-:W-:Y:S01]  /*2ea0*/  FFMA.FTZ R10, R14, R10, R15 ;  /* 0x0000000a0e0a7223 */ /* 0x000fe2000001000f */
[----:B------:R-:W1:Y:S02]  /*2eb0*/  LDCU.64 UR12, c[0x0][0x380] ;  /* 0x00007000ff0c77ac */ /* 0x000e640008000a00 */
[----:B------:R-:W-:Y:S01]  /*2ec0*/  FFMA.FTZ R19, R8, R19, -R11 ;  /* 0x0000001308137223 */ /* 0x000fe2000001080b */
[----:B------:R-:W-:Y:S01]  /*2ed0*/  FFMA.FTZ R18, R9, R18, -R10 ;  /* 0x0000001209127223 */ /* 0x000fe2000001080a */
[----:B------:R-:W-:Y:S02]  /*2ee0*/  MOV R10, R34 ;  /* 0x00000022000a7202 */ /* 0x000fe40000000f00 */
[----:B------:R-:W-:Y:S01]  /*2ef0*/  MOV R11, R37 ;  /* 0x00000025000b7202 */ /* 0x000fe20000000f00 */
[----:B------:R-:W-:Y:S01]  /*2f00*/  FMUL.FTZ R19, R19, UR25 ;  /* 0x0000001913137c20 */ /* 0x000fe20008410000 */
[----:B------:R-:W-:Y:S01]  /*2f10*/  FMUL.FTZ R18, R18, UR25 ;  /* 0x0000001912127c20 */ /* 0x000fe20008410000 */
[----:B0-----:R-:W-:-:S02]  /*2f20*/  IMAD R13, R3, UR14, RZ ;  /* 0x0000000e030d7c24 */ /* 0x001fc4000f8e02ff */
[----:B------:R-:W-:-:S04]  /*2f30*/  IMAD.WIDE.U32 R10, R30, UR14, R10 ;  /* 0x0000000e1e0a7c25 */ /* 0x000fc8000f8e000a */
[----:B------:R-:W-:Y:S01]  /*2f40*/  IMAD R13, R30, UR15, R13 ;  /* 0x0000000f1e0d7c24 */ /* 0x000fe2000f8e020d */
[----:B-1----:R-:W-:-:S04]  /*2f50*/  LEA R12, P0, R10, UR12, 0x1 ;  /* 0x0000000c0a0c7c11 */ /* 0x002fc8000f8008ff */
[----:B------:R-:W-:Y:S02]  /*2f60*/  IADD3 R13, PT, PT, R11, R13, RZ ;  /* 0x0000000d0b0d7210 */ /* 0x000fe40007ffe0ff */
[----:B------:R-:W-:Y:S02]  /*2f70*/  F2FP.F16.F32.PACK_AB R11, R18, R19 ;  /* 0x00000013120b723e */ /* 0x000fe400000000ff */
[----:B------:R-:W-:-:S05]  /*2f80*/  LEA.HI.X R13, R10, UR13, R13, 0x1, P0 ;  /* 0x0000000d0a0d7c11 */ /* 0x000fca00080f0c0d */
[----:B------:R0:W-:Y:S02]  /*2f90*/  STG.E desc[UR18][R12.64], R11 ;  /* 0x0000000b0c007986 */ /* 0x0001e4000c101912 */
.L_x_640:
[----:B------:R-:W-:Y:S05]  /*2fa0*/  BSYNC.RECONVERGENT B0 ;  /* 0x0000000000007941 */ /* 0x000fea0003800200 */
.L_x_639:
[----:B------:R-:W-:Y:S01]  /*2fb0*/  UISETP.NE.AND UP1, UPT, UR23, URZ, UPT ;  /* 0x000000ff1700728c */ /* 0x000fe2000bf25270 */
[--C-:B0-----:R-:W-:Y:S02]  /*2fc0*/  HADD2.F32 R11, -RZ, R4.reuse.H0_H0 ;  /* 0x20000004ff0b7230 */ /* 0x101fe40000004100 */
[----:B------:R-:W-:Y:S01]  /*2fd0*/  FMUL.FTZ R17, R17, UR25 ;  /* 0x0000001911117c20 */ /* 0x000fe20008410000 */
[----:B------:R-:W-:Y:S02]  /*2fe0*/  HADD2.F32 R4, -RZ, R4.H1_H1 ;  /* 0x30000004ff047230 */ /* 0x000fe40000004100 */
[----:B------:R-:W-:-:S03]  /*2ff0*/  FMUL.FTZ R16, R16, UR25 ;  /* 0x0000001910107c20 */ /* 0x000fc60008410000 */
[----:B------:R-:W-:Y:S05]  /*3000*/  BRA.U !UP1, `(.L_x_641) ;  /* 0x0000000109487547 */ /* 0x000fea000b800000 */
        /* <DEDUP_REMOVED lines=18> */
.L_x_641:
[----:B------:R-:W0:Y:S01]  /*3130*/  LDCU.64 UR12, c[0x0][0x400] ;  /* 0x00008000ff0c77ac */ /* 0x000e220008000a00 */
[C-C-:B------:R-:W-:Y:S01]  /*3140*/  FFMA.FTZ R17, R14.reuse, R17, R15.reuse ;  /* 0x000000110e117223 */ /* 0x140fe2000001000f */
[----:B------:R-:W-:Y:S01]  /*3150*/  FFMA.FTZ R14, R14, R16, R15 ;  /* 0x000000100e0e7223 */ /* 0x000fe2000001000f */
[----:B------:R-:W-:Y:S02]  /*3160*/  BSSY.RECONVERGENT B0, `(.L_x_642) ;  /* 0x0000013000007945 */ /* 0x000fe40003800200 */
[----:B------:R-:W-:Y:S01]  /*3170*/  FFMA.FTZ R17, R8, R11, -R17 ;  /* 0x0000000b08117223 */ /* 0x000fe20000010811 */
[----:B------:R-:W-:-:S03]  /*3180*/  FFMA.FTZ R14, R9, R4, -R14 ;  /* 0x00000004090e7223 */ /* 0x000fc6000001080e */
[----:B------:R-:W-:Y:S01]  /*3190*/  FMUL.FTZ R9, R17, UR25 ;  /* 0x0000001911097c20 */ /* 0x000fe20008410000 */
[----:B------:R-:W-:Y:S01]  /*31a0*/  FMUL.FTZ R14, R14, UR25 ;  /* 0x000000190e0e7c20 */ /* 0x000fe20008410000 */
[----:B0-----:R-:W-:-:S04]  /*31b0*/  ISETP.GE.U32.AND P0, PT, R27, UR12, PT ;  /* 0x0000000c1b007c0c */ /* 0x001fc8000bf06070 */
[----:B------:R-:W-:-:S13]  /*31c0*/  ISETP.GE.AND.EX P0, PT, R5, UR13, PT, P0 ;  /* 0x0000000d05007c0c */ /* 0x000fda000bf06300 */
[----:B------:R-:W-:Y:S05]  /*31d0*/  @P0 BRA `(.L_x_643) ;  /* 0x00000000002c0947 */ /* 0x000fea0003800000 */
[----:B------:R-:W0:Y:S01]  /*31e0*/  LDCU.64 UR12, c[0x0][0x3f8] ;  /* 0x00007f00ff0c77ac */ /* 0x000e220008000a00 */
[----:B------:R-:W-:Y:S02]  /*31f0*/  MOV R35, R37 ;  /* 0x0000002500237202 */ /* 0x000fe40000000f00 */
[----:B------:R-:W-:Y:S01]  /*3200*/  F2FP.F16.F32.PACK_AB R9, R14, R9 ;  /* 0x000000090e09723e */ /* 0x000fe200000000ff */
        /* <DEDUP_REMOVED lines=8> */
.L_x_643:
[----:B------:R-:W-:Y:S05]  /*3290*/  BSYNC.RECONVERGENT B0 ;  /* 0x0000000000007941 */ /* 0x000fea0003800200 */
.L_x_642:
[----:B------:R-:W-:Y:S02]  /*32a0*/  UIADD3 UR11, UPT, UPT, UR21, UR11, URZ ;  /* 0x0000000b150b7290 */ /* 0x000fe4000fffe0ff */
[----:B------:R-:W-:Y:S02]  /*32b0*/  UIADD3 UR4, UPT, UPT, UR4, 0x1, URZ ;  /* 0x0000000104047890 */ /* 0x000fe4000fffe0ff */
[----:B------:R-:W-:-:S09]  /*32c0*/  UISETP.GE.AND UP1, UPT, UR11, UR6, UPT ;  /* 0x000000060b00728c */ /* 0x000fd2000bf26270 */
[----:B------:R-:W-:Y:S05]  /*32d0*/  BRA.U !UP1, `(.L_x_644) ;  /* 0xffffffcd09e07547 */ /* 0x000fea000b83ffff */
.L_x_619:
[----:B0-----:R-:W0:Y:S01]  /*32e0*/  LDC R6, c[0x0][0x370] ;  /* 0x0000dc00ff067b82 */ /* 0x001e220000000800 */
[----:B------:R-:W-:Y:S01]  /*32f0*/  ISETP.NE.AND P2, PT, R2, RZ, PT ;  /* 0x000000ff0200720c */ /* 0x000fe20003f45270 */
[----:B------:R-:W-:Y:S06]  /*3300*/  BSSY.RECONVERGENT B0, `(.L_x_645) ;  /* 0x0000011000007945 */ /* 0x000fec0003800200 */
[----:B------:R-:W1:Y:S08]  /*3310*/  LDC R7, c[0x0][0x374] ;  /* 0x0000dd00ff077b82 */ /* 0x000e700000000800 */
[----:B------:R-:W2:Y:S01]  /*3320*/  LDC.64 R4, c[0x0][0x3c8] ;  /* 0x0000f200ff047b82 */ /* 0x000ea20000000a00 */
[----:B0-----:R-:W-:-:S02]  /*3330*/  IADD3 R3, PT, PT, R6, -0x1, RZ ;  /* 0xffffffff06037810 */ /* 0x001fc40007ffe0ff */
[----:B------:R-:W-:Y:S02]  /*3340*/  ISETP.NE.AND P1, PT, R6, 0x1, PT ;  /* 0x000000010600780c */ /* 0x000fe40003f25270 */
[----:B-1----:R-:W-:-:S04]  /*3350*/  IADD3 R0, PT, PT, R7, -0x1, RZ ;  /* 0xffffffff07007810 */ /* 0x002fc80007ffe0ff */
        /* <DEDUP_REMOVED lines=11> */
.L_x_646:
[----:B------:R-:W-:Y:S05]  /*3410*/  BSYNC.RECONVERGENT B0 ;  /* 0x0000000000007941 */ /* 0x000fea0003800200 */
.L_x_645:
[----:B------:R-:W-:Y:S05]  /*3420*/  @P0 EXIT ;  /* 0x000000000000094d */ /* 0x000fea0003800000 */
[----:B------:R-:W-:Y:S05]  /*3430*/  @P2 BRA `(.L_x_647) ;  /* 0x0000000000202947 */ /* 0x000fea0003800000 */
[----:B------:R-:W-:-:S05]  /*3440*/  IMAD R0, R6, R7, RZ ;  /* 0x0000000706007224 */ /* 0x000fca00078e02ff */
[----:B------:R-:W-:-:S13]  /*3450*/  ISETP.NE.AND P0, PT, R0, -0x1, PT ;  /* 0xffffffff0000780c */ /* 0x000fda0003f05270 */
[----:B------:R-:W-:Y:S05]  /*3460*/  @!P0 BRA `(.L_x_647) ;  /* 0x0000000000148947 */ /* 0x000fea0003800000 */
.L_x_648:
[----:B0-----:R-:W2:Y:S04]  /*3470*/  LDG.E.STRONG.GPU R3, desc[UR18][R4.64] ;  /* 0x0000001204037981 */ /* 0x001ea8000c1ef900 */
[----:B--2---:R-:W-:Y:S01]  /*3480*/  CCTL.IVALL ;  /* 0x00000000ff00798f */ /* 0x004fe20002000000 */
[----:B------:R-:W-:Y:S05]  /*3490*/  YIELD ;  /* 0x0000000000007946 */ /* 0x000fea0003800000 */
[----:B------:R-:W-:-:S13]  /*34a0*/  ISETP.NE.AND P0, PT, R3, R0, PT ;  /* 0x000000000300720c */ /* 0x000fda0003f05270 */
[----:B------:R-:W-:Y:S05]  /*34b0*/  @P0 BRA `(.L_x_648) ;  /* 0xfffffffc00ec0947 */ /* 0x000fea000383ffff */
.L_x_647:
[----:B------:R-:W-:Y:S05]  /*34c0*/  WARPSYNC.ALL ;  /* 0x0000000000007948 */ /* 0x000fea0003800000 */
[----:B------:R-:W1:Y:S08]  /*34d0*/  LDC.64 R30, c[0x0][0x3f8] ;  /* 0x0000fe00ff1e7b82 */ /* 0x000e700000000a00 */
[----:B------:R-:W-:Y:S01]  /*34e0*/  BAR.SYNC.DEFER_BLOCKING 0x0 ;  /* 0x0000000000007b1d */ /* 0x000fe20000010000 */
[----:B-1----:R-:W-:-:S04]  /*34f0*/  LEA.HI R25, P0, R31, R30, RZ, 0x1 ;  /* 0x0000001e1f197211 */ /* 0x002fc800078108ff */
[----:B------:R-:W-:-:S04]  /*3500*/  IADD3.X R0, PT, PT, RZ, R31, RZ, P0, !PT ;  /* 0x0000001fff007210 */ /* 0x000fc800007fe4ff */
[--C-:B------:R-:W-:Y:S02]  /*3510*/  SHF.R.S64 R25, R25, 0x1, R0.reuse ;  /* 0x0000000119197819 */ /* 0x100fe40000001000 */
[----:B------:R-:W-:Y:S02]  /*3520*/  SHF.R.S32.HI R0, RZ, 0x1, R0 ;  /* 0x00000001ff007819 */ /* 0x000fe40000011400 */
[----:B------:R-:W-:-:S04]  /*3530*/  ISETP.GT.U32.AND P0, PT, R25, R2, PT ;  /* 0x000000021900720c */ /* 0x000fc80003f04070 */
[----:B------:R-:W-:-:S13]  /*3540*/  ISETP.GT.AND.EX P0, PT, R0, RZ, PT, P0 ;  /* 0x000000ff0000720c */ /* 0x000fda0003f04300 */
[----:B------:R-:W-:Y:S05]  /*3550*/  @!P0 EXIT ;  /* 0x000000000000894d */ /* 0x000fea0003800000 */
[----:B0-----:R-:W-:Y:S01]  /*3560*/  HFMA2 R3, -RZ, RZ, 0, 0 ;  /* 0x00000000ff037431 */ /* 0x001fe200000001ff */
[----:B------:R-:W-:Y:S01]  /*3570*/  MOV R24, R2 ;  /* 0x0000000200187202 */ /* 0x000fe20000000f00 */
[----:B------:R-:W-:Y:S01]  /*3580*/  BSSY.RECONVERGENT B0, `(.L_x_649) ;  /* 0x000004c000007945 */ /* 0x000fe20003800200 */
[----:B------:R-:W-:Y:S02]  /*3590*/  LEA R9, R31, R31, 0x1 ;  /* 0x0000001f1f097211 */ /* 0x000fe400078e08ff */
[----:B------:R-:W-:Y:S02]  /*35a0*/  IADD3 R4, P1, PT, R24, 0x80, RZ ;  /* 0x0000008018047810 */ /* 0x000fe40007f3e0ff */
[----:B------:R-:W-:Y:S02]  /*35b0*/  LOP3.LUT R2, RZ, R24, RZ, 0x33, !PT ;  /* 0x00000018ff027212 */ /* 0x000fe400078e33ff */
[----:B------:R-:W-:Y:S02]  /*35c0*/  ISETP.GT.U32.AND P0, PT, R25, R4, PT ;  /* 0x000000041900720c */ /* 0x000fe40003f04070 */
[----:B------:R-:W-:-:S04]  /*35d0*/  IADD3.X R7, PT, PT, RZ, R3, RZ, P1, !PT ;  /* 0x00000003ff077210 */ /* 0x000fc80000ffe4ff */
[----:B------:R-:W-:-:S04]  /*35e0*/  ISETP.GT.AND.EX P0, PT, R0, R7, PT, P0 ;  /* 0x000000070000720c */ /* 0x000fc80003f04300 */
[----:B------:R-:W-:Y:S02]  /*35f0*/  SEL R5, R25, R4, P0 ;  /* 0x0000000419057207 */ /* 0x000fe40000000000 */
[----:B------:R-:W-:Y:S02]  /*3600*/  SEL R7, R0, R7, P0 ;  /* 0x0000000700077207 */ /* 0x000fe40000000000 */
[----:B------:R-:W-:Y:S01]  /*3610*/  IADD3 R20, P1, PT, R2, R5, RZ ;  /* 0x0000000502147210 */ /* 0x000fe20007f3e0ff */
        /* <DEDUP_REMOVED lines=25> */
[----:B------:R-:W-:Y:S02]  /*37b0*/  IADD3 R20, P3, PT, RZ, -R20, RZ ;  /* 0x80000014ff147210 */ /* 0x000fe40007f7e0ff */
        /* <DEDUP_REMOVED lines=8> */
[----:B------:R-:W-:Y:S02]  /*3840*/  SHF.L.U64.HI R22, R37, 0x2, R2 ;  /* 0x0000000225167819 */ /* 0x000fe40000010202 */
[----:B------:R-:W-:-:S02]  /*3850*/  IADD3.X R28, PT, PT, R28, UR9, RZ, P1, !PT ;  /* 0x000000091c1c7c10 */ /* 0x000fc40008ffe4ff */
[----:B------:R-:W-:Y:S02]  /*3860*/  IADD3 R32, PT, PT, R5, R7, RZ ;  /* 0x0000000705207210 */ /* 0x000fe40007ffe0ff */
[----:B------:R-:W-:Y:S02]  /*3870*/  IADD3.X R23, PT, PT, RZ, -0x1, RZ, P3, !PT ;  /* 0xffffffffff177810 */ /* 0x000fe40001ffe4ff */
[----:B------:R-:W-:-:S07]  /*3880*/  IADD3.X R3, PT, PT, RZ, R3, RZ, P2, !PT ;  /* 0x00000003ff037210 */ /* 0x000fce00017fe4ff */
.L_x_651:
        /* <DEDUP_REMOVED lines=27> */
.L_x_650:
[----:B------:R-:W-:Y:S05]  /*3a40*/  BSYNC.RECONVERGENT B0 ;  /* 0x0000000000007941 */ /* 0x000fea0003800200 */
.L_x_649:
        /* <DEDUP_REMOVED lines=10> */
.L_x_652:
        /* <DEDUP_REMOVED lines=82> */
.L_x_653:
        /* <DEDUP_REMOVED lines=15> */
.L_x_3416:


//--------------------- .text._Z35group_norm_nhwc_bwd_one_pass_kernelI11Fp16IOFp32WLi128ELi8ELi128EEv26Group_norm_nhwc_bwd_params --------------------------
	.section	.text._Z35group_norm_nhwc_bwd_one_pass_kernelI11Fp16IOFp32WLi128ELi8ELi128EEv26Group_norm_nhwc_bwd_params,"ax",@progbits
	.align	128
        .global         _Z35group_norm_nhwc_bwd_one_pass_kernelI11Fp16IOFp32WLi128ELi8ELi128EEv26Group_norm_nhwc_bwd_params
        .type           _Z35group_norm_nhwc_bwd_one_pass_kernelI11Fp16IOFp32WLi128ELi8ELi128EEv26Group_norm_nhwc_bwd_params,@function
        .size           _Z35group_norm_nhwc_bwd_one_pass_kernelI11Fp16IOFp32WLi128ELi8ELi128EEv26Group_norm_nhwc_bwd_params,(.L_x_3417 - _Z35group_norm_nhwc_bwd_one_pass_kernelI11Fp16IOFp32WLi128ELi8ELi128EEv26Group_norm_nhwc_bwd_params)
        .other          _Z35group_norm_nhwc_bwd_one_pass_kernelI11Fp16IOFp32WLi128ELi8ELi128EEv26Group_norm_nhwc_bwd_params,@"STO_CUDA_ENTRY STV_DEFAULT"
_Z35group_norm_nhwc_bwd_one_pass_kernelI11Fp16IOFp32WLi128ELi8ELi128EEv26Group_norm_nhwc_bwd_params:
.text._Z35group_norm_nhwc_bwd_one_pass_kernelI11Fp16IOFp32WLi128ELi8ELi128EEv26Group_norm_nhwc_bwd_params:
        /* <DEDUP_REMOVED lines=11> */
[----:B------:R-:W1:Y:S01]  /*00b0*/  S2R R0, SR_LANEID ;  /* 0x0000000000007919 */ /* 0x000e620000000000 */
[----:B------:R-:W2:Y:S01]  /*00c0*/  LDCU UR18, c[0x0][0x374] ;  /* 0x00006e80ff1277ac */ /* 0x000ea20008000800 */
[----:B------:R-:W-:Y:S02]  /*00d0*/  SHF.R.U32.HI R44, RZ, 0x2, R2 ;  /* 0x00000002ff2c7819 */ /* 0x000fe40000011602 */
[----:B------:R-:W-:Y:S01]  /*00e0*/  SHF.L.U32 R47, R2, 0x1, RZ ;  /* 0x00000001022f7819 */ /* 0x000fe200000006ff */
[----:B------:R-:W3:Y:S02]  /*00f0*/  LDCU UR19, c[0x0][0x370] ;  /* 0x00006e00ff1377ac */ /* 0x000ee40008000800 */
[----:B------:R-:W4:Y:S01]  /*0100*/  S2UR UR6, SR_CgaCtaId ;  /* 0x00000000000679c3 */ /* 0x000f220000008800 */
[----:B------:R-:W-:Y:S01]  /*0110*/  LOP3.LUT R47, R47, 0x6, RZ, 0xc0, !PT ;  /* 0x000000062f2f7812 */ /* 0x000fe200078ec0ff */
[----:B------:R-:W-:Y:S01]  /*0120*/  UMOV UR9, 0x400 ;  /* 0x0000040000097882 */ /* 0x000fe20000000000 */
[----:B------:R-:W0:Y:S01]  /*0130*/  LDCU.U8 UR20, c[0x0][0x414] ;  /* 0x00008280ff1477ac */ /* 0x000e220008000000 */
[----:B------:R-:W-:Y:S01]  /*0140*/  UIADD3 UR4, UPT, UPT, UR9, 0x40, URZ ;  /* 0x0000004009047890 */ /* 0x000fe2000fffe0ff */
[----:B------:R-:W-:Y:S01]  /*0150*/  UMOV UR10, UR5 ;  /* 0x00000005000a7c82 */ /* 0x000fe20008000000 */
[----:B0-----:R-:W-:Y:S01]  /*0160*/  IMAD R46, R3, UR15, R44 ;  /* 0x0000000f032e7c24 */ /* 0x001fe2000f8e022c */
[----:B------:R-:W-:Y:S01]  /*0170*/  LOP3.LUT R44, R44, 0xf8, RZ, 0xc0, !PT ;  /* 0x000000f82c2c7812 */ /* 0x000fe200078ec0ff */
[----:B---3--:R-:W-:-:S03]  /*0180*/  ULOP3.LUT UR21, UR19, 0x7ffffff8, URZ, 0xc0, !UPT ;  /* 0x7ffffff813157892 */ /* 0x008fc6000f8ec0ff */
[C---:B------:R-:W-:Y:S02]  /*0190*/  IADD3 R43, PT, PT, R46.reuse, 0x20, RZ ;  /* 0x000000202e2b7810 */ /* 0x040fe40007ffe0ff */
[C---:B------:R-:W-:Y:S01]  /*01a0*/  IADD3 R42, PT, PT, R46.reuse, 0x40, RZ ;  /* 0x000000402e2a7810 */ /* 0x040fe20007ffe0ff */
[----:B----4-:R-:W-:Y:S01]  /*01b0*/  ULEA UR4, UR6, UR4, 0x18 ;  /* 0x0000000406047291 */ /* 0x010fe2000f8ec0ff */
[----:B------:R-:W-:Y:S01]  /*01c0*/  IADD3 R41, PT, PT, R46, 0x60, RZ ;  /* 0x000000602e297810 */ /* 0x000fe20007ffe0ff */
[----:B------:R-:W-:Y:S01]  /*01d0*/  ULEA UR9, UR6, UR9, 0x18 ;  /* 0x0000000906097291 */ /* 0x000fe2000f8ec0ff */
[----:B------:R-:W-:Y:S02]  /*01e0*/  SHF.R.S32.HI R3, RZ, 0x1f, R46 ;  /* 0x0000001fff037819 */ /* 0x000fe4000001142e */
[----:B------:R-:W-:Y:S02]  /*01f0*/  SHF.R.S32.HI R5, RZ, 0x1f, R43 ;  /* 0x0000001fff057819 */ /* 0x000fe4000001142b */
[----:B------:R-:W-:-:S02]  /*0200*/  SHF.R.S32.HI R7, RZ, 0x1f, R42 ;  /* 0x0000001fff077819 */ /* 0x000fc4000001142a */
[----:B------:R-:W-:Y:S02]  /*0210*/  SHF.R.S32.HI R9, RZ, 0x1f, R41 ;  /* 0x0000001fff097819 */ /* 0x000fe40000011429 */
[----:B------:R-:W-:Y:S01]  /*0220*/  LEA R45, R2, UR4, 0x4 ;  /* 0x00000004022d7c11 */ /* 0x000fe2000f8e20ff */
[----:B-12---:R-:W-:-:S06]  /*0230*/  UMOV UR4, URZ ;  /* 0x000000ff00047c82 */ /* 0x006fcc0008000000 */
.L_x_685:
[----:B0-----:R-:W0:Y:S01]  /*0240*/  LDC R8, c[0x0][0x410] ;  /* 0x00010400ff087b82 */ /* 0x001e220000000800 */
[----:B-1----:R-:W1:Y:S01]  /*0250*/  LDCU.128 UR24, c[0x0][0x400] ;  /* 0x00008000ff1877ac */ /* 0x002e620008000c00 */
[----:B------:R-:W-:Y:S01]  /*0260*/  ISETP.LE.AND P3, PT, RZ, UR10, PT ;  /* 0x0000000aff007c0c */ /* 0x000fe2000bf63270 */
[----:B--2---:R-:W2:Y:S01]  /*0270*/  LDCU.64 UR6, c[0x0][0x3b8] ;  /* 0x00007700ff0677ac */ /* 0x004ea20008000a00 */
[----:B-1----:R-:W-:-:S04]  /*0280*/  ISETP.GE.U32.AND P1, PT, R43, UR24, PT ;  /* 0x000000182b007c0c */ /* 0x002fc8000bf26070 */
[----:B------:R-:W-:Y:S01]  /*0290*/  ISETP.GE.AND.EX P1, PT, R5, UR25, PT, P1 ;  /* 0x0000001905007c0c */ /* 0x000fe2000bf26310 */
[----:B--2---:R-:W-:Y:S01]  /*02a0*/  UIMAD.WIDE UR6, UR10, 0x8, UR6 ;  /* 0x000000080a0678a5 */ /* 0x004fe2000f8e0206 */
[----:B0-----:R-:W-:-:S04]  /*02b0*/  IABS R13, R8 ;  /* 0x00000008000d7213 */ /* 0x001fc80000000000 */
[----:B------:R-:W0:Y:S01]  /*02c0*/  I2F.RP R4, R13 ;  /* 0x0000000d00047306 */ /* 0x000e220000209400 */
[----:B------:R-:W-:-:S06]  /*02d0*/  MOV R14, UR6 ;  /* 0x00000006000e7c02 */ /* 0x000fcc0008000f00 */
[----:B------:R-:W1:Y:S01]  /*02e0*/  @!P1 LDC.64 R16, c[0x0][0x3f8] ;  /* 0x0000fe00ff109b82 */ /* 0x000e620000000a00 */
[----:B0-----:R-:W0:Y:S07]  /*02f0*/  MUFU.RCP R4, R4 ;  /* 0x0000000400047308 */ /* 0x001e2e0000001000 */
        /* <DEDUP_REMOVED lines=8> */
[----:B------:R-:W-:-:S05]  /*0380*/  MOV R15, UR7 ;  /* 0x00000007000f7c02 */ /* 0x000fca0008000f00 */
[----:B------:R-:W-:Y:S01]  /*0390*/  IMAD.HI.U32 R11, R11, R6, RZ ;  /* 0x000000060b0b7227 */ /* 0x000fe200078e00ff */
[----:B------:R-:W3:Y:S04]  /*03a0*/  LDG.E.64 R14, desc[UR16][R14.64] ;  /* 0x000000100e0e7981 */ /* 0x000ee8000c1e1b00 */
[----:B------:R-:W-:-:S05]  /*03b0*/  IADD3 R4, PT, PT, -R11, RZ, RZ ;  /* 0x000000ff0b047210 */ /* 0x000fca0007ffe1ff */
[----:B------:R-:W-:Y:S01]  /*03c0*/  IMAD R4, R13, R4, R6 ;  /* 0x000000040d047224 */ /* 0x000fe200078e0206 */
[----:B------:R-:W-:-:S04]  /*03d0*/  LOP3.LUT R6, R8, UR10, RZ, 0x3c, !PT ;  /* 0x0000000a08067c12 */ /* 0x000fc8000f8e3cff */
[----:B------:R-:W-:Y:S02]  /*03e0*/  ISETP.GT.U32.AND P2, PT, R13, R4, PT ;  /* 0x000000040d00720c */ /* 0x000fe40003f44070 */
[----:B------:R-:W-:-:S11]  /*03f0*/  ISETP.GE.AND P0, PT, R6, RZ, PT ;  /* 0x000000ff0600720c */ /* 0x000fd60003f06270 */
        /* <DEDUP_REMOVED lines=11> */
[----:B------:R-:W-:-:S02]  /*04b0*/  ISETP.GE.AND.EX P2, PT, R7, UR25, PT, P2 ;  /* 0x0000001907007c0c */ /* 0x000fc4000bf46320 */
[----:B------:R-:W-:Y:S02]  /*04c0*/  @!P0 IADD3 R11, PT, PT, -R11, RZ, RZ ;  /* 0x000000ff0b0b8210 */ /* 0x000fe40007ffe1ff */
[C---:B------:R-:W-:Y:S02]  /*04d0*/  SEL R27, R13.reuse, R4, !P4 ;  /* 0x000000040d1b7207 */ /* 0x040fe40006000000 */
[----:B------:R-:W-:Y:S02]  /*04e0*/  SEL R13, R13, R11, !P4 ;  /* 0x0000000b0d0d7207 */ /* 0x000fe40006000000 */
[----:B------:R-:W-:Y:S02]  /*04f0*/  SHF.L.U32 R4, R27, 0x3, RZ ;  /* 0x000000031b047819 */ /* 0x000fe400000006ff */
[----:B------:R-:W-:Y:S02]  /*0500*/  SHF.R.S32.HI R6, RZ, 0x1f, R13 ;  /* 0x0000001fff067819 */ /* 0x000fe4000001140d */
[----:B------:R-:W-:Y:S01]  /*0510*/  SHF.R.S32.HI R53, RZ, 0x1f, R4 ;  /* 0x0000001fff357819 */ /* 0x000fe20000011404 */
[----:B------:R-:W0:Y:S01]  /*0520*/  @!P2 LDC.64 R10, c[0x0][0x3f8] ;  /* 0x0000fe00ff0aab82 */ /* 0x000e220000000a00 */
[----:B------:R-:W-:Y:S01]  /*0530*/  LOP3.LUT R52, R4, R47, RZ, 0xfc, !PT ;  /* 0x0000002f04347212 */ /* 0x000fe200078efcff */
[----:B------:R-:W-:Y:S01]  /*0540*/  IMAD R6, R6, UR26, RZ ;  /* 0x0000001a06067c24 */ /* 0x000fe2000f8e02ff */
[----:B------:R-:W-:-:S03]  /*0550*/  ISETP.GE.U32.AND P0, PT, R46, UR24, PT ;  /* 0x000000182e007c0c */ /* 0x000fc6000bf06070 */
[----:B------:R-:W-:Y:S01]  /*0560*/  IMAD.WIDE.U32 R52, R13, UR26, R52 ;  /* 0x0000001a0d347c25 */ /* 0x000fe2000f8e0034 */
[----:B------:R-:W-:Y:S01]  /*0570*/  ISETP.GE.AND.EX P0, PT, R3, UR25, PT, P0 ;  /* 0x0000001903007c0c */ /* 0x000fe2000bf06300 */
[----:B------:R-:W4:Y:S02]  /*0580*/  @!P2 LDC.64 R30, c[0x0][0x3a0] ;  /* 0x0000e800ff1eab82 */ /* 0x000f240000000a00 */
[----:B------:R-:W-:Y:S01]  /*0590*/  IMAD R51, R13, UR27, R6 ;  /* 0x0000001b0d337c24 */ /* 0x000fe2000f8e0206 */
[----:B------:R-:W-:Y:S01]  /*05a0*/  @!P1 MOV R50, R52 ;  /* 0x0000003400329202 */ /* 0x000fe20000000f00 */
[----:B-1----:R-:W-:-:S03]  /*05b0*/  @!P1 IMAD R6, R5, R16, RZ ;  /* 0x0000001005069224 */ /* 0x002fc600078e02ff */
[----:B------:R-:W-:Y:S01]  /*05c0*/  IADD3 R51, PT, PT, R53, R51, RZ ;  /* 0x0000003335337210 */ /* 0x000fe20007ffe0ff */
[----:B------:R-:W1:Y:S01]  /*05d0*/  @!P1 LDC.64 R12, c[0x0][0x398] ;  /* 0x0000e600ff0c9b82 */ /* 0x000e620000000a00 */
[C---:B------:R-:W-:Y:S02]  /*05e0*/  @!P1 IMAD R21, R43.reuse, R17, R6 ;  /* 0x000000112b159224 */ /* 0x040fe400078e0206 */
[----:B------:R-:W-:Y:S01]  /*05f0*/  @!P1 IMAD.WIDE.U32 R16, R43, R16, R50 ;  /* 0x000000102b109225 */ /* 0x000fe200078e0032 */
[----:B------:R-:W-:-:S04]  /*0600*/  ISETP.GE.U32.AND P3, PT, R41, UR24, PT ;  /* 0x0000001829007c0c */ /* 0x000fc8000bf66070 */
[----:B------:R-:W4:Y:S01]  /*0610*/  @!P0 LDC.64 R24, c[0x0][0x3f8] ;  /* 0x0000fe00ff188b82 */ /* 0x000f220000000a00 */
[----:B------:R-:W-:Y:S02]  /*0620*/  @!P1 IADD3 R17, PT, PT, R17, R21, RZ ;  /* 0x0000001511119210 */ /* 0x000fe40007ffe0ff */
[----:B------:R-:W-:Y:S01]  /*0630*/  ISETP.GE.AND.EX P3, PT, R9, UR25, PT, P3 ;  /* 0x0000001909007c0c */ /* 0x000fe2000bf66330 */
[----:B0-----:R-:W-:Y:S01]  /*0640*/  @!P2 IMAD R8, R7, R10, RZ ;  /* 0x0000000a0708a224 */ /* 0x001fe200078e02ff */
[C---:B------:R-:W-:Y:S02]  /*0650*/  @!P1 SHF.L.U32 R21, R16.reuse, 0x1, RZ ;  /* 0x0000000110159819 */ /* 0x040fe400000006ff */
[----:B------:R-:W-:Y:S02]  /*0660*/  @!P1 SHF.L.U64.HI R6, R16, 0x1, R17 ;  /* 0x0000000110069819 */ /* 0x000fe40000010211 */
[----:B------:R-:W-:Y:S02]  /*0670*/  @!P2 MOV R16, R52 ;  /* 0x000000340010a202 */ /* 0x000fe40000000f00 */
[----:B------:R-:W-:Y:S01]  /*0680*/  @!P2 MOV R17, R51 ;  /* 0x000000330011a202 */ /* 0x000fe20000000f00 */
[C---:B------:R-:W-:Y:S01]  /*0690*/  @!P2 IMAD R23, R42.reuse, R11, R8 ;  /* 0x0000000b2a17a224 */ /* 0x040fe200078e0208 */
[----:B--2---:R-:W-:Y:S01]  /*06a0*/  @!P1 IADD3 R18, P4, PT, R21, R18, RZ ;  /* 0x0000001215129210 */ /* 0x004fe20007f9e0ff */
[----:B------:R-:W-:-:S03]  /*06b0*/  @!P2 IMAD.WIDE.U32 R10, R42, R10, R16 ;  /* 0x0000000a2a0aa225 */ /* 0x000fc600078e0010 */
[----:B------:R-:W0:Y:S01]  /*06c0*/  @!P2 LDC.64 R16, c[0x0][0x398] ;  /* 0x0000e600ff10ab82 */ /* 0x000e220000000a00 */
[----:B------:R-:W-:Y:S01]  /*06d0*/  @!P1 IADD3.X R19, PT, PT, R6, R19, RZ, P4, !PT ;  /* 0x0000001306139210 */ /* 0x000fe200027fe4ff */
[----:B------:R-:W-:Y:S01]  /*06e0*/  HFMA2 R38, -RZ, RZ, 0, 0 ;  /* 0x00000000ff267431 */ /* 0x000fe200000001ff */
[----:B-1----:R-:W-:-:S05]  /*06f0*/  @!P1 IADD3 R12, P4, PT, R21, R12, RZ ;  /* 0x0000000c150c9210 */ /* 0x002fca0007f9e0ff */
[----:B------:R-:W1:Y:S01]  /*0700*/  @!P3 LDC.64 R20, c[0x0][0x3f8] ;  /* 0x0000fe00ff14bb82 */ /* 0x000e620000000a00 */
[----:B------:R-:W-:Y:S02]  /*0710*/  @!P2 IADD3 R11, PT, PT, R11, R23, RZ ;  /* 0x000000170b0ba210 */ /* 0x000fe40007ffe0ff */
[----:B------:R-:W-:Y:S01]  /*0720*/  @!P2 SHF.L.U32 R29, R10, 0x1, RZ ;  /* 0x000000010a1da819 */ /* 0x000fe200000006ff */
[----:B------:R2:W5:Y:S01]  /*0730*/  @!P1 LDG.E R38, desc[UR16][R18.64] ;  /* 0x0000001012269981 */ /* 0x000562000c1e1900 */
[----:B------:R-:W-:-:S03]  /*0740*/  @!P1 IADD3.X R13, PT, PT, R6, R13, RZ, P4, !PT ;  /* 0x0000000d060d9210 */ /* 0x000fc600027fe4ff */
[----:B------:R-:W1:Y:S01]  /*0750*/  @!P0 LDC.64 R22, c[0x0][0x3a0] ;  /* 0x0000e800ff168b82 */ /* 0x000e620000000a00 */
[----:B------:R-:W-:Y:S02]  /*0760*/  @!P2 SHF.L.U64.HI R6, R10, 0x1, R11 ;  /* 0x000000010a06a819 */ /* 0x000fe4000001020b */
[----:B------:R-:W-:Y:S02]  /*0770*/  CS2R R36, SRZ ;  /* 0x0000000000247805 */ /* 0x000fe4000001ff00 */
[----:B----4-:R-:W-:Y:S01]  /*0780*/  @!P2 IADD3 R30, P4, PT, R29, R30, RZ ;  /* 0x0000001e1d1ea210 */ /* 0x010fe20007f9e0ff */
[----:B------:R-:W-:Y:S01]  /*0790*/  @!P0 IMAD R8, R3, R24, RZ ;  /* 0x0000001803088224 */ /* 0x000fe200078e02ff */
[----:B------:R-:W-:Y:S02]  /*07a0*/  @!P0 MOV R10, R52 ;  /* 0x00000034000a8202 */ /* 0x000fe40000000f00 */
[----:B------:R-:W-:Y:S01]  /*07b0*/  @!P0 MOV R11, R51 ;  /* 0x00000033000b8202 */ /* 0x000fe20000000f00 */
[----:B--2---:R-:W2:Y:S01]  /*07c0*/  @!P0 LDC.64 R18, c[0x0][0x398] ;  /* 0x0000e600ff128b82 */ /* 0x004ea20000000a00 */
[----:B------:R-:W-:Y:S01]  /*07d0*/  @!P2 IADD3.X R31, PT, PT, R6, R31, RZ, P4, !PT ;  /* 0x0000001f061fa210 */ /* 0x000fe200027fe4ff */
[C---:B------:R-:W-:Y:S01]  /*07e0*/  @!P0 IMAD R33, R46.reuse, R25, R8 ;  /* 0x000000192e218224 */ /* 0x040fe200078e0208 */
[----:B------:R-:W-:Y:S01]  /*07f0*/  ISETP.NE.AND P4, PT, RZ, UR20, PT ;  /* 0x00000014ff007c0c */ /* 0x000fe2000bf85270 */
[----:B------:R-:W-:Y:S01]  /*0800*/  @!P0 IMAD.WIDE.U32 R24, R46, R24, R10 ;  /* 0x000000182e188225 */ /* 0x000fe200078e000a */
[----:B------:R4:W5:Y:S03]  /*0810*/  @!P1 LDG.E R37, desc[UR16][R12.64] ;  /* 0x000000100c259981 */ /* 0x000966000c1e1900 */
[----:B------:R-:W2:Y:S01]  /*0820*/  @!P3 LDC.64 R10, c[0x0][0x3a0] ;  /* 0x0000e800ff0abb82 */ /* 0x000ea20000000a00 */
[----:B0-----:R-:W-:Y:S01]  /*0830*/  @!P2 IADD3 R28, P1, PT, R29, R16, RZ ;  /* 0x000000101d1ca210 */ /* 0x001fe20007f3e0ff */
[----:B------:R0:W5:Y:S01]  /*0840*/  @!P2 LDG.E R36, desc[UR16][R30.64] ;  /* 0x000000101e24a981 */ /* 0x000162000c1e1900 */
[----:B------:R-:W-:-:S05]  /*0850*/  @!P0 IADD3 R25, PT, PT, R25, R33, RZ ;  /* 0x0000002119198210 */ /* 0x000fca0007ffe0ff */
[----:B----4-:R-:W4:Y:S01]  /*0860*/  @!P3 LDC.64 R12, c[0x0][0x398] ;  /* 0x0000e600ff0cbb82 */ /* 0x010f220000000a00 */
[----:B------:R-:W-:Y:S01]  /*0870*/  @!P2 IADD3.X R29, PT, PT, R6, R17, RZ, P1, !PT ;  /* 0x00000011061da210 */ /* 0x000fe20000ffe4ff */
[----:B-1----:R-:W-:Y:S01]  /*0880*/  @!P3 IMAD R8, R9, R20, RZ ;  /* 0x000000140908b224 */ /* 0x002fe200078e02ff */
[C---:B------:R-:W-:Y:S02]  /*0890*/  @!P0 SHF.L.U32 R35, R24.reuse, 0x1, RZ ;  /* 0x0000000118238819 */ /* 0x040fe400000006ff */
[----:B------:R-:W-:Y:S02]  /*08a0*/  @!P0 SHF.L.U64.HI R6, R24, 0x1, R25 ;  /* 0x0000000118068819 */ /* 0x000fe40000010219 */
[----:B------:R-:W-:Y:S01]  /*08b0*/  @!P3 MOV R32, R52 ;  /* 0x000000340020b202 */ /* 0x000fe20000000f00 */
[----:B------:R-:W1:Y:S01]  /*08c0*/  LDC.64 R24, c[0x0][0x3a8] ;  /* 0x0000ea00ff187b82 */ /* 0x000e620000000a00 */
[----:B------:R-:W-:Y:S01]  /*08d0*/  @!P3 MOV R33, R51 ;  /* 0x000000330021b202 */ /* 0x000fe20000000f00 */
[----:B------:R-:W-:Y:S01]  /*08e0*/  @!P3 IMAD R39, R41, R21, R8 ;  /* 0x000000152927b224 */ /* 0x000fe200078e0208 */
[----:B0-----:R-:W-:Y:S01]  /*08f0*/  @!P0 IADD3 R30, P1, PT, R35, R22, RZ ;  /* 0x00000016231e8210 */ /* 0x001fe20007f3e0ff */
[----:B------:R-:W-:-:S04]  /*0900*/  HFMA2 R8, -RZ, RZ, 0, 0 ;  /* 0x00000000ff087431 */ /* 0x000fc800000001ff */
[----:B------:R-:W0:Y:S01]  /*0910*/  @P4 LDC.64 R16, c[0x0][0x3b0] ;  /* 0x0000ec00ff104b82 */ /* 0x000e220000000a00 */
[----:B------:R-:W-:Y:S01]  /*0920*/  @!P3 IMAD.WIDE.U32 R20, R41, R20, R32 ;  /* 0x000000142914b225 */ /* 0x000fe200078e0020 */
[----:B------:R-:W-:Y:S02]  /*0930*/  @!P0 IADD3.X R31, PT, PT, R6, R23, RZ, P1, !PT ;  /* 0x00000017061f8210 */ /* 0x000fe40000ffe4ff */
[----:B--2---:R-:W-:Y:S02]  /*0940*/  @!P0 IADD3 R22, P1, PT, R35, R18, RZ ;  /* 0x0000001223168210 */ /* 0x004fe40007f3e0ff */
[----:B------:R-:W-:Y:S01]  /*0950*/  @!P3 IADD3 R33, PT, PT, R21, R39, RZ ;  /* 0x000000271521b210 */ /* 0x000fe20007ffe0ff */
[----:B------:R2:W5:Y:S01]  /*0960*/  @!P2 LDG.E R8, desc[UR16][R28.64] ;  /* 0x000000101c08a981 */ /* 0x000562000c1e1900 */
[----:B------:R-:W-:Y:S02]  /*0970*/  @!P3 SHF.L.U32 R21, R20, 0x1, RZ ;  /* 0x000000011415b819 */ /* 0x000fe400000006ff */
[----:B------:R-:W-:-:S02]  /*0980*/  @!P0 IADD3.X R23, PT, PT, R6, R19, RZ, P1, !PT ;  /* 0x0000001306178210 */ /* 0x000fc40000ffe4ff */
[----:B------:R-:W-:Y:S02]  /*0990*/  @!P3 SHF.L.U64.HI R6, R20, 0x1, R33 ;  /* 0x000000011406b819 */ /* 0x000fe40000010221 */
[C---:B------:R-:W-:Y:S02]  /*09a0*/  @!P3 IADD3 R20, P1, PT, R21.reuse, R10, RZ ;  /* 0x0000000a1514b210 */ /* 0x040fe40007f3e0ff */
[----:B----4-:R-:W-:Y:S01]  /*09b0*/  @!P3 IADD3 R18, P2, PT, R21, R12, RZ ;  /* 0x0000000c1512b210 */ /* 0x010fe20007f5e0ff */
[----:B------:R-:W-:Y:S01]  /*09c0*/  HFMA2 R40, -RZ, RZ, 0, 0 ;  /* 0x00000000ff287431 */ /* 0x000fe200000001ff */
[----:B------:R-:W-:Y:S02]  /*09d0*/  IADD3 R33, PT, PT, R47, R4, RZ ;  /* 0x000000042f217210 */ /* 0x000fe40007ffe0ff */
[C---:B------:R-:W-:Y:S02]  /*09e0*/  @!P3 IADD3.X R21, PT, PT, R6.reuse, R11, RZ, P1, !PT ;  /* 0x0000000b0615b210 */ /* 0x040fe40000ffe4ff */
[----:B------:R-:W-:Y:S01]  /*09f0*/  @!P3 IADD3.X R19, PT, PT, R6, R13, RZ, P2, !PT ;  /* 0x0000000d0613b210 */ /* 0x000fe200017fe4ff */
[----:B------:R-:W-:Y:S01]  /*0a00*/  HFMA2 R6, -RZ, RZ, 0, 0 ;  /* 0x00000000ff067431 */ /* 0x000fe200000001ff */
[----:B------:R-:W-:Y:S01]  /*0a10*/  MOV R39, RZ ;  /* 0x000000ff00277202 */ /* 0x000fe20000000f00 */
[----:B-1----:R-:W-:Y:S01]  /*0a20*/  IMAD.WIDE R12, R33, 0x4, R24 ;  /* 0x00000004210c7825 */ /* 0x002fe200078e0218 */
[----:B------:R-:W-:-:S02]  /*0a30*/  MOV R4, RZ ;  /* 0x000000ff00047202 */ /* 0x000fc40000000f00 */
[----:B------:R-:W-:Y:S01]  /*0a40*/  CS2R R10, SRZ ;  /* 0x00000000000a7805 */ /* 0x000fe2000001ff00 */
[----:B------:R2:W5:Y:S01]  /*0a50*/  @!P0 LDG.E R40, desc[UR16][R30.64] ;  /* 0x000000101e288981 */ /* 0x000562000c1e1900 */
[----:B0-----:R-:W-:-:S03]  /*0a60*/  @P4 IMAD.WIDE R16, R33, 0x4, R16 ;  /* 0x0000000421104825 */ /* 0x001fc600078e0210 */
[----:B------:R2:W5:Y:S04]  /*0a70*/  @!P0 LDG.E R39, desc[UR16][R22.64] ;  /* 0x0000001016278981 */ /* 0x000568000c1e1900 */
[----:B------:R2:W5:Y:S04]  /*0a80*/  @!P3 LDG.E R6, desc[UR16][R20.64] ;  /* 0x000000101406b981 */ /* 0x000568000c1e1900 */
[----:B------:R2:W5:Y:S04]  /*0a90*/  @!P3 LDG.E R4, desc[UR16][R18.64] ;  /* 0x000000101204b981 */ /* 0x000568000c1e1900 */
[----:B------:R2:W5:Y:S04]  /*0aa0*/  @P4 LDG.E.64 R10, desc[UR16][R16.64] ;  /* 0x00000010100a4981 */ /* 0x000568000c1e1b00 */
[----:B------:R-:W5:Y:S01]  /*0ab0*/  LDG.E.64 R12, desc[UR16][R12.64] ;  /* 0x000000100c0c7981 */ /* 0x000f62000c1e1b00 */
[----:B------:R-:W-:Y:S01]  /*0ac0*/  UISETP.NE.AND UP1, UPT, UR20, URZ, UPT ;  /* 0x000000ff1400728c */ /* 0x000fe2000bf25270 */
        /* <DEDUP_REMOVED lines=9> */
[----:B------:R-:W-:Y:S01]  /*0b60*/  UMOV UR23, 0x3f800000 ;  /* 0x3f80000000177882 */ /* 0x000fe20000000000 */
[----:B0-----:R-:W-:-:S13]  /*0b70*/  @P1 R2UR UR6, R14 ;  /* 0x000000000e0612ca */ /* 0x001fda00000e0000 */
[----:B------:R-:W-:Y:S01]  /*0b80*/  @UP0 UMOV UR23, UR6 ;  /* 0x0000000600170c82 */ /* 0x000fe20008000000 */
[----:B--2---:R-:W-:Y:S05]  /*0b90*/  BRA.U UP1, `(.L_x_655) ;  /* 0x0000000501247547 */ /* 0x004fea000b800000 */
[--C-:B-----5:R-:W-:Y:S02]  /*0ba0*/  HADD2.F32 R16, -RZ, R40.reuse.H0_H0 ;  /* 0x20000028ff107230 */ /* 0x120fe40000004100 */
[----:B------:R-:W-:Y:S02]  /*0bb0*/  HADD2.F32 R17, -RZ, R40.H1_H1 ;  /* 0x30000028ff117230 */ /* 0x000fe40000004100 */
[--C-:B------:R-:W-:Y:S02]  /*0bc0*/  HADD2.F32 R15, -RZ, R39.reuse.H0_H0 ;  /* 0x20000027ff0f7230 */ /* 0x100fe40000004100 */
[----:B------:R-:W-:Y:S01]  /*0bd0*/  FADD.FTZ R16, R16, -UR22 ;  /* 0x8000001610107e21 */ /* 0x000fe20008010000 */
[----:B------:R-:W-:Y:S02]  /*0be0*/  HADD2.F32 R14, -RZ, R39.H1_H1 ;  /* 0x30000027ff0e7230 */ /* 0x000fe40000004100 */
[----:B------:R-:W-:Y:S01]  /*0bf0*/  FADD.FTZ R17, R17, -UR22 ;  /* 0x8000001611117e21 */ /* 0x000fe20008010000 */
[----:B------:R-:W-:-:S02]  /*0c00*/  HADD2.F32 R22, -RZ, R38.H0_H0 ;  /* 0x20000026ff167230 */ /* 0x000fc40000004100 */
[----:B------:R-:W-:Y:S01]  /*0c10*/  FMUL.FTZ R19, R12, R15 ;  /* 0x0000000f0c137220 */ /* 0x000fe20000410000 */
[----:B------:R-:W-:Y:S01]  /*0c20*/  FMUL.FTZ R16, R16, UR23 ;  /* 0x0000001710107c20 */ /* 0x000fe20008410000 */
[----:B------:R-:W-:Y:S01]  /*0c30*/  FMUL.FTZ R18, R13, R14 ;  /* 0x0000000e0d127220 */ /* 0x000fe20000410000 */
[----:B------:R-:W-:Y:S01]  /*0c40*/  FMUL.FTZ R17, R17, UR23 ;  /* 0x0000001711117c20 */ /* 0x000fe20008410000 */
[----:B------:R-:W-:Y:S01]  /*0c50*/  FADD.FTZ R23, RZ, R19 ;  /* 0x00000013ff177221 */ /* 0x000fe20000010000 */
[----:B------:R-:W-:Y:S01]  /*0c60*/  FFMA.FTZ R20, R16, R19, RZ ;  /* 0x0000001310147223 */ /* 0x000fe200000100ff */
[--C-:B------:R-:W-:Y:S02]  /*0c70*/  HADD2.F32 R21, -RZ, R37.reuse.H0_H0 ;  /* 0x20000025ff157230 */ /* 0x100fe40000004100 */
[----:B------:R-:W-:Y:S01]  /*0c80*/  FADD.FTZ R24, R22, -UR22 ;  /* 0x8000001616187e21 */ /* 0x000fe20008010000 */
[----:B------:R-:W-:Y:S02]  /*0c90*/  HADD2.F32 R22, -RZ, R38.H1_H1 ;  /* 0x30000026ff167230 */ /* 0x000fe40000004100 */
[----:B------:R-:W-:Y:S01]  /*0ca0*/  FADD.FTZ R23, R18, R23 ;  /* 0x0000001712177221 */ /* 0x000fe20000010000 */
[----:B------:R-:W-:Y:S01]  /*0cb0*/  FFMA.FTZ R19, R17, R18, R20 ;  /* 0x0000001211137223 */ /* 0x000fe20000010014 */
[----:B------:R-:W-:Y:S01]  /*0cc0*/  FMUL.FTZ R26, R12, R21 ;  /* 0x000000150c1a7220 */ /* 0x000fe20000410000 */
[----:B------:R-:W-:Y:S01]  /*0cd0*/  FMUL.FTZ R20, R24, UR23 ;  /* 0x0000001718147c20 */ /* 0x000fe20008410000 */
[----:B------:R-:W-:-:S02]  /*0ce0*/  HADD2.F32 R18, -RZ, R37.H1_H1 ;  /* 0x30000025ff127230 */ /* 0x000fc40000004100 */
[----:B------:R-:W-:Y:S01]  /*0cf0*/  FADD.FTZ R22, R22, -UR22 ;  /* 0x8000001616167e21 */ /* 0x000fe20008010000 */
[----:B------:R-:W-:Y:S02]  /*0d00*/  HADD2.F32 R29, -RZ, R36.H0_H0 ;  /* 0x20000024ff1d7230 */ /* 0x000fe40000004100 */
[----:B------:R-:W-:Y:S01]  /*0d10*/  FADD.FTZ R25, R23, R26 ;  /* 0x0000001a17197221 */ /* 0x000fe20000010000 */
[----:B------:R-:W-:Y:S01]  /*0d20*/  FFMA.FTZ R28, R20, R26, R19 ;  /* 0x0000001a141c7223 */ /* 0x000fe20000010013 */
[----:B------:R-:W-:Y:S02]  /*0d30*/  HADD2.F32 R19, -RZ, R8.H0_H0 ;  /* 0x20000008ff137230 */ /* 0x000fe40000004100 */
[----:B------:R-:W-:Y:S01]  /*0d40*/  FMUL.FTZ R26, R13, R18 ;  /* 0x000000120d1a7220 */ /* 0x000fe20000410000 */
[----:B------:R-:W-:Y:S01]  /*0d50*/  FMUL.FTZ R23, R22, UR23 ;  /* 0x0000001716177c20 */ /* 0x000fe20008410000 */
[----:B------:R-:W-:Y:S01]  /*0d60*/  FFMA.FTZ R24, R15, R16, RZ ;  /* 0x000000100f187223 */ /* 0x000fe200000100ff */
[----:B------:R-:W-:Y:S01]  /*0d70*/  FADD.FTZ R16, R29, -UR22 ;  /* 0x800000161d107e21 */ /* 0x000fe20008010000 */
[----:B------:R-:W-:Y:S01]  /*0d80*/  FADD.FTZ R22, RZ, R15 ;  /* 0x0000000fff167221 */ /* 0x000fe20000010000 */
[----:B------:R-:W-:Y:S01]  /*0d90*/  FFMA.FTZ R15, R23, R26, R28 ;  /* 0x0000001a170f7223 */ /* 0x000fe2000001001c */
[----:B------:R-:W-:Y:S01]  /*0da0*/  FADD.FTZ R25, R26, R25 ;  /* 0x000000191a197221 */ /* 0x000fe20000010000 */
[----:B------:R-:W-:Y:S01]  /*0db0*/  FMUL.FTZ R28, R12, R19 ;  /* 0x000000130c1c7220 */ /* 0x000fe20000410000 */
[----:B------:R-:W-:Y:S01]  /*0dc0*/  FMUL.FTZ R16, R16, UR23 ;  /* 0x0000001710107c20 */ /* 0x000fe20008410000 */
[----:B------:R-:W-:-:S02]  /*0dd0*/  HADD2.F32 R26, -RZ, R36.H1_H1 ;  /* 0x30000024ff1a7230 */ /* 0x000fc40000004100 */
[----:B------:R-:W-:Y:S01]  /*0de0*/  FFMA.FTZ R20, R21, R20, R24 ;  /* 0x0000001415147223 */ /* 0x000fe20000010018 */
[----:B------:R-:W-:Y:S01]  /*0df0*/  FADD.FTZ R25, R25, R28 ;  /* 0x0000001c19197221 */ /* 0x000fe20000010000 */
[----:B------:R-:W-:Y:S01]  /*0e00*/  FFMA.FTZ R28, R16, R28, R15 ;  /* 0x0000001c101c7223 */ /* 0x000fe2000001000f */
[----:B------:R-:W-:Y:S02]  /*0e10*/  HADD2.F32 R24, -RZ, R8.H1_H1 ;  /* 0x30000008ff187230 */ /* 0x000fe40000004100 */
[----:B------:R-:W-:Y:S01]  /*0e20*/  FFMA.FTZ R15, R14, R17, RZ ;  /* 0x000000110e0f7223 */ /* 0x000fe200000100ff */
[----:B------:R-:W-:Y:S01]  /*0e30*/  FADD.FTZ R17, R26, -UR22 ;  /* 0x800000161a117e21 */ /* 0x000fe20008010000 */
[----:B------:R-:W-:Y:S01]  /*0e40*/  FADD.FTZ R22, R21, R22 ;  /* 0x0000001615167221 */ /* 0x000fe20000010000 */
[----:B------:R-:W-:Y:S01]  /*0e50*/  FADD.FTZ R21, RZ, R14 ;  /* 0x0000000eff157221 */ /* 0x000fe20000010000 */
[----:B------:R-:W-:Y:S02]  /*0e60*/  HADD2.F32 R26, -RZ, R6.H0_H0 ;  /* 0x20000006ff1a7230 */ /* 0x000fe40000004100 */
[----:B------:R-:W-:Y:S01]  /*0e70*/  FMUL.FTZ R14, R13, R24 ;  /* 0x000000180d0e7220 */ /* 0x000fe20000410000 */
[----:B------:R-:W-:Y:S01]  /*0e80*/  FMUL.FTZ R17, R17, UR23 ;  /* 0x0000001711117c20 */ /* 0x000fe20008410000 */
[C---:B------:R-:W-:Y:S01]  /*0e90*/  FFMA.FTZ R23, R18.reuse, R23, R15 ;  /* 0x0000001712177223 */ /* 0x040fe2000001000f */
[----:B------:R-:W-:Y:S01]  /*0ea0*/  FADD.FTZ R21, R18, R21 ;  /* 0x0000001512157221 */ /* 0x000fe20000010000 */
[----:B------:R-:W-:-:S02]  /*0eb0*/  HADD2.F32 R15, -RZ, R4.H0_H0 ;  /* 0x20000004ff0f7230 */ /* 0x000fc40000004100 */
[----:B------:R-:W-:Y:S01]  /*0ec0*/  FADD.FTZ R18, R14, R25 ;  /* 0x000000190e127221 */ /* 0x000fe20000010000 */
[----:B------:R-:W-:Y:S01]  /*0ed0*/  FFMA.FTZ R25, R17, R14, R28 ;  /* 0x0000000e11197223 */ /* 0x000fe2000001001c */
[----:B------:R-:W-:Y:S01]  /*0ee0*/  FADD.FTZ R26, R26, -UR22 ;  /* 0x800000161a1a7e21 */ /* 0x000fe20008010000 */
[----:B------:R-:W-:Y:S02]  /*0ef0*/  HADD2.F32 R28, -RZ, R6.H1_H1 ;  /* 0x30000006ff1c7230 */ /* 0x000fe40000004100 */
[----:B------:R-:W-:Y:S01]  /*0f00*/  FMUL.FTZ R29, R12, R15 ;  /* 0x0000000f0c1d7220 */ /* 0x000fe20000410000 */
[----:B------:R-:W-:Y:S02]  /*0f10*/  HADD2.F32 R14, -RZ, R4.H1_H1 ;  /* 0x30000004ff0e7230 */ /* 0x000fe40000004100 */
[----:B------:R-:W-:Y:S01]  /*0f20*/  FMUL.FTZ R26, R26, UR23 ;  /* 0x000000171a1a7c20 */ /* 0x000fe20008410000 */
[----:B------:R-:W-:Y:S01]  /*0f30*/  FADD.FTZ R22, R22, R19 ;  /* 0x0000001316167221 */ /* 0x000fe20000010000 */
[----:B------:R-:W-:Y:S01]  /*0f40*/  FADD.FTZ R28, R28, -UR22 ;  /* 0x800000161c1c7e21 */ /* 0x000fe20008010000 */
[----:B------:R-:W-:Y:S01]  /*0f50*/  FADD.FTZ R18, R18, R29 ;  /* 0x0000001d12127221 */ /* 0x000fe20000010000 */
[----:B------:R-:W-:Y:S01]  /*0f60*/  FFMA.FTZ R29, R26, R29, R25 ;  /* 0x0000001d1a1d7223 */ /* 0x000fe20000010019 */
[----:B------:R-:W-:Y:S01]  /*0f70*/  FMUL.FTZ R25, R13, R14 ;  /* 0x0000000e0d197220 */ /* 0x000fe20000410000 */
[----:B------:R-:W-:Y:S01]  /*0f80*/  FFMA.FTZ R16, R19, R16, R20 ;  /* 0x0000001013107223 */ /* 0x000fe20000010014 */
        /* <DEDUP_REMOVED lines=10> */
.L_x_655:
[----:B-----5:R-:W-:Y:S02]  /*1030*/  HADD2.F32 R14, -RZ, R40.H0_H0 ;  /* 0x20000028ff0e7230 */ /* 0x020fe40000004100 */
[--C-:B------:R-:W-:Y:S02]  /*1040*/  HADD2.F32 R17, -RZ, R38.reuse.H0_H0 ;  /* 0x20000026ff117230 */ /* 0x100fe40000004100 */
[----:B------:R-:W-:Y:S02]  /*1050*/  HADD2.F32 R23, -RZ, R38.H1_H1 ;  /* 0x30000026ff177230 */ /* 0x000fe40000004100 */
[----:B------:R-:W-:Y:S01]  /*1060*/  FADD.FTZ R14, R14, -UR22 ;  /* 0x800000160e0e7e21 */ /* 0x000fe20008010000 */
[--C-:B------:R-:W-:Y:S02]  /*1070*/  HADD2.F32 R25, -RZ, R36.reuse.H0_H0 ;  /* 0x20000024ff197230 */ /* 0x100fe40000004100 */
[----:B------:R-:W-:Y:S01]  /*1080*/  FADD.FTZ R17, R17, -UR22 ;  /* 0x8000001611117e21 */ /* 0x000fe20008010000 */
[----:B------:R-:W-:-:S02]  /*1090*/  HADD2.F32 R28, -RZ, R36.H1_H1 ;  /* 0x30000024ff1c7230 */ /* 0x000fc40000004100 */
[----:B------:R-:W-:Y:S01]  /*10a0*/  FMUL.FTZ R15, R14, UR23 ;  /* 0x000000170e0f7c20 */ /* 0x000fe20008410000 */
[----:B------:R-:W-:Y:S02]  /*10b0*/  HADD2.F32 R14, -RZ, R40.H1_H1 ;  /* 0x30000028ff0e7230 */ /* 0x000fe40000004100 */
[----:B------:R-:W-:Y:S01]  /*10c0*/  FMUL.FTZ R19, R17, UR23 ;  /* 0x0000001711137c20 */ /* 0x000fe20008410000 */
[----:B------:R-:W-:Y:S01]  /*10d0*/  FADD.FTZ R23, R23, -UR22 ;  /* 0x8000001617177e21 */ /* 0x000fe20008010000 */
[--C-:B------:R-:W-:Y:S01]  /*10e0*/  FFMA.FTZ R18, R12, R15, R10.reuse ;  /* 0x0000000f0c127223 */ /* 0x100fe2000001000a */
[----:B------:R-:W-:Y:S01]  /*10f0*/  FADD.FTZ R25, R25, -UR22 ;  /* 0x8000001619197e21 */ /* 0x000fe20008010000 */
[----:B------:R-:W-:Y:S01]  /*1100*/  FADD.FTZ R14, R14, -UR22 ;  /* 0x800000160e0e7e21 */ /* 0x000fe20008010000 */
[----:B------:R-:W-:Y:S01]  /*1110*/  FFMA.FTZ R17, R12, R19, R10 ;  /* 0x000000130c117223 */ /* 0x000fe2000001000a */
[----:B------:R-:W-:Y:S01]  /*1120*/  FMUL.FTZ R16, R18, -1.4426950216293334961 ;  /* 0xbfb8aa3b12107820 */ /* 0x000fe20000410000 */
[----:B------:R-:W-:Y:S01]  /*1130*/  FMUL.FTZ R26, R23, UR23 ;  /* 0x00000017171a7c20 */ /* 0x000fe20008410000 */
[----:B------:R-:W-:Y:S01]  /*1140*/  FMUL.FTZ R14, R14, UR23 ;  /* 0x000000170e0e7c20 */ /* 0x000fe20008410000 */
[----:B------:R-:W-:Y:S01]  /*1150*/  FMUL.FTZ R21, R17, -1.4426950216293334961 ;  /* 0xbfb8aa3b11157820 */ /* 0x000fe20000410000 */
[----:B------:R-:W-:Y:S01]  /*1160*/  FMUL.FTZ R29, R25, UR23 ;  /* 0x00000017191d7c20 */ /* 0x000fe20008410000 */
[C-C-:B------:R-:W-:Y:S01]  /*1170*/  FFMA.FTZ R23, R13.reuse, R26, R11.reuse ;  /* 0x0000001a0d177223 */ /* 0x140fe2000001000b */
[----:B------:R-:W-:Y:S01]  /*1180*/  FFMA.FTZ R20, R13, R14, R11 ;  /* 0x0000000e0d147223 */ /* 0x000fe2000001000b */
[----:B------:R-:W0:Y:S01]  /*1190*/  MUFU.EX2 R16, R16 ;  /* 0x0000001000107308 */ /* 0x000e220000000800 */
[----:B------:R-:W-:-:S02]  /*11a0*/  HADD2.F32 R25, -RZ, R39.H0_H0 ;  /* 0x20000027ff197230 */ /* 0x000fc40000004100 */
[----:B------:R-:W-:Y:S01]  /*11b0*/  FADD.FTZ R28, R28, -UR22 ;  /* 0x800000161c1c7e21 */ /* 0x000fe20008010000 */
[----:B------:R-:W-:Y:S01]  /*11c0*/  FMUL.FTZ R22, R20, -1.4426950216293334961 ;  /* 0xbfb8aa3b14167820 */ /* 0x000fe20000410000 */
[----:B------:R-:W-:Y:S02]  /*11d0*/  HADD2.F32 R33, -RZ, R6.H0_H0 ;  /* 0x20000006ff217230 */ /* 0x000fe40000004100 */
[----:B------:R-:W-:Y:S01]  /*11e0*/  HADD2.F32 R35, -RZ, R39.H1_H1 ;  /* 0x30000027ff237230 */ /* 0x000fe20000004100 */
[----:B------:R-:W1:Y:S02]  /*11f0*/  MUFU.EX2 R21, R21 ;  /* 0x0000001500157308 */ /* 0x000e640000000800 */
[----:B------:R-:W-:Y:S01]  /*1200*/  FADD.FTZ R34, R33, -UR22 ;  /* 0x8000001621227e21 */ /* 0x000fe20008010000 */
[----:B------:R-:W-:-:S05]  /*1210*/  HADD2.F32 R49, -RZ, R4.H0_H0 ;  /* 0x20000004ff317230 */ /* 0x000fca0000004100 */
[----:B------:R-:W2:Y:S01]  /*1220*/  MUFU.EX2 R22, R22 ;  /* 0x0000001600167308 */ /* 0x000ea20000000800 */
[----:B0-----:R-:W-:Y:S01]  /*1230*/  FADD.FTZ R24, R16, 1 ;  /* 0x3f80000010187421 */ /* 0x001fe20000010000 */
[----:B------:R-:W-:-:S06]  /*1240*/  FMUL.FTZ R16, R23, -1.4426950216293334961 ;  /* 0xbfb8aa3b17107820 */ /* 0x000fcc0000410000 */
[----:B------:R-:W0:Y:S01]  /*1250*/  MUFU.RCP R24, R24 ;  /* 0x0000001800187308 */ /* 0x000e220000001000 */
[----:B-1----:R-:W-:Y:S01]  /*1260*/  FADD.FTZ R48, R21, 1 ;  /* 0x3f80000015307421 */ /* 0x002fe20000010000 */
[----:B------:R-:W-:-:S06]  /*1270*/  FMUL.FTZ R21, R34, UR23 ;  /* 0x0000001722157c20 */ /* 0x000fcc0008410000 */
[----:B------:R-:W-:Y:S01]  /*1280*/  MUFU.EX2 R16, R16 ;  /* 0x0000001000107308 */ /* 0x000fe20000000800 */
[----:B--2---:R-:W-:Y:S01]  /*1290*/  FADD.FTZ R32, R22, 1 ;  /* 0x3f80000016207421 */ /* 0x004fe20000010000 */
[----:B------:R-:W-:-:S04]  /*12a0*/  FFMA.FTZ R22, R12, R29, R10 ;  /* 0x0000001d0c167223 */ /* 0x000fc8000001000a */
[----:B------:R-:W-:Y:S02]  /*12b0*/  FMUL.FTZ R30, R22, -1.4426950216293334961 ;  /* 0xbfb8aa3b161e7820 */ /* 0x000fe40000410000 */
[----:B------:R-:W1:Y:S01]  /*12c0*/  MUFU.RCP R32, R32 ;  /* 0x0000002000207308 */ /* 0x000e620000001000 */
[----:B0-----:R-:W-:Y:S01]  /*12d0*/  FADD.FTZ R31, -R24, 1 ;  /* 0x3f800000181f7421 */ /* 0x001fe20000010100 */
[----:B------:R-:W-:Y:S01]  /*12e0*/  FMUL.FTZ R25, R25, R24 ;  /* 0x0000001819197220 */ /* 0x000fe20000410000 */
[----:B------:R-:W-:Y:S02]  /*12f0*/  FMUL.FTZ R24, R28, UR23 ;  /* 0x000000171c187c20 */ /* 0x000fe40008410000 */
[----:B------:R-:W-:Y:S02]  /*1300*/  FFMA.FTZ R18, R18, R31, 1 ;  /* 0x3f80000012127423 */ /* 0x000fe4000001001f */
[----:B------:R-:W-:Y:S01]  /*1310*/  FFMA.FTZ R28, R13, R24, R11 ;  /* 0x000000180d1c7223 */ /* 0x000fe2000001000b */
[----:B------:R0:W2:Y:S01]  /*1320*/  MUFU.EX2 R31, R30 ;  /* 0x0000001e001f7308 */ /* 0x0000a20000000800 */
[----:B------:R-:W-:-:S02]  /*1330*/  FMUL.FTZ R25, R25, R18 ;  /* 0x0000001219197220 */ /* 0x000fc40000410000 */
[----:B------:R-:W-:Y:S01]  /*1340*/  FMUL.FTZ R18, R28, -1.4426950216293334961 ;  /* 0xbfb8aa3b1c127820 */ /* 0x000fe20000410000 */
[----:B-1----:R-:W-:-:S05]  /*1350*/  FADD.FTZ R33, -R32, 1 ;  /* 0x3f80000020217421 */ /* 0x002fca0000010100 */
[----:B------:R-:W-:Y:S01]  /*1360*/  MUFU.EX2 R18, R18 ;  /* 0x0000001200127308 */ /* 0x000fe20000000800 */
[----:B0-----:R-:W-:Y:S01]  /*1370*/  FFMA.FTZ R30, R12, R21, R10 ;  /* 0x000000150c1e7223 */ /* 0x001fe2000001000a */
[----:B------:R-:W-:Y:S01]  /*1380*/  FMUL.FTZ R35, R35, R32 ;  /* 0x0000002023237220 */ /* 0x000fe20000410000 */
[----:B------:R-:W-:Y:S01]  /*1390*/  FFMA.FTZ R34, R20, R33, 1 ;  /* 0x3f80000014227423 */ /* 0x000fe20000010021 */
[----:B------:R-:W-:Y:S01]  /*13a0*/  FADD.FTZ R32, R16, 1 ;  /* 0x3f80000010207421 */ /* 0x000fe20000010000 */
[----:B------:R-:W-:Y:S02]  /*13b0*/  FMUL.FTZ R20, R30, -1.4426950216293334961 ;  /* 0xbfb8aa3b1e147820 */ /* 0x000fe40000410000 */
[----:B------:R-:W-:Y:S01]  /*13c0*/  FMUL.FTZ R16, R35, R34 ;  /* 0x0000002223107220 */ /* 0x000fe20000410000 */
[----:B------:R-:W0:Y:S01]  /*13d0*/  MUFU.RCP R33, R48 ;  /* 0x0000003000217308 */ /* 0x000e220000001000 */
[----:B------:R-:W-:Y:S02]  /*13e0*/  HADD2.F32 R35, -RZ, R37.H0_H0 ;  /* 0x20000025ff237230 */ /* 0x000fe40000004100 */
[----:B--2---:R-:W-:-:S05]  /*13f0*/  FADD.FTZ R31, R31, 1 ;  /* 0x3f8000001f1f7421 */ /* 0x004fca0000010000 */
[----:B------:R-:W1:Y:S08]  /*1400*/  MUFU.RCP R32, R32 ;  /* 0x0000002000207308 */ /* 0x000e700000001000 */
[----:B------:R-:W2:Y:S01]  /*1410*/  MUFU.EX2 R20, R20 ;  /* 0x0000001400147308 */ /* 0x000ea20000000800 */
[----:B0-----:R-:W-:-:S04]  /*1420*/  FADD.FTZ R34, -R33, 1 ;  /* 0x3f80000021227421 */ /* 0x001fc80000010100 */
[----:B------:R-:W-:Y:S01]  /*1430*/  FFMA.FTZ R34, R17, R34, 1 ;  /* 0x3f80000011227423 */ /* 0x000fe20000010022 */
[----:B------:R-:W-:Y:S01]  /*1440*/  FMUL.FTZ R17, R35, R33 ;  /* 0x0000002123117220 */ /* 0x000fe20000410000 */
[----:B------:R-:W-:Y:S01]  /*1450*/  FADD.FTZ R33, R18, 1 ;  /* 0x3f80000012217421 */ /* 0x000fe20000010000 */
[----:B------:R-:W0:Y:S01]  /*1460*/  MUFU.RCP R31, R31 ;  /* 0x0000001f001f7308 */ /* 0x000e220000001000 */
[----:B------:R-:W-:Y:S02]  /*1470*/  HADD2.F32 R35, -RZ, R37.H1_H1 ;  /* 0x30000025ff237230 */ /* 0x000fe40000004100 */
[----:B-1----:R-:W-:Y:S01]  /*1480*/  FADD.FTZ R18, -R32, 1 ;  /* 0x3f80000020127421 */ /* 0x002fe20000010100 */
[----:B------:R-:W-:Y:S01]  /*1490*/  FMUL.FTZ R17, R17, R34 ;  /* 0x0000002211117220 */ /* 0x000fe20000410000 */
[----:B------:R-:W-:Y:S02]  /*14a0*/  HADD2.F32 R34, -RZ, R8.H0_H0 ;  /* 0x20000008ff227230 */ /* 0x000fe40000004100 */
[----:B------:R-:W-:Y:S01]  /*14b0*/  FFMA.FTZ R23, R23, R18, 1 ;  /* 0x3f80000017177423 */ /* 0x000fe20000010012 */
[----:B------:R-:W-:Y:S01]  /*14c0*/  FMUL.FTZ R18, R35, R32 ;  /* 0x0000002023127220 */ /* 0x000fe20000410000 */
[----:B------:R-:W1:Y:S01]  /*14d0*/  MUFU.RCP R33, R33 ;  /* 0x0000002100217308 */ /* 0x000e620000001000 */
[----:B--2---:R-:W-:-:S02]  /*14e0*/  FADD.FTZ R20, R20, 1 ;  /* 0x3f80000014147421 */ /* 0x004fc40000010000 */
[----:B------:R-:W-:-:S05]  /*14f0*/  FMUL.FTZ R18, R18, R23 ;  /* 0x0000001712127220 */ /* 0x000fca0000410000 */
[----:B------:R-:W2:Y:S01]  /*1500*/  MUFU.RCP R32, R20 ;  /* 0x0000001400207308 */ /* 0x000ea20000001000 */
[----:B0-----:R-:W-:Y:S01]  /*1510*/  FADD.FTZ R35, -R31, 1 ;  /* 0x3f8000001f237421 */ /* 0x001fe20000010100 */
[----:B------:R-:W-:Y:S01]  /*1520*/  FMUL.FTZ R31, R34, R31 ;  /* 0x0000001f221f7220 */ /* 0x000fe20000410000 */
[----:B------:R-:W-:Y:S02]  /*1530*/  HADD2.F32 R34, -RZ, R8.H1_H1 ;  /* 0x30000008ff227230 */ /* 0x000fe40000004100 */
[----:B------:R-:W-:Y:S01]  /*1540*/  FFMA.FTZ R22, R22, R35, 1 ;  /* 0x3f80000016167423 */ /* 0x000fe20000010023 */
[----:B-1----:R-:W-:Y:S02]  /*1550*/  FADD.FTZ R35, -R33, 1 ;  /* 0x3f80000021237421 */ /* 0x002fe40000010100 */
[----:B------:R-:W-:Y:S01]  /*1560*/  FMUL.FTZ R33, R34, R33 ;  /* 0x0000002122217220 */ /* 0x000fe20000410000 */
[----:B------:R-:W-:Y:S01]  /*1570*/  FMUL.FTZ R22, R31, R22 ;  /* 0x000000161f167220 */ /* 0x000fe20000410000 */
[----:B------:R-:W-:Y:S01]  /*1580*/  FFMA.FTZ R28, R28, R35, 1 ;  /* 0x3f8000001c1c7423 */ /* 0x000fe20000010023 */
[----:B------:R-:W-:-:S03]  /*1590*/  HADD2.F32 R35, -RZ, R6.H1_H1 ;  /* 0x30000006ff237230 */ /* 0x000fc60000004100 */
[----:B------:R-:W-:Y:S01]  /*15a0*/  FMUL.FTZ R28, R33, R28 ;  /* 0x0000001c211c7220 */ /* 0x000fe20000410000 */
[----:B------:R-:W-:Y:S02]  /*15b0*/  HADD2.F32 R33, -RZ, R4.H1_H1 ;  /* 0x30000004ff217230 */ /* 0x000fe40000004100 */
[----:B------:R-:W-:Y:S01]  /*15c0*/  FADD.FTZ R34, R35, -UR22 ;  /* 0x8000001623227e21 */ /* 0x000fe20008010000 */
[----:B--2---:R-:W-:-:S03]  /*15d0*/  FADD.FTZ R35, -R32, 1 ;  /* 0x3f80000020237421 */ /* 0x004fc60000010100 */
[----:B------:R-:W-:Y:S01]  /*15e0*/  FMUL.FTZ R20, R34, UR23 ;  /* 0x0000001722147c20 */ /* 0x000fe20008410000 */
[----:B------:R-:W-:Y:S01]  /*15f0*/  FFMA.FTZ R30, R30, R35, 1 ;  /* 0x3f8000001e1e7423 */ /* 0x000fe20000010023 */
[----:B------:R-:W-:Y:S02]  /*1600*/  FMUL.FTZ R35, R49, R32 ;  /* 0x0000002031237220 */ /* 0x000fe40000410000 */
[----:B------:R-:W-:Y:S02]  /*1610*/  FFMA.FTZ R32, R13, R20, R11 ;  /* 0x000000140d207223 */ /* 0x000fe4000001000b */
[----:B------:R-:W-:Y:S02]  /*1620*/  FMUL.FTZ R30, R35, R30 ;  /* 0x0000001e231e7220 */ /* 0x000fe40000410000 */
[----:B------:R-:W-:-:S06]  /*1630*/  FMUL.FTZ R48, R32, -1.4426950216293334961 ;  /* 0xbfb8aa3b20307820 */ /* 0x000fcc0000410000 */
[----:B------:R-:W0:Y:S02]  /*1640*/  MUFU.EX2 R48, R48 ;  /* 0x0000003000307308 */ /* 0x000e240000000800 */
[----:B0-----:R-:W-:Y:S01]  /*1650*/  FADD.FTZ R34, R48, 1 ;  /* 0x3f80000030227421 */ /* 0x001fe20000010000 */
[----:B------:R-:W-:-:S05]  /*1660*/  FFMA.FTZ R48, R15, R25, RZ ;  /* 0x000000190f307223 */ /* 0x000fca00000100ff */
[----:B------:R-:W0:Y:S02]  /*1670*/  MUFU.RCP R34, R34 ;  /* 0x0000002200227308 */ /* 0x000e240000001000 */
[----:B0-----:R-:W-:-:S04]  /*1680*/  FADD.FTZ R23, -R34, 1 ;  /* 0x3f80000022177421 */ /* 0x001fc80000010100 */
[----:B------:R-:W-:Y:S01]  /*1690*/  FFMA.FTZ R31, R32, R23, 1 ;  /* 0x3f800000201f7423 */ /* 0x000fe20000010017 */
[----:B------:R-:W-:Y:S01]  /*16a0*/  FMUL.FTZ R23, R33, R34 ;  /* 0x0000002221177220 */ /* 0x000fe20000410000 */
[----:B------:R-:W-:-:S03]  /*16b0*/  FMUL.FTZ R32, R12, R25 ;  /* 0x000000190c207220 */ /* 0x000fc60000410000 */
[----:B------:R-:W-:Y:S01]  /*16c0*/  FMUL.FTZ R23, R23, R31 ;  /* 0x0000001f17177220 */ /* 0x000fe20000410000 */
[----:B------:R-:W-:Y:S01]  /*16d0*/  FFMA.FTZ R33, R15, R32, RZ ;  /* 0x000000200f217223 */ /* 0x000fe200000100ff */
[----:B------:R-:W-:Y:S01]  /*16e0*/  FMUL.FTZ R31, R13, R16 ;  /* 0x000000100d1f7220 */ /* 0x000fe20000410000 */
[----:B------:R-:W-:-:S03]  /*16f0*/  FADD.FTZ R34, RZ, R32 ;  /* 0x00000020ff227221 */ /* 0x000fc60000010000 */
[----:B------:R-:W-:Y:S01]  /*1700*/  FFMA.FTZ R32, R14, R31, R33 ;  /* 0x0000001f0e207223 */ /* 0x000fe20000010021 */
[----:B------:R-:W-:Y:S01]  /*1710*/  FADD.FTZ R31, R31, R34 ;  /* 0x000000221f1f7221 */ /* 0x000fe20000010000 */
[----:B------:R-:W-:Y:S01]  /*1720*/  FADD.FTZ R34, RZ, R25 ;  /* 0x00000019ff227221 */ /* 0x000fe20000010000 */
[C---:B------:R-:W-:Y:S01]  /*1730*/  FMUL.FTZ R25, R12.reuse, R17 ;  /* 0x000000110c197220 */ /* 0x040fe20000410000 */
[----:B------:R-:W-:Y:S02]  /*1740*/  FMUL.FTZ R33, R12, R22 ;  /* 0x000000160c217220 */ /* 0x000fe40000410000 */
[----:B------:R-:W-:Y:S01]  /*1750*/  FADD.FTZ R15, R34, R17 ;  /* 0x00000011220f7221 */ /* 0x000fe20000010000 */
[----:B------:R-:W-:Y:S01]  /*1760*/  FADD.FTZ R34, R31, R25 ;  /* 0x000000191f227221 */ /* 0x000fe20000010000 */
[----:B------:R-:W-:Y:S01]  /*1770*/  FFMA.FTZ R32, R19, R25, R32 ;  /* 0x0000001913207223 */ /* 0x000fe20000010020 */
[----:B------:R-:W-:Y:S01]  /*1780*/  FMUL.FTZ R31, R13, R18 ;  /* 0x000000120d1f7220 */ /* 0x000fe20000410000 */
[----:B------:R-:W-:Y:S01]  /*1790*/  FFMA.FTZ R17, R19, R17, R48 ;  /* 0x0000001113117223 */ /* 0x000fe20000010030 */
[----:B------:R-:W-:Y:S01]  /*17a0*/  FFMA.FTZ R19, R14, R16, RZ ;  /* 0x000000100e137223 */ /* 0x000fe200000100ff */
[----:B------:R-:W-:Y:S01]  /*17b0*/  FADD.FTZ R25, RZ, R16 ;  /* 0x00000010ff197221 */ /* 0x000fe20000010000 */
[C---:B------:R-:W-:Y:S01]  /*17c0*/  FFMA.FTZ R32, R26.reuse, R31, R32 ;  /* 0x0000001f1a207223 */ /* 0x040fe20000010020 */
[----:B------:R-:W-:Y:S01]  /*17d0*/  FADD.FTZ R34, R31, R34 ;  /* 0x000000221f227221 */ /* 0x000fe20000010000 */
[----:B------:R-:W-:Y:S01]  /*17e0*/  FMUL.FTZ R31, R13, R28 ;  /* 0x0000001c0d1f7220 */ /* 0x000fe20000410000 */
[----:B------:R-:W-:Y:S01]  /*17f0*/  FFMA.FTZ R19, R26, R18, R19 ;  /* 0x000000121a137223 */ /* 0x000fe20000010013 */
[C---:B------:R-:W-:Y:S01]  /*1800*/  FFMA.FTZ R35, R29.reuse, R33, R32 ;  /* 0x000000211d237223 */ /* 0x040fe20000010020 */
[----:B------:R-:W-:Y:S01]  /*1810*/  FADD.FTZ R34, R34, R33 ;  /* 0x0000002122227221 */ /* 0x000fe20000010000 */
[----:B------:R-:W-:Y:S01]  /*1820*/  FFMA.FTZ R16, R29, R22, R17 ;  /* 0x000000161d107223 */ /* 0x000fe20000010011 */
[----:B------:R-:W-:Y:S01]  /*1830*/  FADD.FTZ R25, R25, R18 ;  /* 0x0000001219197221 */ /* 0x000fe20000010000 */
[----:B------:R-:W-:Y:S01]  /*1840*/  FMUL.FTZ R17, R12, R30 ;  /* 0x0000001e0c117220 */ /* 0x000fe20000410000 */
[C---:B------:R-:W-:Y:S01]  /*1850*/  FFMA.FTZ R14, R24.reuse, R31, R35 ;  /* 0x0000001f180e7223 */ /* 0x040fe20000010023 */
[----:B------:R-:W-:Y:S01]  /*1860*/  FADD.FTZ R34, R31, R34 ;  /* 0x000000221f227221 */ /* 0x000fe20000010000 */
[----:B------:R-:W-:Y:S01]  /*1870*/  FFMA.FTZ R19, R24, R28, R19 ;  /* 0x0000001c18137223 */ /* 0x000fe20000010013 */
[----:B------:R-:W-:Y:S01]  /*1880*/  FADD.FTZ R15, R15, R22 ;  /* 0x000000160f0f7221 */ /* 0x000fe20000010000 */
[----:B------:R-:W-:Y:S01]  /*1890*/  FMUL.FTZ R29, R13, R23 ;  /* 0x000000170d1d7220 */ /* 0x000fe20000410000 */
[----:B------:R-:W-:Y:S01]  /*18a0*/  FFMA.FTZ R31, R21, R17, R14 ;  /* 0x00000011151f7223 */ /* 0x000fe2000001000e */
[----:B------:R-:W-:Y:S01]  /*18b0*/  FADD.FTZ R34, R34, R17 ;  /* 0x0000001122227221 */ /* 0x000fe20000010000 */
[----:B------:R-:W-:Y:S01]  /*18c0*/  FADD.FTZ R28, R25, R28 ;  /* 0x0000001c191c7221 */ /* 0x000fe20000010000 */
[C---:B------:R-:W-:Y:S01]  /*18d0*/  FFMA.FTZ R17, R20.reuse, R23, R19 ;  /* 0x0000001714117223 */ /* 0x040fe20000010013 */
[----:B------:R-:W-:Y:S01]  /*18e0*/  FFMA.FTZ R25, R20, R29, R31 ;  /* 0x0000001d14197223 */ /* 0x000fe2000001001f */
[----:B------:R-:W-:Y:S01]  /*18f0*/  FADD.FTZ R24, R29, R34 ;  /* 0x000000221d187221 */ /* 0x000fe20000010000 */
[----:B------:R-:W-:Y:S01]  /*1900*/  FFMA.FTZ R16, R21, R30, R16 ;  /* 0x0000001e15107223 */ /* 0x000fe20000010010 */
[----:B------:R-:W-:Y:S01]  /*1910*/  FADD.FTZ R18, R15, R30 ;  /* 0x0000001e0f127221 */ /* 0x000fe20000010000 */
[----:B------:R-:W-:-:S07]  /*1920*/  FADD.FTZ R19, R28, R23 ;  /* 0x000000171c137221 */ /* 0x000fce0000010000 */
.L_x_656:
        /* <DEDUP_REMOVED lines=34> */
.L_x_658:
[----:B------:R-:W-:Y:S05]  /*1b50*/  BSYNC.RECONVERGENT B0 ;  /* 0x0000000000007941 */ /* 0x000fea0003800200 */
.L_x_657:
        /* <DEDUP_REMOVED lines=15> */
.L_x_660:
[----:B------:R-:W-:Y:S05]  /*1c50*/  BSYNC.RECONVERGENT B0 ;  /* 0x0000000000007941 */ /* 0x000fea0003800200 */
.L_x_659:
[----:B------:R-:W-:Y:S06]  /*1c60*/  BAR.SYNC.DEFER_BLOCKING 0x0 ;  /* 0x0000000000007b1d */ /* 0x000fec0000010000 */
[----:B------:R-:W-:Y:S04]  /*1c70*/  BSSY.RECONVERGENT B0, `(.L_x_661) ;  /* 0x000009d000007945 */ /* 0x000fe80003800200 */
[----:B------:R-:W-:Y:S05]  /*1c80*/  @P5 BRA `(.L_x_662) ;  /* 0x00000008006c5947 */ /* 0x000fea0003800000 */
[----:B-12---:R-:W1:Y:S04]  /*1c90*/  LDS.128 R20, [R45+0x40] ;  /* 0x000040002d147984 */ /* 0x006e680000000c00 */
[----:B------:R-:W2:Y:S04]  /*1ca0*/  LDS.128 R24, [R45+0x80] ;  /* 0x000080002d187984 */ /* 0x000ea80000000c00 */
[----:B------:R-:W4:Y:S04]  /*1cb0*/  LDS.128 R28, [R45+0xc0] ;  /* 0x0000c0002d1c7984 */ /* 0x000f280000000c00 */
[----:B------:R-:W5:Y:S01]  /*1cc0*/  LDS.128 R32, [R45+0x100] ;  /* 0x000100002d207984 */ /* 0x000f620000000c00 */
        /* <DEDUP_REMOVED lines=10> */
[----:B------:R-:W2:Y:S01]  /*1d70*/  LDS.128 R20, [R45+0x180] ;  /* 0x000180002d147984 */ /* 0x000ea20000000c00 */
[----:B------:R-:W-:Y:S01]  /*1d80*/  FADD.FTZ R28, R24, R29 ;  /* 0x0000001d181c7221 */ /* 0x000fe20000010000 */
[----:B------:R-:W-:Y:S01]  /*1d90*/  FADD.FTZ R29, R25, R30 ;  /* 0x0000001e191d7221 */ /* 0x000fe20000010000 */
[----:B------:R-:W-:Y:S01]  /*1da0*/  FADD.FTZ R30, R26, R31 ;  /* 0x0000001f1a1e7221 */ /* 0x000fe20000010000 */
[----:B-----5:R-:W-:Y:S01]  /*1db0*/  FADD.FTZ R49, R49, R32 ;  /* 0x0000002031317221 */ /* 0x020fe20000010000 */
[----:B------:R-:W4:Y:S01]  /*1dc0*/  LDS.128 R24, [R45+0x1c0] ;  /* 0x0001c0002d187984 */ /* 0x000f220000000c00 */
[----:B------:R-:W-:Y:S01]  /*1dd0*/  FADD.FTZ R32, R28, R33 ;  /* 0x000000211c207221 */ /* 0x000fe20000010000 */
[----:B------:R-:W-:Y:S01]  /*1de0*/  FADD.FTZ R33, R29, R34 ;  /* 0x000000221d217221 */ /* 0x000fe20000010000 */
[----:B------:R-:W-:-:S02]  /*1df0*/  FADD.FTZ R34, R30, R35 ;  /* 0x000000231e227221 */ /* 0x000fc40000010000 */
[----:B------:R-:W5:Y:S01]  /*1e00*/  LDS.128 R28, [R45+0x200] ;  /* 0x000200002d1c7984 */ /* 0x000f620000000c00 */
        /* <DEDUP_REMOVED lines=30> */
[----:B----4-:R-:W-:Y:S01]  /*1ff0*/  FADD.FTZ R35, R35, R24 ;  /* 0x0000001823237221 */ /* 0x010fe20000010000 */
[----:B------:R-:W-:Y:S01]  /*2000*/  FADD.FTZ R32, R32, R25 ;  /* 0x0000001920207221 */ /* 0x000fe20000010000 */
[----:B------:R-:W-:Y:S01]  /*2010*/  FADD.FTZ R33, R33, R26 ;  /* 0x0000001a21217221 */ /* 0x000fe20000010000 */
[----:B------:R-:W-:Y:S01]  /*2020*/  FADD.FTZ R34, R34, R27 ;  /* 0x0000001b22227221 */ /* 0x000fe20000010000 */
[----:B-----5:R-:W-:Y:S01]  /*2030*/  FADD.FTZ R35, R35, R28 ;  /* 0x0000001c23237221 */ /* 0x020fe20000010000 */
[----:B------:R-:W4:Y:S01]  /*2040*/  LDS.128 R24, [R45+0x3c0] ;  /* 0x0003c0002d187984 */ /* 0x000f220000000c00 */
[----:B------:R-:W-:Y:S01]  /*2050*/  FADD.FTZ R32, R32, R29 ;  /* 0x0000001d20207221 */ /* 0x000fe20000010000 */
[----:B------:R-:W-:Y:S01]  /*2060*/  FADD.FTZ R33, R33, R30 ;  /* 0x0000001e21217221 */ /* 0x000fe20000010000 */
[----:B------:R-:W-:Y:S02]  /*2070*/  FADD.FTZ R34, R34, R31 ;  /* 0x0000001f22227221 */ /* 0x000fe40000010000 */
[----:B------:R-:W5:Y:S01]  /*2080*/  LDS.128 R28, [R45+0x400] ;  /* 0x000400002d1c7984 */ /* 0x000f620000000c00 */
        /* <DEDUP_REMOVED lines=10> */
[----:B----4-:R-:W-:Y:S01]  /*2130*/  FADD.FTZ R35, R35, R24 ;  /* 0x0000001823237221 */ /* 0x010fe20000010000 */
[----:B------:R-:W-:Y:S01]  /*2140*/  FADD.FTZ R32, R32, R25 ;  /* 0x0000001920207221 */ /* 0x000fe20000010000 */
[----:B------:R-:W-:Y:S01]  /*2150*/  FADD.FTZ R33, R33, R26 ;  /* 0x0000001a21217221 */ /* 0x000fe20000010000 */
[----:B------:R-:W-:-:S02]  /*2160*/  FADD.FTZ R34, R34, R27 ;  /* 0x0000001b22227221 */ /* 0x000fc40000010000 */
[----:B------:R-:W4:Y:S01]  /*2170*/  LDS.128 R24, [R45+0x4c0] ;  /* 0x0004c0002d187984 */ /* 0x000f220000000c00 */
[----:B-----5:R-:W-:Y:S01]  /*2180*/  FADD.FTZ R35, R35, R28 ;  /* 0x0000001c23237221 */ /* 0x020fe20000010000 */
        /* <DEDUP_REMOVED lines=18> */
[----:B------:R-:W-:Y:S01]  /*22b0*/  LDS.128 R24, [R45+0x600] ;  /* 0x000600002d187984 */ /* 0x000fe20000000c00 */
[----:B-----5:R-:W-:Y:S01]  /*22c0*/  FADD.FTZ R35, R35, R28 ;  /* 0x0000001c23237221 */ /* 0x020fe20000010000 */
[----:B------:R-:W-:Y:S01]  /*22d0*/  FADD.FTZ R32, R32, R29 ;  /* 0x0000001d20207221 */ /* 0x000fe20000010000 */
[----:B------:R-:W-:Y:S01]  /*22e0*/  FADD.FTZ R33, R33, R30 ;  /* 0x0000001e21217221 */ /* 0x000fe20000010000 */
[----:B------:R-:W-:Y:S02]  /*22f0*/  FADD.FTZ R34, R34, R31 ;  /* 0x0000001f22227221 */ /* 0x000fe40000010000 */
[----:B------:R-:W4:Y:S01]  /*2300*/  LDS.128 R28, [R45+0x5c0] ;  /* 0x0005c0002d1c7984 */ /* 0x000f220000000c00 */
        /* <DEDUP_REMOVED lines=10> */
[----:B----4-:R-:W-:Y:S01]  /*23b0*/  FADD.FTZ R35, R35, R28 ;  /* 0x0000001c23237221 */ /* 0x010fe20000010000 */
[----:B------:R-:W-:Y:S01]  /*23c0*/  FADD.FTZ R32, R32, R29 ;  /* 0x0000001d20207221 */ /* 0x000fe20000010000 */
[----:B------:R-:W-:Y:S01]  /*23d0*/  FADD.FTZ R33, R33, R30 ;  /* 0x0000001e21217221 */ /* 0x000fe20000010000 */
[----:B------:R-:W-:Y:S01]  /*23e0*/  FADD.FTZ R34, R34, R31 ;  /* 0x0000001f22227221 */ /* 0x000fe20000010000 */
[----:B------:R-:W-:Y:S01]  /*23f0*/  FADD.FTZ R35, R35, R24 ;  /* 0x0000001823237221 */ /* 0x000fe20000010000 */
[----:B------:R-:W2:Y:S01]  /*2400*/  LDS.128 R28, [R45+0x680] ;  /* 0x000680002d1c7984 */ /* 0x000ea20000000c00 */
[----:B------:R-:W-:Y:S01]  /*2410*/  FADD.FTZ R32, R32, R25 ;  /* 0x0000001920207221 */ /* 0x000fe20000010000 */
[----:B------:R-:W-:Y:S01]  /*2420*/  FADD.FTZ R33, R33, R26 ;  /* 0x0000001a21217221 */ /* 0x000fe20000010000 */
[----:B------:R-:W-:-:S02]  /*2430*/  FADD.FTZ R34, R34, R27 ;  /* 0x0000001b22227221 */ /* 0x000fc40000010000 */
[----:B------:R-:W4:Y:S01]  /*2440*/  LDS.128 R24, [R45+0x700] ;  /* 0x000700002d187984 */ /* 0x000f220000000c00 */
        /* <DEDUP_REMOVED lines=9> */
[----:B------:R-:W-:Y:S01]  /*24e0*/  FADD.FTZ R29, R35, R20 ;  /* 0x00000014231d7221 */ /* 0x000fe20000010000 */
        /* <DEDUP_REMOVED lines=17> */
[----:B----4-:R-:W-:Y:S01]  /*2600*/  FADD.FTZ R16, R35, R28 ;  /* 0x0000001c23107221 */ /* 0x010fe20000010000 */
[----:B------:R-:W-:Y:S01]  /*2610*/  FADD.FTZ R17, R32, R29 ;  /* 0x0000001d20117221 */ /* 0x000fe20000010000 */
[----:B------:R-:W-:Y:S01]  /*2620*/  FADD.FTZ R18, R33, R30 ;  /* 0x0000001e21127221 */ /* 0x000fe20000010000 */
[----:B------:R-:W-:-:S07]  /*2630*/  FADD.FTZ R19, R34, R31 ;  /* 0x0000001f22137221 */ /* 0x000fce0000010000 */
.L_x_662:
[----:B------:R-:W-:Y:S05]  /*2640*/  BSYNC.RECONVERGENT B0 ;  /* 0x0000000000007941 */ /* 0x000fea0003800200 */
.L_x_661:
[----:B------:R-:W-:Y:S04]  /*2650*/  BSSY.RECONVERGENT B0, `(.L_x_663) ;  /* 0x000001c000007945 */ /* 0x000fe80003800200 */
[----:B------:R-:W-:Y:S05]  /*2660*/  @P5 BRA `(.L_x_664) ;  /* 0x0000000000685947 */ /* 0x000fea0003800000 */
[----:B------:R-:W4:Y:S08]  /*2670*/  LDC.64 R20, c[0x0][0x3f8] ;  /* 0x0000fe00ff147b82 */ /* 0x000f300000000a00 */
[----:B-12---:R-:W1:Y:S01]  /*2680*/  LDC.64 R22, c[0x0][0x3d8] ;  /* 0x0000f600ff167b82 */ /* 0x006e620000000a00 */
[----:B----4-:R-:W-:Y:S01]  /*2690*/  IMAD.WIDE.U32 R24, R20, 0x3, RZ ;  /* 0x0000000314187825 */ /* 0x010fe200078e00ff */
[----:B------:R-:W-:-:S02]  /*26a0*/  LEA R29, R21, R21, 0x1 ;  /* 0x00000015151d7211 */ /* 0x000fc400078e08ff */
[----:B------:R-:W-:Y:S02]  /*26b0*/  LEA.HI R27, P1, R21, R20, RZ, 0x1 ;  /* 0x00000014151b7211 */ /* 0x000fe400078308ff */
[----:B------:R-:W-:Y:S02]  /*26c0*/  IADD3 R25, PT, PT, R25, R29, RZ ;  /* 0x0000001d19197210 */ /* 0x000fe40007ffe0ff */
[----:B------:R-:W-:Y:S01]  /*26d0*/  IADD3.X R26, PT, PT, RZ, R21, RZ, P1, !PT ;  /* 0x00000015ff1a7210 */ /* 0x000fe20000ffe4ff */
[----:B-1----:R-:W-:Y:S01]  /*26e0*/  IMAD.WIDE R22, R48, 0x4, R22 ;  /* 0x0000000430167825 */ /* 0x002fe200078e0216 */
        /* <DEDUP_REMOVED lines=18> */
.L_x_664:
[----:B------:R-:W-:Y:S05]  /*2810*/  BSYNC.RECONVERGENT B0 ;  /* 0x0000000000007941 */ /* 0x000fea0003800200 */
.L_x_663:
        /* <DEDUP_REMOVED lines=17> */
[----:B-1----:R-:W-:Y:S02]  /*2930*/  SEL R23, RZ, UR19, P1 ;  /* 0x00000013ff177c07 */ /* 0x002fe40008800000 */
        /* <DEDUP_REMOVED lines=12> */
.L_x_667:
[----:B----4-:R-:W4:Y:S04]  /*2a00*/  LDG.E.STRONG.GPU R16, desc[UR16][R18.64] ;  /* 0x0000001012107981 */ /* 0x010f28000c1ef900 */
[----:B----4-:R-:W-:Y:S01]  /*2a10*/  CCTL.IVALL ;  /* 0x00000000ff00798f */ /* 0x010fe20002000000 */
[----:B------:R-:W-:Y:S05]  /*2a20*/  YIELD ;  /* 0x0000000000007946 */ /* 0x000fea0003800000 */
[----:B------:R-:W-:-:S13]  /*2a30*/  ISETP.NE.AND P1, PT, R16, R23, PT ;  /* 0x000000171000720c */ /* 0x000fda0003f25270 */
[----:B------:R-:W-:Y:S05]  /*2a40*/  @P1 BRA `(.L_x_667) ;  /* 0xfffffffc00ec1947 */ /* 0x000fea000383ffff */
.L_x_666:
        /* <DEDUP_REMOVED lines=12> */
[----:B------:R-:W-:Y:S01]  /*2b10*/  UIADD3 UR12, UPT, UPT, -UR15, URZ, URZ ;  /* 0x000000ff0f0c7290 */ /* 0x000fe2000fffe1ff */
[----:B------:R-:W-:-:S11]  /*2b20*/  UMOV UR11, UR5 ;  /* 0x00000005000b7c82 */ /* 0x000fd60008000000 */
.L_x_669:
[----:B----4-:R-:W-:Y:S02]  /*2b30*/  IADD3 R16, PT, PT, R24, 0x1, RZ ;  /* 0x0000000118107810 */ /* 0x010fe40007ffe0ff */
        /* <DEDUP_REMOVED lines=20> */
[----:B------:R-:W4:Y:S01]  /*2c80*/  @!P3 LDG.E.64 R18, desc[UR16][R18.64] ;  /* 0x000000101212b981 */ /* 0x000f22000c1e1b00 */
[----:B------:R-:W-:-:S04]  /*2c90*/  @!UP0 UIMAD.WIDE.U32 UR30, UR24, 0x8, UR6 ;  /* 0x00000008181e88a5 */ /* 0x000fc8000f8e0006 */
[----:B------:R-:W5:Y:S02]  /*2ca0*/  @!P6 LDG.E.64 R20, desc[UR16][R20.64] ;  /* 0x000000101414e981 */ /* 0x000f64000c1e1b00 */
[----:B--2---:R-:W-:Y:S02]  /*2cb0*/  MOV R22, UR30 ;  /* 0x0000001e00167c02 */ /* 0x004fe40008000f00 */
[----:B-1----:R-:W-:-:S06]  /*2cc0*/  MOV R23, UR31 ;  /* 0x0000001f00177c02 */ /* 0x002fcc0008000f00 */
        /* <DEDUP_REMOVED lines=58> */
.L_x_668:
[----:B------:R-:W-:-:S04]  /*3070*/  ULOP3.LUT UR11, UR19, 0x7, URZ, 0xc0, !UPT ;  /* 0x00000007130b7892 */ /* 0x000fc8000f8ec0ff */
[----:B------:R-:W-:-:S09]  /*3080*/  UISETP.NE.AND UP0, UPT, UR11, URZ, UPT ;  /* 0x000000ff0b00728c */ /* 0x000fd2000bf05270 */
[----:B------:R-:W-:Y:S05]  /*3090*/  BRA.U !UP0, `(.L_x_665) ;  /* 0x00000005082c7547 */ /* 0x000fea000b800000 */
[----:B------:R-:W-:Y:S02]  /*30a0*/  UIADD3 UR11, UPT, UPT, UR11, -0x1, URZ ;  /* 0xffffffff0b0b7890 */ /* 0x000fe4000fffe0ff */
[----:B------:R-:W-:Y:S02]  /*30b0*/  ULOP3.LUT UP1, UR12, UR19, 0x3, URZ, 0xc0, !UPT ;  /* 0x00000003130c7892 */ /* 0x000fe4000f82c0ff */
[----:B------:R-:W-:-:S09]  /*30c0*/  UISETP.GE.U32.AND UP0, UPT, UR11, 0x3, UPT ;  /* 0x000000030b00788c */ /* 0x000fd2000bf06070 */
[----:B------:R-:W-:Y:S05]  /*30d0*/  BRA.U !UP0, `(.L_x_670) ;  /* 0x0000000108907547 */ /* 0x000fea000b800000 */
[C---:B----4-:R-:W-:Y:S02]  /*30e0*/  IADD3 R18, PT, PT, R24.reuse, 0x1, RZ ;  /* 0x0000000118127810 */ /* 0x050fe40007ffe0ff */
[----:B------:R-:W-:Y:S02]  /*30f0*/  ISETP.EQ.OR P1, PT, R24, UR15, P2 ;  /* 0x0000000f18007c0c */ /* 0x000fe40009722670 */
[----:B------:R-:W-:Y:S02]  /*3100*/  ISETP.EQ.OR P3, PT, R18, UR15, P2 ;  /* 0x0000000f12007c0c */ /* 0x000fe40009762670 */
[C---:B--2---:R-:W-:Y:S02]  /*3110*/  IADD3 R22, PT, PT, R24.reuse, 0x3, RZ ;  /* 0x0000000318167810 */ /* 0x044fe40007ffe0ff */
[----:B------:R-:W-:Y:S02]  /*3120*/  IADD3 R20, PT, PT, R24, 0x2, RZ ;  /* 0x0000000218147810 */ /* 0x000fe40007ffe0ff */
[----:B------:R-:W-:-:S02]  /*3130*/  MOV R21, UR18 ;  /* 0x0000001200157c02 */ /* 0x000fc40008000f00 */
[----:B------:R-:W-:Y:S02]  /*3140*/  ISETP.EQ.OR P6, PT, R22, UR15, P2 ;  /* 0x0000000f16007c0c */ /* 0x000fe400097c2670 */
[----:B------:R-:W-:Y:S02]  /*3150*/  ISETP.EQ.OR P5, PT, R20, UR15, P2 ;  /* 0x0000000f14007c0c */ /* 0x000fe400097a2670 */
[----:B------:R-:W-:Y:S01]  /*3160*/  MOV R17, UR18 ;  /* 0x0000001200117c02 */ /* 0x000fe20008000f00 */
[----:B------:R-:W-:Y:S02]  /*3170*/  @!P3 IMAD R18, R18, R21, UR5 ;  /* 0x000000051212be24 */ /* 0x000fe4000f8e0215 */
[----:B------:R-:W-:Y:S01]  /*3180*/  HFMA2 R21, -RZ, RZ, 0, 4.76837158203125e-07 ;  /* 0x00000008ff157431 */ /* 0x000fe200000001ff */
[----:B------:R-:W-:Y:S01]  /*3190*/  MOV R19, 0x8 ;  /* 0x0000000800137802 */ /* 0x000fe20000000f00 */
[----:B------:R-:W-:Y:S01]  /*31a0*/  @!P1 IMAD R16, R24, R17, UR5 ;  /* 0x0000000518109e24 */ /* 0x000fe2000f8e0211 */
[----:B------:R-:W-:-:S02]  /*31b0*/  MOV R25, UR18 ;  /* 0x0000001200197c02 */ /* 0x000fc40008000f00 */
[----:B-1----:R-:W-:Y:S01]  /*31c0*/  MOV R23, UR18 ;  /* 0x0000001200177c02 */ /* 0x002fe20008000f00 */
[----:B------:R-:W-:-:S04]  /*31d0*/  @!P1 IMAD.WIDE.U32 R16, R16, R19, UR6 ;  /* 0x0000000610109e25 */ /* 0x000fc8000f8e0013 */
[----:B------:R-:W-:Y:S02]  /*31e0*/  @!P6 IMAD R22, R22, R25, UR5 ;  /* 0x000000051616ee24 */ /* 0x000fe4000f8e0219 */
[----:B------:R-:W-:Y:S02]  /*31f0*/  HFMA2 R25, -RZ, RZ, 0, 4.76837158203125e-07 ;  /* 0x00000008ff197431 */ /* 0x000fe400000001ff */
[----:B------:R-:W-:Y:S01]  /*3200*/  @!P5 IMAD R20, R20, R23, UR5 ;  /* 0x000000051414de24 */ /* 0x000fe2000f8e0217 */
[----:B------:R-:W-:Y:S01]  /*3210*/  MOV R23, 0x8 ;  /* 0x0000000800177802 */ /* 0x000fe20000000f00 */
[----:B------:R-:W-:Y:S01]  /*3220*/  @!P3 IMAD.WIDE.U32 R18, R18, R21, UR6 ;  /* 0x000000061212be25 */ /* 0x000fe2000f8e0015 */
[----:B------:R-:W0:Y:S03]  /*3230*/  @!P1 LDG.E.64 R16, desc[UR16][R16.64] ;  /* 0x0000001010109981 */ /* 0x000e26000c1e1b00 */
[----:B------:R-:W-:-:S02]  /*3240*/  @!P5 IMAD.WIDE.U32 R20, R20, R23, UR6 ;  /* 0x000000061414de25 */ /* 0x000fc4000f8e0017 */
[----:B------:R-:W2:Y:S02]  /*3250*/  @!P3 LDG.E.64 R18, desc[UR16][R18.64] ;  /* 0x000000101212b981 */ /* 0x000ea4000c1e1b00 */
[----:B------:R-:W-:Y:S02]  /*3260*/  @!P6 IMAD.WIDE.U32 R22, R22, R25, UR6 ;  /* 0x000000061616ee25 */ /* 0x000fe4000f8e0019 */
        /* <DEDUP_REMOVED lines=11> */
.L_x_670:
[----:B------:R-:W-:Y:S05]  /*3320*/  BRA.U !UP1, `(.L_x_665) ;  /* 0x0000000109887547 */ /* 0x000fea000b800000 */
[----:B------:R-:W-:Y:S02]  /*3330*/  UISETP.NE.AND UP0, UPT, UR12, 0x1, UPT ;  /* 0x000000010c00788c */ /* 0x000fe4000bf05270 */
[----:B------:R-:W-:-:S06]  /*3340*/  ULOP3.LUT UR11, UR19, 0x1, URZ, 0xc0, !UPT ;  /* 0x00000001130b7892 */ /* 0x000fcc000f8ec0ff */
[----:B------:R-:W-:Y:S01]  /*3350*/  MOV R20, UR11 ;  /* 0x0000000b00147c02 */ /* 0x000fe20008000f00 */
[----:B------:R-:W-:Y:S06]  /*3360*/  BRA.U !UP0, `(.L_x_671) ;  /* 0x0000000108487547 */ /* 0x000fec000b800000 */
        /* <DEDUP_REMOVED lines=18> */
.L_x_671:
[----:B------:R-:W-:Y:S01]  /*3490*/  ISETP.EQ.OR P1, PT, R24, UR15, P2 ;  /* 0x0000000f18007c0c */ /* 0x000fe20009722670 */
[----:B------:R-:W-:Y:S03]  /*34a0*/  BSSY.RECONVERGENT B0, `(.L_x_665) ;  /* 0x000000a000007945 */ /* 0x000fe60003800200 */
[----:B------:R-:W-:-:S13]  /*34b0*/  ISETP.NE.U32.OR P1, PT, R20, 0x1, P1 ;  /* 0x000000011400780c */ /* 0x000fda0000f25470 */
        /* <DEDUP_REMOVED lines=8> */
.L_x_672:
[----:B------:R-:W-:Y:S05]  /*3540*/  BSYNC.RECONVERGENT B0 ;  /* 0x0000000000007941 */ /* 0x000fea0003800200 */
.L_x_665:
[----:B------:R-:W5:Y:S01]  /*3550*/  S2UR UR7, SR_CgaCtaId ;  /* 0x00000000000779c3 */ /* 0x000f620000008800 */
[----:B------:R-:W-:Y:S01]  /*3560*/  UMOV UR6, 0x400 ;  /* 0x0000040000067882 */ /* 0x000fe20000000000 */
[--C-:B----4-:R-:W-:Y:S01]  /*3570*/  HADD2.F32 R20, -RZ, R40.reuse.H0_H0 ;  /* 0x20000028ff147230 */ /* 0x110fe20000004100 */
[----:B------:R-:W4:Y:S01]  /*3580*/  LDCU.64 UR24, c[0x0][0x400] ;  /* 0x00008000ff1877ac */ /* 0x000f220008000a00 */
[----:B------:R-:W-:-:S05]  /*3590*/  HADD2.F32 R40, -RZ, R40.H1_H1 ;  /* 0x30000028ff287230 */ /* 0x000fca0000004100 */
[----:B------:R-:W-:-:S04]  /*35a0*/  FADD.FTZ R40, R40, -UR22 ;  /* 0x8000001628287e21 */ /* 0x000fc80008010000 */
[----:B------:R-:W-:Y:S01]  /*35b0*/  FMUL.FTZ R40, R40, UR23 ;  /* 0x0000001728287c20 */ /* 0x000fe20008410000 */
[----:B-----5:R-:W-:-:S09]  /*35c0*/  ULEA UR6, UR7, UR6, 0x18 ;  /* 0x0000000607067291 */ /* 0x020fd2000f8ec0ff */
[----:B------:R0:W-:Y:S01]  /*35d0*/  @!P2 STS.64 [UR6+0x30], R14 ;  /* 0x0000300eff00a988 */ /* 0x0001e20008000a06 */
[----:B------:R-:W-:Y:S01]  /*35e0*/  BAR.SYNC.DEFER_BLOCKING 0x0 ;  /* 0x0000000000007b1d */ /* 0x000fe20000010000 */
[----:B0--3--:R-:W-:-:S05]  /*35f0*/  HADD2.F32 R14, -RZ, R39.H1_H1 ;  /* 0x30000027ff0e7230 */ /* 0x009fca0000004100 */
[----:B------:R-:W0:Y:S01]  /*3600*/  LDS.64 R16, [UR6+0x30] ;  /* 0x00003006ff107984 */ /* 0x000e220008000a00 */
[----:B------:R-:W0:Y:S02]  /*3610*/  LDCU UR6, c[0x0][0x42c] ;  /* 0x00008580ff0677ac */ /* 0x000e240008000800 */
[----:B0-----:R-:W-:Y:S01]  /*3620*/  FMUL.FTZ R18, R16, UR6 ;  /* 0x0000000610127c20 */ /* 0x001fe20008410000 */
[----:B------:R-:W-:Y:S01]  /*3630*/  FADD.FTZ R16, R20, -UR22 ;  /* 0x8000001614107e21 */ /* 0x000fe20008010000 */
[----:B------:R-:W-:Y:S01]  /*3640*/  FMUL.FTZ R19, R17, UR6 ;  /* 0x0000000611137c20 */ /* 0x000fe20008410000 */
[----:B------:R-:W-:Y:S02]  /*3650*/  HADD2.F32 R17, -RZ, R39.H0_H0 ;  /* 0x20000027ff117230 */ /* 0x000fe40000004100 */
[----:B------:R-:W-:Y:S02]  /*3660*/  HADD2.F32 R20, -RZ, R38.H0_H0 ;  /* 0x20000026ff147230 */ /* 0x000fe40000004100 */
[----:B------:R-:W-:Y:S01]  /*3670*/  FMUL.FTZ R29, R16, UR23 ;  /* 0x00000017101d7c20 */ /* 0x000fe20008410000 */
[----:B----4-:R-:W-:Y:S06]  /*3680*/  @!P4 BRA `(.L_x_673) ;  /* 0x000000000048c947 */ /* 0x010fec0003800000 */
[----:B------:R-:W-:Y:S01]  /*3690*/  FFMA.FTZ R15, R12, R29, R10 ;  /* 0x0000001d0c0f7223 */ /* 0x000fe2000001000a */
[----:B------:R-:W-:-:S03]  /*36a0*/  FFMA.FTZ R16, R13, R40, R11 ;  /* 0x000000280d107223 */ /* 0x000fc6000001000b */
[----:B------:R-:W-:Y:S01]  /*36b0*/  FMUL.FTZ R21, R15, -1.4426950216293334961 ;  /* 0xbfb8aa3b0f157820 */ /* 0x000fe20000410000 */
[----:B-1----:R-:W-:-:S05]  /*36c0*/  FMUL.FTZ R23, R16, -1.4426950216293334961 ;  /* 0xbfb8aa3b10177820 */ /* 0x002fca0000410000 */
[----:B------:R-:W2:Y:S08]  /*36d0*/  MUFU.EX2 R21, R21 ;  /* 0x0000001500157308 */ /* 0x000eb00000000800 */
[----:B------:R-:W0:Y:S01]  /*36e0*/  MUFU.EX2 R23, R23 ;  /* 0x0000001700177308 */ /* 0x000e220000000800 */
[----:B--2---:R-:W-:-:S07]  /*36f0*/  FADD.FTZ R22, R21, 1 ;  /* 0x3f80000015167421 */ /* 0x004fce0000010000 */
[----:B------:R-:W1:Y:S01]  /*3700*/  MUFU.RCP R22, R22 ;  /* 0x0000001600167308 */ /* 0x000e620000001000 */
[----:B0-----:R-:W-:-:S07]  /*3710*/  FADD.FTZ R24, R23, 1 ;  /* 0x3f80000017187421 */ /* 0x001fce0000010000 */
        /* <DEDUP_REMOVED lines=9> */
.L_x_673:
[----:B------:R-:W-:Y:S04]  /*37b0*/  BSSY.RECONVERGENT B0, `(.L_x_674) ;  /* 0x0000014000007945 */ /* 0x000fe80003800200 */
[----:B------:R-:W-:Y:S05]  /*37c0*/  @P0 BRA `(.L_x_675) ;  /* 0x0000000000480947 */ /* 0x000fea0003800000 */
[----:B------:R-:W0:Y:S01]  /*37d0*/  LDCU.64 UR12, c[0x0][0x3f8] ;  /* 0x00007f00ff0c77ac */ /* 0x000e220008000a00 */
[C-C-:B------:R-:W-:Y:S01]  /*37e0*/  FFMA.FTZ R15, R18.reuse, R29, R19.reuse ;  /* 0x0000001d120f7223 */ /* 0x140fe20000010013 */
[----:B------:R-:W-:Y:S01]  /*37f0*/  FFMA.FTZ R16, R18, R40, R19 ;  /* 0x0000002812107223 */ /* 0x000fe20000010013 */
[----:B------:R-:W3:Y:S02]  /*3800*/  LDCU.64 UR6, c[0x0][0x380] ;  /* 0x00007000ff0677ac */ /* 0x000ee40008000a00 */
[----:B------:R-:W-:Y:S01]  /*3810*/  FFMA.FTZ R17, R12, R17, -R15 ;  /* 0x000000110c117223 */ /* 0x000fe2000001080f */
[----:B------:R-:W-:Y:S01]  /*3820*/  FFMA.FTZ R16, R13, R14, -R16 ;  /* 0x0000000e0d107223 */ /* 0x000fe20000010810 */
[----:B------:R-:W-:Y:S02]  /*3830*/  MOV R14, R52 ;  /* 0x00000034000e7202 */ /* 0x000fe40000000f00 */
[----:B------:R-:W-:Y:S01]  /*3840*/  MOV R15, R51 ;  /* 0x00000033000f7202 */ /* 0x000fe20000000f00 */
[----:B--2---:R-:W-:Y:S01]  /*3850*/  FMUL.FTZ R22, R17, UR23 ;  /* 0x0000001711167c20 */ /* 0x004fe20008410000 */
[----:B0-----:R-:W-:-:S02]  /*3860*/  IMAD R21, R3, UR12, RZ ;  /* 0x0000000c03157c24 */ /* 0x001fc4000f8e02ff */
[----:B------:R-:W-:-:S04]  /*3870*/  IMAD.WIDE.U32 R14, R46, UR12, R14 ;  /* 0x0000000c2e0e7c25 */ /* 0x000fc8000f8e000e */
[----:B-1----:R-:W-:Y:S02]  /*3880*/  IMAD R23, R46, UR13, R21 ;  /* 0x0000000d2e177c24 */ /* 0x002fe4000f8e0215 */
[----:B------:R-:W-:Y:S01]  /*3890*/  FMUL.FTZ R21, R16, UR23 ;  /* 0x0000001710157c20 */ /* 0x000fe20008410000 */
[C---:B---3--:R-:W-:Y:S02]  /*38a0*/  LEA R16, P0, R14.reuse, UR6, 0x1 ;  /* 0x000000060e107c11 */ /* 0x048fe4000f8008ff */
[----:B------:R-:W-:Y:S02]  /*38b0*/  IADD3 R23, PT, PT, R15, R23, RZ ;  /* 0x000000170f177210 */ /* 0x000fe40007ffe0ff */
[----:B------:R-:W-:Y:S02]  /*38c0*/  F2FP.F16.F32.PACK_AB R21, R21, R22 ;  /* 0x000000161515723e */ /* 0x000fe400000000ff */
[----:B------:R-:W-:-:S05]  /*38d0*/  LEA.HI.X R17, R14, UR7, R23, 0x1, P0 ;  /* 0x000000070e117c11 */ /* 0x000fca00080f0c17 */
[----:B------:R0:W-:Y:S02]  /*38e0*/  STG.E desc[UR16][R16.64], R21 ;  /* 0x0000001510007986 */ /* 0x0001e4000c101910 */
.L_x_675:
[----:B------:R-:W-:Y:S05]  /*38f0*/  BSYNC.RECONVERGENT B0 ;  /* 0x0000000000007941 */ /* 0x000fea0003800200 */
.L_x_674:
[----:B------:R-:W-:Y:S01]  /*3900*/  HADD2.F32 R14, -RZ, R36.H0_H0 ;  /* 0x20000024ff0e7230 */ /* 0x000fe20000004100 */
[----:B------:R-:W-:Y:S01]  /*3910*/  UISETP.NE.AND UP0, UPT, UR20, URZ, UPT ;  /* 0x000000ff1400728c */ /* 0x000fe2000bf05270 */
[----:B------:R-:W-:Y:S02]  /*3920*/  HADD2.F32 R38, -RZ, R38.H1_H1 ;  /* 0x30000026ff267230 */ /* 0x000fe40000004100 */
[----:B------:R-:W-:Y:S01]  /*3930*/  FADD.FTZ R20, R20, -UR22 ;  /* 0x8000001614147e21 */ /* 0x000fe20008010000 */
[----:B------:R-:W-:Y:S02]  /*3940*/  HADD2.F32 R36, -RZ, R36.H1_H1 ;  /* 0x30000024ff247230 */ /* 0x000fe40000004100 */
[----:B------:R-:W-:Y:S01]  /*3950*/  FADD.FTZ R14, R14, -UR22 ;  /* 0x800000160e0e7e21 */ /* 0x000fe20008010000 */
[--C-:B------:R-:W-:Y:S02]  /*3960*/  HADD2.F32 R15, -RZ, R6.reuse.H0_H0 ;  /* 0x20000006ff0f7230 */ /* 0x100fe40000004100 */
[----:B------:R-:W-:Y:S01]  /*3970*/  FADD.FTZ R38, R38, -UR22 ;  /* 0x8000001626267e21 */ /* 0x000fe20008010000 */
[----:B------:R-:W-:-:S02]  /*3980*/  HADD2.F32 R6, -RZ, R6.H1_H1 ;  /* 0x30000006ff067230 */ /* 0x000fc40000004100 */
[----:B------:R-:W-:Y:S01]  /*3990*/  FADD.FTZ R24, R36, -UR22 ;  /* 0x8000001624187e21 */ /* 0x000fe20008010000 */
[----:B0-----:R-:W-:Y:S01]  /*39a0*/  FMUL.FTZ R17, R20, UR23 ;  /* 0x0000001714117c20 */ /* 0x001fe20008410000 */
[----:B------:R-:W-:Y:S01]  /*39b0*/  FADD.FTZ R15, R15, -UR22 ;  /* 0x800000160f0f7e21 */ /* 0x000fe20008010000 */
[----:B------:R-:W-:Y:S01]  /*39c0*/  FMUL.FTZ R38, R38, UR23 ;  /* 0x0000001726267c20 */ /* 0x000fe20008410000 */
[----:B------:R-:W-:Y:S01]  /*39d0*/  FADD.FTZ R16, R6, -UR22 ;  /* 0x8000001606107e21 */ /* 0x000fe20008010000 */
[----:B--2---:R-:W-:Y:S01]  /*39e0*/  FMUL.FTZ R22, R14, UR23 ;  /* 0x000000170e167c20 */ /* 0x004fe20008410000 */
[----:B------:R-:W-:Y:S01]  /*39f0*/  FMUL.FTZ R24, R24, UR23 ;  /* 0x0000001718187c20 */ /* 0x000fe20008410000 */
[----:B------:R-:W-:Y:S01]  /*3a00*/  FMUL.FTZ R6, R15, UR23 ;  /* 0x000000170f067c20 */ /* 0x000fe20008410000 */
[----:B------:R-:W-:Y:S01]  /*3a10*/  ISETP.GE.U32.AND P0, PT, R43, UR24, PT ;  /* 0x000000182b007c0c */ /* 0x000fe2000bf06070 */
[----:B------:R-:W-:Y:S01]  /*3a20*/  FMUL.FTZ R20, R16, UR23 ;  /* 0x0000001710147c20 */ /* 0x000fe20008410000 */
[----:B------:R-:W-:Y:S01]  /*3a30*/  ISETP.GE.U32.AND P1, PT, R42, UR24, PT ;  /* 0x000000182a007c0c */ /* 0x000fe2000bf26070 */
[C-C-:B------:R-:W-:Y:S01]  /*3a40*/  FFMA.FTZ R15, R18.reuse, R17, R19.reuse ;  /* 0x00000011120f7223 */ /* 0x140fe20000010013 */
[C-C-:B------:R-:W-:Y:S01]  /*3a50*/  FFMA.FTZ R14, R18.reuse, R38, R19.reuse ;  /* 0x00000026120e7223 */ /* 0x140fe20000010013 */
[C-C-:B-1----:R-:W-:Y:S01]  /*3a60*/  FFMA.FTZ R23, R18.reuse, R22, R19.reuse ;  /* 0x0000001612177223 */ /* 0x142fe20000010013 */
[C-C-:B------:R-:W-:Y:S01]  /*3a70*/  FFMA.FTZ R26, R18.reuse, R24, R19.reuse ;  /* 0x00000018121a7223 */ /* 0x140fe20000010013 */
[C-C-:B------:R-:W-:Y:S01]  /*3a80*/  FFMA.FTZ R21, R18.reuse, R6, R19.reuse ;  /* 0x0000000612157223 */ /* 0x140fe20000010013 */
[--C-:B------:R-:W-:Y:S01]  /*3a90*/  HADD2.F32 R16, -RZ, R37.reuse.H0_H0 ;  /* 0x20000025ff107230 */ /* 0x100fe20000004100 */
[----:B------:R-:W-:Y:S01]  /*3aa0*/  ISETP.GE.U32.AND P2, PT, R41, UR24, PT ;  /* 0x0000001829007c0c */ /* 0x000fe2000bf46070 */
[----:B------:R-:W-:Y:S01]  /*3ab0*/  FFMA.FTZ R18, R18, R20, R19 ;  /* 0x0000001412127223 */ /* 0x000fe20000010013 */
[----:B------:R-:W-:Y:S01]  /*3ac0*/  ISETP.GE.AND.EX P0, PT, R5, UR25, PT, P0 ;  /* 0x0000001905007c0c */ /* 0x000fe2000bf06300 */
[----:B------:R-:W-:Y:S01]  /*3ad0*/  HADD2.F32 R37, -RZ, R37.H1_H1 ;  /* 0x30000025ff257230 */ /* 0x000fe20000004100 */
[----:B------:R-:W-:Y:S01]  /*3ae0*/  ISETP.GE.AND.EX P1, PT, R7, UR25, PT, P1 ;  /* 0x0000001907007c0c */ /* 0x000fe2000bf26310 */
[----:B------:R-:W-:-:S12]  /*3af0*/  BRA.U !UP0, `(.L_x_676) ;  /* 0x0000000108487547 */ /* 0x000fd8000b800000 */
        /* <DEDUP_REMOVED lines=18> */
.L_x_676:
[----:B------:R-:W-:Y:S01]  /*3c20*/  BSSY.RECONVERGENT B0, `(.L_x_677) ;  /* 0x0000012000007945 */ /* 0x000fe20003800200 */
[----:B------:R-:W-:Y:S01]  /*3c30*/  FFMA.FTZ R16, R12, R16, -R15 ;  /* 0x000000100c107223 */ /* 0x000fe2000001080f */
[----:B------:R-:W-:Y:S02]  /*3c40*/  FFMA.FTZ R19, R13, R37, -R14 ;  /* 0x000000250d137223 */ /* 0x000fe4000001080e */
        /* <DEDUP_REMOVED lines=12> */
[----:B------:R-:W-:Y:S02]  /*3d10*/  F2FP.F16.F32.PACK_AB R19, R19, R28 ;  /* 0x0000001c1313723e */ /* 0x000fe400000000ff */
[----:B------:R-:W-:-:S05]  /*3d20*/  LEA.HI.X R17, R14, UR13, R17, 0x1, P0 ;  /* 0x0000000d0e117c11 */ /* 0x000fca00080f0c11 */
[----:B------:R0:W-:Y:S02]  /*3d30*/  STG.E desc[UR16][R16.64], R19 ;  /* 0x0000001310007986 */ /* 0x0001e4000c101910 */
.L_x_678:
[----:B------:R-:W-:Y:S05]  /*3d40*/  BSYNC.RECONVERGENT B0 ;  /* 0x0000000000007941 */ /* 0x000fea0003800200 */
.L_x_677:
[--C-:B------:R-:W-:Y:S02]  /*3d50*/  HADD2.F32 R14, -RZ, R8.reuse.H0_H0 ;  /* 0x20000008ff0e7230 */ /* 0x100fe40000004100 */
[----:B------:R-:W-:Y:S01]  /*3d60*/  HADD2.F32 R8, -RZ, R8.H1_H1 ;  /* 0x30000008ff087230 */ /* 0x000fe20000004100 */
        /* <DEDUP_REMOVED lines=19> */
.L_x_679:
        /* <DEDUP_REMOVED lines=9> */
[----:B------:R-:W-:Y:S01]  /*3f30*/  FMUL.FTZ R8, R8, UR23 ;  /* 0x0000001708087c20 */ /* 0x000fe20008410000 */
[----:B0-----:R-:W-:Y:S02]  /*3f40*/  IMAD R17, R7, UR6, RZ ;  /* 0x0000000607117c24 */ /* 0x001fe4000f8e02ff */
[----:B------:R-:W-:-:S04]  /*3f50*/  IMAD.WIDE.U32 R14, R42, UR6, R14 ;  /* 0x000000062a0e7c25 */ /* 0x000fc8000f8e000e */
[----:B------:R-:W-:Y:S01]  /*3f60*/  IMAD R17, R42, UR7, R17 ;  /* 0x000000072a117c24 */ /* 0x000fe2000f8e0211 */
[----:B-1----:R-:W-:-:S04]  /*3f70*/  LEA R16, P0, R14, UR12, 0x1 ;  /* 0x0000000c0e107c11 */ /* 0x002fc8000f8008ff */
[----:B------:R-:W-:Y:S02]  /*3f80*/  IADD3 R17, PT, PT, R15, R17, RZ ;  /* 0x000000110f117210 */ /* 0x000fe40007ffe0ff */
[----:B------:R-:W-:Y:S02]  /*3f90*/  F2FP.F16.F32.PACK_AB R15, R8, R23 ;  /* 0x00000017080f723e */ /* 0x000fe400000000ff */
[----:B------:R-:W-:-:S05]  /*3fa0*/  LEA.HI.X R17, R14, UR13, R17, 0x1, P0 ;  /* 0x0000000d0e117c11 */ /* 0x000fca00080f0c11 */
[----:B------:R1:W-:Y:S02]  /*3fb0*/  STG.E desc[UR16][R16.64], R15 ;  /* 0x0000000f10007986 */ /* 0x0003e4000c101910 */
.L_x_681:
[----:B------:R-:W-:Y:S05]  /*3fc0*/  BSYNC.RECONVERGENT B0 ;  /* 0x0000000000007941 */ /* 0x000fea0003800200 */
.L_x_680:
[--C-:B------:R-:W-:Y:S02]  /*3fd0*/  HADD2.F32 R8, -RZ, R4.reuse.H0_H0 ;  /* 0x20000004ff087230 */ /* 0x100fe40000004100 */
[----:B------:R-:W-:Y:S01]  /*3fe0*/  HADD2.F32 R4, -RZ, R4.H1_H1 ;  /* 0x30000004ff047230 */ /* 0x000fe20000004100 */
        /* <DEDUP_REMOVED lines=19> */
.L_x_682:
        /* <DEDUP_REMOVED lines=8> */
[----:B------:R-:W-:Y:S02]  /*41a0*/  MOV R50, R52 ;  /* 0x0000003400327202 */ /* 0x000fe40000000f00 */
[----:B------:R-:W-:Y:S01]  /*41b0*/  F2FP.F16.F32.PACK_AB R13, R18, R13 ;  /* 0x0000000d120d723e */ /* 0x000fe200000000ff */
[----:B------:R-:W3:Y:S01]  /*41c0*/  LDCU.64 UR12, c[0x0][0x380] ;  /* 0x00007000ff0c77ac */ /* 0x000ee20008000a00 */
[----:B--2---:R-:W-:Y:S02]  /*41d0*/  IMAD R4, R9, UR6, RZ ;  /* 0x0000000609047c24 */ /* 0x004fe4000f8e02ff */
[----:B------:R-:W-:-:S04]  /*41e0*/  IMAD.WIDE.U32 R50, R41, UR6, R50 ;  /* 0x0000000629327c25 */ /* 0x000fc8000f8e0032 */
[----:B------:R-:W-:Y:S01]  /*41f0*/  IMAD R11, R41, UR7, R4 ;  /* 0x00000007290b7c24 */ /* 0x000fe2000f8e0204 */
[----:B---3--:R-:W-:-:S04]  /*4200*/  LEA R10, P0, R50, UR12, 0x1 ;  /* 0x0000000c320a7c11 */ /* 0x008fc8000f8008ff */
[----:B------:R-:W-:-:S04]  /*4210*/  IADD3 R11, PT, PT, R51, R11, RZ ;  /* 0x0000000b330b7210 */ /* 0x000fc80007ffe0ff */
[----:B------:R-:W-:-:S05]  /*4220*/  LEA.HI.X R11, R50, UR13, R11, 0x1, P0 ;  /* 0x0000000d320b7c11 */ /* 0x000fca00080f0c0b */
[----:B------:R2:W-:Y:S02]  /*4230*/  STG.E desc[UR16][R10.64], R13 ;  /* 0x0000000d0a007986 */ /* 0x0005e4000c101910 */
.L_x_684:
[----:B------:R-:W-:Y:S05]  /*4240*/  BSYNC.RECONVERGENT B0 ;  /* 0x0000000000007941 */ /* 0x000fea0003800200 */
.L_x_683:
[----:B------:R-:W-:Y:S02]  /*4250*/  UIADD3 UR10, UPT, UPT, UR18, UR10, URZ ;  /* 0x0000000a120a7290 */ /* 0x000fe4000fffe0ff */
[----:B------:R-:W-:Y:S02]  /*4260*/  UIADD3 UR4, UPT, UPT, UR4, 0x1, URZ ;  /* 0x0000000104047890 */ /* 0x000fe4000fffe0ff */
[----:B------:R-:W-:-:S09]  /*4270*/  UISETP.GE.AND UP0, UPT, UR10, UR8, UPT ;  /* 0x000000080a00728c */ /* 0x000fd2000bf06270 */
[----:B------:R-:W-:Y:S05]  /*4280*/  BRA.U !UP0, `(.L_x_685) ;  /* 0xffffffbd08ec7547 */ /* 0x000fea000b83ffff */
.L_x_654:
[----:B------:R-:W3:Y:S01]  /*4290*/  LDC R6, c[0x0][0x370] ;  /* 0x0000dc00ff067b82 */ /* 0x000ee20000000800 */
[----:B------:R-:W-:Y:S01]  /*42a0*/  ISETP.NE.AND P2, PT, R2, RZ, PT ;  /* 0x000000ff0200720c */ /* 0x000fe20003f45270 */
[----:B------:R-:W-:Y:S06]  /*42b0*/  BSSY.RECONVERGENT B0, `(.L_x_686) ;  /* 0x0000011000007945 */ /* 0x000fec0003800200 */
[----:B------:R-:W4:Y:S08]  /*42c0*/  LDC R7, c[0x0][0x374] ;  /* 0x0000dd00ff077b82 */ /* 0x000f300000000800 */
[----:B------:R-:W5:Y:S01]  /*42d0*/  LDC.64 R4, c[0x0][0x3c8] ;  /* 0x0000f200ff047b82 */ /* 0x000f620000000a00 */
[----:B---3--:R-:W-:-:S02]  /*42e0*/  IADD3 R3, PT, PT, R6, -0x1, RZ ;  /* 0xffffffff06037810 */ /* 0x008fc40007ffe0ff */
[----:B------:R-:W-:Y:S02]  /*42f0*/  ISETP.NE.AND P1, PT, R6, 0x1, PT ;  /* 0x000000010600780c */ /* 0x000fe40003f25270 */
[----:B----4-:R-:W-:-:S04]  /*4300*/  IADD3 R0, PT, PT, R7, -0x1, RZ ;  /* 0xffffffff07007810 */ /* 0x010fc80007ffe0ff */
[----:B------:R-:W-:Y:S02]  /*4310*/  ISETP.NE.AND P0, PT, R0, UR5, PT ;  /* 0x0000000500007c0c */ /* 0x000fe4000bf05270 */
[----:B------:R-:W-:Y:S02]  /*4320*/  SHF.L.U32 R0, R7, 0x1, RZ ;  /* 0x0000000107007819 */ /* 0x000fe400000006ff */
[----:B------:R-:W-:Y:S02]  /*4330*/  ISETP.NE.OR P0, PT, R3, UR15, P0 ;  /* 0x0000000f03007c0c */ /* 0x000fe40008705670 */
[----:B------:R-:W-:-:S05]  /*4340*/  SEL R3, R0, RZ, P1 ;  /* 0x000000ff00037207 */ /* 0x000fca0000800000 */
[----:B-----5:R-:W-:Y:S01]  /*4350*/  IMAD.WIDE.U32 R4, R3, 0x4, R4 ;  /* 0x0000000403047825 */ /* 0x020fe200078e0004 */
[----:B------:R-:W-:Y:S06]  /*4360*/  @P2 BRA `(.L_x_687) ;  /* 0x0000000000142947 */ /* 0x000fec0003800000 */
[----:B------:R-:W-:Y:S01]  /*4370*/  HFMA2 R3, -RZ, RZ, 0, 5.9604644775390625e-08 ;  /* 0x00000001ff037431 */ /* 0x000fe200000001ff */
[----:B------:R-:W-:Y:S06]  /*4380*/  MEMBAR.ALL.GPU ;  /* 0x0000000000007992 */ /* 0x000fec000000a000 */
[----:B------:R-:W-:-:S00]  /*4390*/  ERRBAR ;  /* 0x00000000000079ab */ /* 0x000fc00000000000 */
[----:B------:R-:W-:Y:S06]  /*43a0*/  CGAERRBAR ;  /* 0x00000000000075ab */ /* 0x000fec0000000000 */
[----:B------:R3:W-:Y:S02]  /*43b0*/  REDG.E.ADD.S32.STRONG.GPU desc[UR16][R4.64], R3 ;  /* 0x000000030400798e */ /* 0x0007e4000c12e310 */
.L_x_687:
[----:B------:R-:W-:Y:S05]  /*43c0*/  BSYNC.RECONVERGENT B0 ;  /* 0x0000000000007941 */ /* 0x000fea0003800200 */
.L_x_686:
[----:B------:R-:W-:Y:S05]  /*43d0*/  @P0 EXIT ;  /* 0x000000000000094d */ /* 0x000fea0003800000 */
[----:B------:R-:W-:Y:S05]  /*43e0*/  @P2 BRA `(.L_x_688) ;  /* 0x0000000000202947 */ /* 0x000fea0003800000 */
[----:B------:R-:W-:-:S05]  /*43f0*/  IMAD R0, R6, R7, RZ ;  /* 0x0000000706007224 */ /* 0x000fca00078e02ff */
[----:B------:R-:W-:-:S13]  /*4400*/  ISETP.NE.AND P0, PT, R0, -0x1, PT ;  /* 0xffffffff0000780c */ /* 0x000fda0003f05270 */
[----:B------:R-:W-:Y:S05]  /*4410*/  @!P0 BRA `(.L_x_688) ;  /* 0x0000000000148947 */ /* 0x000fea0003800000 */
.L_x_689:
[----:B---3--:R-:W3:Y:S04]  /*4420*/  LDG.E.STRONG.GPU R3, desc[UR16][R4.64] ;  /* 0x0000001004037981 */ /* 0x008ee8000c1ef900 */
[----:B---3--:R-:W-:Y:S01]  /*4430*/  CCTL.IVALL ;  /* 0x00000000ff00798f */ /* 0x008fe20002000000 */
[----:B------:R-:W-:Y:S05]  /*4440*/  YIELD ;  /* 0x0000000000007946 */ /* 0x000fea0003800000 */
[----:B------:R-:W-:-:S13]  /*4450*/  ISETP.NE.AND P0, PT, R3, R0, PT ;  /* 0x000000000300720c */ /* 0x000fda0003f05270 */
[----:B------:R-:W-:Y:S05]  /*4460*/  @P0 BRA `(.L_x_689) ;  /* 0xfffffffc00ec0947 */ /* 0x000fea000383ffff */
.L_x_688:
[----:B------:R-:W-:Y:S05]  /*4470*/  WARPSYNC.ALL ;  /* 0x0000000000007948 */ /* 0x000fea0003800000 */
[----:B------:R-:W3:Y:S08]  /*4480*/  LDC.64 R6, c[0x0][0x3f8] ;  /* 0x0000fe00ff067b82 */ /* 0x000ef00000000a00 */
[----:B------:R-:W-:Y:S01]  /*4490*/  BAR.SYNC.DEFER_BLOCKING 0x0 ;  /* 0x0000000000007b1d */ /* 0x000fe20000010000 */
[----:B---3--:R-:W-:-:S04]  /*44a0*/  LEA.HI R3, P0, R7, R6, RZ, 0x1 ;  /* 0x0000000607037211 */ /* 0x008fc800078108ff */
        /* <DEDUP_REMOVED lines=8> */
[----:B0-----:R-:W-:Y:S02]  /*4530*/  MOV R19, RZ ;  /* 0x000000ff00137202 */ /* 0x001fe40000000f00 */
[----:B------:R-:W-:Y:S02]  /*4540*/  ISETP.GT.U32.AND P0, PT, R3, R8, PT ;  /* 0x000000080300720c */ /* 0x000fe40003f04070 */
[----:B------:R-:W-:Y:S02]  /*4550*/  IADD3.X R9, PT, PT, RZ, R19, RZ, P1, !PT ;  /* 0x00000013ff097210 */ /* 0x000fe40000ffe4ff */
[----:B------:R-:W-:Y:S02]  /*4560*/  LOP3.LUT R4, RZ, R2, RZ, 0x33, !PT ;  /* 0x00000002ff047212 */ /* 0x000fe400078e33ff */
[----:B------:R-:W-:-:S02]  /*4570*/  ISETP.GT.AND.EX P0, PT, R0, R9, PT, P0 ;  /* 0x000000090000720c */ /* 0x000fc40003f04300 */
[----:B--2---:R-:W-:Y:S02]  /*4580*/  LEA R11, R7, R7, 0x1 ;  /* 0x00000007070b7211 */ /* 0x004fe400078e08ff */
        /* <DEDUP_REMOVED lines=20> */
[----:B------:R-:W2:Y:S01]  /*46d0*/  LDCU.64 UR6, c[0x0][0x390] ;  /* 0x00007200ff0677ac */ /* 0x000ea20008000a00 */
[----:B------:R-:W-:Y:S02]  /*46e0*/  IADD3 R18, PT, PT, R18, 0x1, RZ ;  /* 0x0000000112127810 */ /* 0x000fe40007ffe0ff */
[----:B------:R-:W-:Y:S01]  /*46f0*/  SHF.L.U64.HI R24, R2, 0x3, R19 ;  /* 0x0000000302187819 */ /* 0x000fe20000010213 */
[----:B------:R-:W3:Y:S01]  /*4700*/  LDCU.64 UR8, c[0x0][0x388] ;  /* 0x00007100ff0877ac */ /* 0x000ee20008000a00 */
[C---:B------:R-:W-:Y:S02]  /*4710*/  SHF.L.U32 R5, R18.reuse, 0x7, RZ ;  /* 0x0000000712057819 */ /* 0x040fe400000006ff */
[----:B------:R-:W-:-:S02]  /*4720*/  LOP3.LUT R18, R18, 0x3, RZ, 0xc0, !PT ;  /* 0x0000000312127812 */ /* 0x000fc400078ec0ff */
[----:B------:R-:W-:Y:S02]  /*4730*/  LOP3.LUT R5, R5, 0x180, RZ, 0xc0, !PT ;  /* 0x0000018005057812 */ /* 0x000fe400078ec0ff */
[----:B------:R-:W-:Y:S02]  /*4740*/  SHF.L.U32 R31, R7, 0x2, RZ ;  /* 0x00000002071f7819 */ /* 0x000fe400000006ff */
[----:B------:R-:W-:Y:S02]  /*4750*/  IADD3 R18, P3, PT, RZ, -R18, RZ ;  /* 0x80000012ff127210 */ /* 0x000fe40007f7e0ff */
[----:B0-----:R-:W-:Y:S02]  /*4760*/  LEA R27, P1, R2, UR4, 0x2 ;  /* 0x00000004021b7c11 */ /* 0x001fe4000f8210ff */
[----:B------:R-:W-:Y:S02]  /*4770*/  SHF.L.U64.HI R33, R3, 0x2, R0 ;  /* 0x0000000203217819 */ /* 0x000fe40000010200 */
[----:B--2---:R-:W-:-:S02]  /*4780*/  IADD3 R25, P2, PT, R23, UR6, RZ ;  /* 0x0000000617197c10 */ /* 0x004fc4000ff5e0ff */
[----:B------:R-:W-:Y:S02]  /*4790*/  LEA.HI.X R28, R2, UR5, R19, 0x2, P1 ;  /* 0x00000005021c7c11 */ /* 0x000fe400088f1413 */
[----:B------:R-:W-:Y:S02]  /*47a0*/  IADD3.X R26, PT, PT, R24, UR7, RZ, P2, !PT ;  /* 0x00000007181a7c10 */ /* 0x000fe400097fe4ff */
[----:B------:R-:W-:Y:S01]  /*47b0*/  IADD3 R2, P2, PT, R5, R2, RZ ;  /* 0x0000000205027210 */ /* 0x000fe20007f5e0ff */
[----:B------:R-:W-:Y:S01]  /*47c0*/  IMAD.WIDE.U32 R4, R6, 0x4, RZ ;  /* 0x0000000406047825 */ /* 0x000fe200078e00ff */
[----:B---3--:R-:W-:Y:S02]  /*47d0*/  IADD3 R23, P1, PT, R23, UR8, RZ ;  /* 0x0000000817177c10 */ /* 0x008fe4000ff3e0ff */
[----:B------:R-:W-:Y:S02]  /*47e0*/  SHF.L.U64.HI R29, R30, 0x2, R35 ;  /* 0x000000021e1d7819 */ /* 0x000fe40000010223 */
[----:B------:R-:W-:-:S02]  /*47f0*/  IADD3.X R24, PT, PT, R24, UR9, RZ, P1, !PT ;  /* 0x0000000918187c10 */ /* 0x000fc40008ffe4ff */
[----:B------:R-:W-:Y:S02]  /*4800*/  IADD3 R31, PT, PT, R5, R31, RZ ;  /* 0x0000001f051f7210 */ /* 0x000fe40007ffe0ff */
[----:B------:R-:W-:Y:S02]  /*4810*/  IADD3.X R22, PT, PT, RZ, -0x1, RZ, P3, !PT ;  /* 0xffffffffff167810 */ /* 0x000fe40001ffe4ff */
[----:B------:R-:W-:-:S07]  /*4820*/  IADD3.X R19, PT, PT, RZ, R19, RZ, P2, !PT ;  /* 0x00000013ff137210 */ /* 0x000fce00017fe4ff */
.L_x_692:
[-C--:B0-----:R-:W-:Y:S02]  /*4830*/  LEA R10, P1, R3, R27.reuse, 0x2 ;  /* 0x0000001b030a7211 */ /* 0x081fe400078210ff */
[----:B------:R-:W-:Y:S02]  /*4840*/  IADD3 R12, P2, PT, R27, R4, RZ ;  /* 0x000000041b0c7210 */ /* 0x000fe40007f5e0ff */
[----:B------:R-:W-:Y:S02]  /*4850*/  LEA R14, P3, R30, R27, 0x2 ;  /* 0x0000001b1e0e7211 */ /* 0x000fe400078610ff */
[C---:B------:R-:W-:Y:S02]  /*4860*/  IADD3.X R11, PT, PT, R28.reuse, R33, RZ, P1, !PT ;  /* 0x000000211c0b7210 */ /* 0x040fe40000ffe4ff */
[----:B------:R-:W-:Y:S02]  /*4870*/  MOV R8, R27 ;  /* 0x0000001b00087202 */ /* 0x000fe40000000f00 */
[----:B------:R-:W-:Y:S01]  /*4880*/  MOV R9, R28 ;  /* 0x0000001c00097202 */ /* 0x000fe20000000f00 */
[----:B-1----:R0:W2:Y:S01]  /*4890*/  LDG.E R17, desc[UR16][R10.64] ;  /* 0x000000100a117981 */ /* 0x0020a2000c1e1900 */
        /* <DEDUP_REMOVED lines=22> */
.L_x_691:
[----:B------:R-:W-:Y:S05]  /*4a00*/  BSYNC.RECONVERGENT B0 ;  /* 0x0000000000007941 */ /* 0x000fea0003800200 */
.L_x_690:
[----:B------:R-:W-:Y:S05]  /*4a10*/  @!P0 EXIT ;  /* 0x000000000000894d */ /* 0x000fea0003800000 */
[C---:B------:R-:W-:Y:S01]  /*4a20*/  SHF.L.U64.HI R4, R6.reuse, 0x2, R7 ;  /* 0x0000000206047819 */ /* 0x040fe20000010207 */
[----:B------:R-:W2:Y:S01]  /*4a30*/  LDCU.64 UR4, c[0x0][0x3d8] ;  /* 0x00007b00ff0477ac */ /* 0x000ea20008000a00 */
[----:B------:R-:W-:Y:S02]  /*4a40*/  SHF.L.U32 R7, R6, 0x2, RZ ;  /* 0x0000000206077819 */ /* 0x000fe400000006ff */
[C---:B0-----:R-:W-:Y:S01]  /*4a50*/  SHF.L.U64.HI R8, R30.reuse, 0x2, R35 ;  /* 0x000000021e087819 */ /* 0x041fe20000010223 */
[----:B------:R-:W0:Y:S01]  /*4a60*/  LDCU.64 UR6, c[0x0][0x388] ;  /* 0x00007100ff0677ac */ /* 0x000e220008000a00 */
[----:B------:R-:W-:Y:S02]  /*4a70*/  SHF.L.U32 R9, R30, 0x2, RZ ;  /* 0x000000021e097819 */ /* 0x000fe400000006ff */
[C---:B------:R-:W-:Y:S01]  /*4a80*/  SHF.L.U64.HI R5, R3.reuse, 0x2, R0 ;  /* 0x0000000203057819 */ /* 0x040fe20000010200 */
[----:B------:R-:W3:Y:S01]  /*4a90*/  LDCU.64 UR8, c[0x0][0x390] ;  /* 0x00007200ff0877ac */ /* 0x000ee20008000a00 */
[----:B------:R-:W-:-:S07]  /*4aa0*/  SHF.L.U32 R6, R3, 0x2, RZ ;  /* 0x0000000203067819 */ /* 0x000fce00000006ff */
.L_x_693:
[C---:B----4-:R-:W-:Y:S02]  /*4ab0*/  SHF.L.U32 R25, R2.reuse, 0x2, RZ ;  /* 0x0000000202197819 */ /* 0x050fe400000006ff */
[----:B------:R-:W-:Y:S02]  /*4ac0*/  SHF.L.U64.HI R28, R2, 0x2, R19 ;  /* 0x00000002021c7819 */ /* 0x000fe40000010213 */
[----:B--2---:R-:W-:-:S04]  /*4ad0*/  IADD3 R10, P0, PT, R25, UR4, RZ ;  /* 0x00000004190a7c10 */ /* 0x004fc8000ff1e0ff */
[----:B------:R-:W-:Y:S02]  /*4ae0*/  IADD3.X R11, PT, PT, R28, UR5, RZ, P0, !PT ;  /* 0x000000051c0b7c10 */ /* 0x000fe400087fe4ff */
[C---:B------:R-:W-:Y:S02]  /*4af0*/  IADD3 R12, P0, PT, R10.reuse, R6, RZ ;  /* 0x000000060a0c7210 */ /* 0x040fe40007f1e0ff */
[C---:B-1----:R-:W-:Y:S01]  /*4b00*/  IADD3 R16, P1, PT, R10.reuse, R9, RZ ;  /* 0x000000090a107210 */ /* 0x042fe20007f3e0ff */
[----:B------:R1:W2:Y:S01]  /*4b10*/  LDG.E R20, desc[UR16][R10.64] ;  /* 0x000000100a147981 */ /* 0x0002a2000c1e1900 */
[C---:B------:R-:W-:Y:S02]  /*4b20*/  IADD3.X R13, PT, PT, R11.reuse, R5, RZ, P0, !PT ;  /* 0x000000050b0d7210 */ /* 0x040fe400007fe4ff */
[----:B------:R-:W-:Y:S02]  /*4b30*/  IADD3 R14, P0, PT, R10, R7, RZ ;  /* 0x000000070a0e7210 */ /* 0x000fe40007f1e0ff */
[C---:B------:R-:W-:Y:S01]  /*4b40*/  IADD3.X R17, PT, PT, R11.reuse, R8, RZ, P1, !PT ;  /* 0x000000080b117210 */ /* 0x040fe20000ffe4ff */
[----:B------:R-:W2:Y:S01]  /*4b50*/  LDG.E R21, desc[UR16][R12.64] ;  /* 0x000000100c157981 */ /* 0x000ea2000c1e1900 */
        /* <DEDUP_REMOVED lines=9> */
[----:B-1----:R-:W-:Y:S02]  /*4bf0*/  LOP3.LUT R11, R28, 0x3, RZ, 0xc0, !PT ;  /* 0x000000031c0b7812 */ /* 0x002fe400078ec0ff */
[----:B---3--:R-:W-:Y:S02]  /*4c00*/  IADD3 R26, P1, PT, R26, UR8, RZ ;  /* 0x000000081a1a7c10 */ /* 0x008fe4000ff3e0ff */
[----:B------:R-:W-:Y:S02]  /*4c10*/  IADD3 R10, P2, PT, R25, UR4, RZ ;  /* 0x00000004190a7c10 */ /* 0x000fe4000ff5e0ff */
[----:B------:R-:W-:-:S02]  /*4c20*/  IADD3.X R25, PT, PT, R27, UR7, RZ, P0, !PT ;  /* 0x000000071b197c10 */ /* 0x000fc400087fe4ff */
[----:B------:R-:W-:Y:S02]  /*4c30*/  IADD3.X R27, PT, PT, R27, UR9, RZ, P1, !PT ;  /* 0x000000091b1b7c10 */ /* 0x000fe40008ffe4ff */
[----:B------:R-:W-:Y:S02]  /*4c40*/  IADD3.X R11, PT, PT, R11, UR5, RZ, P2, !PT ;  /* 0x000000050b0b7c10 */ /* 0x000fe400097fe4ff */
[C---:B-----5:R-:W-:Y:S02]  /*4c50*/  IADD3 R14, P0, PT, R10.reuse, R6, RZ ;  /* 0x000000060a0e7210 */ /* 0x060fe40007f1e0ff */
[C---:B------:R-:W-:Y:S02]  /*4c60*/  IADD3 R16, P1, PT, R10.reuse, R7, RZ ;  /* 0x000000070a107210 */ /* 0x040fe40007f3e0ff */
[----:B------:R-:W-:Y:S02]  /*4c70*/  IADD3 R12, P2, PT, R10, R9, RZ ;  /* 0x000000090a0c7210 */ /* 0x000fe40007f5e0ff */
[----:B------:R-:W-:-:S02]  /*4c80*/  IADD3.X R15, PT, PT, R11, R5, RZ, P0, !PT ;  /* 0x000000050b0f7210 */ /* 0x000fc400007fe4ff */
[C---:B------:R-:W-:Y:S02]  /*4c90*/  IADD3.X R17, PT, PT, R11.reuse, R4, RZ, P1, !PT ;  /* 0x000000040b117210 */ /* 0x040fe40000ffe4ff */
[----:B------:R-:W-:Y:S01]  /*4ca0*/  IADD3.X R13, PT, PT, R11, R8, RZ, P2, !PT ;  /* 0x000000080b0d7210 */ /* 0x000fe200017fe4ff */
[----:B--2---:R0:W-:Y:S04]  /*4cb0*/  STG.E.64 desc[UR16][R24.64], R20 ;  /* 0x0000001418007986 */ /* 0x0041e8000c101b10 */
[----:B----4-:R1:W-:Y:S04]  /*4cc0*/  STG.E.64 desc[UR16][R26.64], R22 ;  /* 0x000000161a007986 */ /* 0x0103e8000c101b10 */
        /* <DEDUP_REMOVED lines=48> */
.L_x_694:
        /* <DEDUP_REMOVED lines=11> */
.L_x_3417:


//--------------------- .text._Z35group_norm_nhwc_bwd_one_pass_kernelI11Fp16IOFp32WLi256ELi8ELi128EEv26Group_norm_nhwc_bwd_params --------------------------
	.section	.text._Z35group_norm_nhwc_bwd_one_pass_kernelI11Fp16IOFp32WLi256ELi8ELi128EEv26Group_norm_nhwc_bwd_params,"ax",@progbits
	.align	128
        .global         _Z35group_norm_nhwc_bwd_one_pass_kernelI11Fp16IOFp32WLi256ELi8ELi128EEv26Group_norm_nhwc_bwd_params
        .type           _Z35group_norm_nhwc_bwd_one_pass_kernelI11Fp16IOFp32WLi256ELi8ELi128EEv26Group_norm_nhwc_bwd_params,@function
        .size           _Z35group_norm_nhwc_bwd_one_pass_kernelI11Fp16IOFp32WLi256ELi8ELi128EEv26Group_norm_nhwc_bwd_params,(.L_x_3418 - _Z35group_norm_nhwc_bwd_one_pass_kernelI11Fp16IOFp32WLi256ELi8ELi128EEv26Group_norm_nhwc_bwd_params)
        .other          _Z35group_norm_nhwc_bwd_one_pass_kernelI11Fp16IOFp32WLi256ELi8ELi128EEv26Group_norm_nhwc_bwd_params,@"STO_CUDA_ENTRY STV_DEFAULT"
_Z35group_norm_nhwc_bwd_one_pass_kernelI11Fp16IOFp32WLi256ELi8ELi128EEv26Group_norm_nhwc_bwd_params:
.text._Z35group_norm_nhwc_bwd_one_pass_kernelI11Fp16IOFp32WLi256ELi8ELi128EEv26Group_norm_nhwc_bwd_params:
        /* <DEDUP_REMOVED lines=13> */
[----:B------:R-:W-:Y:S01]  /*00d0*/  HFMA2 R43, -RZ, RZ, 0, 0 ;  /* 0x00000000ff2b7431 */ /* 0x000fe200000001ff */
[----:B------:R-:W-:Y:S01]  /*00e0*/  MOV R42, R0 ;  /* 0x00000000002a7202 */ /* 0x000fe20000000f00 */
[----:B------:R-:W2:Y:S03]  /*00f0*/  LDCU.U8 UR12, c[0x0][0x414] ;  /* 0x00008280ff0c77ac */ /* 0x000ea60008000000 */
[----:B------:R-:W3:Y:S08]  /*0100*/  LDC R3, c[0x0][0x374] ;  /* 0x0000dd00ff037b82 */ /* 0x000ef00000000800 */
[----:B------:R-:W4:Y:S01]  /*0110*/  LDC R4, c[0x0][0x370] ;  /* 0x0000dc00ff047b82 */ /* 0x000f220000000800 */
[----:B0-----:R-:W-:-:S05]  /*0120*/  IMAD R5, R6, UR11, R5 ;  /* 0x0000000b06057c24 */ /* 0x001fca000f8e0205 */
[C---:B------:R-:W-:Y:S02]  /*0130*/  IADD3 R46, PT, PT, R5.reuse, 0x60, RZ ;  /* 0x00000060052e7810 */ /* 0x040fe40007ffe0ff */
[C---:B------:R-:W-:Y:S02]  /*0140*/  IADD3 R45, PT, PT, R5.reuse, 0x80, RZ ;  /* 0x00000080052d7810 */ /* 0x040fe40007ffe0ff */
[----:B------:R-:W-:Y:S02]  /*0150*/  IADD3 R44, PT, PT, R5, 0xe0, RZ ;  /* 0x000000e0052c7810 */ /* 0x000fe40007ffe0ff */
[----:B------:R-:W-:Y:S02]  /*0160*/  SHF.R.S32.HI R5, RZ, 0x1f, R46 ;  /* 0x0000001fff057819 */ /* 0x000fe4000001142e */
[----:B------:R-:W-:Y:S02]  /*0170*/  SHF.R.S32.HI R6, RZ, 0x1f, R45 ;  /* 0x0000001fff067819 */ /* 0x000fe4000001142d */
[----:B-123--:R-:W-:-:S07]  /*0180*/  SHF.R.S32.HI R7, RZ, 0x1f, R44 ;  /* 0x0000001fff077819 */ /* 0x00efce000001142c */
.L_x_738:
[----:B01----:R-:W0:Y:S01]  /*0190*/  LDC R15, c[0x0][0x410] ;  /* 0x00010400ff0f7b82 */ /* 0x003e220000000800 */
[----:B------:R-:W1:Y:S01]  /*01a0*/  LDCU.128 UR16, c[0x0][0x400] ;  /* 0x00008000ff1077ac */ /* 0x000e620008000c00 */
[----:B------:R-:W-:Y:S02]  /*01b0*/  SHF.R.U32.HI R28, RZ, 0x2, R14 ;  /* 0x00000002ff1c7819 */ /* 0x000fe4000001160e */
[----:B------:R-:W-:Y:S02]  /*01c0*/  CS2R R40, SRZ ;  /* 0x0000000000287805 */ /* 0x000fe4000001ff00 */
[----:B------:R-:W-:Y:S02]  /*01d0*/  ISETP.GE.AND P3, PT, R42, RZ, PT ;  /* 0x000000ff2a00720c */ /* 0x000fe40003f66270 */
[----:B------:R-:W-:Y:S01]  /*01e0*/  SHF.L.U32 R24, R14, 0x1, RZ ;  /* 0x000000010e187819 */ /* 0x000fe200000006ff */
[----:B--2---:R-:W2:Y:S03]  /*01f0*/  LDC R25, c[0x0][0x41c] ;  /* 0x00010700ff197b82 */ /* 0x004ea60000000800 */
[----:B------:R-:W-:-:S02]  /*0200*/  LOP3.LUT R24, R24, 0x6, RZ, 0xc0, !PT ;  /* 0x0000000618187812 */ /* 0x000fc400078ec0ff */
[----:B0-----:R-:W-:-:S04]  /*0210*/  IABS R11, R15 ;  /* 0x0000000f000b7213 */ /* 0x001fc80000000000 */
[----:B------:R-:W0:Y:S01]  /*0220*/  I2F.RP R10, R11 ;  /* 0x0000000b000a7306 */ /* 0x000e220000209400 */
[----:B--2---:R-:W-:-:S05]  /*0230*/  IMAD R25, R25, UR11, R28 ;  /* 0x0000000b19197c24 */ /* 0x004fca000f8e021c */
[C---:B-1----:R-:W-:Y:S02]  /*0240*/  ISETP.GE.U32.AND P0, PT, R25.reuse, UR16, PT ;  /* 0x0000001019007c0c */ /* 0x042fe4000bf06070 */
[----:B------:R-:W-:Y:S02]  /*0250*/  SHF.R.S32.HI R19, RZ, 0x1f, R25 ;  /* 0x0000001fff137819 */ /* 0x000fe40000011419 */
[----:B------:R-:W-:Y:S01]  /*0260*/  IADD3 R17, PT, PT, R25, 0x20, RZ ;  /* 0x0000002019117810 */ /* 0x000fe20007ffe0ff */
[----:B0-----:R-:W0:Y:S01]  /*0270*/  MUFU.RCP R10, R10 ;  /* 0x0000000a000a7308 */ /* 0x001e220000001000 */
[----:B------:R-:W-:Y:S02]  /*0280*/  ISETP.GE.AND.EX P0, PT, R19, UR17, PT, P0 ;  /* 0x0000001113007c0c */ /* 0x000fe4000bf06300 */
[----:B------:R-:W-:Y:S02]  /*0290*/  SHF.R.S32.HI R23, RZ, 0x1f, R17 ;  /* 0x0000001fff177819 */ /* 0x000fe40000011411 */
[----:B------:R-:W-:-:S04]  /*02a0*/  IADD3 R29, PT, PT, R25, 0xa0, RZ ;  /* 0x000000a0191d7810 */ /* 0x000fc80007ffe0ff */
[----:B------:R-:W-:-:S05]  /*02b0*/  SHF.R.S32.HI R31, RZ, 0x1f, R29 ;  /* 0x0000001fff1f7819 */ /* 0x000fca000001141d */
[----:B------:R-:W1:Y:S01]  /*02c0*/  @!P0 LDC.64 R26, c[0x0][0x3a0] ;  /* 0x0000e800ff1a8b82 */ /* 0x000e620000000a00 */
[----:B0-----:R-:W-:-:S04]  /*02d0*/  IADD3 R8, PT, PT, R10, 0xffffffe, RZ ;  /* 0x0ffffffe0a087810 */ /* 0x001fc80007ffe0ff */
[----:B------:R0:W2:Y:S03]  /*02e0*/  F2I.FTZ.U32.TRUNC.NTZ R9, R8 ;  /* 0x0000000800097305 */ /* 0x0000a6000021f000 */
[----:B------:R-:W3:Y:S01]  /*02f0*/  @!P0 LDC.64 R20, c[0x0][0x398] ;  /* 0x0000e600ff148b82 */ /* 0x000ee20000000a00 */
[----:B0-----:R-:W-:Y:S02]  /*0300*/  MOV R8, RZ ;  /* 0x000000ff00087202 */ /* 0x001fe40000000f00 */
[----:B--2---:R-:W-:-:S05]  /*0310*/  IADD3 R12, PT, PT, RZ, -R9, RZ ;  /* 0x80000009ff0c7210 */ /* 0x004fca0007ffe0ff */
[----:B------:R-:W-:Y:S01]  /*0320*/  IMAD R13, R12, R11, RZ ;  /* 0x0000000b0c0d7224 */ /* 0x000fe200078e02ff */
[----:B------:R-:W-:-:S03]  /*0330*/  IABS R12, R42 ;  /* 0x0000002a000c7213 */ /* 0x000fc60000000000 */
[----:B------:R-:W-:Y:S01]  /*0340*/  IMAD.HI.U32 R9, R9, R13, R8 ;  /* 0x0000000d09097227 */ /* 0x000fe200078e0008 */
[----:B------:R-:W-:-:S05]  /*0350*/  LOP3.LUT R13, RZ, R15, RZ, 0x33, !PT ;  /* 0x0000000fff0d7212 */ /* 0x000fca00078e33ff */
[----:B------:R-:W-:-:S05]  /*0360*/  IMAD.HI.U32 R9, R9, R12, RZ ;  /* 0x0000000c09097227 */ /* 0x000fca00078e00ff */
[----:B------:R-:W-:-:S05]  /*0370*/  IADD3 R10, PT, PT, -R9, RZ, RZ ;  /* 0x000000ff090a7210 */ /* 0x000fca0007ffe1ff */
[----:B------:R-:W-:Y:S01]  /*0380*/  IMAD R8, R11, R10, R12 ;  /* 0x0000000a0b087224 */ /* 0x000fe200078e020c */
[----:B------:R-:W-:-:S04]  /*0390*/  LOP3.LUT R10, R42, R15, RZ, 0x3c, !PT ;  /* 0x0000000f2a0a7212 */ /* 0x000fc800078e3cff */
[----:B------:R-:W-:Y:S02]  /*03a0*/  ISETP.GT.U32.AND P4, PT, R11, R8, PT ;  /* 0x000000080b00720c */ /* 0x000fe40003f84070 */
[----:B------:R-:W-:-:S11]  /*03b0*/  ISETP.GE.AND P2, PT, R10, RZ, PT ;  /* 0x000000ff0a00720c */ /* 0x000fd60003f46270 */
[-C--:B------:R-:W-:Y:S02]  /*03c0*/  @!P4 IADD3 R8, PT, PT, R8, -R11.reuse, RZ ;  /* 0x8000000b0808c210 */ /* 0x080fe40007ffe0ff */
[----:B------:R-:W-:Y:S02]  /*03d0*/  @!P4 IADD3 R9, PT, PT, R9, 0x1, RZ ;  /* 0x000000010909c810 */ /* 0x000fe40007ffe0ff */
[CC--:B------:R-:W-:Y:S02]  /*03e0*/  ISETP.GE.U32.AND P1, PT, R8.reuse, R11.reuse, PT ;  /* 0x0000000b0800720c */ /* 0x0c0fe40003f26070 */
[----:B------:R-:W-:Y:S02]  /*03f0*/  ISETP.GT.U32.AND P5, PT, R11, R8, PT ;  /* 0x000000080b00720c */ /* 0x000fe40003fa4070 */
[----:B------:R-:W-:Y:S02]  /*0400*/  IADD3 R11, PT, PT, R8, -R11, RZ ;  /* 0x8000000b080b7210 */ /* 0x000fe40007ffe0ff */
[----:B------:R-:W-:-:S02]  /*0410*/  ISETP.NE.AND P4, PT, R15, RZ, PT ;  /* 0x000000ff0f00720c */ /* 0x000fc40003f85270 */
[----:B------:R-:W-:Y:S02]  /*0420*/  SEL R8, R11, R8, !P5 ;  /* 0x000000080b087207 */ /* 0x000fe40006800000 */
[----:B------:R-:W0:Y:S01]  /*0430*/  @!P0 LDC.64 R10, c[0x0][0x3f8] ;  /* 0x0000fe00ff0a8b82 */ /* 0x000e220000000a00 */
[----:B------:R-:W-:Y:S02]  /*0440*/  IADD3 R15, PT, PT, R25, 0x40, RZ ;  /* 0x00000040190f7810 */ /* 0x000fe40007ffe0ff */
[----:B------:R-:W-:Y:S02]  /*0450*/  @P1 IADD3 R9, PT, PT, R9, 0x1, RZ ;  /* 0x0000000109091810 */ /* 0x000fe40007ffe0ff */
[----:B------:R-:W-:Y:S02]  /*0460*/  ISETP.GE.U32.AND P1, PT, R17, UR16, PT ;  /* 0x0000001011007c0c */ /* 0x000fe4000bf26070 */
        /* <DEDUP_REMOVED lines=10> */
[----:B------:R-:W2:Y:S01]  /*0510*/  @!P1 LDC.64 R8, c[0x0][0x3f8] ;  /* 0x0000fe00ff089b82 */ /* 0x000ea20000000a00 */
[----:B------:R-:W-:Y:S02]  /*0520*/  ISETP.GE.U32.AND P4, PT, R15, UR16, PT ;  /* 0x000000100f007c0c */ /* 0x000fe4000bf86070 */
[----:B------:R-:W-:Y:S01]  /*0530*/  IMAD.WIDE.U32 R54, R13, UR18, R54 ;  /* 0x000000120d367c25 */ /* 0x000fe2000f8e0036 */
[----:B------:R-:W-:Y:S02]  /*0540*/  SHF.R.S32.HI R33, RZ, 0x1f, R15 ;  /* 0x0000001fff217819 */ /* 0x000fe4000001140f */
[----:B------:R-:W-:Y:S01]  /*0550*/  ISETP.GE.U32.AND P3, PT, R29, UR16, PT ;  /* 0x000000101d007c0c */ /* 0x000fe2000bf66070 */
[----:B------:R-:W-:Y:S01]  /*0560*/  IMAD R13, R13, UR19, R12 ;  /* 0x000000130d0d7c24 */ /* 0x000fe2000f8e020c */
[----:B------:R-:W-:Y:S01]  /*0570*/  @!P0 MOV R56, R54 ;  /* 0x0000003600388202 */ /* 0x000fe20000000f00 */
[----:B0-----:R-:W-:Y:S01]  /*0580*/  @!P0 IMAD R12, R19, R10, RZ ;  /* 0x0000000a130c8224 */ /* 0x001fe200078e02ff */
[----:B------:R-:W-:-:S02]  /*0590*/  ISETP.GE.AND.EX P4, PT, R33, UR17, PT, P4 ;  /* 0x0000001121007c0c */ /* 0x000fc4000bf86340 */
[----:B------:R-:W-:Y:S01]  /*05a0*/  IADD3 R57, PT, PT, R55, R13, RZ ;  /* 0x0000000d37397210 */ /* 0x000fe20007ffe0ff */
[----:B------:R-:W-:Y:S01]  /*05b0*/  @!P0 IMAD R19, R25, R11, R12 ;  /* 0x0000000b19138224 */ /* 0x000fe200078e020c */
[----:B------:R-:W-:Y:S01]  /*05c0*/  ISETP.GE.AND.EX P3, PT, R31, UR17, PT, P3 ;  /* 0x000000111f007c0c */ /* 0x000fe2000bf66330 */
[----:B------:R-:W0:Y:S01]  /*05d0*/  @!P1 LDC.64 R12, c[0x0][0x3a0] ;  /* 0x0000e800ff0c9b82 */ /* 0x000e220000000a00 */
[----:B------:R-:W-:-:S05]  /*05e0*/  @!P0 IMAD.WIDE.U32 R10, R25, R10, R56 ;  /* 0x0000000a190a8225 */ /* 0x000fca00078e0038 */
[----:B------:R-:W-:Y:S01]  /*05f0*/  @!P0 IADD3 R11, PT, PT, R11, R19, RZ ;  /* 0x000000130b0b8210 */ /* 0x000fe20007ffe0ff */
[----:B--2---:R-:W-:Y:S01]  /*0600*/  @!P1 IMAD R16, R23, R8, RZ ;  /* 0x0000000817109224 */ /* 0x004fe200078e02ff */
[C---:B------:R-:W-:Y:S01]  /*0610*/  @!P0 SHF.L.U32 R23, R10.reuse, 0x1, RZ ;  /* 0x000000010a178819 */ /* 0x040fe200000006ff */
[----:B------:R-:W2:Y:S01]  /*0620*/  @!P1 LDC.64 R18, c[0x0][0x398] ;  /* 0x0000e600ff129b82 */ /* 0x000ea20000000a00 */
[----:B------:R-:W-:Y:S01]  /*0630*/  @!P0 SHF.L.U64.HI R22, R10, 0x1, R11 ;  /* 0x000000010a168819 */ /* 0x000fe2000001020b */
[----:B------:R-:W-:Y:S01]  /*0640*/  @!P1 IMAD R35, R17, R9, R16 ;  /* 0x0000000911239224 */ /* 0x000fe200078e0210 */
[----:B------:R-:W-:Y:S02]  /*0650*/  @!P1 MOV R10, R54 ;  /* 0x00000036000a9202 */ /* 0x000fe40000000f00 */
[----:B------:R-:W-:Y:S02]  /*0660*/  @!P1 MOV R11, R57 ;  /* 0x00000039000b9202 */ /* 0x000fe40000000f00 */
[----:B-1----:R-:W-:Y:S01]  /*0670*/  @!P0 IADD3 R26, P2, PT, R23, R26, RZ ;  /* 0x0000001a171a8210 */ /* 0x002fe20007f5e0ff */
[----:B------:R-:W-:-:S03]  /*0680*/  @!P1 IMAD.WIDE.U32 R8, R17, R8, R10 ;  /* 0x0000000811089225 */ /* 0x000fc600078e000a */
[----:B------:R-:W-:Y:S01]  /*0690*/  @!P0 IADD3.X R27, PT, PT, R22, R27, RZ, P2, !PT ;  /* 0x0000001b161b8210 */ /* 0x000fe200017fe4ff */
[----:B------:R-:W1:Y:S01]  /*06a0*/  @!P4 LDC.64 R16, c[0x0][0x3f8] ;  /* 0x0000fe00ff10cb82 */ /* 0x000e620000000a00 */
[----:B---3--:R-:W-:Y:S02]  /*06b0*/  @!P0 IADD3 R20, P2, PT, R23, R20, RZ ;  /* 0x0000001417148210 */ /* 0x008fe40007f5e0ff */
[----:B------:R-:W-:Y:S02]  /*06c0*/  @!P1 IADD3 R9, PT, PT, R9, R35, RZ ;  /* 0x0000002309099210 */ /* 0x000fe40007ffe0ff */
[----:B------:R-:W-:Y:S02]  /*06d0*/  CS2R R38, SRZ ;  /* 0x0000000000267805 */ /* 0x000fe4000001ff00 */
[C---:B------:R-:W-:Y:S01]  /*06e0*/  @!P1 SHF.L.U32 R35, R8.reuse, 0x1, RZ ;  /* 0x0000000108239819 */ /* 0x040fe200000006ff */
[----:B------:R-:W5:Y:S01]  /*06f0*/  @!P0 LDG.E R41, desc[UR8][R26.64] ;  /* 0x000000081a298981 */ /* 0x000f62000c1e1900 */
[----:B------:R-:W-:Y:S01]  /*0700*/  @!P1 SHF.L.U64.HI R30, R8, 0x1, R9 ;  /* 0x00000001081e9819 */ /* 0x000fe20000010209 */
[----:B------:R-:W3:Y:S01]  /*0710*/  @!P3 LDC.64 R10, c[0x0][0x3f8] ;  /* 0x0000fe00ff0abb82 */ /* 0x000ee20000000a00 */
[----:B0-----:R-:W-:-:S02]  /*0720*/  @!P1 IADD3 R12, P5, PT, R35, R12, RZ ;  /* 0x0000000c230c9210 */ /* 0x001fc40007fbe0ff */
[----:B------:R-:W-:Y:S02]  /*0730*/  @!P0 IADD3.X R21, PT, PT, R22, R21, RZ, P2, !PT ;  /* 0x0000001516158210 */ /* 0x000fe400017fe4ff */
[----:B------:R-:W-:-:S03]  /*0740*/  @!P1 IADD3.X R13, PT, PT, R30, R13, RZ, P5, !PT ;  /* 0x0000000d1e0d9210 */ /* 0x000fc60002ffe4ff */
[----:B------:R-:W0:Y:S01]  /*0750*/  @!P4 LDC.64 R8, c[0x0][0x3a0] ;  /* 0x0000e800ff08cb82 */ /* 0x000e220000000a00 */
[----:B------:R-:W-:Y:S01]  /*0760*/  IADD3 R25, PT, PT, R25, 0xc0, RZ ;  /* 0x000000c019197810 */ /* 0x000fe20007ffe0ff */
[----:B------:R4:W5:Y:S04]  /*0770*/  @!P1 LDG.E R39, desc[UR8][R12.64] ;  /* 0x000000080c279981 */ /* 0x000968000c1e1900 */
[----:B------:R2:W5:Y:S02]  /*0780*/  @!P0 LDG.E R40, desc[UR8][R20.64] ;  /* 0x0000000814288981 */ /* 0x000564000c1e1900 */
[----:B------:R-:W3:Y:S01]  /*0790*/  @!P4 LDC.64 R22, c[0x0][0x398] ;  /* 0x0000e600ff16cb82 */ /* 0x000ee20000000a00 */
[----:B-1----:R-:W-:Y:S01]  /*07a0*/  @!P4 IMAD R32, R33, R16, RZ ;  /* 0x000000102120c224 */ /* 0x002fe200078e02ff */
[----:B----4-:R-:W-:-:S02]  /*07b0*/  @!P4 MOV R12, R54 ;  /* 0x00000036000cc202 */ /* 0x010fc40000000f00 */
[----:B------:R-:W-:Y:S01]  /*07c0*/  @!P4 MOV R13, R57 ;  /* 0x00000039000dc202 */ /* 0x000fe20000000f00 */
[C---:B------:R-:W-:Y:S02]  /*07d0*/  @!P4 IMAD R27, R15.reuse, R17, R32 ;  /* 0x000000110f1bc224 */ /* 0x040fe400078e0220 */
[----:B------:R-:W-:-:S03]  /*07e0*/  @!P4 IMAD.WIDE.U32 R16, R15, R16, R12 ;  /* 0x000000100f10c225 */ /* 0x000fc600078e000c */
[----:B------:R-:W1:Y:S01]  /*07f0*/  LDC.64 R12, c[0x0][0x3b8] ;  /* 0x0000ee00ff0c7b82 */ /* 0x000e620000000a00 */
[----:B--2---:R-:W-:Y:S02]  /*0800*/  @!P1 IADD3 R18, P0, PT, R35, R18, RZ ;  /* 0x0000001223129210 */ /* 0x004fe40007f1e0ff */
[----:B------:R-:W-:Y:S02]  /*0810*/  @!P4 IADD3 R21, PT, PT, R17, R27, RZ ;  /* 0x0000001b1115c210 */ /* 0x000fe40007ffe0ff */
[----:B------:R-:W-:Y:S02]  /*0820*/  ISETP.GE.U32.AND P2, PT, R25, UR16, PT ;  /* 0x0000001019007c0c */ /* 0x000fe4000bf46070 */
[----:B------:R-:W-:Y:S02]  /*0830*/  SHF.R.S32.HI R15, RZ, 0x1f, R25 ;  /* 0x0000001fff0f7819 */ /* 0x000fe40000011419 */
[----:B------:R-:W-:Y:S02]  /*0840*/  @!P4 SHF.L.U32 R17, R16, 0x1, RZ ;  /* 0x000000011011c819 */ /* 0x000fe400000006ff */
[----:B------:R-:W-:-:S02]  /*0850*/  @!P1 IADD3.X R19, PT, PT, R30, R19, RZ, P0, !PT ;  /* 0x000000131e139210 */ /* 0x000fc400007fe4ff */
[----:B------:R-:W-:Y:S02]  /*0860*/  ISETP.GE.AND.EX P2, PT, R15, UR17, PT, P2 ;  /* 0x000000110f007c0c */ /* 0x000fe4000bf46320 */
[----:B------:R-:W-:Y:S01]  /*0870*/  @!P4 SHF.L.U64.HI R30, R16, 0x1, R21 ;  /* 0x00000001101ec819 */ /* 0x000fe20000010215 */
[----:B------:R2:W5:Y:S01]  /*0880*/  @!P1 LDG.E R38, desc[UR8][R18.64] ;  /* 0x0000000812269981 */ /* 0x000562000c1e1900 */
[C---:B0-----:R-:W-:Y:S02]  /*0890*/  @!P4 IADD3 R8, P0, PT, R17.reuse, R8, RZ ;  /* 0x000000081108c210 */ /* 0x041fe40007f1e0ff */
[----:B---3--:R-:W-:Y:S02]  /*08a0*/  @!P4 IADD3 R22, P6, PT, R17, R22, RZ ;  /* 0x000000161116c210 */ /* 0x008fe40007fde0ff */
[----:B------:R-:W0:Y:S01]  /*08b0*/  @!P3 LDC.64 R16, c[0x0][0x3a0] ;  /* 0x0000e800ff10bb82 */ /* 0x000e220000000a00 */
[----:B------:R-:W-:Y:S01]  /*08c0*/  ISETP.GE.U32.AND P1, PT, R45, UR16, PT ;  /* 0x000000102d007c0c */ /* 0x000fe2000bf26070 */
[----:B------:R-:W-:Y:S01]  /*08d0*/  @!P3 IMAD R20, R31, R10, RZ ;  /* 0x0000000a1f14b224 */ /* 0x000fe200078e02ff */
[----:B------:R-:W-:-:S02]  /*08e0*/  @!P3 MOV R26, R54 ;  /* 0x00000036001ab202 */ /* 0x000fc40000000f00 */
[----:B------:R-:W-:Y:S01]  /*08f0*/  ISETP.GE.AND.EX P1, PT, R6, UR17, PT, P1 ;  /* 0x0000001106007c0c */ /* 0x000fe2000bf26310 */
[----:B------:R-:W-:Y:S01]  /*0900*/  @!P3 IMAD R31, R29, R11, R20 ;  /* 0x0000000b1d1fb224 */ /* 0x000fe200078e0214 */
[----:B------:R-:W-:Y:S01]  /*0910*/  @!P3 MOV R27, R57 ;  /* 0x00000039001bb202 */ /* 0x000fe20000000f00 */
[----:B--2---:R-:W2:Y:S01]  /*0920*/  @!P3 LDC.64 R18, c[0x0][0x398] ;  /* 0x0000e600ff12bb82 */ /* 0x004ea20000000a00 */
[----:B------:R-:W-:Y:S02]  /*0930*/  CS2R R36, SRZ ;  /* 0x0000000000247805 */ /* 0x000fe4000001ff00 */
[----:B------:R-:W-:Y:S01]  /*0940*/  @!P4 IADD3.X R9, PT, PT, R30, R9, RZ, P0, !PT ;  /* 0x000000091e09c210 */ /* 0x000fe200007fe4ff */
[----:B-1----:R-:W-:-:S04]  /*0950*/  IMAD.WIDE R12, R42, 0x8, R12 ;  /* 0x000000082a0c7825 */ /* 0x002fc800078e020c */
[----:B------:R-:W1:Y:S01]  /*0960*/  @!P2 LDC.64 R20, c[0x0][0x3f8] ;  /* 0x0000fe00ff14ab82 */ /* 0x000e620000000a00 */
[----:B------:R-:W-:Y:S01]  /*0970*/  @!P3 IMAD.WIDE.U32 R10, R29, R10, R26 ;  /* 0x0000000a1d0ab225 */ /* 0x000fe200078e001a */
[----:B------:R3:W5:Y:S01]  /*0980*/  @!P4 LDG.E R37, desc[UR8][R8.64] ;  /* 0x000000080825c981 */ /* 0x000762000c1e1900 */
[----:B------:R-:W-:-:S03]  /*0990*/  @!P4 IADD3.X R23, PT, PT, R30, R23, RZ, P6, !PT ;  /* 0x000000171e17c210 */ /* 0x000fc600037fe4ff */
[----:B------:R-:W-:Y:S01]  /*09a0*/  @!P3 IADD3 R11, PT, PT, R11, R31, RZ ;  /* 0x0000001f0b0bb210 */ /* 0x000fe20007ffe0ff */
[----:B------:R-:W4:Y:S01]  /*09b0*/  LDG.E.64 R12, desc[UR8][R12.64] ;  /* 0x000000080c0c7981 */ /* 0x000f22000c1e1b00 */
[C---:B------:R-:W-:Y:S01]  /*09c0*/  @!P3 SHF.L.U32 R29, R10.reuse, 0x1, RZ ;  /* 0x000000010a1db819 */ /* 0x040fe200000006ff */
[----:B---3--:R-:W3:Y:S01]  /*09d0*/  @!P1 LDC.64 R8, c[0x0][0x3f8] ;  /* 0x0000fe00ff089b82 */ /* 0x008ee20000000a00 */
[----:B------:R-:W-:Y:S02]  /*09e0*/  @!P3 SHF.L.U64.HI R30, R10, 0x1, R11 ;  /* 0x000000010a1eb819 */ /* 0x000fe4000001020b */
[----:B------:R-:W-:Y:S02]  /*09f0*/  CS2R R34, SRZ ;  /* 0x0000000000227805 */ /* 0x000fe4000001ff00 */
[----:B0-----:R-:W-:Y:S01]  /*0a00*/  @!P3 IADD3 R26, P6, PT, R29, R16, RZ ;  /* 0x000000101d1ab210 */ /* 0x001fe20007fde0ff */
[----:B------:R2:W5:Y:S03]  /*0a10*/  @!P4 LDG.E R36, desc[UR8][R22.64] ;  /* 0x000000081624c981 */ /* 0x000566000c1e1900 */
[----:B------:R-:W-:Y:S01]  /*0a20*/  @!P3 IADD3.X R27, PT, PT, R30, R17, RZ, P6, !PT ;  /* 0x000000111e1bb210 */ /* 0x000fe200037fe4ff */
[----:B------:R-:W0:Y:S01]  /*0a30*/  @!P2 LDC.64 R10, c[0x0][0x3a0] ;  /* 0x0000e800ff0aab82 */ /* 0x000e220000000a00 */
[----:B------:R-:W-:-:S03]  /*0a40*/  ISETP.GE.U32.AND P0, PT, R46, UR16, PT ;  /* 0x000000102e007c0c */ /* 0x000fc6000bf06070 */
[----:B------:R1:W5:Y:S01]  /*0a50*/  @!P3 LDG.E R34, desc[UR8][R26.64] ;  /* 0x000000081a22b981 */ /* 0x000362000c1e1900 */
[----:B--2---:R-:W-:Y:S01]  /*0a60*/  @!P3 IADD3 R22, P4, PT, R29, R18, RZ ;  /* 0x000000121d16b210 */ /* 0x004fe20007f9e0ff */
[----:B-1----:R-:W-:Y:S02]  /*0a70*/  @!P2 IMAD R18, R15, R20, RZ ;  /* 0x000000140f12a224 */ /* 0x002fe400078e02ff */
[----:B------:R-:W1:Y:S01]  /*0a80*/  @!P2 LDC.64 R16, c[0x0][0x398] ;  /* 0x0000e600ff10ab82 */ /* 0x000e620000000a00 */
[----:B------:R-:W-:Y:S02]  /*0a90*/  ISETP.GE.AND.EX P0, PT, R5, UR17, PT, P0 ;  /* 0x0000001105007c0c */ /* 0x000fe4000bf06300 */
[----:B------:R-:W-:Y:S02]  /*0aa0*/  @!P2 MOV R26, R54 ;  /* 0x00000036001aa202 */ /* 0x000fe40000000f00 */
[----:B------:R-:W-:Y:S01]  /*0ab0*/  @!P2 MOV R27, R57 ;  /* 0x00000039001ba202 */ /* 0x000fe20000000f00 */
[C---:B------:R-:W-:Y:S01]  /*0ac0*/  @!P2 IMAD R15, R25.reuse, R21, R18 ;  /* 0x00000015190fa224 */ /* 0x040fe200078e0212 */
[----:B------:R-:W-:Y:S01]  /*0ad0*/  ISETP.GE.U32.AND P5, PT, R44, UR16, PT ;  /* 0x000000102c007c0c */ /* 0x000fe2000bfa6070 */
[----:B------:R-:W-:-:S03]  /*0ae0*/  @!P2 IMAD.WIDE.U32 R26, R25, R20, R26 ;  /* 0x00000014191aa225 */ /* 0x000fc600078e001a */
[----:B------:R-:W-:Y:S02]  /*0af0*/  ISETP.GE.AND.EX P5, PT, R7, UR17, PT, P5 ;  /* 0x0000001107007c0c */ /* 0x000fe4000bfa6350 */
[----:B------:R-:W-:Y:S02]  /*0b00*/  CS2R R32, SRZ ;  /* 0x0000000000207805 */ /* 0x000fe4000001ff00 */
[----:B------:R-:W-:Y:S01]  /*0b10*/  @!P3 IADD3.X R23, PT, PT, R30, R19, RZ, P4, !PT ;  /* 0x000000131e17b210 */ /* 0x000fe200027fe4ff */
[----:B---3--:R-:W-:Y:S01]  /*0b20*/  @!P1 IMAD R30, R6, R8, RZ ;  /* 0x00000008061e9224 */ /* 0x008fe200078e02ff */
[----:B------:R-:W-:Y:S01]  /*0b30*/  @!P2 IADD3 R25, PT, PT, R27, R15, RZ ;  /* 0x0000000f1b19a210 */ /* 0x000fe20007ffe0ff */
[----:B------:R-:W2:Y:S01]  /*0b40*/  @!P1 LDC.64 R18, c[0x0][0x3a0] ;  /* 0x0000e800ff129b82 */ /* 0x000ea20000000a00 */
[C---:B------:R-:W-:Y:S01]  /*0b50*/  @!P2 SHF.L.U32 R15, R26.reuse, 0x1, RZ ;  /* 0x000000011a0fa819 */ /* 0x040fe200000006ff */
[----:B------:R0:W5:Y:S01]  /*0b60*/  @!P3 LDG.E R33, desc[UR8][R22.64] ;  /* 0x000000081621b981 */ /* 0x000162000c1e1900 */
[----:B------:R-:W-:Y:S01]  /*0b70*/  @!P2 SHF.L.U64.HI R48, R26, 0x1, R25 ;  /* 0x000000011a30a819 */ /* 0x000fe20000010219 */
[----:B------:R-:W-:Y:S01]  /*0b80*/  @!P1 IMAD R25, R45, R9, R30 ;  /* 0x000000092d199224 */ /* 0x000fe200078e021e */
[----:B------:R-:W-:-:S02]  /*0b90*/  @!P1 MOV R30, R54 ;  /* 0x00000036001e9202 */ /* 0x000fc40000000f00 */
[----:B------:R-:W-:Y:S01]  /*0ba0*/  @!P1 MOV R31, R57 ;  /* 0x00000039001f9202 */ /* 0x000fe20000000f00 */
[----:B------:R-:W3:Y:S01]  /*0bb0*/  @!P0 LDC.64 R20, c[0x0][0x3f8] ;  /* 0x0000fe00ff148b82 */ /* 0x000ee20000000a00 */
[----:B0-----:R-:W-:Y:S01]  /*0bc0*/  @!P2 IADD3 R22, P3, PT, R15, R10, RZ ;  /* 0x0000000a0f16a210 */ /* 0x001fe20007f7e0ff */
[----:B------:R-:W-:-:S03]  /*0bd0*/  @!P1 IMAD.WIDE.U32 R30, R45, R8, R30 ;  /* 0x000000082d1e9225 */ /* 0x000fc600078e001e */
[----:B------:R-:W-:-:S03]  /*0be0*/  @!P2 IADD3.X R23, PT, PT, R48, R11, RZ, P3, !PT ;  /* 0x0000000b3017a210 */ /* 0x000fc60001ffe4ff */
[----:B------:R-:W0:Y:S01]  /*0bf0*/  @!P1 LDC.64 R8, c[0x0][0x398] ;  /* 0x0000e600ff089b82 */ /* 0x000e220000000a00 */
[----:B-1----:R-:W-:Y:S02]  /*0c00*/  @!P2 IADD3 R26, P3, PT, R15, R16, RZ ;  /* 0x000000100f1aa210 */ /* 0x002fe40007f7e0ff */
[----:B------:R-:W-:Y:S01]  /*0c10*/  @!P1 IADD3 R15, PT, PT, R31, R25, RZ ;  /* 0x000000191f0f9210 */ /* 0x000fe20007ffe0ff */
[----:B------:R2:W5:Y:S04]  /*0c20*/  @!P2 LDG.E R32, desc[UR8][R22.64] ;  /* 0x000000081620a981 */ /* 0x000568000c1e1900 */
[----:B------:R-:W1:Y:S01]  /*0c30*/  @!P5 LDC.64 R10, c[0x0][0x3f8] ;  /* 0x0000fe00ff0adb82 */ /* 0x000e620000000a00 */
[----:B------:R-:W-:Y:S02]  /*0c40*/  @!P2 IADD3.X R27, PT, PT, R48, R17, RZ, P3, !PT ;  /* 0x00000011301ba210 */ /* 0x000fe40001ffe4ff */
[----:B------:R-:W-:-:S02]  /*0c50*/  @!P1 SHF.L.U64.HI R48, R30, 0x1, R15 ;  /* 0x000000011e309819 */ /* 0x000fc4000001020f */
[----:B------:R-:W-:Y:S02]  /*0c60*/  MOV R15, RZ ;  /* 0x000000ff000f7202 */ /* 0x000fe40000000f00 */
[----:B------:R-:W-:Y:S01]  /*0c70*/  @!P1 SHF.L.U32 R31, R30, 0x1, RZ ;  /* 0x000000011e1f9819 */ /* 0x000fe200000006ff */
[----:B---3--:R-:W-:Y:S01]  /*0c80*/  @!P0 IMAD R25, R5, R20, RZ ;  /* 0x0000001405198224 */ /* 0x008fe200078e02ff */
[----:B------:R-:W3:Y:S02]  /*0c90*/  @!P0 LDC.64 R16, c[0x0][0x3a0] ;  /* 0x0000e800ff108b82 */ /* 0x000ee40000000a00 */
[----:B--2---:R-:W-:Y:S01]  /*0ca0*/  @!P1 IADD3 R22, P3, PT, R31, R18, RZ ;  /* 0x000000121f169210 */ /* 0x004fe20007f7e0ff */
[----:B------:R2:W5:Y:S01]  /*0cb0*/  @!P2 LDG.E R15, desc[UR8][R26.64] ;  /* 0x000000081a0fa981 */ /* 0x000562000c1e1900 */
[----:B------:R-:W-:Y:S02]  /*0cc0*/  ISETP.NE.AND P2, PT, RZ, UR12, PT ;  /* 0x0000000cff007c0c */ /* 0x000fe4000bf45270 */
[----:B------:R-:W-:Y:S01]  /*0cd0*/  @!P1 IADD3.X R23, PT, PT, R48, R19, RZ, P3, !PT ;  /* 0x0000001330179210 */ /* 0x000fe20001ffe4ff */
[----:B------:R-:W-:Y:S01]  /*0ce0*/  @!P0 IMAD R25, R46, R21, R25 ;  /* 0x000000152e198224 */ /* 0x000fe200078e0219 */
[----:B------:R-:W3:Y:S01]  /*0cf0*/  @!P0 LDC.64 R18, c[0x0][0x398] ;  /* 0x0000e600ff128b82 */ /* 0x000ee20000000a00 */
[----:B--2---:R-:W-:-:S02]  /*0d00*/  @!P0 MOV R26, R54 ;  /* 0x00000036001a8202 */ /* 0x004fc40000000f00 */
[----:B------:R2:W5:Y:S01]  /*0d10*/  @!P1 LDG.E R35, desc[UR8][R22.64] ;  /* 0x0000000816239981 */ /* 0x000562000c1e1900 */
[----:B------:R-:W-:Y:S02]  /*0d20*/  @!P0 MOV R27, R57 ;  /* 0x00000039001b8202 */ /* 0x000fe40000000f00 */
[----:B0-----:R-:W-:Y:S01]  /*0d30*/  @!P1 IADD3 R30, P3, PT, R31, R8, RZ ;  /* 0x000000081f1e9210 */ /* 0x001fe20007f7e0ff */
[----:B------:R-:W-:Y:S02]  /*0d40*/  @!P0 IMAD.WIDE.U32 R26, R46, R20, R26 ;  /* 0x000000142e1a8225 */ /* 0x000fe400078e001a */
[----:B------:R-:W0:Y:S02]  /*0d50*/  @!P5 LDC.64 R20, c[0x0][0x3a0] ;  /* 0x0000e800ff14db82 */ /* 0x000e240000000a00 */
[----:B-1----:R-:W-:Y:S01]  /*0d60*/  @!P5 IMAD R8, R7, R10, RZ ;  /* 0x0000000a0708d224 */ /* 0x002fe200078e02ff */
[----:B------:R-:W-:Y:S02]  /*0d70*/  @!P0 IADD3 R27, PT, PT, R27, R25, RZ ;  /* 0x000000191b1b8210 */ /* 0x000fe40007ffe0ff */
[----:B------:R-:W-:-:S03]  /*0d80*/  @!P1 IADD3.X R31, PT, PT, R48, R9, RZ, P3, !PT ;  /* 0x00000009301f9210 */ /* 0x000fc60001ffe4ff */
[----:B--2---:R-:W1:Y:S01]  /*0d90*/  @!P5 LDC.64 R22, c[0x0][0x398] ;  /* 0x0000e600ff16db82 */ /* 0x004e620000000a00 */
[----:B------:R-:W-:Y:S01]  /*0da0*/  @!P5 IMAD R29, R44, R11, R8 ;  /* 0x0000000b2c1dd224 */ /* 0x000fe200078e0208 */
[C---:B------:R-:W-:Y:S02]  /*0db0*/  @!P0 SHF.L.U32 R25, R26.reuse, 0x1, RZ ;  /* 0x000000011a198819 */ /* 0x040fe400000006ff */
[----:B------:R-:W-:-:S04]  /*0dc0*/  @!P0 SHF.L.U64.HI R50, R26, 0x1, R27 ;  /* 0x000000011a328819 */ /* 0x000fc8000001021b */
[----:B------:R-:W2:Y:S01]  /*0dd0*/  @P2 LDC.64 R8, c[0x0][0x3b0] ;  /* 0x0000ec00ff082b82 */ /* 0x000ea20000000a00 */
[----:B------:R-:W-:Y:S02]  /*0de0*/  @!P5 MOV R48, R54 ;  /* 0x000000360030d202 */ /* 0x000fe40000000f00 */
[----:B------:R-:W-:-:S05]  /*0df0*/  @!P5 MOV R49, R57 ;  /* 0x000000390031d202 */ /* 0x000fca0000000f00 */
[----:B------:R-:W2:Y:S01]  /*0e00*/  LDC.64 R26, c[0x0][0x3a8] ;  /* 0x0000ea00ff1a7b82 */ /* 0x000ea20000000a00 */
[----:B------:R-:W-:Y:S01]  /*0e10*/  MOV R47, RZ ;  /* 0x000000ff002f7202 */ /* 0x000fe20000000f00 */
[----:B------:R-:W-:Y:S01]  /*0e20*/  @!P5 IMAD.WIDE.U32 R10, R44, R10, R48 ;  /* 0x0000000a2c0ad225 */ /* 0x000fe200078e0030 */
[----:B---3--:R-:W-:-:S04]  /*0e30*/  @!P0 IADD3 R16, P3, PT, R25, R16, RZ ;  /* 0x0000001019108210 */ /* 0x008fc80007f7e0ff */
[----:B------:R-:W5:Y:S01]  /*0e40*/  @!P1 LDG.E R47, desc[UR8][R30.64] ;  /* 0x000000081e2f9981 */ /* 0x000f62000c1e1900 */
[----:B------:R-:W-:Y:S02]  /*0e50*/  @!P0 IADD3 R18, P1, PT, R25, R18, RZ ;  /* 0x0000001219128210 */ /* 0x000fe40007f3e0ff */
[----:B------:R-:W-:Y:S02]  /*0e60*/  @!P5 IADD3 R25, PT, PT, R11, R29, RZ ;  /* 0x0000001d0b19d210 */ /* 0x000fe40007ffe0ff */
[----:B------:R-:W-:Y:S02]  /*0e70*/  CS2R R48, SRZ ;  /* 0x0000000000307805 */ /* 0x000fe4000001ff00 */
[----:B------:R-:W-:Y:S02]  /*0e80*/  @!P5 SHF.L.U32 R11, R10, 0x1, RZ ;  /* 0x000000010a0bd819 */ /* 0x000fe400000006ff */
[----:B------:R-:W-:Y:S02]  /*0e90*/  @!P0 IADD3.X R17, PT, PT, R50, R17, RZ, P3, !PT ;  /* 0x0000001132118210 */ /* 0x000fe40001ffe4ff */
[----:B------:R-:W-:-:S02]  /*0ea0*/  @!P5 SHF.L.U64.HI R10, R10, 0x1, R25 ;  /* 0x000000010a0ad819 */ /* 0x000fc40000010219 */
[----:B------:R-:W-:Y:S01]  /*0eb0*/  @!P0 IADD3.X R19, PT, PT, R50, R19, RZ, P1, !PT ;  /* 0x0000001332138210 */ /* 0x000fe20000ffe4ff */
[----:B------:R2:W5:Y:S01]  /*0ec0*/  @!P0 LDG.E R48, desc[UR8][R16.64] ;  /* 0x0000000810308981 */ /* 0x000562000c1e1900 */
[----:B------:R-:W-:Y:S02]  /*0ed0*/  LEA R25, R52, R24, 0x3 ;  /* 0x0000001834197211 */ /* 0x000fe400078e18ff */
[C---:B0-----:R-:W-:Y:S02]  /*0ee0*/  @!P5 IADD3 R20, P1, PT, R11.reuse, R20, RZ ;  /* 0x000000140b14d210 */ /* 0x041fe40007f3e0ff */
[----:B-1----:R-:W-:Y:S02]  /*0ef0*/  @!P5 IADD3 R22, P3, PT, R11, R22, RZ ;  /* 0x000000160b16d210 */ /* 0x002fe40007f7e0ff */
[----:B------:R-:W-:Y:S02]  /*0f00*/  CS2R R50, SRZ ;  /* 0x0000000000327805 */ /* 0x000fe4000001ff00 */
[C---:B------:R-:W-:Y:S01]  /*0f10*/  @!P5 IADD3.X R21, PT, PT, R10.reuse, R21, RZ, P1, !PT ;  /* 0x000000150a15d210 */ /* 0x040fe20000ffe4ff */
[----:B------:R0:W5:Y:S01]  /*0f20*/  @!P0 LDG.E R49, desc[UR8][R18.64] ;  /* 0x0000000812318981 */ /* 0x000162000c1e1900 */
[----:B------:R-:W-:Y:S01]  /*0f30*/  @!P5 IADD3.X R23, PT, PT, R10, R23, RZ, P3, !PT ;  /* 0x000000170a17d210 */ /* 0x000fe20001ffe4ff */
[C---:B--2---:R-:W-:Y:S01]  /*0f40*/  @P2 IMAD.WIDE R16, R25.reuse, 0x4, R8 ;  /* 0x0000000419102825 */ /* 0x044fe200078e0208 */
[----:B------:R-:W-:Y:S01]  /*0f50*/  CS2R R8, SRZ ;  /* 0x0000000000087805 */ /* 0x000fe2000001ff00 */
[----:B------:R0:W5:Y:S02]  /*0f60*/  @!P5 LDG.E R51, desc[UR8][R20.64] ;  /* 0x000000081433d981 */ /* 0x000164000c1e1900 */
[----:B------:R-:W-:-:S02]  /*0f70*/  IMAD.WIDE R10, R25, 0x4, R26 ;  /* 0x00000004190a7825 */ /* 0x000fc400078e021a */
[----:B------:R0:W5:Y:S04]  /*0f80*/  @!P5 LDG.E R50, desc[UR8][R22.64] ;  /* 0x000000081632d981 */ /* 0x000168000c1e1900 */
[----:B------:R0:W5:Y:S04]  /*0f90*/  @P2 LDG.E.64 R8, desc[UR8][R16.64] ;  /* 0x0000000810082981 */ /* 0x000168000c1e1b00 */
[----:B------:R-:W5:Y:S01]  /*0fa0*/  LDG.E.64 R10, desc[UR8][R10.64] ;  /* 0x000000080a0a7981 */ /* 0x000f62000c1e1b00 */
[----:B------:R-:W-:Y:S01]  /*0fb0*/  UISETP.NE.AND UP1, UPT, UR12, URZ, UPT ;  /* 0x000000ff0c00728c */ /* 0x000fe2000bf25270 */
[----:B------:R-:W-:Y:S01]  /*0fc0*/  UMOV UR7, 0x3f800000 ;  /* 0x3f80000000077882 */ /* 0x000fe20000000000 */
[----:B----4-:R-:W-:-:S13]  /*0fd0*/  R2UR UR13, R12 ;  /* 0x000000000c0d72ca */ /* 0x010fda00000e0000 */
        /* <DEDUP_REMOVED lines=20> */
[----:B------:R-:W-:Y:S02]  /*1120*/  HADD2.F32 R23, -RZ, R39.H1_H1 ;  /* 0x30000027ff177230 */ /* 0x000fe40000004100 */
[----:B------:R-:W-:Y:S01]  /*1130*/  FMUL.FTZ R21, R17, UR7 ;  /* 0x0000000711157c20 */ /* 0x000fe20008410000 */
[----:B------:R-:W-:Y:S01]  /*1140*/  FMUL.FTZ R20, R11, R12 ;  /* 0x0000000c0b147220 */ /* 0x000fe20000410000 */
[----:B------:R-:W-:Y:S01]  /*1150*/  FADD.FTZ R17, RZ, R19 ;  /* 0x00000013ff117221 */ /* 0x000fe20000010000 */
[----:B------:R-:W-:Y:S01]  /*1160*/  FFMA.FTZ R18, R16, R19, RZ ;  /* 0x0000001310127223 */ /* 0x000fe200000100ff */
[--C-:B------:R-:W-:Y:S02]  /*1170*/  HADD2.F32 R25, -RZ, R38.reuse.H0_H0 ;  /* 0x20000026ff197230 */ /* 0x100fe40000004100 */
[----:B------:R-:W-:Y:S01]  /*1180*/  FADD.FTZ R22, R22, -UR13 ;  /* 0x8000000d16167e21 */ /* 0x000fe20008010000 */
[----:B------:R-:W-:Y:S01]  /*1190*/  FADD.FTZ R23, R23, -UR13 ;  /* 0x8000000d17177e21 */ /* 0x000fe20008010000 */
[----:B------:R-:W-:Y:S01]  /*11a0*/  FADD.FTZ R17, R20, R17 ;  /* 0x0000001114117221 */ /* 0x000fe20000010000 */
[----:B------:R-:W-:Y:S01]  /*11b0*/  FFMA.FTZ R20, R21, R20, R18 ;  /* 0x0000001415147223 */ /* 0x000fe20000010012 */
[----:B------:R-:W-:-:S02]  /*11c0*/  HADD2.F32 R18, -RZ, R38.H1_H1 ;  /* 0x30000026ff127230 */ /* 0x000fc40000004100 */
[----:B------:R-:W-:Y:S01]  /*11d0*/  FFMA.FTZ R16, R13, R16, RZ ;  /* 0x000000100d107223 */ /* 0x000fe200000100ff */
[----:B------:R-:W-:Y:S01]  /*11e0*/  FADD.FTZ R24, RZ, R13 ;  /* 0x0000000dff187221 */ /* 0x000fe20000010000 */
[----:B------:R-:W-:Y:S01]  /*11f0*/  FMUL.FTZ R27, R22, UR7 ;  /* 0x00000007161b7c20 */ /* 0x000fe20008410000 */
[----:B------:R-:W-:Y:S01]  /*1200*/  FFMA.FTZ R13, R12, R21, RZ ;  /* 0x000000150c0d7223 */ /* 0x000fe200000100ff */
[----:B------:R-:W-:Y:S01]  /*1210*/  FADD.FTZ R29, RZ, R12 ;  /* 0x0000000cff1d7221 */ /* 0x000fe20000010000 */
[----:B------:R-:W-:Y:S01]  /*1220*/  FMUL.FTZ R23, R23, UR7 ;  /* 0x0000000717177c20 */ /* 0x000fe20008410000 */
[----:B------:R-:W-:Y:S01]  /*1230*/  FMUL.FTZ R22, R10, R25 ;  /* 0x000000190a167220 */ /* 0x000fe20000410000 */
[----:B------:R-:W-:Y:S02]  /*1240*/  HADD2.F32 R19, -RZ, R37.H0_H0 ;  /* 0x20000025ff137230 */ /* 0x000fe40000004100 */
[----:B------:R-:W-:Y:S01]  /*1250*/  FFMA.FTZ R21, R25, R27, R16 ;  /* 0x0000001b19157223 */ /* 0x000fe20000010010 */
[C---:B------:R-:W-:Y:S01]  /*1260*/  FADD.FTZ R16, R18.reuse, R29 ;  /* 0x0000001d12107221 */ /* 0x040fe20000010000 */
[----:B------:R-:W-:Y:S01]  /*1270*/  FFMA.FTZ R13, R18, R23, R13 ;  /* 0x00000017120d7223 */ /* 0x000fe2000001000d */
[----:B------:R-:W-:Y:S01]  /*1280*/  FADD.FTZ R17, R17, R22 ;  /* 0x0000001611117221 */ /* 0x000fe20000010000 */
[----:B------:R-:W-:Y:S01]  /*1290*/  FFMA.FTZ R20, R27, R22, R20 ;  /* 0x000000161b147223 */ /* 0x000fe20000010014 */
[----:B------:R-:W-:Y:S01]  /*12a0*/  FMUL.FTZ R18, R11, R18 ;  /* 0x000000120b127220 */ /* 0x000fe20000410000 */
[----:B------:R-:W-:-:S02]  /*12b0*/  HADD2.F32 R22, -RZ, R36.H0_H0 ;  /* 0x20000024ff167230 */ /* 0x000fc40000004100 */
[----:B------:R-:W-:Y:S01]  /*12c0*/  FADD.FTZ R19, R19, -UR13 ;  /* 0x8000000d13137e21 */ /* 0x000fe20008010000 */
[----:B------:R-:W-:Y:S01]  /*12d0*/  FADD.FTZ R12, R25, R24 ;  /* 0x00000018190c7221 */ /* 0x000fe20000010000 */
[----:B------:R-:W-:Y:S01]  /*12e0*/  FADD.FTZ R17, R18, R17 ;  /* 0x0000001112117221 */ /* 0x000fe20000010000 */
[----:B------:R-:W-:Y:S01]  /*12f0*/  FFMA.FTZ R20, R23, R18, R20 ;  /* 0x0000001217147223 */ /* 0x000fe20000010014 */
[----:B------:R-:W-:Y:S01]  /*1300*/  FMUL.FTZ R19, R19, UR7 ;  /* 0x0000000713137c20 */ /* 0x000fe20008410000 */
[----:B------:R-:W-:Y:S02]  /*1310*/  HADD2.F32 R18, -RZ, R37.H1_H1 ;  /* 0x30000025ff127230 */ /* 0x000fe40000004100 */
[----:B------:R-:W-:Y:S01]  /*1320*/  FMUL.FTZ R24, R10, R22 ;  /* 0x000000160a187220 */ /* 0x000fe20000410000 */
[----:B------:R-:W-:Y:S01]  /*1330*/  FADD.FTZ R12, R12, R22 ;  /* 0x000000160c0c7221 */ /* 0x000fe20000010000 */
[----:B------:R-:W-:Y:S01]  /*1340*/  FFMA.FTZ R21, R22, R19, R21 ;  /* 0x0000001316157223 */ /* 0x000fe20000010015 */
[----:B------:R-:W-:-:S02]  /*1350*/  HADD2.F32 R22, -RZ, R48.H0_H0 ;  /* 0x20000030ff167230 */ /* 0x000fc40000004100 */
[----:B------:R-:W-:Y:S01]  /*1360*/  FFMA.FTZ R20, R19, R24, R20 ;  /* 0x0000001813147223 */ /* 0x000fe20000010014 */
[----:B------:R-:W-:Y:S01]  /*1370*/  FADD.FTZ R19, R18, -UR13 ;  /* 0x8000000d12137e21 */ /* 0x000fe20008010000 */
[----:B------:R-:W-:Y:S02]  /*1380*/  HADD2.F32 R18, -RZ, R36.H1_H1 ;  /* 0x30000024ff127230 */ /* 0x000fe40000004100 */
[----:B------:R-:W-:Y:S01]  /*1390*/  FADD.FTZ R17, R17, R24 ;  /* 0x0000001811117221 */ /* 0x000fe20000010000 */
[----:B------:R-:W-:Y:S01]  /*13a0*/  FADD.FTZ R23, R22, -UR13 ;  /* 0x8000000d16177e21 */ /* 0x000fe20008010000 */
[----:B------:R-:W-:Y:S01]  /*13b0*/  FMUL.FTZ R19, R19, UR7 ;  /* 0x0000000713137c20 */ /* 0x000fe20008410000 */
[----:B------:R-:W-:Y:S02]  /*13c0*/  HADD2.F32 R24, -RZ, R49.H0_H0 ;  /* 0x20000031ff187230 */ /* 0x000fe40000004100 */
[----:B------:R-:W-:Y:S01]  /*13d0*/  FADD.FTZ R16, R16, R18 ;  /* 0x0000001210107221 */ /* 0x000fe20000010000 */
[----:B------:R-:W-:-:S02]  /*13e0*/  HADD2.F32 R22, -RZ, R48.H1_H1 ;  /* 0x30000030ff167230 */ /* 0x000fc40000004100 */
[----:B------:R-:W-:Y:S01]  /*13f0*/  FFMA.FTZ R13, R18, R19, R13 ;  /* 0x00000013120d7223 */ /* 0x000fe2000001000d */
[----:B------:R-:W-:Y:S01]  /*1400*/  FMUL.FTZ R23, R23, UR7 ;  /* 0x0000000717177c20 */ /* 0x000fe20008410000 */
[----:B------:R-:W-:Y:S01]  /*1410*/  FMUL.FTZ R18, R11, R18 ;  /* 0x000000120b127220 */ /* 0x000fe20000410000 */
[----:B------:R-:W-:Y:S01]  /*1420*/  FADD.FTZ R12, R12, R24 ;  /* 0x000000180c0c7221 */ /* 0x000fe20000010000 */
[----:B------:R-:W-:Y:S01]  /*1430*/  FADD.FTZ R22, R22, -UR13 ;  /* 0x8000000d16167e21 */ /* 0x000fe20008010000 */
[----:B------:R-:W-:Y:S01]  /*1440*/  FFMA.FTZ R21, R24, R23, R21 ;  /* 0x0000001718157223 */ /* 0x000fe20000010015 */
[----:B------:R-:W-:Y:S01]  /*1450*/  FADD.FTZ R17, R18, R17 ;  /* 0x0000001112117221 */ /* 0x000fe20000010000 */
[----:B------:R-:W-:Y:S01]  /*1460*/  FFMA.FTZ R20, R19, R18, R20 ;  /* 0x0000001213147223 */ /* 0x000fe20000010014 */
[----:B------:R-:W-:Y:S01]  /*1470*/  FMUL.FTZ R24, R10, R24 ;  /* 0x000000180a187220 */ /* 0x000fe20000410000 */
[----:B------:R-:W-:Y:S02]  /*1480*/  HADD2.F32 R18, -RZ, R49.H1_H1 ;  /* 0x30000031ff127230 */ /* 0x000fe40000004100 */
[----:B------:R-:W-:Y:S01]  /*1490*/  FMUL.FTZ R22, R22, UR7 ;  /* 0x0000000716167c20 */ /* 0x000fe20008410000 */
[----:B------:R-:W-:-:S02]  /*14a0*/  HADD2.F32 R25, -RZ, R34.H0_H0 ;  /* 0x20000022ff197230 */ /* 0x000fc40000004100 */
[----:B------:R-:W-:Y:S01]  /*14b0*/  FFMA.FTZ R23, R23, R24, R20 ;  /* 0x0000001817177223 */ /* 0x000fe20000010014 */
[----:B------:R-:W-:Y:S01]  /*14c0*/  FADD.FTZ R26, R17, R24 ;  /* 0x00000018111a7221 */ /* 0x000fe20000010000 */
[--C-:B------:R-:W-:Y:S02]  /*14d0*/  HADD2.F32 R20, -RZ, R35.reuse.H0_H0 ;  /* 0x20000023ff147230 */ /* 0x100fe40000004100 */
[----:B------:R-:W-:Y:S01]  /*14e0*/  FMUL.FTZ R19, R11, R18 ;  /* 0x000000120b137220 */ /* 0x000fe20000410000 */
[----:B------:R-:W-:Y:S01]  /*14f0*/  FADD.FTZ R16, R16, R18 ;  /* 0x0000001210107221 */ /* 0x000fe20000010000 */
[----:B------:R-:W-:Y:S01]  /*1500*/  FFMA.FTZ R17, R18, R22, R13 ;  /* 0x0000001612117223 */ /* 0x000fe2000001000d */
[----:B------:R-:W-:Y:S02]  /*1510*/  HADD2.F32 R18, -RZ, R35.H1_H1 ;  /* 0x30000023ff127230 */ /* 0x000fe40000004100 */
[----:B------:R-:W-:Y:S01]  /*1520*/  FADD.FTZ R13, R19, R26 ;  /* 0x0000001a130d7221 */ /* 0x000fe20000010000 */
[----:B------:R-:W-:Y:S01]  /*1530*/  FFMA.FTZ R23, R22, R19, R23 ;  /* 0x0000001316177223 */ /* 0x000fe20000010017 */
[----:B------:R-:W-:Y:S01]  /*1540*/  FADD.FTZ R19, R20, -UR13 ;  /* 0x8000000d14137e21 */ /* 0x000fe20008010000 */
[----:B------:R-:W-:-:S02]  /*1550*/  HADD2.F32 R20, -RZ, R47.H0_H0 ;  /* 0x2000002fff147230 */ /* 0x000fc40000004100 */
[----:B------:R-:W-:Y:S01]  /*1560*/  FADD.FTZ R18, R18, -UR13 ;  /* 0x8000000d12127e21 */ /* 0x000fe20008010000 */
[----:B------:R-:W-:Y:S02]  /*1570*/  HADD2.F32 R22, -RZ, R47.H1_H1 ;  /* 0x3000002fff167230 */ /* 0x000fe40000004100 */
[----:B------:R-:W-:Y:S01]  /*1580*/  FMUL.FTZ R24, R19, UR7 ;  /* 0x0000000713187c20 */ /* 0x000fe20008410000 */
[----:B------:R-:W-:Y:S01]  /*1590*/  FADD.FTZ R25, R25, -UR13 ;  /* 0x8000000d19197e21 */ /* 0x000fe20008010000 */
[----:B------:R-:W-:Y:S01]  /*15a0*/  FMUL.FTZ R19, R18, UR7 ;  /* 0x0000000712137c20 */ /* 0x000fe20008410000 */
[----:B------:R-:W-:Y:S01]  /*15b0*/  FADD.FTZ R18, R12, R20 ;  /* 0x000000140c127221 */ /* 0x000fe20000010000 */
[----:B------:R-:W-:Y:S01]  /*15c0*/  FFMA.FTZ R21, R20, R24, R21 ;  /* 0x0000001814157223 */ /* 0x000fe20000010015 */
[----:B------:R-:W-:Y:S01]  /*15d0*/  FMUL.FTZ R20, R10, R20 ;  /* 0x000000140a147220 */ /* 0x000fe20000410000 */
[----:B------:R-:W-:Y:S01]  /*15e0*/  FADD.FTZ R16, R16, R22 ;  /* 0x0000001610107221 */ /* 0x000fe20000010000 */
[----:B------:R-:W-:Y:S01]  /*15f0*/  FFMA.FTZ R12, R22, R19, R17 ;  /* 0x00000013160c7223 */ /* 0x000fe20000010011 */
[----:B------:R-:W-:Y:S01]  /*1600*/  FMUL.FTZ R22, R11, R22 ;  /* 0x000000160b167220 */ /* 0x000fe20000410000 */
[----:B------:R-:W-:Y:S01]  /*1610*/  FADD.FTZ R13, R13, R20 ;  /* 0x000000140d0d7221 */ /* 0x000fe20000010000 */
[----:B------:R-:W-:Y:S01]  /*1620*/  FFMA.FTZ R20, R24, R20, R23 ;  /* 0x0000001418147223 */ /* 0x000fe20000010017 */
[----:B------:R-:W-:-:S02]  /*1630*/  HADD2.F32 R24, -RZ, R33.H0_H0 ;  /* 0x20000021ff187230 */ /* 0x000fc40000004100 */
[----:B------:R-:W-:Y:S01]  /*1640*/  FMUL.FTZ R25, R25, UR7 ;  /* 0x0000000719197c20 */ /* 0x000fe20008410000 */
[----:B------:R-:W-:Y:S01]  /*1650*/  FADD.FTZ R17, R22, R13 ;  /* 0x0000000d16117221 */ /* 0x000fe20000010000 */
[----:B------:R-:W-:Y:S01]  /*1660*/  FFMA.FTZ R20, R19, R22, R20 ;  /* 0x0000001613147223 */ /* 0x000fe20000010014 */
[----:B------:R-:W-:Y:S02]  /*1670*/  HADD2.F32 R19, -RZ, R34.H1_H1 ;  /* 0x30000022ff137230 */ /* 0x000fe40000004100 */
[----:B------:R-:W-:Y:S01]  /*1680*/  FMUL.FTZ R22, R10, R24 ;  /* 0x000000180a167220 */ /* 0x000fe20000410000 */
[----:B------:R-:W-:Y:S02]  /*1690*/  HADD2.F32 R13, -RZ, R33.H1_H1 ;  /* 0x30000021ff0d7230 */ /* 0x000fe40000004100 */
[----:B------:R-:W-:Y:S01]  /*16a0*/  FADD.FTZ R18, R18, R24 ;  /* 0x0000001812127221 */ /* 0x000fe20000010000 */
[----:B------:R-:W-:Y:S01]  /*16b0*/  FFMA.FTZ R21, R24, R25, R21 ;  /* 0x0000001918157223 */ /* 0x000fe20000010015 */
[----:B------:R-:W-:Y:S01]  /*16c0*/  FADD.FTZ R23, R17, R22 ;  /* 0x0000001611177221 */ /* 0x000fe20000010000 */
[----:B------:R-:W-:Y:S01]  /*16d0*/  FADD.FTZ R17, R19, -UR13 ;  /* 0x8000000d13117e21 */ /* 0x000fe20008010000 */
[----:B------:R-:W-:-:S02]  /*16e0*/  HADD2.F32 R19, -RZ, R32.H0_H0 ;  /* 0x20000020ff137230 */ /* 0x000fc40000004100 */
[----:B------:R-:W-:Y:S01]  /*16f0*/  FFMA.FTZ R24, R25, R22, R20 ;  /* 0x0000001619187223 */ /* 0x000fe20000010014 */
[--C-:B------:R-:W-:Y:S02]  /*1700*/  HADD2.F32 R20, -RZ, R15.reuse.H0_H0 ;  /* 0x2000000fff147230 */ /* 0x100fe40000004100 */
[----:B------:R-:W-:Y:S01]  /*1710*/  FMUL.FTZ R22, R11, R13 ;  /* 0x0000000d0b167220 */ /* 0x000fe20000410000 */
[----:B------:R-:W-:Y:S01]  /*1720*/  FMUL.FTZ R17, R17, UR7 ;  /* 0x0000000711117c20 */ /* 0x000fe20008410000 */
        /* <DEDUP_REMOVED lines=8> */
[----:B------:R-:W-:Y:S01]  /*17b0*/  FADD.FTZ R27, R23, R26 ;  /* 0x0000001a171b7221 */ /* 0x000fe20000010000 */
[----:B------:R-:W-:Y:S01]  /*17c0*/  FFMA.FTZ R26, R19, R26, R24 ;  /* 0x0000001a131a7223 */ /* 0x000fe20000010018 */
[----:B------:R-:W-:Y:S02]  /*17d0*/  HADD2.F32 R29, -RZ, R51.H0_H0 ;  /* 0x20000033ff1d7230 */ /* 0x000fe40000004100 */
[----:B------:R-:W-:Y:S01]  /*17e0*/  FMUL.FTZ R24, R11, R22 ;  /* 0x000000160b187220 */ /* 0x000fe20000410000 */
[----:B------:R-:W-:Y:S01]  /*17f0*/  FMUL.FTZ R23, R25, UR7 ;  /* 0x0000000719177c20 */ /* 0x000fe20008410000 */
[----:B------:R-:W-:Y:S01]  /*1800*/  FADD.FTZ R25, R16, R13 ;  /* 0x0000000d10197221 */ /* 0x000fe20000010000 */
[----:B------:R-:W-:Y:S01]  /*1810*/  FFMA.FTZ R17, R13, R17, R12 ;  /* 0x000000110d117223 */ /* 0x000fe2000001000c */
[----:B------:R-:W-:Y:S01]  /*1820*/  FADD.FTZ R16, R24, R27 ;  /* 0x0000001b18107221 */ /* 0x000fe20000010000 */
[----:B------:R-:W-:Y:S01]  /*1830*/  FFMA.FTZ R27, R23, R24, R26 ;  /* 0x00000018171b7223 */ /* 0x000fe2000001001a */
[----:B------:R-:W-:-:S02]  /*1840*/  HADD2.F32 R13, -RZ, R50.H0_H0 ;  /* 0x20000032ff0d7230 */ /* 0x000fc40000004100 */
[----:B------:R-:W-:Y:S01]  /*1850*/  FADD.FTZ R24, R29, -UR13 ;  /* 0x8000000d1d187e21 */ /* 0x000fe20008010000 */
[----:B------:R-:W-:Y:S02]  /*1860*/  HADD2.F32 R26, -RZ, R51.H1_H1 ;  /* 0x30000033ff1a7230 */ /* 0x000fe40000004100 */
[----:B------:R-:W-:Y:S01]  /*1870*/  FADD.FTZ R18, R18, R20 ;  /* 0x0000001412127221 */ /* 0x000fe20000010000 */
[----:B------:R-:W-:Y:S02]  /*1880*/  HADD2.F32 R12, -RZ, R50.H1_H1 ;  /* 0x30000032ff0c7230 */ /* 0x000fe40000004100 */
[----:B------:R-:W-:Y:S01]  /*1890*/  FMUL.FTZ R29, R10, R13 ;  /* 0x0000000d0a1d7220 */ /* 0x000fe20000410000 */
[----:B------:R-:W-:Y:S01]  /*18a0*/  FMUL.FTZ R24, R24, UR7 ;  /* 0x0000000718187c20 */ /* 0x000fe20008410000 */
[----:B------:R-:W-:Y:S01]  /*18b0*/  FADD.FTZ R26, R26, -UR13 ;  /* 0x8000000d1a1a7e21 */ /* 0x000fe20008010000 */
[----:B------:R-:W-:Y:S01]  /*18c0*/  FFMA.FTZ R20, R20, R19, R21 ;  /* 0x0000001314147223 */ /* 0x000fe20000010015 */
[----:B------:R-:W-:Y:S01]  /*18d0*/  FADD.FTZ R25, R25, R22 ;  /* 0x0000001619197221 */ /* 0x000fe20000010000 */
[----:B------:R-:W-:Y:S01]  /*18e0*/  FADD.FTZ R21, R16, R29 ;  /* 0x0000001d10157221 */ /* 0x000fe20000010000 */
[----:B------:R-:W-:Y:S01]  /*18f0*/  FFMA.FTZ R58, R24, R29, R27 ;  /* 0x0000001d183a7223 */ /* 0x000fe2000001001b */
[----:B------:R-:W-:Y:S01]  /*1900*/  FMUL.FTZ R30, R11, R12 ;  /* 0x0000000c0b1e7220 */ /* 0x000fe20000410000 */
[----:B------:R-:W-:Y:S01]  /*1910*/  FMUL.FTZ R19, R26, UR7 ;  /* 0x000000071a137c20 */ /* 0x000fe20008410000 */
[----:B------:R-:W-:Y:S01]  /*1920*/  FFMA.FTZ R23, R22, R23, R17 ;  /* 0x0000001716177223 */ /* 0x000fe20000010011 */
[----:B------:R-:W-:Y:S01]  /*1930*/  FADD.FTZ R27, R25, R12 ;  /* 0x0000000c191b7221 */ /* 0x000fe20000010000 */
[----:B------:R-:W-:Y:S01]  /*1940*/  FADD.FTZ R16, R30, R21 ;  /* 0x000000151e107221 */ /* 0x000fe20000010000 */
[----:B------:R-:W-:Y:S01]  /*1950*/  FFMA.FTZ R17, R19, R30, R58 ;  /* 0x0000001e13117223 */ /* 0x000fe2000001003a */
[----:B------:R-:W-:Y:S01]  /*1960*/  FADD.FTZ R26, R18, R13 ;  /* 0x0000000d121a7221 */ /* 0x000fe20000010000 */
[----:B------:R-:W-:Y:S01]  /*1970*/  FFMA.FTZ R24, R13, R24, R20 ;  /* 0x000000180d187223 */ /* 0x000fe20000010014 */
[----:B------:R-:W-:Y:S01]  /*1980*/  FFMA.FTZ R25, R12, R19, R23 ;  /* 0x000000130c197223 */ /* 0x000fe20000010017 */
[----:B------:R-:W-:Y:S06]  /*1990*/  BRA `(.L_x_697) ;  /* 0x0000001000807947 */ /* 0x000fec0003800000 */
.L_x_696:
[----:B-----5:R-:W-:Y:S02]  /*19a0*/  HADD2.F32 R12, -RZ, R41.H0_H0 ;  /* 0x20000029ff0c7230 */ /* 0x020fe40000004100 */
[--C-:B------:R-:W-:Y:S02]  /*19b0*/  HADD2.F32 R17, -RZ, R39.reuse.H0_H0 ;  /* 0x20000027ff117230 */ /* 0x100fe40000004100 */
[----:B------:R-:W-:Y:S02]  /*19c0*/  HADD2.F32 R22, -RZ, R39.H1_H1 ;  /* 0x30000027ff167230 */ /* 0x000fe40000004100 */
[----:B------:R-:W-:Y:S01]  /*19d0*/  FADD.FTZ R13, R12, -UR13 ;  /* 0x8000000d0c0d7e21 */ /* 0x000fe20008010000 */
[----:B------:R-:W-:Y:S02]  /*19e0*/  HADD2.F32 R12, -RZ, R41.H1_H1 ;  /* 0x30000029ff0c7230 */ /* 0x000fe40000004100 */
[----:B------:R-:W-:Y:S01]  /*19f0*/  FADD.FTZ R17, R17, -UR13 ;  /* 0x8000000d11117e21 */ /* 0x000fe20008010000 */
[----:B------:R-:W-:-:S02]  /*1a00*/  HADD2.F32 R25, -RZ, R37.H0_H0 ;  /* 0x20000025ff197230 */ /* 0x000fc40000004100 */
        /* <DEDUP_REMOVED lines=8> */
[----:B------:R-:W-:Y:S01]  /*1a90*/  FMUL.FTZ R18, R19, -1.4426950216293334961 ;  /* 0xbfb8aa3b13127820 */ /* 0x000fe20000410000 */
[----:B------:R-:W-:Y:S01]  /*1aa0*/  FADD.FTZ R27, R25, -UR13 ;  /* 0x8000000d191b7e21 */ /* 0x000fe20008010000 */
[----:B------:R-:W-:Y:S01]  /*1ab0*/  FFMA.FTZ R16, R11, R12, R9 ;  /* 0x0000000c0b107223 */ /* 0x000fe20000010009 */
[----:B------:R-:W-:Y:S01]  /*1ac0*/  FMUL.FTZ R17, R23, -1.4426950216293334961 ;  /* 0xbfb8aa3b17117820 */ /* 0x000fe20000410000 */
[----:B------:R-:W-:-:S02]  /*1ad0*/  HADD2.F32 R25, -RZ, R40.H0_H0 ;  /* 0x20000028ff197230 */ /* 0x000fc40000004100 */
[----:B------:R-:W-:Y:S01]  /*1ae0*/  FMUL.FTZ R27, R27, UR7 ;  /* 0x000000071b1b7c20 */ /* 0x000fe20008410000 */
[----:B------:R-:W0:Y:S01]  /*1af0*/  MUFU.EX2 R18, R18 ;  /* 0x0000001200127308 */ /* 0x000e220000000800 */
[----:B------:R-:W-:Y:S01]  /*1b00*/  FMUL.FTZ R21, R16, -1.4426950216293334961 ;  /* 0xbfb8aa3b10157820 */ /* 0x000fe20000410000 */
[----:B------:R-:W-:-:S06]  /*1b10*/  HADD2.F32 R59, -RZ, R38.H0_H0 ;  /* 0x20000026ff3b7230 */ /* 0x000fcc0000004100 */
[----:B------:R-:W1:Y:S08]  /*1b20*/  MUFU.EX2 R21, R21 ;  /* 0x0000001500157308 */ /* 0x000e700000000800 */
[----:B------:R-:W2:Y:S01]  /*1b30*/  MUFU.EX2 R17, R17 ;  /* 0x0000001100117308 */ /* 0x000ea20000000800 */
[----:B0-----:R-:W-:Y:S01]  /*1b40*/  FADD.FTZ R20, R18, 1 ;  /* 0x3f80000012147421 */ /* 0x001fe20000010000 */
[----:B------:R-:W-:-:S04]  /*1b50*/  FFMA.FTZ R18, R11, R26, R9 ;  /* 0x0000001a0b127223 */ /* 0x000fc80000010009 */
[----:B------:R-:W-:Y:S02]  /*1b60*/  FMUL.FTZ R22, R18, -1.4426950216293334961 ;  /* 0xbfb8aa3b12167820 */ /* 0x000fe40000410000 */
[----:B------:R-:W0:Y:S01]  /*1b70*/  MUFU.RCP R20, R20 ;  /* 0x0000001400147308 */ /* 0x000e220000001000 */
[----:B-1----:R-:W-:-:S07]  /*1b80*/  FADD.FTZ R24, R21, 1 ;  /* 0x3f80000015187421 */ /* 0x002fce0000010000 */
[----:B------:R1:W3:Y:S01]  /*1b90*/  MUFU.RCP R21, R24 ;  /* 0x0000001800157308 */ /* 0x0002e20000001000 */
[----:B--2---:R-:W-:Y:S01]  /*1ba0*/  FADD.FTZ R53, R17, 1 ;  /* 0x3f80000011357421 */ /* 0x004fe20000010000 */
[----:B------:R-:W-:-:S06]  /*1bb0*/  FFMA.FTZ R17, R10, R27, R8 ;  /* 0x0000001b0a117223 */ /* 0x000fcc0000010008 */
[----:B------:R-:W2:Y:S01]  /*1bc0*/  MUFU.EX2 R22, R22 ;  /* 0x0000001600167308 */ /* 0x000ea20000000800 */
[----:B0-----:R-:W-:Y:S01]  /*1bd0*/  FADD.FTZ R30, -R20, 1 ;  /* 0x3f800000141e7421 */ /* 0x001fe20000010100 */
[----:B------:R-:W-:-:S03]  /*1be0*/  FMUL.FTZ R25, R25, R20 ;  /* 0x0000001419197220 */ /* 0x000fc60000410000 */
[----:B-1----:R-:W-:Y:S01]  /*1bf0*/  FFMA.FTZ R24, R19, R30, 1 ;  /* 0x3f80000013187423 */ /* 0x002fe2000001001e */
[----:B------:R-:W-:Y:S02]  /*1c00*/  HADD2.F32 R30, -RZ, R37.H1_H1 ;  /* 0x30000025ff1e7230 */ /* 0x000fe40000004100 */
[----:B------:R-:W-:Y:S01]  /*1c10*/  FMUL.FTZ R19, R17, -1.4426950216293334961 ;  /* 0xbfb8aa3b11137820 */ /* 0x000fe20000410000 */
[----:B------:R-:W0:Y:S01]  /*1c20*/  MUFU.RCP R20, R53 ;  /* 0x0000003500147308 */ /* 0x000e220000001000 */
[----:B---3--:R-:W-:Y:S01]  /*1c30*/  FADD.FTZ R29, -R21, 1 ;  /* 0x3f800000151d7421 */ /* 0x008fe20000010100 */
[----:B------:R-:W-:-:S03]  /*1c40*/  FMUL.FTZ R25, R25, R24 ;  /* 0x0000001819197220 */ /* 0x000fc60000410000 */
[----:B------:R-:W-:Y:S01]  /*1c50*/  FFMA.FTZ R29, R16, R29, 1 ;  /* 0x3f800000101d7423 */ /* 0x000fe2000001001d */
[----:B------:R-:W-:Y:S01]  /*1c60*/  FADD.FTZ R16, R30, -UR13 ;  /* 0x8000000d1e107e21 */ /* 0x000fe20008010000 */
[----:B------:R-:W-:Y:S01]  /*1c70*/  HADD2.F32 R30, -RZ, R40.H1_H1 ;  /* 0x30000028ff1e7230 */ /* 0x000fe20000004100 */
[----:B------:R-:W1:Y:S01]  /*1c80*/  MUFU.EX2 R19, R19 ;  /* 0x0000001300137308 */ /* 0x000e620000000800 */
[----:B--2---:R-:W-:Y:S01]  /*1c90*/  FADD.FTZ R58, R22, 1 ;  /* 0x3f800000163a7421 */ /* 0x004fe20000010000 */
[----:B------:R-:W-:Y:S02]  /*1ca0*/  FMUL.FTZ R22, R16, UR7 ;  /* 0x0000000710167c20 */ /* 0x000fe40008410000 */
[----:B------:R-:W-:Y:S02]  /*1cb0*/  FMUL.FTZ R30, R30, R21 ;  /* 0x000000151e1e7220 */ /* 0x000fe40000410000 */
[----:B------:R-:W-:Y:S02]  /*1cc0*/  FFMA.FTZ R16, R11, R22, R9 ;  /* 0x000000160b107223 */ /* 0x000fe40000010009 */
[----:B------:R-:W2:Y:S01]  /*1cd0*/  MUFU.RCP R21, R58 ;  /* 0x0000003a00157308 */ /* 0x000ea20000001000 */
[----:B0-----:R-:W-:Y:S01]  /*1ce0*/  FADD.FTZ R60, -R20, 1 ;  /* 0x3f800000143c7421 */ /* 0x001fe20000010100 */
[----:B------:R-:W-:Y:S01]  /*1cf0*/  FMUL.FTZ R20, R59, R20 ;  /* 0x000000143b147220 */ /* 0x000fe20000410000 */
[----:B------:R-:W-:Y:S01]  /*1d00*/  FMUL.FTZ R29, R30, R29 ;  /* 0x0000001d1e1d7220 */ /* 0x000fe20000410000 */
[----:B------:R-:W-:-:S02]  /*1d10*/  HADD2.F32 R30, -RZ, R48.H0_H0 ;  /* 0x20000030ff1e7230 */ /* 0x000fc40000004100 */
[----:B------:R-:W-:Y:S01]  /*1d20*/  FFMA.FTZ R53, R23, R60, 1 ;  /* 0x3f80000017357423 */ /* 0x000fe2000001003c */
[----:B------:R-:W-:Y:S01]  /*1d30*/  FMUL.FTZ R23, R16, -1.4426950216293334961 ;  /* 0xbfb8aa3b10177820 */ /* 0x000fe20000410000 */
[--C-:B------:R-:W-:Y:S02]  /*1d40*/  HADD2.F32 R60, -RZ, R36.reuse.H0_H0 ;  /* 0x20000024ff3c7230 */ /* 0x100fe40000004100 */
[----:B------:R-:W-:Y:S01]  /*1d50*/  FMUL.FTZ R20, R20, R53 ;  /* 0x0000003514147220 */ /* 0x000fe20000410000 */
[----:B-1----:R-:W-:Y:S01]  /*1d60*/  FADD.FTZ R53, R19, 1 ;  /* 0x3f80000013357421 */ /* 0x002fe20000010000 */
[----:B------:R-:W-:Y:S01]  /*1d70*/  HADD2.F32 R59, -RZ, R36.H1_H1 ;  /* 0x30000024ff3b7230 */ /* 0x000fe20000004100 */
[----:B------:R-:W0:Y:S01]  /*1d80*/  MUFU.EX2 R23, R23 ;  /* 0x0000001700177308 */ /* 0x000e220000000800 */
[----:B--2---:R-:W-:-:S07]  /*1d90*/  FADD.FTZ R19, -R21, 1 ;  /* 0x3f80000015137421 */ /* 0x004fce0000010100 */
[----:B------:R-:W1:Y:S01]  /*1da0*/  MUFU.RCP R53, R53 ;  /* 0x0000003500357308 */ /* 0x000e620000001000 */
[----:B------:R-:W-:Y:S01]  /*1db0*/  FFMA.FTZ R24, R18, R19, 1 ;  /* 0x3f80000012187423 */ /* 0x000fe20000010013 */
[----:B------:R-:W-:Y:S01]  /*1dc0*/  FADD.FTZ R19, R30, -UR13 ;  /* 0x8000000d1e137e21 */ /* 0x000fe20008010000 */
[----:B------:R-:W-:-:S03]  /*1dd0*/  HADD2.F32 R30, -RZ, R38.H1_H1 ;  /* 0x30000026ff1e7230 */ /* 0x000fc60000004100 */
[----:B------:R-:W-:Y:S01]  /*1de0*/  FMUL.FTZ R19, R19, UR7 ;  /* 0x0000000713137c20 */ /* 0x000fe20008410000 */
[----:B0-----:R-:W-:Y:S01]  /*1df0*/  FADD.FTZ R18, R23, 1 ;  /* 0x3f80000017127421 */ /* 0x001fe20000010000 */
[----:B------:R-:W-:Y:S02]  /*1e00*/  FMUL.FTZ R23, R30, R21 ;  /* 0x000000151e177220 */ /* 0x000fe40000410000 */
[----:B------:R-:W-:Y:S02]  /*1e10*/  FFMA.FTZ R30, R10, R19, R8 ;  /* 0x000000130a1e7223 */ /* 0x000fe40000010008 */
[----:B------:R-:W-:Y:S01]  /*1e20*/  FMUL.FTZ R23, R23, R24 ;  /* 0x0000001817177220 */ /* 0x000fe20000410000 */
[----:B------:R-:W0:Y:S01]  /*1e30*/  MUFU.RCP R18, R18 ;  /* 0x0000001200127308 */ /* 0x000e220000001000 */
[----:B------:R-:W-:Y:S01]  /*1e40*/  FMUL.FTZ R58, R30, -1.4426950216293334961 ;  /* 0xbfb8aa3b1e3a7820 */ /* 0x000fe20000410000 */
[----:B-1----:R-:W-:-:S04]  /*1e50*/  FADD.FTZ R24, -R53, 1 ;  /* 0x3f80000035187421 */ /* 0x002fc80000010100 */
[----:B------:R-:W-:Y:S01]  /*1e60*/  FFMA.FTZ R24, R17, R24, 1 ;  /* 0x3f80000011187423 */ /* 0x000fe20000010018 */
[----:B------:R-:W-:Y:S01]  /*1e70*/  FMUL.FTZ R17, R60, R53 ;  /* 0x000000353c117220 */ /* 0x000fe20000410000 */
[----:B------:R-:W1:Y:S01]  /*1e80*/  MUFU.EX2 R58, R58 ;  /* 0x0000003a003a7308 */ /* 0x000e620000000800 */
[----:B------:R-:W-:Y:S02]  /*1e90*/  HADD2.F32 R53, -RZ, R48.H1_H1 ;  /* 0x30000030ff357230 */ /* 0x000fe40000004100 */
[----:B------:R-:W-:Y:S01]  /*1ea0*/  FMUL.FTZ R24, R17, R24 ;  /* 0x0000001811187220 */ /* 0x000fe20000410000 */
[----:B------:R-:W-:Y:S02]  /*1eb0*/  HADD2.F32 R60, -RZ, R49.H0_H0 ;  /* 0x20000031ff3c7230 */ /* 0x000fe40000004100 */
[----:B0-----:R-:W-:-:S04]  /*1ec0*/  FADD.FTZ R21, -R18, 1 ;  /* 0x3f80000012157421 */ /* 0x001fc80000010100 */
[----:B------:R-:W-:Y:S01]  /*1ed0*/  FFMA.FTZ R21, R16, R21, 1 ;  /* 0x3f80000010157423 */ /* 0x000fe20000010015 */
[----:B------:R-:W-:Y:S01]  /*1ee0*/  FADD.FTZ R16, R53, -UR13 ;  /* 0x8000000d35107e21 */ /* 0x000fe20008010000 */
[----:B-1----:R-:W-:-:S03]  /*1ef0*/  FADD.FTZ R53, R58, 1 ;  /* 0x3f8000003a357421 */ /* 0x002fc60000010000 */
[----:B------:R-:W-:Y:S01]  /*1f00*/  FMUL.FTZ R16, R16, UR7 ;  /* 0x0000000710107c20 */ /* 0x000fe20008410000 */
[----:B------:R-:W-:-:S03]  /*1f10*/  FMUL.FTZ R58, R59, R18 ;  /* 0x000000123b3a7220 */ /* 0x000fc60000410000 */
[----:B------:R-:W-:Y:S01]  /*1f20*/  FFMA.FTZ R18, R11, R16, R9 ;  /* 0x000000100b127223 */ /* 0x000fe20000010009 */
[----:B------:R-:W0:Y:S01]  /*1f30*/  MUFU.RCP R53, R53 ;  /* 0x0000003500357308 */ /* 0x000e220000001000 */
[----:B------:R-:W-:Y:S02]  /*1f40*/  FMUL.FTZ R21, R58, R21 ;  /* 0x000000153a157220 */ /* 0x000fe40000410000 */
[----:B------:R-:W-:-:S06]  /*1f50*/  FMUL.FTZ R59, R18, -1.4426950216293334961 ;  /* 0xbfb8aa3b123b7820 */ /* 0x000fcc0000410000 */
[----:B------:R-:W1:Y:S01]  /*1f60*/  MUFU.EX2 R59, R59 ;  /* 0x0000003b003b7308 */ /* 0x000e620000000800 */
[----:B0-----:R-:W-:-:S04]  /*1f70*/  FADD.FTZ R17, -R53, 1 ;  /* 0x3f80000035117421 */ /* 0x001fc80000010100 */
[----:B------:R-:W-:Y:S01]  /*1f80*/  FFMA.FTZ R58, R30, R17, 1 ;  /* 0x3f8000001e3a7423 */ /* 0x000fe20000010011 */
[----:B------:R-:W-:Y:S01]  /*1f90*/  FMUL.FTZ R17, R60, R53 ;  /* 0x000000353c117220 */ /* 0x000fe20000410000 */
[----:B------:R-:W-:Y:S01]  /*1fa0*/  FMUL.FTZ R53, R11, R29 ;  /* 0x0000001d0b357220 */ /* 0x000fe20000410000 */
[----:B-1----:R-:W-:Y:S02]  /*1fb0*/  FADD.FTZ R30, R59, 1 ;  /* 0x3f8000003b1e7421 */ /* 0x002fe40000010000 */
[----:B------:R-:W-:Y:S01]  /*1fc0*/  FMUL.FTZ R17, R17, R58 ;  /* 0x0000003a11117220 */ /* 0x000fe20000410000 */
[----:B------:R-:W-:-:S03]  /*1fd0*/  FMUL.FTZ R58, R10, R25 ;  /* 0x000000190a3a7220 */ /* 0x000fc60000410000 */
[----:B------:R-:W0:Y:S01]  /*1fe0*/  MUFU.RCP R30, R30 ;  /* 0x0000001e001e7308 */ /* 0x000e220000001000 */
[----:B------:R-:W-:Y:S01]  /*1ff0*/  FFMA.FTZ R59, R13, R58, RZ ;  /* 0x0000003a0d3b7223 */ /* 0x000fe200000100ff */
[----:B------:R-:W-:-:S03]  /*2000*/  FADD.FTZ R60, RZ, R58 ;  /* 0x0000003aff3c7221 */ /* 0x000fc60000010000 */
[----:B------:R-:W-:Y:S01]  /*2010*/  FFMA.FTZ R58, R12, R53, R59 ;  /* 0x000000350c3a7223 */ /* 0x000fe2000001003b */
[----:B------:R-:W-:Y:S02]  /*2020*/  HADD2.F32 R59, -RZ, R49.H1_H1 ;  /* 0x30000031ff3b7230 */ /* 0x000fe40000004100 */
[----:B------:R-:W-:-:S03]  /*2030*/  FADD.FTZ R53, R53, R60 ;  /* 0x0000003c35357221 */ /* 0x000fc60000010000 */
[----:B0-----:R-:W-:Y:S01]  /*2040*/  FMUL.FTZ R59, R59, R30 ;  /* 0x0000001e3b3b7220 */ /* 0x001fe20000410000 */
[----:B------:R-:W-:Y:S01]  /*2050*/  FADD.FTZ R61, -R30, 1 ;  /* 0x3f8000001e3d7421 */ /* 0x000fe20000010100 */
[----:B------:R-:W-:Y:S01]  /*2060*/  FFMA.FTZ R30, R13, R25, RZ ;  /* 0x000000190d1e7223 */ /* 0x000fe200000100ff */
[----:B------:R-:W-:Y:S02]  /*2070*/  HADD2.F32 R13, -RZ, R35.H0_H0 ;  /* 0x20000023ff0d7230 */ /* 0x000fe40000004100 */
[----:B------:R-:W-:Y:S01]  /*2080*/  FADD.FTZ R25, RZ, R25 ;  /* 0x00000019ff197221 */ /* 0x000fe20000010000 */
[----:B------:R-:W-:Y:S01]  /*2090*/  FFMA.FTZ R18, R18, R61, 1 ;  /* 0x3f80000012127423 */ /* 0x000fe2000001003d */
[----:B------:R-:W-:Y:S01]  /*20a0*/  FFMA.FTZ R30, R31, R20, R30 ;  /* 0x000000141f1e7223 */ /* 0x000fe2000001001e */
[----:B------:R-:W-:Y:S02]  /*20b0*/  FADD.FTZ R13, R13, -UR13 ;  /* 0x8000000d0d0d7e21 */ /* 0x000fe40008010000 */
[----:B------:R-:W-:Y:S01]  /*20c0*/  FMUL.FTZ R18, R59, R18 ;  /* 0x000000123b127220 */ /* 0x000fe20000410000 */
[----:B------:R-:W-:Y:S01]  /*20d0*/  FADD.FTZ R25, R25, R20 ;  /* 0x0000001419197221 */ /* 0x000fe20000010000 */
[----:B------:R-:W-:Y:S01]  /*20e0*/  FMUL.FTZ R59, R10, R20 ;  /* 0x000000140a3b7220 */ /* 0x000fe20000410000 */
[----:B------:R-:W-:Y:S01]  /*20f0*/  FMUL.FTZ R13, R13, UR7 ;  /* 0x000000070d0d7c20 */ /* 0x000fe20008410000 */
[----:B------:R-:W-:-:S02]  /*2100*/  FFMA.FTZ R30, R27, R24, R30 ;  /* 0x000000181b1e7223 */ /* 0x000fc4000001001e */
[----:B------:R-:W-:Y:S01]  /*2110*/  FFMA.FTZ R31, R31, R59, R58 ;  /* 0x0000003b1f1f7223 */ /* 0x000fe2000001003a */
[----:B------:R-:W-:Y:S01]  /*2120*/  FFMA.FTZ R20, R10, R13, R8 ;  /* 0x0000000d0a147223 */ /* 0x000fe20000010008 */
[----:B------:R-:W-:Y:S01]  /*2130*/  FADD.FTZ R53, R53, R59 ;  /* 0x0000003b35357221 */ /* 0x000fe20000010000 */
[----:B------:R-:W-:Y:S02]  /*2140*/  HADD2.F32 R59, -RZ, R47.H0_H0 ;  /* 0x2000002fff3b7230 */ /* 0x000fe40000004100 */
[----:B------:R-:W-:Y:S01]  /*2150*/  FFMA.FTZ R30, R19, R17, R30 ;  /* 0x00000011131e7223 */ /* 0x000fe2000001001e */
[----:B------:R-:W-:-:S06]  /*2160*/  FMUL.FTZ R60, R20, -1.4426950216293334961 ;  /* 0xbfb8aa3b143c7820 */ /* 0x000fcc0000410000 */
[----:B------:R-:W0:Y:S02]  /*2170*/  MUFU.EX2 R60, R60 ;  /* 0x0000003c003c7308 */ /* 0x000e240000000800 */
[----:B0-----:R-:W-:Y:S01]  /*2180*/  FADD.FTZ R58, R60, 1 ;  /* 0x3f8000003c3a7421 */ /* 0x001fe20000010000 */
[----:B------:R-:W-:-:S04]  /*2190*/  FADD.FTZ R60, RZ, R29 ;  /* 0x0000001dff3c7221 */ /* 0x000fc80000010000 */
[----:B------:R-:W-:Y:S01]  /*21a0*/  FADD.FTZ R60, R60, R23 ;  /* 0x000000173c3c7221 */ /* 0x000fe20000010000 */
[----:B------:R-:W0:Y:S02]  /*21b0*/  MUFU.RCP R58, R58 ;  /* 0x0000003a003a7308 */ /* 0x000e240000001000 */
[----:B0-----:R-:W-:Y:S01]  /*21c0*/  FADD.FTZ R61, -R58, 1 ;  /* 0x3f8000003a3d7421 */ /* 0x001fe20000010100 */
[----:B------:R-:W-:Y:S01]  /*21d0*/  FMUL.FTZ R59, R59, R58 ;  /* 0x0000003a3b3b7220 */ /* 0x000fe20000410000 */
[----:B------:R-:W-:Y:S02]  /*21e0*/  FMUL.FTZ R58, R11, R23 ;  /* 0x000000170b3a7220 */ /* 0x000fe40000410000 */
[----:B------:R-:W-:Y:S02]  /*21f0*/  FFMA.FTZ R20, R20, R61, 1 ;  /* 0x3f80000014147423 */ /* 0x000fe4000001003d */
[----:B------:R-:W-:Y:S02]  /*2200*/  FADD.FTZ R53, R58, R53 ;  /* 0x000000353a357221 */ /* 0x000fe40000010000 */
[----:B------:R-:W-:Y:S01]  /*2210*/  FMUL.FTZ R20, R59, R20 ;  /* 0x000000143b147220 */ /* 0x000fe20000410000 */
[----:B------:R-:W-:Y:S01]  /*2220*/  FFMA.FTZ R59, R12, R29, RZ ;  /* 0x0000001d0c3b7223 */ /* 0x000fe200000100ff */
[----:B------:R-:W-:-:S02]  /*2230*/  HADD2.F32 R12, -RZ, R35.H1_H1 ;  /* 0x30000023ff0c7230 */ /* 0x000fc40000004100 */
[----:B------:R-:W-:Y:S01]  /*2240*/  FFMA.FTZ R30, R13, R20, R30 ;  /* 0x000000140d1e7223 */ /* 0x000fe2000001001e */
[C---:B------:R-:W-:Y:S01]  /*2250*/  FFMA.FTZ R29, R26.reuse, R23, R59 ;  /* 0x000000171a1d7223 */ /* 0x040fe2000001003b */
[----:B------:R-:W-:Y:S01]  /*2260*/  FFMA.FTZ R26, R26, R58, R31 ;  /* 0x0000003a1a1a7223 */ /* 0x000fe2000001001f */
[----:B------:R-:W-:Y:S01]  /*2270*/  FADD.FTZ R12, R12, -UR13 ;  /* 0x8000000d0c0c7e21 */ /* 0x000fe20008010000 */
[----:B------:R-:W-:Y:S02]  /*2280*/  HADD2.F32 R58, -RZ, R47.H1_H1 ;  /* 0x3000002fff3a7230 */ /* 0x000fe40000004100 */
[----:B------:R-:W-:Y:S01]  /*2290*/  FFMA.FTZ R29, R22, R21, R29 ;  /* 0x00000015161d7223 */ /* 0x000fe2000001001d */
[----:B------:R-:W-:-:S03]  /*22a0*/  FMUL.FTZ R12, R12, UR7 ;  /* 0x000000070c0c7c20 */ /* 0x000fc60008410000 */
[----:B------:R-:W-:Y:S01]  /*22b0*/  FFMA.FTZ R29, R16, R18, R29 ;  /* 0x00000012101d7223 */ /* 0x000fe2000001001d */
[----:B------:R-:W-:-:S04]  /*22c0*/  FFMA.FTZ R23, R11, R12, R9 ;  /* 0x0000000c0b177223 */ /* 0x000fc80000010009 */
[----:B------:R-:W-:-:S06]  /*22d0*/  FMUL.FTZ R59, R23, -1.4426950216293334961 ;  /* 0xbfb8aa3b173b7820 */ /* 0x000fcc0000410000 */
[----:B------:R-:W0:Y:S02]  /*22e0*/  MUFU.EX2 R59, R59 ;  /* 0x0000003b003b7308 */ /* 0x000e240000000800 */
[----:B0-----:R-:W-:Y:S01]  /*22f0*/  FADD.FTZ R31, R59, 1 ;  /* 0x3f8000003b1f7421 */ /* 0x001fe20000010000 */
[----:B------:R-:W-:-:S04]  /*2300*/  FMUL.FTZ R59, R10, R24 ;  /* 0x000000180a3b7220 */ /* 0x000fc80000410000 */
[----:B------:R-:W-:Y:S01]  /*2310*/  FADD.FTZ R53, R53, R59 ;  /* 0x0000003b35357221 */ /* 0x000fe20000010000 */
[----:B------:R-:W0:Y:S02]  /*2320*/  MUFU.RCP R31, R31 ;  /* 0x0000001f001f7308 */ /* 0x000e240000001000 */
[----:B0-----:R-:W-:Y:S01]  /*2330*/  FADD.FTZ R61, -R31, 1 ;  /* 0x3f8000001f3d7421 */ /* 0x001fe20000010100 */
[----:B------:R-:W-:Y:S01]  /*2340*/  FMUL.FTZ R58, R58, R31 ;  /* 0x0000001f3a3a7220 */ /* 0x000fe20000410000 */
[----:B------:R-:W-:Y:S01]  /*2350*/  FFMA.FTZ R31, R27, R59, R26 ;  /* 0x0000003b1b1f7223 */ /* 0x000fe2000001001a */
[----:B------:R-:W-:Y:S02]  /*2360*/  HADD2.F32 R59, -RZ, R33.H0_H0 ;  /* 0x20000021ff3b7230 */ /* 0x000fe40000004100 */
[----:B------:R-:W-:-:S04]  /*2370*/  FFMA.FTZ R23, R23, R61, 1 ;  /* 0x3f80000017177423 */ /* 0x000fc8000001003d */
[----:B------:R-:W-:Y:S01]  /*2380*/  FMUL.FTZ R23, R58, R23 ;  /* 0x000000173a177220 */ /* 0x000fe20000410000 */
[----:B------:R-:W-:-:S03]  /*2390*/  HADD2.F32 R58, -RZ, R34.H0_H0 ;  /* 0x20000022ff3a7230 */ /* 0x000fc60000004100 */
[----:B------:R-:W-:Y:S02]  /*23a0*/  FFMA.FTZ R29, R12, R23, R29 ;  /* 0x000000170c1d7223 */ /* 0x000fe4000001001d */
[----:B------:R-:W-:Y:S01]  /*23b0*/  FADD.FTZ R61, R58, -UR13 ;  /* 0x8000000d3a3d7e21 */ /* 0x000fe20008010000 */
[----:B------:R-:W-:-:S03]  /*23c0*/  FADD.FTZ R58, R25, R24 ;  /* 0x00000018193a7221 */ /* 0x000fc60000010000 */
[----:B------:R-:W-:-:S04]  /*23d0*/  FMUL.FTZ R25, R61, UR7 ;  /* 0x000000073d197c20 */ /* 0x000fc80008410000 */
        /* <DEDUP_REMOVED lines=9> */
[----:B------:R-:W-:Y:S02]  /*2470*/  HADD2.F32 R60, -RZ, R33.H1_H1 ;  /* 0x30000021ff3c7230 */ /* 0x000fe40000004100 */
[----:B0-----:R-:W-:Y:S01]  /*2480*/  FADD.FTZ R61, -R26, 1 ;  /* 0x3f8000001a3d7421 */ /* 0x001fe20000010100 */
[----:B------:R-:W-:-:S03]  /*2490*/  FMUL.FTZ R59, R59, R26 ;  /* 0x0000001a3b3b7220 */ /* 0x000fc60000410000 */
[----:B------:R-:W-:-:S04]  /*24a0*/  FFMA.FTZ R24, R24, R61, 1 ;  /* 0x3f80000018187423 */ /* 0x000fc8000001003d */
[----:B------:R-:W-:Y:S01]  /*24b0*/  FMUL.FTZ R24, R59, R24 ;  /* 0x000000183b187220 */ /* 0x000fe20000410000 */
[----:B------:R-:W-:-:S03]  /*24c0*/  HADD2.F32 R59, -RZ, R34.H1_H1 ;  /* 0x30000022ff3b7230 */ /* 0x000fc60000004100 */
[----:B------:R-:W-:Y:S02]  /*24d0*/  FFMA.FTZ R30, R25, R24, R30 ;  /* 0x00000018191e7223 */ /* 0x000fe4000001001e */
[----:B------:R-:W-:-:S04]  /*24e0*/  FADD.FTZ R59, R59, -UR13 ;  /* 0x8000000d3b3b7e21 */ /* 0x000fc80008010000 */
[----:B------:R-:W-:-:S04]  /*24f0*/  FMUL.FTZ R26, R59, UR7 ;  /* 0x000000073b1a7c20 */ /* 0x000fc80008410000 */
[----:B------:R-:W-:-:S04]  /*2500*/  FFMA.FTZ R21, R11, R26, R9 ;  /* 0x0000001a0b157223 */ /* 0x000fc80000010009 */
[----:B------:R-:W-:-:S06]  /*2510*/  FMUL.FTZ R59, R21, -1.4426950216293334961 ;  /* 0xbfb8aa3b153b7820 */ /* 0x000fcc0000410000 */
[----:B------:R-:W0:Y:S02]  /*2520*/  MUFU.EX2 R59, R59 ;  /* 0x0000003b003b7308 */ /* 0x000e240000000800 */
[----:B0-----:R-:W-:-:S06]  /*2530*/  FADD.FTZ R61, R59, 1 ;  /* 0x3f8000003b3d7421 */ /* 0x001fcc0000010000 */
[----:B------:R0:W1:Y:S02]  /*2540*/  MUFU.RCP R31, R61 ;  /* 0x0000003d001f7308 */ /* 0x0000640000001000 */
[----:B0-----:R-:W-:-:S04]  /*2550*/  FMUL.FTZ R61, R10, R17 ;  /* 0x000000110a3d7220 */ /* 0x001fc80000410000 */
[----:B------:R-:W-:Y:S01]  /*2560*/  FFMA.FTZ R59, R19, R61, R22 ;  /* 0x0000003d133b7223 */ /* 0x000fe20000010016 */
[----:B------:R-:W-:Y:S01]  /*2570*/  FADD.FTZ R53, R53, R61 ;  /* 0x0000003d35357221 */ /* 0x000fe20000010000 */
[----:B------:R-:W-:Y:S02]  /*2580*/  HADD2.F32 R61, -RZ, R15.H0_H0 ;  /* 0x2000000fff3d7230 */ /* 0x000fe40000004100 */
[----:B-1----:R-:W-:Y:S01]  /*2590*/  FMUL.FTZ R60, R60, R31 ;  /* 0x0000001f3c3c7220 */ /* 0x002fe20000410000 */
[----:B------:R-:W-:-:S04]  /*25a0*/  FADD.FTZ R31, -R31, 1 ;  /* 0x3f8000001f1f7421 */ /* 0x000fc80000010100 */
[----:B------:R-:W-:Y:S01]  /*25b0*/  FFMA.FTZ R21, R21, R31, 1 ;  /* 0x3f80000015157423 */ /* 0x000fe2000001001f */
[----:B------:R-:W-:-:S03]  /*25c0*/  HADD2.F32 R31, -RZ, R32.H0_H0 ;  /* 0x20000020ff1f7230 */ /* 0x000fc60000004100 */
[----:B------:R-:W-:Y:S02]  /*25d0*/  FMUL.FTZ R21, R60, R21 ;  /* 0x000000153c157220 */ /* 0x000fe40000410000 */
[----:B------:R-:W-:Y:S01]  /*25e0*/  FADD.FTZ R60, R31, -UR13 ;  /* 0x8000000d1f3c7e21 */ /* 0x000fe20008010000 */
[----:B------:R-:W-:Y:S01]  /*25f0*/  FADD.FTZ R31, R58, R17 ;  /* 0x000000113a1f7221 */ /* 0x000fe20000010000 */
[----:B------:R-:W-:Y:S02]  /*2600*/  FFMA.FTZ R29, R26, R21, R29 ;  /* 0x000000151a1d7223 */ /* 0x000fe4000001001d */
[----:B------:R-:W-:Y:S01]  /*2610*/  FMUL.FTZ R17, R60, UR7 ;  /* 0x000000073c117c20 */ /* 0x000fe20008410000 */
[----:B------:R-:W-:-:S03]  /*2620*/  FADD.FTZ R31, R31, R20 ;  /* 0x000000141f1f7221 */ /* 0x000fc60000010000 */
        /* <DEDUP_REMOVED lines=8> */
[----:B------:R-:W-:Y:S02]  /*26b0*/  HADD2.F32 R60, -RZ, R15.H1_H1 ;  /* 0x3000000fff3c7230 */ /* 0x000fe40000004100 */
[----:B-1----:R-:W-:Y:S01]  /*26c0*/  FMUL.FTZ R61, R61, R22 ;  /* 0x000000163d3d7220 */ /* 0x002fe20000410000 */
[----:B------:R-:W-:-:S04]  /*26d0*/  FADD.FTZ R22, -R22, 1 ;  /* 0x3f80000016167421 */ /* 0x000fc80000010100 */
[----:B------:R-:W-:-:S04]  /*26e0*/  FFMA.FTZ R22, R19, R22, 1 ;  /* 0x3f80000013167423 */ /* 0x000fc80000010016 */
[----:B------:R-:W-:Y:S01]  /*26f0*/  FMUL.FTZ R19, R61, R22 ;  /* 0x000000163d137220 */ /* 0x000fe20000410000 */
[----:B------:R-:W-:-:S03]  /*2700*/  HADD2.F32 R22, -RZ, R32.H1_H1 ;  /* 0x30000020ff167230 */ /* 0x000fc60000004100 */
[----:B------:R-:W-:Y:S02]  /*2710*/  FFMA.FTZ R30, R17, R19, R30 ;  /* 0x00000013111e7223 */ /* 0x000fe4000001001e */
[----:B------:R-:W-:Y:S01]  /*2720*/  FADD.FTZ R61, R22, -UR13 ;  /* 0x8000000d163d7e21 */ /* 0x000fe20008010000 */
[----:B------:R-:W-:-:S03]  /*2730*/  FADD.FTZ R22, R27, R18 ;  /* 0x000000121b167221 */ /* 0x000fc60000010000 */
[----:B------:R-:W-:Y:S01]  /*2740*/  FMUL.FTZ R18, R61, UR7 ;  /* 0x000000073d127c20 */ /* 0x000fe20008410000 */
[----:B------:R-:W-:-:S03]  /*2750*/  FADD.FTZ R22, R22, R23 ;  /* 0x0000001716167221 */ /* 0x000fc60000010000 */
        /* <DEDUP_REMOVED lines=9> */
[----:B------:R-:W-:Y:S02]  /*27f0*/  HADD2.F32 R60, -RZ, R51.H0_H0 ;  /* 0x20000033ff3c7230 */ /* 0x000fe40000004100 */
[----:B------:R-:W-:Y:S01]  /*2800*/  FMUL.FTZ R61, R10, R20 ;  /* 0x000000140a3d7220 */ /* 0x000fe20000410000 */
[----:B------:R-:W-:Y:S02]  /*2810*/  FFMA.FTZ R29, R18, R16, R29 ;  /* 0x00000010121d7223 */ /* 0x000fe4000001001d */
[----:B------:R-:W-:Y:S01]  /*2820*/  FADD.FTZ R60, R60, -UR13 ;  /* 0x8000000d3c3c7e21 */ /* 0x000fe20008010000 */
[----:B------:R-:W-:Y:S01]  /*2830*/  FFMA.FTZ R59, R13, R61, R58 ;  /* 0x0000003d0d3b7223 */ /* 0x000fe2000001003a */
[----:B------:R-:W-:Y:S01]  /*2840*/  FADD.FTZ R53, R53, R61 ;  /* 0x0000003d35357221 */ /* 0x000fe20000010000 */
[----:B------:R-:W-:Y:S02]  /*2850*/  HADD2.F32 R61, -RZ, R50.H0_H0 ;  /* 0x20000032ff3d7230 */ /* 0x000fe40000004100 */
[----:B------:R-:W-:-:S04]  /*2860*/  FMUL.FTZ R27, R60, UR7 ;  /* 0x000000073c1b7c20 */ /* 0x000fc80008410000 */
        /* <DEDUP_REMOVED lines=9> */
[----:B------:R-:W-:-:S05]  /*2900*/  HADD2.F32 R60, -RZ, R51.H1_H1 ;  /* 0x30000033ff3c7230 */ /* 0x000fca0000004100 */
[----:B------:R-:W-:Y:S01]  /*2910*/  FADD.FTZ R61, R60, -UR13 ;  /* 0x8000000d3c3d7e21 */ /* 0x000fe20008010000 */
[----:B------:R-:W-:-:S03]  /*2920*/  FMUL.FTZ R60, R11, R23 ;  /* 0x000000170b3c7220 */ /* 0x000fc60000410000 */
[----:B------:R-:W-:Y:S01]  /*2930*/  FMUL.FTZ R20, R61, UR7 ;  /* 0x000000073d147c20 */ /* 0x000fe20008410000 */
[----:B------:R-:W-:Y:S01]  /*2940*/  FFMA.FTZ R58, R12, R60, R59 ;  /* 0x0000003c0c3a7223 */ /* 0x000fe2000001003b */
[----:B------:R-:W-:Y:S02]  /*2950*/  HADD2.F32 R12, -RZ, R50.H1_H1 ;  /* 0x30000032ff0c7230 */ /* 0x000fe40000004100 */
        /* <DEDUP_REMOVED lines=9> */
[----:B------:R-:W-:Y:S01]  /*29f0*/  FMUL.FTZ R23, R10, R24 ;  /* 0x000000180a177220 */ /* 0x000fe20000410000 */
[----:B------:R-:W-:Y:S02]  /*2a00*/  FADD.FTZ R60, R31, R24 ;  /* 0x000000181f3c7221 */ /* 0x000fe40000010000 */
[----:B------:R-:W-:Y:S01]  /*2a10*/  FMUL.FTZ R12, R12, R59 ;  /* 0x0000003b0c0c7220 */ /* 0x000fe20000410000 */
[----:B------:R-:W-:Y:S01]  /*2a20*/  FFMA.FTZ R58, R25, R23, R58 ;  /* 0x00000017193a7223 */ /* 0x000fe2000001003a */
[----:B------:R-:W-:Y:S01]  /*2a30*/  FADD.FTZ R24, R53, R23 ;  /* 0x0000001735187221 */ /* 0x000fe20000010000 */
[C---:B------:R-:W-:Y:S01]  /*2a40*/  FMUL.FTZ R23, R11.reuse, R21 ;  /* 0x000000150b177220 */ /* 0x040fe20000410000 */
[----:B------:R-:W-:Y:S01]  /*2a50*/  FMUL.FTZ R25, R11, R16 ;  /* 0x000000100b197220 */ /* 0x000fe20000410000 */
[----:B------:R-:W-:Y:S01]  /*2a60*/  FADD.FTZ R21, R22, R21 ;  /* 0x0000001516157221 */ /* 0x000fe20000010000 */
[----:B------:R-:W-:Y:S01]  /*2a70*/  FADD.FTZ R60, R60, R19 ;  /* 0x000000133c3c7221 */ /* 0x000fe20000010000 */
[----:B------:R-:W-:Y:S01]  /*2a80*/  FFMA.FTZ R58, R26, R23, R58 ;  /* 0x000000171a3a7223 */ /* 0x000fe2000001003a */
[----:B------:R-:W-:Y:S01]  /*2a90*/  FADD.FTZ R24, R23, R24 ;  /* 0x0000001817187221 */ /* 0x000fe20000010000 */
[----:B------:R-:W-:Y:S01]  /*2aa0*/  FMUL.FTZ R23, R10, R19 ;  /* 0x000000130a177220 */ /* 0x000fe20000410000 */
[----:B------:R-:W-:Y:S01]  /*2ab0*/  FMUL.FTZ R19, R11, R12 ;  /* 0x0000000c0b137220 */ /* 0x000fe20000410000 */
[----:B------:R-:W-:Y:S01]  /*2ac0*/  FADD.FTZ R21, R21, R16 ;  /* 0x0000001015157221 */ /* 0x000fe20000010000 */
[----:B------:R-:W-:Y:S01]  /*2ad0*/  FADD.FTZ R26, R60, R13 ;  /* 0x0000000d3c1a7221 */ /* 0x000fe20000010000 */
[----:B------:R-:W-:Y:S01]  /*2ae0*/  FADD.FTZ R24, R24, R23 ;  /* 0x0000001718187221 */ /* 0x000fe20000010000 */
[----:B------:R-:W-:Y:S01]  /*2af0*/  FFMA.FTZ R31, R17, R23, R58 ;  /* 0x00000017111f7223 */ /* 0x000fe2000001003a */
[----:B------:R-:W-:-:S02]  /*2b00*/  FMUL.FTZ R17, R10, R13 ;  /* 0x0000000d0a117220 */ /* 0x000fc40000410000 */
[----:B------:R-:W-:Y:S01]  /*2b10*/  FADD.FTZ R24, R25, R24 ;  /* 0x0000001819187221 */ /* 0x000fe20000010000 */
[----:B------:R-:W-:Y:S01]  /*2b20*/  FFMA.FTZ R22, R18, R25, R31 ;  /* 0x0000001912167223 */ /* 0x000fe2000001001f */
[----:B------:R-:W-:Y:S02]  /*2b30*/  FFMA.FTZ R25, R20, R12, R29 ;  /* 0x0000000c14197223 */ /* 0x000fe4000001001d */
[----:B------:R-:W-:Y:S01]  /*2b40*/  FADD.FTZ R24, R24, R17 ;  /* 0x0000001118187221 */ /* 0x000fe20000010000 */
[----:B------:R-:W-:-:S03]  /*2b50*/  FFMA.FTZ R23, R27, R17, R22 ;  /* 0x000000111b177223 */ /* 0x000fc60000010016 */
[----:B------:R-:W-:Y:S01]  /*2b60*/  FADD.FTZ R16, R19, R24 ;  /* 0x0000001813107221 */ /* 0x000fe20000010000 */
[----:B------:R-:W-:Y:S01]  /*2b70*/  FFMA.FTZ R24, R27, R13, R30 ;  /* 0x0000000d1b187223 */ /* 0x000fe2000001001e */
[----:B------:R-:W-:Y:S01]  /*2b80*/  FFMA.FTZ R17, R20, R19, R23 ;  /* 0x0000001314117223 */ /* 0x000fe20000010017 */
[----:B------:R-:W-:-:S07]  /*2b90*/  FADD.FTZ R27, R21, R12 ;  /* 0x0000000c151b7221 */ /* 0x000fce0000010000 */
.L_x_697:
[----:B------:R-:W0:Y:S01]  /*2ba0*/  SHFL.DOWN PT, R12, R17, 0x1, 0x1f ;  /* 0x08201f00110c7f89 */ /* 0x000e2200000e0000 */
[C---:B------:R-:W-:Y:S01]  /*2bb0*/  ISETP.GT.AND P1, PT, R2.reuse, 0x1e, PT ;  /* 0x0000001e0200780c */ /* 0x040fe20003f24270 */
[----:B------:R-:W1:Y:S01]  /*2bc0*/  S2UR UR10, SR_CgaCtaId ;  /* 0x00000000000a79c3 */ /* 0x000e620000008800 */
[----:B------:R-:W-:Y:S01]  /*2bd0*/  UMOV UR6, 0x400 ;  /* 0x0000040000067882 */ /* 0x000fe20000000000 */
[----:B------:R-:W2:Y:S01]  /*2be0*/  SHFL.DOWN PT, R13, R16, 0x1, 0x1f ;  /* 0x08201f00100d7f89 */ /* 0x000ea200000e0000 */
[----:B------:R-:W-:Y:S01]  /*2bf0*/  UIADD3 UR5, UPT, UPT, UR6, 0x40, URZ ;  /* 0x0000004006057890 */ /* 0x000fe2000fffe0ff */
[C---:B------:R-:W-:Y:S01]  /*2c00*/  ISETP.GT.AND P6, PT, R2.reuse, 0xf, PT ;  /* 0x0000000f0200780c */ /* 0x040fe20003fc4270 */
[----:B------:R-:W-:Y:S01]  /*2c10*/  BSSY.RECONVERGENT B0, `(.L_x_698) ;  /* 0x0000024000007945 */ /* 0x000fe20003800200 */
[----:B------:R-:W-:Y:S02]  /*2c20*/  ISETP.GT.AND P5, PT, R2, 0x17, PT ;  /* 0x000000170200780c */ /* 0x000fe40003fa4270 */
[----:B------:R-:W-:-:S02]  /*2c30*/  ISETP.NE.AND P3, PT, R14, RZ, PT ;  /* 0x000000ff0e00720c */ /* 0x000fc40003f65270 */
[----:B------:R-:W-:Y:S02]  /*2c40*/  ISETP.GE.U32.AND P4, PT, R4, 0x2, PT ;  /* 0x000000020400780c */ /* 0x000fe40003f86070 */
[----:B0-----:R-:W-:Y:S01]  /*2c50*/  @!P1 FADD.FTZ R17, R12, R17 ;  /* 0x000000110c119221 */ /* 0x001fe20000010000 */
[----:B-1----:R-:W-:Y:S01]  /*2c60*/  ULEA UR5, UR10, UR5, 0x18 ;  /* 0x000000050a057291 */ /* 0x002fe2000f8ec0ff */
[----:B--2---:R-:W-:-:S03]  /*2c70*/  @!P1 FADD.FTZ R16, R13, R16 ;  /* 0x000000100d109221 */ /* 0x004fc60000010000 */
[----:B------:R-:W0:Y:S01]  /*2c80*/  SHFL.DOWN PT, R12, R17, 0x2, 0x1f ;  /* 0x08401f00110c7f89 */ /* 0x000e2200000e0000 */
[----:B------:R-:W-:Y:S02]  /*2c90*/  ISETP.GT.AND P1, PT, R2, 0x1d, PT ;  /* 0x0000001d0200780c */ /* 0x000fe40003f24270 */
[----:B------:R-:W-:Y:S01]  /*2ca0*/  LEA R53, R14, UR5, 0x4 ;  /* 0x000000050e357c11 */ /* 0x000fe2000f8e20ff */
[----:B------:R-:W1:Y:S04]  /*2cb0*/  SHFL.DOWN PT, R13, R16, 0x2, 0x1f ;  /* 0x08401f00100d7f89 */ /* 0x000e6800000e0000 */
        /* <DEDUP_REMOVED lines=25> */
.L_x_699:
[----:B------:R-:W-:Y:S05]  /*2e50*/  BSYNC.RECONVERGENT B0 ;  /* 0x0000000000007941 */ /* 0x000fea0003800200 */
.L_x_698:
[----:B------:R-:W-:Y:S06]  /*2e60*/  BAR.SYNC.DEFER_BLOCKING 0x0 ;  /* 0x0000000000007b1d */ /* 0x000fec0000010000 */
[----:B------:R-:W-:Y:S04]  /*2e70*/  BSSY.RECONVERGENT B0, `(.L_x_700) ;  /* 0x000000b000007945 */ /* 0x000fe80003800200 */
[----:B------:R-:W-:Y:S05]  /*2e80*/  @P3 BRA `(.L_x_701) ;  /* 0x0000000000243947 */ /* 0x000fea0003800000 */
[----:B------:R-:W-:-:S09]  /*2e90*/  ULEA UR5, UR10, UR6, 0x18 ;  /* 0x000000060a057291 */ /* 0x000fd2000f8ec0ff */
        /* <DEDUP_REMOVED lines=8> */
.L_x_701:
[----:B------:R-:W-:Y:S05]  /*2f20*/  BSYNC.RECONVERGENT B0 ;  /* 0x0000000000007941 */ /* 0x000fea0003800200 */
.L_x_700:
[----:B------:R-:W-:Y:S01]  /*2f30*/  BAR.SYNC.DEFER_BLOCKING 0x0 ;  /* 0x0000000000007b1d */ /* 0x000fe20000010000 */
[----:B------:R-:W-:-:S05]  /*2f40*/  LEA R52, R52, R14, 0x2 ;  /* 0x0000000e34347211 */ /* 0x000fca00078e10ff */
[----:B------:R-:W-:Y:S04]  /*2f50*/  BSSY.RECONVERGENT B0, `(.L_x_702) ;  /* 0x000009d000007945 */ /* 0x000fe80003800200 */
[----:B------:R-:W-:Y:S05]  /*2f60*/  @P1 BRA `(.L_x_703) ;  /* 0x00000008006c1947 */ /* 0x000fea0003800000 */
[----:B---3--:R-:W3:Y:S04]  /*2f70*/  LDS.128 R28, [R53+0x40] ;  /* 0x00004000351c7984 */ /* 0x008ee80000000c00 */
[----:B-12---:R-:W1:Y:S04]  /*2f80*/  LDS.128 R16, [R53+0x80] ;  /* 0x0000800035107984 */ /* 0x006e680000000c00 */
[----:B------:R-:W2:Y:S01]  /*2f90*/  LDS.128 R20, [R53+0xc0] ;  /* 0x0000c00035147984 */ /* 0x000ea20000000c00 */
[----:B---3--:R-:W-:Y:S01]  /*2fa0*/  FADD.FTZ R59, R24, R28 ;  /* 0x0000001c183b7221 */ /* 0x008fe20000010000 */
[----:B------:R-:W-:Y:S01]  /*2fb0*/  FADD.FTZ R24, R25, R29 ;  /* 0x0000001d19187221 */ /* 0x000fe20000010000 */
[----:B------:R-:W-:Y:S01]  /*2fc0*/  FADD.FTZ R25, R26, R30 ;  /* 0x0000001e1a197221 */ /* 0x000fe20000010000 */
[----:B------:R-:W-:Y:S01]  /*2fd0*/  FADD.FTZ R58, R27, R31 ;  /* 0x0000001f1b3a7221 */ /* 0x000fe20000010000 */
[----:B-1----:R-:W-:Y:S01]  /*2fe0*/  FADD.FTZ R61, R59, R16 ;  /* 0x000000103b3d7221 */ /* 0x002fe20000010000 */
[----:B------:R-:W1:Y:S01]  /*2ff0*/  LDS.128 R28, [R53+0x100] ;  /* 0x00010000351c7984 */ /* 0x000e620000000c00 */
[----:B------:R-:W-:Y:S01]  /*3000*/  FADD.FTZ R24, R24, R17 ;  /* 0x0000001118187221 */ /* 0x000fe20000010000 */
[----:B------:R-:W-:Y:S01]  /*3010*/  FADD.FTZ R59, R25, R18 ;  /* 0x00000012193b7221 */ /* 0x000fe20000010000 */
[----:B------:R-:W-:Y:S01]  /*3020*/  FADD.FTZ R58, R58, R19 ;  /* 0x000000133a3a7221 */ /* 0x000fe20000010000 */
[----:B--2---:R-:W-:Y:S01]  /*3030*/  FADD.FTZ R61, R61, R20 ;  /* 0x000000143d3d7221 */ /* 0x004fe20000010000 */
        /* <DEDUP_REMOVED lines=8> */
[----:B------:R-:W1:Y:S01]  /*30c0*/  LDS.128 R20, [R53+0x1c0] ;  /* 0x0001c00035147984 */ /* 0x000e620000000c00 */
[----:B------:R-:W-:Y:S01]  /*30d0*/  FADD.FTZ R58, R58, R31 ;  /* 0x0000001f3a3a7221 */ /* 0x000fe20000010000 */
        /* <DEDUP_REMOVED lines=33> */
[----:B------:R-:W2:Y:S01]  /*32f0*/  LDS.128 R24, [R53+0x380] ;  /* 0x0003800035187984 */ /* 0x000ea20000000c00 */
[----:B---3--:R-:W-:Y:S01]  /*3300*/  FADD.FTZ R61, R61, R20 ;  /* 0x000000143d3d7221 */ /* 0x008fe20000010000 */
[----:B------:R-:W-:Y:S01]  /*3310*/  FADD.FTZ R58, R58, R19 ;  /* 0x000000133a3a7221 */ /* 0x000fe20000010000 */
[----:B------:R-:W-:Y:S01]  /*3320*/  FADD.FTZ R20, R16, R21 ;  /* 0x0000001510147221 */ /* 0x000fe20000010000 */
[----:B------:R-:W-:Y:S01]  /*3330*/  FADD.FTZ R59, R59, R22 ;  /* 0x000000163b3b7221 */ /* 0x000fe20000010000 */
[----:B------:R-:W3:Y:S01]  /*3340*/  LDS.128 R16, [R53+0x3c0] ;  /* 0x0003c00035107984 */ /* 0x000ee20000000c00 */
[----:B------:R-:W-:Y:S01]  /*3350*/  FADD.FTZ R58, R58, R23 ;  /* 0x000000173a3a7221 */ /* 0x000fe20000010000 */
        /* <DEDUP_REMOVED lines=9> */
[----:B------:R-:W-:Y:S01]  /*33f0*/  FADD.FTZ R58, R58, R27 ;  /* 0x0000001b3a3a7221 */ /* 0x000fe20000010000 */
[----:B---3--:R-:W-:Y:S01]  /*3400*/  FADD.FTZ R61, R61, R16 ;  /* 0x000000103d3d7221 */ /* 0x008fe20000010000 */
        /* <DEDUP_REMOVED lines=12> */
[----:B------:R-:W-:-:S02]  /*34d0*/  FADD.FTZ R58, R58, R31 ;  /* 0x0000001f3a3a7221 */ /* 0x000fc40000010000 */
[----:B------:R-:W2:Y:S01]  /*34e0*/  LDS.128 R28, [R53+0x500] ;  /* 0x00050000351c7984 */ /* 0x000ea20000000c00 */
        /* <DEDUP_REMOVED lines=45> */
[----:B------:R-:W-:Y:S01]  /*37c0*/  FADD.FTZ R29, R61, R24 ;  /* 0x000000183d1d7221 */ /* 0x000fe20000010000 */
[----:B------:R-:W2:Y:S01]  /*37d0*/  LDS.128 R20, [R53+0x740] ;  /* 0x0007400035147984 */ /* 0x000ea20000000c00 */
[----:B------:R-:W-:Y:S01]  /*37e0*/  FADD.FTZ R59, R59, R26 ;  /* 0x0000001a3b3b7221 */ /* 0x000fe20000010000 */
[----:B------:R-:W-:-:S02]  /*37f0*/  FADD.FTZ R60, R60, R27 ;  /* 0x0000001b3c3c7221 */ /* 0x000fc40000010000 */
[----:B------:R-:W3:Y:S01]  /*3800*/  LDS.128 R24, [R53+0x780] ;  /* 0x0007800035187984 */ /* 0x000ee20000000c00 */
[----:B-1----:R-:W-:Y:S01]  /*3810*/  FADD.FTZ R61, R29, R16 ;  /* 0x000000101d3d7221 */ /* 0x002fe20000010000 */
[----:B------:R-:W-:Y:S02]  /*3820*/  FADD.FTZ R58, R58, R17 ;  /* 0x000000113a3a7221 */ /* 0x000fe40000010000 */
[----:B------:R-:W1:Y:S01]  /*3830*/  LDS.128 R28, [R53+0x7c0] ;  /* 0x0007c000351c7984 */ /* 0x000e620000000c00 */
        /* <DEDUP_REMOVED lines=10> */
[----:B-1----:R-:W-:Y:S01]  /*38e0*/  FADD.FTZ R24, R61, R28 ;  /* 0x0000001c3d187221 */ /* 0x002fe20000010000 */
[----:B------:R-:W-:Y:S01]  /*38f0*/  FADD.FTZ R25, R58, R29 ;  /* 0x0000001d3a197221 */ /* 0x000fe20000010000 */
[----:B------:R-:W-:Y:S01]  /*3900*/  FADD.FTZ R26, R59, R30 ;  /* 0x0000001e3b1a7221 */ /* 0x000fe20000010000 */
[----:B------:R-:W-:-:S07]  /*3910*/  FADD.FTZ R27, R60, R31 ;  /* 0x0000001f3c1b7221 */ /* 0x000fce0000010000 */
.L_x_703:
[----:B------:R-:W-:Y:S05]  /*3920*/  BSYNC.RECONVERGENT B0 ;  /* 0x0000000000007941 */ /* 0x000fea0003800200 */
.L_x_702:
[----:B------:R-:W-:Y:S04]  /*3930*/  BSSY.RECONVERGENT B0, `(.L_x_704) ;  /* 0x000001c000007945 */ /* 0x000fe80003800200 */
[----:B------:R-:W-:Y:S05]  /*3940*/  @P1 BRA `(.L_x_705) ;  /* 0x0000000000681947 */ /* 0x000fea0003800000 */
[----:B-12---:R-:W1:Y:S08]  /*3950*/  LDC.64 R16, c[0x0][0x3f8] ;  /* 0x0000fe00ff107b82 */ /* 0x006e700000000a00 */
[----:B------:R-:W2:Y:S01]  /*3960*/  LDC.64 R18, c[0x0][0x3d8] ;  /* 0x0000f600ff127b82 */ /* 0x000ea20000000a00 */
[----:B-1----:R-:W-:Y:S01]  /*3970*/  IMAD.WIDE.U32 R20, R16, 0x3, RZ ;  /* 0x0000000310147825 */ /* 0x002fe200078e00ff */
[----:B------:R-:W-:-:S02]  /*3980*/  LEA R29, R17, R17, 0x1 ;  /* 0x00000011111d7211 */ /* 0x000fc400078e08ff */
[----:B------:R-:W-:Y:S02]  /*3990*/  LEA.HI R23, P1, R17, R16, RZ, 0x1 ;  /* 0x0000001011177211 */ /* 0x000fe400078308ff */
[----:B------:R-:W-:Y:S02]  /*39a0*/  IADD3 R21, PT, PT, R21, R29, RZ ;  /* 0x0000001d15157210 */ /* 0x000fe40007ffe0ff */
[----:B------:R-:W-:Y:S01]  /*39b0*/  IADD3.X R22, PT, PT, RZ, R17, RZ, P1, !PT ;  /* 0x00000011ff167210 */ /* 0x000fe20000ffe4ff */
[----:B--2---:R-:W-:Y:S01]  /*39c0*/  IMAD.WIDE R18, R52, 0x4, R18 ;  /* 0x0000000434127825 */ /* 0x004fe200078e0212 */
[----:B---3--:R-:W-:Y:S02]  /*39d0*/  LEA.HI R28, P1, R21, R20, RZ, 0x1 ;  /* 0x00000014151c7211 */ /* 0x008fe400078308ff */
        /* <DEDUP_REMOVED lines=17> */
.L_x_705:
[----:B------:R-:W-:Y:S05]  /*3af0*/  BSYNC.RECONVERGENT B0 ;  /* 0x0000000000007941 */ /* 0x000fea0003800200 */
.L_x_704:
[----:B------:R-:W-:Y:S05]  /*3b00*/  @!P4 BRA `(.L_x_706) ;  /* 0x000000080090c947 */ /* 0x000fea0003800000 */
[----:B------:R-:W5:Y:S01]  /*3b10*/  LDC.64 R58, c[0x0][0x3d0] ;  /* 0x0000f400ff3a7b82 */ /* 0x000f620000000a00 */
[----:B--2-4-:R-:W-:Y:S02]  /*3b20*/  LOP3.LUT R16, R43, 0x1, RZ, 0xc0, !PT ;  /* 0x000000012b107812 */ /* 0x014fe400078ec0ff */
[----:B------:R-:W-:-:S03]  /*3b30*/  ISETP.GE.U32.AND P4, PT, R4, 0x8, PT ;  /* 0x000000080400780c */ /* 0x000fc60003f86070 */
[----:B------:R-:W-:-:S04]  /*3b40*/  IMAD R19, R16, R3, RZ ;  /* 0x0000000310137224 */ /* 0x000fc800078e02ff */
[----:B------:R-:W-:-:S05]  /*3b50*/  IMAD R16, R19, R4, RZ ;  /* 0x0000000413107224 */ /* 0x000fca00078e02ff */
[----:B-1----:R-:W-:-:S05]  /*3b60*/  SHF.L.U32 R17, R16, 0x1, RZ ;  /* 0x0000000110117819 */ /* 0x002fca00000006ff */
[----:B-----5:R-:W-:Y:S01]  /*3b70*/  IMAD.WIDE R58, R17, 0x4, R58 ;  /* 0x00000004113a7825 */ /* 0x020fe200078e023a */
[----:B------:R-:W-:Y:S06]  /*3b80*/  @P3 BRA `(.L_x_707) ;  /* 0x0000000000503947 */ /* 0x000fec0003800000 */
[----:B------:R-:W1:Y:S01]  /*3b90*/  LDC.64 R16, c[0x0][0x3c8] ;  /* 0x0000f200ff107b82 */ /* 0x000e620000000a00 */
[----:B------:R-:W-:Y:S01]  /*3ba0*/  LOP3.LUT P1, R20, R43, 0x2, RZ, 0xc0, !PT ;  /* 0x000000022b147812 */ /* 0x000fe2000782c0ff */
[----:B------:R-:W-:Y:S01]  /*3bb0*/  IMAD R21, R3, UR11, R0 ;  /* 0x0000000b03157c24 */ /* 0x000fe2000f8e0200 */
[----:B------:R-:W-:Y:S02]  /*3bc0*/  IADD3 R19, PT, PT, R19, R0, RZ ;  /* 0x0000000013137210 */ /* 0x000fe40007ffe0ff */
[----:B------:R-:W-:-:S04]  /*3bd0*/  SEL R23, R4, RZ, !P1 ;  /* 0x000000ff04177207 */ /* 0x000fc80004800000 */
[----:B------:R-:W-:Y:S01]  /*3be0*/  ISETP.NE.AND P1, PT, R23, -0x1, PT ;  /* 0xffffffff1700780c */ /* 0x000fe20003f25270 */
[----:B-1----:R-:W-:-:S04]  /*3bf0*/  IMAD.WIDE.U32 R16, R19, 0x4, R16 ;  /* 0x0000000413107825 */ /* 0x002fc800078e0010 */
        /* <DEDUP_REMOVED lines=8> */
.L_x_708:
[----:B-1----:R-:W2:Y:S04]  /*3c80*/  LDG.E.STRONG.GPU R18, desc[UR8][R16.64] ;  /* 0x0000000810127981 */ /* 0x002ea8000c1ef900 */
[----:B--2---:R-:W-:Y:S01]  /*3c90*/  CCTL.IVALL ;  /* 0x00000000ff00798f */ /* 0x004fe20002000000 */
[----:B------:R-:W-:Y:S05]  /*3ca0*/  YIELD ;  /* 0x0000000000007946 */ /* 0x000fea0003800000 */
[----:B------:R-:W-:-:S13]  /*3cb0*/  ISETP.NE.AND P1, PT, R18, R23, PT ;  /* 0x000000171200720c */ /* 0x000fda0003f25270 */
[----:B------:R-:W-:Y:S05]  /*3cc0*/  @P1 BRA `(.L_x_708) ;  /* 0xfffffffc00ec1947 */ /* 0x000fea000383ffff */
.L_x_707:
[----:B------:R-:W-:Y:S05]  /*3cd0*/  WARPSYNC.ALL ;  /* 0x0000000000007948 */ /* 0x000fea0003800000 */
[----:B------:R-:W-:Y:S01]  /*3ce0*/  BAR.SYNC.DEFER_BLOCKING 0x0 ;  /* 0x0000000000007b1d */ /* 0x000fe20000010000 */
[----:B------:R-:W-:-:S05]  /*3cf0*/  HFMA2 R29, -RZ, RZ, 0, 0 ;  /* 0x00000000ff1d7431 */ /* 0x000fca00000001ff */
[----:B------:R-:W-:Y:S05]  /*3d00*/  @!P4 BRA `(.L_x_709) ;  /* 0x000000040018c947 */ /* 0x000fea0003800000 */
[C-C-:B------:R-:W-:Y:S01]  /*3d10*/  IMAD R53, R3.reuse, 0x6, R0.reuse ;  /* 0x0000000603357824 */ /* 0x140fe200078e0200 */
[CC--:B------:R-:W-:Y:S01]  /*3d20*/  LEA R30, R3.reuse, R0.reuse, 0x2 ;  /* 0x00000000031e7211 */ /* 0x0c0fe200078e10ff */
[C-C-:B------:R-:W-:Y:S01]  /*3d30*/  IMAD R52, R3.reuse, 0x5, R0.reuse ;  /* 0x0000000503347824 */ /* 0x140fe200078e0200 */
[CC--:B------:R-:W-:Y:S01]  /*3d40*/  LEA R25, R3.reuse, R0.reuse, 0x1 ;  /* 0x0000000003197211 */ /* 0x0c0fe200078e08ff */
[C-C-:B------:R-:W-:Y:S01]  /*3d50*/  IMAD R31, R3.reuse, 0x7, R0.reuse ;  /* 0x00000007031f7824 */ /* 0x140fe200078e0200 */
[----:B------:R-:W-:Y:S01]  /*3d60*/  IADD3 R26, PT, PT, R0, R3, RZ ;  /* 0x00000003001a7210 */ /* 0x000fe20007ffe0ff */
[----:B------:R-:W-:Y:S01]  /*3d70*/  IMAD R24, R3, 0x3, R0 ;  /* 0x0000000303187824 */ /* 0x000fe200078e0200 */
[----:B------:R-:W-:Y:S01]  /*3d80*/  MOV R27, RZ ;  /* 0x000000ff001b7202 */ /* 0x000fe20000000f00 */
[----:B------:R-:W-:Y:S01]  /*3d90*/  UIADD3 UR5, UPT, UPT, -UR11, URZ, URZ ;  /* 0x000000ff0b057290 */ /* 0x000fe2000fffe1ff */
[----:B---3--:R-:W-:Y:S02]  /*3da0*/  MOV R28, R0 ;  /* 0x00000000001c7202 */ /* 0x008fe40000000f00 */
[----:B------:R-:W-:-:S09]  /*3db0*/  LOP3.LUT R29, R4, 0x7ffffff8, RZ, 0xc0, !PT ;  /* 0x7ffffff8041d7812 */ /* 0x000fd200078ec0ff */
.L_x_710:
[----:B------:R-:W-:Y:S02]  /*3dc0*/  ISETP.EQ.OR P1, PT, RZ, UR5, P3 ;  /* 0x00000005ff007c0c */ /* 0x000fe40009f22670 */
[C---:B-1----:R-:W-:Y:S02]  /*3dd0*/  IADD3 R16, PT, PT, R27.reuse, 0x1, RZ ;  /* 0x000000011b107810 */ /* 0x042fe40007ffe0ff */
[C---:B------:R-:W-:Y:S02]  /*3de0*/  IADD3 R20, PT, PT, R27.reuse, 0x3, RZ ;  /* 0x000000031b147810 */ /* 0x040fe40007ffe0ff */
[----:B------:R-:W-:Y:S02]  /*3df0*/  ISETP.EQ.OR P4, PT, R16, UR11, P3 ;  /* 0x0000000b10007c0c */ /* 0x000fe40009f82670 */
[----:B------:R-:W-:-:S04]  /*3e00*/  IADD3 R16, PT, PT, R27, 0x2, RZ ;  /* 0x000000021b107810 */ /* 0x000fc80007ffe0ff */
[----:B------:R-:W-:Y:S01]  /*3e10*/  ISETP.EQ.OR P6, PT, R16, UR11, P3 ;  /* 0x0000000b10007c0c */ /* 0x000fe20009fc2670 */
[----:B------:R-:W-:Y:S01]  /*3e20*/  @!P1 IMAD.WIDE.U32 R16, R28, 0x8, R58 ;  /* 0x000000081c109825 */ /* 0x000fe200078e003a */
[----:B------:R-:W-:-:S05]  /*3e30*/  ISETP.EQ.OR P5, PT, R20, UR11, P3 ;  /* 0x0000000b14007c0c */ /* 0x000fca0009fa2670 */
[----:B------:R-:W0:Y:S01]  /*3e40*/  @!P1 LDG.E.64 R16, desc[UR8][R16.64] ;  /* 0x0000000810109981 */ /* 0x000e22000c1e1b00 */
[----:B------:R-:W-:-:S05]  /*3e50*/  @!P4 IMAD.WIDE.U32 R18, R26, 0x8, R58 ;  /* 0x000000081a12c825 */ /* 0x000fca00078e003a */
[--C-:B------:R-:W-:Y:S01]  /*3e60*/  @!P6 IMAD.WIDE.U32 R20, R25, 0x8, R58.reuse ;  /* 0x000000081914e825 */ /* 0x100fe200078e003a */
[----:B------:R-:W2:Y:S03]  /*3e70*/  @!P4 LDG.E.64 R18, desc[UR8][R18.64] ;  /* 0x000000081212c981 */ /* 0x000ea6000c1e1b00 */
[----:B------:R-:W-:Y:S02]  /*3e80*/  @!P5 IMAD.WIDE.U32 R22, R24, 0x8, R58 ;  /* 0x000000081816d825 */ /* 0x000fe400078e003a */
[----:B------:R-:W3:Y:S04]  /*3e90*/  @!P6 LDG.E.64 R20, desc[UR8][R20.64] ;  /* 0x000000081414e981 */ /* 0x000ee8000c1e1b00 */
[----:B------:R-:W4:Y:S01]  /*3ea0*/  @!P5 LDG.E.64 R22, desc[UR8][R22.64] ;  /* 0x000000081616d981 */ /* 0x000f22000c1e1b00 */
[----:B0-----:R-:W-:Y:S01]  /*3eb0*/  @!P1 FADD.FTZ R12, R12, R16 ;  /* 0x000000100c0c9221 */ /* 0x001fe20000010000 */
[----:B------:R-:W-:Y:S01]  /*3ec0*/  IADD3 R16, PT, PT, R27, 0x4, RZ ;  /* 0x000000041b107810 */ /* 0x000fe20007ffe0ff */
[----:B------:R-:W-:-:S03]  /*3ed0*/  @!P1 FADD.FTZ R13, R13, R17 ;  /* 0x000000110d0d9221 */ /* 0x000fc60000010000 */
[----:B------:R-:W-:Y:S01]  /*3ee0*/  ISETP.EQ.OR P1, PT, R16, UR11, P3 ;  /* 0x0000000b10007c0c */ /* 0x000fe20009f22670 */
[----:B--2---:R-:W-:Y:S01]  /*3ef0*/  @!P4 FADD.FTZ R12, R12, R18 ;  /* 0x000000120c0cc221 */ /* 0x004fe20000010000 */
[----:B------:R-:W-:Y:S01]  /*3f00*/  @!P4 FADD.FTZ R13, R13, R19 ;  /* 0x000000130d0dc221 */ /* 0x000fe20000010000 */
[C---:B------:R-:W-:Y:S02]  /*3f10*/  IADD3 R16, PT, PT, R27.reuse, 0x5, RZ ;  /* 0x000000051b107810 */ /* 0x040fe40007ffe0ff */
[----:B------:R-:W-:Y:S01]  /*3f20*/  IADD3 R17, PT, PT, R27, 0x6, RZ ;  /* 0x000000061b117810 */ /* 0x000fe20007ffe0ff */
[----:B---3--:R-:W-:Y:S01]  /*3f30*/  @!P6 FADD.FTZ R12, R12, R20 ;  /* 0x000000140c0ce221 */ /* 0x008fe20000010000 */
[----:B------:R-:W-:Y:S01]  /*3f40*/  ISETP.EQ.OR P4, PT, R16, UR11, P3 ;  /* 0x0000000b10007c0c */ /* 0x000fe20009f82670 */
[----:B------:R-:W-:Y:S01]  /*3f50*/  @!P6 FADD.FTZ R13, R13, R21 ;  /* 0x000000150d0de221 */ /* 0x000fe20000010000 */
[----:B------:R-:W-:Y:S01]  /*3f60*/  IADD3 R16, PT, PT, R27, 0x7, RZ ;  /* 0x000000071b107810 */ /* 0x000fe20007ffe0ff */
[----:B----4-:R-:W-:Y:S01]  /*3f70*/  @!P5 FADD.FTZ R12, R12, R22 ;  /* 0x000000160c0cd221 */ /* 0x010fe20000010000 */
[----:B------:R-:W-:Y:S01]  /*3f80*/  ISETP.EQ.OR P6, PT, R17, UR11, P3 ;  /* 0x0000000b11007c0c */ /* 0x000fe20009fc2670 */
[----:B------:R-:W-:Y:S01]  /*3f90*/  @!P5 FADD.FTZ R13, R13, R23 ;  /* 0x000000170d0dd221 */ /* 0x000fe20000010000 */
[----:B------:R-:W-:Y:S01]  /*3fa0*/  ISETP.EQ.OR P5, PT, R16, UR11, P3 ;  /* 0x0000000b10007c0c */ /* 0x000fe20009fa2670 */
[----:B------:R-:W-:-:S06]  /*3fb0*/  @!P1 IMAD.WIDE.U32 R16, R30, 0x8, R58 ;  /* 0x000000081e109825 */ /* 0x000fcc00078e003a */
[----:B------:R-:W2:Y:S01]  /*3fc0*/  @!P1 LDG.E.64 R16, desc[UR8][R16.64] ;  /* 0x0000000810109981 */ /* 0x000ea2000c1e1b00 */
[----:B------:R-:W-:-:S04]  /*3fd0*/  @!P4 IMAD.WIDE.U32 R18, R52, 0x8, R58 ;  /* 0x000000083412c825 */ /* 0x000fc800078e003a */
[--C-:B------:R-:W-:Y:S02]  /*3fe0*/  @!P6 IMAD.WIDE.U32 R20, R53, 0x8, R58.reuse ;  /* 0x000000083514e825 */ /* 0x100fe400078e003a */
[----:B------:R-:W3:Y:S02]  /*3ff0*/  @!P4 LDG.E.64 R18, desc[UR8][R18.64] ;  /* 0x000000081212c981 */ /* 0x000ee4000c1e1b00 */
[----:B------:R-:W-:Y:S02]  /*4000*/  @!P5 IMAD.WIDE.U32 R22, R31, 0x8, R58 ;  /* 0x000000081f16d825 */ /* 0x000fe400078e003a */
[----:B------:R-:W4:Y:S04]  /*4010*/  @!P6 LDG.E.64 R20, desc[UR8][R20.64] ;  /* 0x000000081414e981 */ /* 0x000f28000c1e1b00 */
[----:B------:R-:W5:Y:S01]  /*4020*/  @!P5 LDG.E.64 R22, desc[UR8][R22.64] ;  /* 0x000000081616d981 */ /* 0x000f62000c1e1b00 */
[----:B------:R-:W-:Y:S01]  /*4030*/  IADD3 R27, PT, PT, R27, 0x8, RZ ;  /* 0x000000081b1b7810 */ /* 0x000fe20007ffe0ff */
[----:B------:R-:W-:Y:S01]  /*4040*/  UIADD3 UR5, UPT, UPT, UR5, 0x8, URZ ;  /* 0x0000000805057890 */ /* 0x000fe2000fffe0ff */
[----:B------:R-:W-:-:S02]  /*4050*/  LEA R28, R3, R28, 0x3 ;  /* 0x0000001c031c7211 */ /* 0x000fc400078e18ff */
[C---:B------:R-:W-:Y:S02]  /*4060*/  LEA R26, R3.reuse, R26, 0x3 ;  /* 0x0000001a031a7211 */ /* 0x040fe400078e18ff */
[C---:B------:R-:W-:Y:S02]  /*4070*/  LEA R25, R3.reuse, R25, 0x3 ;  /* 0x0000001903197211 */ /* 0x040fe400078e18ff */
[C---:B------:R-:W-:Y:S02]  /*4080*/  LEA R24, R3.reuse, R24, 0x3 ;  /* 0x0000001803187211 */ /* 0x040fe400078e18ff */
[C---:B------:R-:W-:Y:S02]  /*4090*/  LEA R30, R3.reuse, R30, 0x3 ;  /* 0x0000001e031e7211 */ /* 0x040fe400078e18ff */
[C---:B------:R-:W-:Y:S02]  /*40a0*/  LEA R52, R3.reuse, R52, 0x3 ;  /* 0x0000003403347211 */ /* 0x040fe400078e18ff */
[----:B------:R-:W-:-:S02]  /*40b0*/  LEA R53, R3, R53, 0x3 ;  /* 0x0000003503357211 */ /* 0x000fc400078e18ff */
[----:B------:R-:W-:Y:S01]  /*40c0*/  LEA R31, R3, R31, 0x3 ;  /* 0x0000001f031f7211 */ /* 0x000fe200078e18ff */
[----:B--2---:R-:W-:Y:S01]  /*40d0*/  @!P1 FADD.FTZ R12, R12, R16 ;  /* 0x000000100c0c9221 */ /* 0x004fe20000010000 */
[----:B------:R-:W-:Y:S01]  /*40e0*/  @!P1 FADD.FTZ R13, R13, R17 ;  /* 0x000000110d0d9221 */ /* 0x000fe20000010000 */
[----:B------:R-:W-:Y:S02]  /*40f0*/  ISETP.NE.AND P1, PT, R27, R29, PT ;  /* 0x0000001d1b00720c */ /* 0x000fe40003f25270 */
[----:B---3--:R-:W-:Y:S01]  /*4100*/  @!P4 FADD.FTZ R12, R12, R18 ;  /* 0x000000120c0cc221 */ /* 0x008fe20000010000 */
[----:B------:R-:W-:-:S03]  /*4110*/  @!P4 FADD.FTZ R13, R13, R19 ;  /* 0x000000130d0dc221 */ /* 0x000fc60000010000 */
[----:B----4-:R-:W-:Y:S01]  /*4120*/  @!P6 FADD.FTZ R12, R12, R20 ;  /* 0x000000140c0ce221 */ /* 0x010fe20000010000 */
[----:B------:R-:W-:-:S03]  /*4130*/  @!P6 FADD.FTZ R13, R13, R21 ;  /* 0x000000150d0de221 */ /* 0x000fc60000010000 */
[----:B-----5:R-:W-:Y:S01]  /*4140*/  @!P5 FADD.FTZ R12, R12, R22 ;  /* 0x000000160c0cd221 */ /* 0x020fe20000010000 */
[----:B------:R-:W-:Y:S02]  /*4150*/  @!P5 FADD.FTZ R13, R13, R23 ;  /* 0x000000170d0dd221 */ /* 0x000fe40000010000 */
[----:B------:R-:W-:Y:S05]  /*4160*/  @P1 BRA `(.L_x_710) ;  /* 0xfffffffc00141947 */ /* 0x000fea000383ffff */
.L_x_709:
[----:B-1----:R-:W-:-:S13]  /*4170*/  LOP3.LUT P1, R16, R4, 0x7, RZ, 0xc0, !PT ;  /* 0x0000000704107812 */ /* 0x002fda000782c0ff */
        /* <DEDUP_REMOVED lines=10> */
[----:B------:R-:W-:Y:S02]  /*4220*/  IADD3 R21, PT, PT, R29, 0x2, RZ ;  /* 0x000000021d157810 */ /* 0x000fe40007ffe0ff */
[----:B------:R-:W-:Y:S02]  /*4230*/  ISETP.EQ.OR P5, PT, R19, UR11, P3 ;  /* 0x0000000b13007c0c */ /* 0x000fe40009fa2670 */
[----:B------:R-:W-:Y:S02]  /*4240*/  IADD3 R23, PT, PT, R29, 0x3, RZ ;  /* 0x000000031d177810 */ /* 0x000fe40007ffe0ff */
[----:B------:R-:W-:-:S09]  /*4250*/  ISETP.EQ.OR P4, PT, R21, UR11, P3 ;  /* 0x0000000b15007c0c */ /* 0x000fd20009f82670 */
[----:B------:R-:W-:-:S04]  /*4260*/  @!P5 IMAD R19, R19, R3, R0 ;  /* 0x000000031313d224 */ /* 0x000fc800078e0200 */
        /* <DEDUP_REMOVED lines=18> */
.L_x_711:
        /* <DEDUP_REMOVED lines=18> */
.L_x_712:
        /* <DEDUP_REMOVED lines=9> */
.L_x_713:
[----:B------:R-:W-:Y:S05]  /*4540*/  BSYNC.RECONVERGENT B0 ;  /* 0x0000000000007941 */ /* 0x000fea0003800200 */
.L_x_706:
[----:B------:R-:W5:Y:S01]  /*4550*/  S2UR UR6, SR_CgaCtaId ;  /* 0x00000000000679c3 */ /* 0x000f620000008800 */
[----:B------:R-:W-:Y:S01]  /*4560*/  UMOV UR5, 0x400 ;  /* 0x0000040000057882 */ /* 0x000fe20000000000 */
[----:B------:R-:W0:Y:S01]  /*4570*/  LDCU.64 UR16, c[0x0][0x400] ;  /* 0x00008000ff1077ac */ /* 0x000e220008000a00 */
[----:B----4-:R-:W-:Y:S01]  /*4580*/  SHF.R.U32.HI R19, RZ, 0x2, R14 ;  /* 0x00000002ff137819 */ /* 0x010fe2000001160e */
[--C-:B-1----:R-:W-:Y:S02]  /*4590*/  HADD2.F32 R17, -RZ, R41.reuse.H0_H0 ;  /* 0x20000029ff117230 */ /* 0x102fe40000004100 */
[----:B------:R-:W-:Y:S02]  /*45a0*/  HADD2.F32 R41, -RZ, R41.H1_H1 ;  /* 0x30000029ff297230 */ /* 0x000fe40000004100 */
[----:B--2---:R-:W1:Y:S01]  /*45b0*/  LDC R16, c[0x0][0x41c] ;  /* 0x00010700ff107b82 */ /* 0x004e620000000800 */
[----:B------:R-:W-:Y:S02]  /*45c0*/  FADD.FTZ R17, R17, -UR13 ;  /* 0x8000000d11117e21 */ /* 0x000fe40008010000 */
[----:B------:R-:W-:-:S02]  /*45d0*/  FADD.FTZ R41, R41, -UR13 ;  /* 0x8000000d29297e21 */ /* 0x000fc40008010000 */
[----:B------:R-:W-:Y:S02]  /*45e0*/  FMUL.FTZ R17, R17, UR7 ;  /* 0x0000000711117c20 */ /* 0x000fe40008410000 */
[----:B---3--:R-:W-:Y:S01]  /*45f0*/  FMUL.FTZ R28, R41, UR7 ;  /* 0x00000007291c7c20 */ /* 0x008fe20008410000 */
[----:B-----5:R-:W-:Y:S01]  /*4600*/  ULEA UR5, UR6, UR5, 0x18 ;  /* 0x0000000506057291 */ /* 0x020fe2000f8ec0ff */
[----:B-1----:R-:W-:-:S08]  /*4610*/  IMAD R19, R16, UR11, R19 ;  /* 0x0000000b10137c24 */ /* 0x002fd0000f8e0213 */
[----:B------:R-:W-:Y:S01]  /*4620*/  @!P3 STS.64 [UR5+0x30], R12 ;  /* 0x0000300cff00b988 */ /* 0x000fe20008000a05 */
[----:B------:R-:W-:Y:S01]  /*4630*/  BAR.SYNC.DEFER_BLOCKING 0x0 ;  /* 0x0000000000007b1d */ /* 0x000fe20000010000 */
[----:B0-----:R-:W-:Y:S02]  /*4640*/  ISETP.GE.U32.AND P1, PT, R19, UR16, PT ;  /* 0x0000001013007c0c */ /* 0x001fe4000bf26070 */
[----:B------:R-:W-:-:S04]  /*4650*/  SHF.R.S32.HI R16, RZ, 0x1f, R19 ;  /* 0x0000001fff107819 */ /* 0x000fc80000011413 */
[----:B------:R-:W-:Y:S01]  /*4660*/  ISETP.GE.AND.EX P1, PT, R16, UR17, PT, P1 ;  /* 0x0000001110007c0c */ /* 0x000fe2000bf26310 */
[----:B------:R-:W0:Y:S01]  /*4670*/  LDS.64 R12, [UR5+0x30] ;  /* 0x00003005ff0c7984 */ /* 0x000e220008000a00 */
[----:B------:R-:W0:Y:S02]  /*4680*/  LDCU UR5, c[0x0][0x42c] ;  /* 0x00008580ff0577ac */ /* 0x000e240008000800 */
[----:B0-----:R-:W-:Y:S01]  /*4690*/  FMUL.FTZ R18, R12, UR5 ;  /* 0x000000050c127c20 */ /* 0x001fe20008410000 */
[----:B------:R-:W-:Y:S01]  /*46a0*/  FMUL.FTZ R21, R13, UR5 ;  /* 0x000000050d157c20 */ /* 0x000fe20008410000 */
[--C-:B------:R-:W-:Y:S02]  /*46b0*/  HADD2.F32 R12, -RZ, R40.reuse.H0_H0 ;  /* 0x20000028ff0c7230 */ /* 0x100fe40000004100 */
[----:B------:R-:W-:Y:S02]  /*46c0*/  HADD2.F32 R40, -RZ, R40.H1_H1 ;  /* 0x30000028ff287230 */ /* 0x000fe40000004100 */
[----:B------:R-:W-:Y:S01]  /*46d0*/  FFMA.FTZ R13, R18, R17, R21 ;  /* 0x00000011120d7223 */ /* 0x000fe20000010015 */
        /* <DEDUP_REMOVED lines=19> */
.L_x_714:
[----:B------:R-:W-:Y:S01]  /*4810*/  FFMA.FTZ R20, R18, R28, R21 ;  /* 0x0000001c12147223 */ /* 0x000fe20000010015 */
[----:B------:R-:W-:Y:S01]  /*4820*/  BSSY.RECONVERGENT B0, `(.L_x_715) ;  /* 0x0000014000007945 */ /* 0x000fe20003800200 */
[----:B------:R-:W-:Y:S01]  /*4830*/  FFMA.FTZ R17, R10, R12, -R13 ;  /* 0x0000000c0a117223 */ /* 0x000fe2000001080d */
[----:B------:R-:W-:Y:S01]  /*4840*/  IADD3 R25, PT, PT, R19, 0x20, RZ ;  /* 0x0000002013197810 */ /* 0x000fe20007ffe0ff */
[----:B------:R-:W-:Y:S01]  /*4850*/  FFMA.FTZ R20, R11, R40, -R20 ;  /* 0x000000280b147223 */ /* 0x000fe20000010814 */
[----:B------:R-:W-:Y:S01]  /*4860*/  IADD3 R23, PT, PT, R19, 0x40, RZ ;  /* 0x0000004013177810 */ /* 0x000fe20007ffe0ff */
[----:B------:R-:W-:Y:S06]  /*4870*/  @P1 BRA `(.L_x_716) ;  /* 0x0000000000381947 */ /* 0x000fec0003800000 */
        /* <DEDUP_REMOVED lines=14> */
.L_x_716:
[----:B------:R-:W-:Y:S05]  /*4960*/  BSYNC.RECONVERGENT B0 ;  /* 0x0000000000007941 */ /* 0x000fea0003800200 */
.L_x_715:
[--C-:B0-----:R-:W-:Y:S01]  /*4970*/  HADD2.F32 R13, -RZ, R39.reuse.H0_H0 ;  /* 0x20000027ff0d7230 */ /* 0x101fe20000004100 */
[----:B------:R-:W-:Y:S01]  /*4980*/  ISETP.GE.U32.AND P1, PT, R25, UR16, PT ;  /* 0x0000001019007c0c */ /* 0x000fe2000bf26070 */
[----:B------:R-:W-:Y:S01]  /*4990*/  HADD2.F32 R39, -RZ, R39.H1_H1 ;  /* 0x30000027ff277230 */ /* 0x000fe20000004100 */
[----:B------:R-:W-:Y:S01]  /*49a0*/  ISETP.GE.U32.AND P3, PT, R23, UR16, PT ;  /* 0x0000001017007c0c */ /* 0x000fe2000bf66070 */
[--C-:B------:R-:W-:Y:S02]  /*49b0*/  HADD2.F32 R16, -RZ, R38.reuse.H0_H0 ;  /* 0x20000026ff107230 */ /* 0x100fe40000004100 */
[----:B------:R-:W-:Y:S01]  /*49c0*/  FADD.FTZ R13, R13, -UR13 ;  /* 0x8000000d0d0d7e21 */ /* 0x000fe20008010000 */
[----:B------:R-:W-:Y:S01]  /*49d0*/  SHF.R.S32.HI R12, RZ, 0x1f, R25 ;  /* 0x0000001fff0c7819 */ /* 0x000fe20000011419 */
[----:B------:R-:W-:Y:S01]  /*49e0*/  FADD.FTZ R22, R39, -UR13 ;  /* 0x8000000d27167e21 */ /* 0x000fe20008010000 */
[----:B------:R-:W-:Y:S01]  /*49f0*/  SHF.R.S32.HI R20, RZ, 0x1f, R23 ;  /* 0x0000001fff147819 */ /* 0x000fe20000011417 */
[----:B------:R-:W-:Y:S01]  /*4a00*/  FMUL.FTZ R27, R13, UR7 ;  /* 0x000000070d1b7c20 */ /* 0x000fe20008410000 */
[----:B------:R-:W-:Y:S01]  /*4a10*/  ISETP.GE.AND.EX P1, PT, R12, UR17, PT, P1 ;  /* 0x000000110c007c0c */ /* 0x000fe2000bf26310 */
[----:B------:R-:W-:Y:S01]  /*4a20*/  HADD2.F32 R38, -RZ, R38.H1_H1 ;  /* 0x30000026ff267230 */ /* 0x000fe20000004100 */
[----:B------:R-:W-:Y:S01]  /*4a30*/  ISETP.GE.AND.EX P3, PT, R20, UR17, PT, P3 ;  /* 0x0000001114007c0c */ /* 0x000fe2000bf66330 */
[----:B------:R-:W-:-:S02]  /*4a40*/  HADD2.F32 R13, -RZ, R37.H0_H0 ;  /* 0x20000025ff0d7230 */ /* 0x000fc40000004100 */
[----:B------:R-:W-:Y:S01]  /*4a50*/  FFMA.FTZ R17, R18, R27, R21 ;  /* 0x0000001b12117223 */ /* 0x000fe20000010015 */
[----:B------:R-:W-:Y:S01]  /*4a60*/  FMUL.FTZ R22, R22, UR7 ;  /* 0x0000000716167c20 */ /* 0x000fe20008410000 */
        /* <DEDUP_REMOVED lines=19> */
.L_x_717:
[----:B------:R-:W-:Y:S01]  /*4ba0*/  FFMA.FTZ R22, R18, R22, R21 ;  /* 0x0000001612167223 */ /* 0x000fe20000010015 */
[----:B------:R-:W-:Y:S01]  /*4bb0*/  BSSY.RECONVERGENT B0, `(.L_x_718) ;  /* 0x0000014000007945 */ /* 0x000fe20003800200 */
[----:B------:R-:W-:Y:S01]  /*4bc0*/  FFMA.FTZ R17, R10, R16, -R17 ;  /* 0x000000100a117223 */ /* 0x000fe20000010811 */
[----:B------:R-:W-:Y:S02]  /*4bd0*/  HADD2.F32 R37, -RZ, R37.H1_H1 ;  /* 0x30000025ff257230 */ /* 0x000fe40000004100 */
[----:B------:R-:W-:Y:S01]  /*4be0*/  FADD.FTZ R24, R13, -UR13 ;  /* 0x8000000d0d187e21 */ /* 0x000fe20008010000 */
        /* <DEDUP_REMOVED lines=11> */
[----:B-1----:R-:W-:Y:S02]  /*4ca0*/  LEA R16, P1, R12, UR18, 0x1 ;  /* 0x000000120c107c11 */ /* 0x002fe4000f8208ff */
[----:B------:R-:W-:Y:S02]  /*4cb0*/  IADD3 R27, PT, PT, R13, R27, RZ ;  /* 0x0000001b0d1b7210 */ /* 0x000fe40007ffe0ff */
[----:B------:R-:W-:Y:S02]  /*4cc0*/  F2FP.F16.F32.PACK_AB R13, R22, R25 ;  /* 0x00000019160d723e */ /* 0x000fe400000000ff */
[----:B------:R-:W-:-:S05]  /*4cd0*/  LEA.HI.X R17, R12, UR19, R27, 0x1, P1 ;  /* 0x000000130c117c11 */ /* 0x000fca00088f0c1b */
[----:B------:R0:W-:Y:S02]  /*4ce0*/  STG.E desc[UR8][R16.64], R13 ;  /* 0x0000000d10007986 */ /* 0x0001e4000c101908 */
.L_x_719:
[----:B------:R-:W-:Y:S05]  /*4cf0*/  BSYNC.RECONVERGENT B0 ;  /* 0x0000000000007941 */ /* 0x000fea0003800200 */
.L_x_718:
[----:B0-----:R-:W-:Y:S01]  /*4d00*/  FMUL.FTZ R17, R24, UR7 ;  /* 0x0000000718117c20 */ /* 0x001fe20008410000 */
[----:B------:R-:W-:Y:S01]  /*4d10*/  FADD.FTZ R37, R37, -UR13 ;  /* 0x8000000d25257e21 */ /* 0x000fe20008010000 */
[--C-:B------:R-:W-:Y:S02]  /*4d20*/  HADD2.F32 R13, -RZ, R36.reuse.H0_H0 ;  /* 0x20000024ff0d7230 */ /* 0x100fe40000004100 */
[----:B------:R-:W-:Y:S02]  /*4d30*/  HADD2.F32 R36, -RZ, R36.H1_H1 ;  /* 0x30000024ff247230 */ /* 0x000fe40000004100 */
[----:B------:R-:W-:Y:S01]  /*4d40*/  FFMA.FTZ R31, R18, R17, R21 ;  /* 0x00000011121f7223 */ /* 0x000fe20000010015 */
        /* <DEDUP_REMOVED lines=20> */
.L_x_720:
[----:B------:R-:W-:Y:S01]  /*4e90*/  FFMA.FTZ R12, R18, R26, R21 ;  /* 0x0000001a120c7223 */ /* 0x000fe20000010015 */
[----:B------:R-:W-:Y:S01]  /*4ea0*/  BSSY.RECONVERGENT B0, `(.L_x_721) ;  /* 0x0000014000007945 */ /* 0x000fe20003800200 */
[--C-:B------:R-:W-:Y:S02]  /*4eb0*/  HADD2.F32 R22, -RZ, R48.reuse.H0_H0 ;  /* 0x20000030ff167230 */ /* 0x100fe40000004100 */
[----:B------:R-:W-:Y:S01]  /*4ec0*/  FFMA.FTZ R31, R10, R13, -R31 ;  /* 0x0000000d0a1f7223 */ /* 0x000fe2000001081f */
[----:B------:R-:W-:Y:S02]  /*4ed0*/  HADD2.F32 R48, -RZ, R48.H1_H1 ;  /* 0x30000030ff307230 */ /* 0x000fe40000004100 */
[----:B------:R-:W-:Y:S01]  /*4ee0*/  FFMA.FTZ R36, R11, R36, -R12 ;  /* 0x000000240b247223 */ /* 0x000fe2000001080c */
        /* <DEDUP_REMOVED lines=12> */
[----:B------:R-:W-:Y:S02]  /*4fb0*/  F2FP.F16.F32.PACK_AB R13, R20, R31 ;  /* 0x0000001f140d723e */ /* 0x000fe400000000ff */
[----:B------:R-:W-:-:S05]  /*4fc0*/  LEA.HI.X R17, R12, UR19, R23, 0x1, P1 ;  /* 0x000000130c117c11 */ /* 0x000fca00088f0c17 */
[----:B------:R0:W-:Y:S02]  /*4fd0*/  STG.E desc[UR8][R16.64], R13 ;  /* 0x0000000d10007986 */ /* 0x0001e4000c101908 */
.L_x_722:
[----:B------:R-:W-:Y:S05]  /*4fe0*/  BSYNC.RECONVERGENT B0 ;  /* 0x0000000000007941 */ /* 0x000fea0003800200 */
.L_x_721:
[----:B------:R-:W-:Y:S01]  /*4ff0*/  FADD.FTZ R22, R22, -UR13 ;  /* 0x8000000d16167e21 */ /* 0x000fe20008010000 */
[----:B------:R-:W-:Y:S01]  /*5000*/  FADD.FTZ R48, R48, -UR13 ;  /* 0x8000000d30307e21 */ /* 0x000fe20008010000 */
[----:B------:R-:W-:Y:S02]  /*5010*/  HADD2.F32 R20, -RZ, R35.H0_H0 ;  /* 0x20000023ff147230 */ /* 0x000fe40000004100 */
[--C-:B0-----:R-:W-:Y:S02]  /*5020*/  HADD2.F32 R13, -RZ, R49.reuse.H0_H0 ;  /* 0x20000031ff0d7230 */ /* 0x101fe40000004100 */
[----:B------:R-:W-:Y:S01]  /*5030*/  FMUL.FTZ R31, R22, UR7 ;  /* 0x00000007161f7c20 */ /* 0x000fe20008410000 */
[----:B------:R-:W-:Y:S02]  /*5040*/  HADD2.F32 R12, -RZ, R49.H1_H1 ;  /* 0x30000031ff0c7230 */ /* 0x000fe40000004100 */
[----:B------:R-:W-:Y:S01]  /*5050*/  FMUL.FTZ R48, R48, UR7 ;  /* 0x0000000730307c20 */ /* 0x000fe20008410000 */
[----:B------:R-:W-:Y:S01]  /*5060*/  HADD2.F32 R35, -RZ, R35.H1_H1 ;  /* 0x30000023ff237230 */ /* 0x000fe20000004100 */
        /* <DEDUP_REMOVED lines=19> */
.L_x_723:
        /* <DEDUP_REMOVED lines=20> */
.L_x_725:
[----:B------:R-:W-:Y:S05]  /*52e0*/  BSYNC.RECONVERGENT B0 ;  /* 0x0000000000007941 */ /* 0x000fea0003800200 */
.L_x_724:
[--C-:B------:R-:W-:Y:S01]  /*52f0*/  HADD2.F32 R12, -RZ, R34.reuse.H0_H0 ;  /* 0x20000022ff0c7230 */ /* 0x100fe20000004100 */
[----:B------:R-:W-:Y:S01]  /*5300*/  UISETP.NE.AND UP0, UPT, UR12, URZ, UPT ;  /* 0x000000ff0c00728c */ /* 0x000fe2000bf05270 */
[----:B------:R-:W-:Y:S02]  /*5310*/  HADD2.F32 R34, -RZ, R34.H1_H1 ;  /* 0x30000022ff227230 */ /* 0x000fe40000004100 */
[----:B------:R-:W-:Y:S01]  /*5320*/  FADD.FTZ R20, R20, -UR13 ;  /* 0x8000000d14147e21 */ /* 0x000fe20008010000 */
[--C-:B0-----:R-:W-:Y:S02]  /*5330*/  HADD2.F32 R13, -RZ, R32.reuse.H0_H0 ;  /* 0x20000020ff0d7230 */ /* 0x101fe40000004100 */
[----:B------:R-:W-:Y:S01]  /*5340*/  FADD.FTZ R35, R35, -UR13 ;  /* 0x8000000d23237e21 */ /* 0x000fe20008010000 */
[----:B------:R-:W-:Y:S02]  /*5350*/  HADD2.F32 R16, -RZ, R32.H1_H1 ;  /* 0x30000020ff107230 */ /* 0x000fe40000004100 */
[----:B------:R-:W-:Y:S01]  /*5360*/  FADD.FTZ R12, R12, -UR13 ;  /* 0x8000000d0c0c7e21 */ /* 0x000fe20008010000 */
[----:B------:R-:W-:-:S02]  /*5370*/  HADD2.F32 R17, -RZ, R51.H0_H0 ;  /* 0x20000033ff117230 */ /* 0x000fc40000004100 */
[----:B------:R-:W-:Y:S01]  /*5380*/  FADD.FTZ R32, R34, -UR13 ;  /* 0x8000000d22207e21 */ /* 0x000fe20008010000 */
[----:B------:R-:W-:Y:S02]  /*5390*/  HADD2.F32 R51, -RZ, R51.H1_H1 ;  /* 0x30000033ff337230 */ /* 0x000fe40000004100 */
[----:B------:R-:W-:Y:S01]  /*53a0*/  FADD.FTZ R13, R13, -UR13 ;  /* 0x8000000d0d0d7e21 */ /* 0x000fe20008010000 */
[----:B------:R-:W-:Y:S01]  /*53b0*/  FADD.FTZ R16, R16, -UR13 ;  /* 0x8000000d10107e21 */ /* 0x000fe20008010000 */
[----:B------:R-:W-:Y:S01]  /*53c0*/  FADD.FTZ R23, R17, -UR13 ;  /* 0x8000000d11177e21 */ /* 0x000fe20008010000 */
[----:B------:R-:W-:Y:S01]  /*53d0*/  IADD3 R29, PT, PT, R19, 0xa0, RZ ;  /* 0x000000a0131d7810 */ /* 0x000fe20007ffe0ff */
[----:B------:R-:W-:Y:S01]  /*53e0*/  FADD.FTZ R51, R51, -UR13 ;  /* 0x8000000d33337e21 */ /* 0x000fe20008010000 */
[----:B------:R-:W-:Y:S01]  /*53f0*/  IADD3 R22, PT, PT, R19, 0xc0, RZ ;  /* 0x000000c013167810 */ /* 0x000fe20007ffe0ff */
[----:B------:R-:W-:Y:S01]  /*5400*/  FMUL.FTZ R17, R20, UR7 ;  /* 0x0000000714117c20 */ /* 0x000fe20008410000 */
[----:B------:R-:W-:Y:S01]  /*5410*/  FMUL.FTZ R38, R35, UR7 ;  /* 0x0000000723267c20 */ /* 0x000fe20008410000 */
[----:B------:R-:W-:Y:S01]  /*5420*/  FMUL.FTZ R30, R12, UR7 ;  /* 0x000000070c1e7c20 */ /* 0x000fe20008410000 */
[----:B------:R-:W-:Y:S01]  /*5430*/  FMUL.FTZ R32, R32, UR7 ;  /* 0x0000000720207c20 */ /* 0x000fe20008410000 */
[----:B------:R-:W-:Y:S01]  /*5440*/  FMUL.FTZ R24, R13, UR7 ;  /* 0x000000070d187c20 */ /* 0x000fe20008410000 */
[----:B------:R-:W-:Y:S01]  /*5450*/  FMUL.FTZ R26, R16, UR7 ;  /* 0x00000007101a7c20 */ /* 0x000fe20008410000 */
[----:B------:R-:W-:Y:S01]  /*5460*/  FMUL.FTZ R19, R23, UR7 ;  /* 0x0000000717137c20 */ /* 0x000fe20008410000 */
[----:B------:R-:W-:Y:S01]  /*5470*/  ISETP.GE.U32.AND P1, PT, R45, UR16, PT ;  /* 0x000000102d007c0c */ /* 0x000fe2000bf26070 */
[----:B------:R-:W-:Y:S01]  /*5480*/  FMUL.FTZ R20, R51, UR7 ;  /* 0x0000000733147c20 */ /* 0x000fe20008410000 */
[----:B------:R-:W-:Y:S01]  /*5490*/  ISETP.GE.U32.AND P2, PT, R29, UR16, PT ;  /* 0x000000101d007c0c */ /* 0x000fe2000bf46070 */
[--C-:B------:R-:W-:Y:S01]  /*54a0*/  FFMA.FTZ R13, R18, R17, R21.reuse ;  /* 0x00000011120d7223 */ /* 0x100fe20000010015 */
[----:B------:R-:W-:Y:S01]  /*54b0*/  ISETP.GE.U32.AND P3, PT, R22, UR16, PT ;  /* 0x0000001016007c0c */ /* 0x000fe2000bf66070 */
[C---:B------:R-:W-:Y:S01]  /*54c0*/  FFMA.FTZ R12, R18.reuse, R38, R21 ;  /* 0x00000026120c7223 */ /* 0x040fe20000010015 */
[----:B------:R-:W-:Y:S01]  /*54d0*/  SHF.R.S32.HI R31, RZ, 0x1f, R29 ;  /* 0x0000001fff1f7819 */ /* 0x000fe2000001141d */
[C-C-:B------:R-:W-:Y:S01]  /*54e0*/  FFMA.FTZ R35, R18.reuse, R30, R21.reuse ;  /* 0x0000001e12237223 */ /* 0x140fe20000010015 */
[----:B------:R-:W-:Y:S01]  /*54f0*/  SHF.R.S32.HI R25, RZ, 0x1f, R22 ;  /* 0x0000001fff197819 */ /* 0x000fe20000011416 */
[C-C-:B------:R-:W-:Y:S01]  /*5500*/  FFMA.FTZ R34, R18.reuse, R32, R21.reuse ;  /* 0x0000002012227223 */ /* 0x140fe20000010015 */
[C-C-:B------:R-:W-:Y:S01]  /*5510*/  FFMA.FTZ R27, R18.reuse, R24, R21.reuse ;  /* 0x00000018121b7223 */ /* 0x140fe20000010015 */
[C-C-:B------:R-:W-:Y:S01]  /*5520*/  FFMA.FTZ R28, R18.reuse, R26, R21.reuse ;  /* 0x0000001a121c7223 */ /* 0x140fe20000010015 */
[--C-:B------:R-:W-:Y:S01]  /*5530*/  FFMA.FTZ R23, R18, R19, R21.reuse ;  /* 0x0000001312177223 */ /* 0x100fe20000010015 */
[--C-:B------:R-:W-:Y:S01]  /*5540*/  HADD2.F32 R16, -RZ, R47.reuse.H0_H0 ;  /* 0x2000002fff107230 */ /* 0x100fe20000004100 */
[----:B------:R-:W-:Y:S01]  /*5550*/  ISETP.GE.U32.AND P0, PT, R44, UR16, PT ;  /* 0x000000102c007c0c */ /* 0x000fe2000bf06070 */
[----:B------:R-:W-:Y:S01]  /*5560*/  FFMA.FTZ R18, R18, R20, R21 ;  /* 0x0000001412127223 */ /* 0x000fe20000010015 */
[----:B------:R-:W-:Y:S01]  /*5570*/  ISETP.GE.AND.EX P1, PT, R6, UR17, PT, P1 ;  /* 0x0000001106007c0c */ /* 0x000fe2000bf26310 */
[----:B------:R-:W-:Y:S01]  /*5580*/  HADD2.F32 R47, -RZ, R47.H1_H1 ;  /* 0x3000002fff2f7230 */ /* 0x000fe20000004100 */
[----:B------:R-:W-:-:S02]  /*5590*/  ISETP.GE.AND.EX P2, PT, R31, UR17, PT, P2 ;  /* 0x000000111f007c0c */ /* 0x000fc4000bf46320 */
        /* <DEDUP_REMOVED lines=20> */
.L_x_726:
        /* <DEDUP_REMOVED lines=18> */
.L_x_728:
[----:B------:R-:W-:Y:S05]  /*5800*/  BSYNC.RECONVERGENT B0 ;  /* 0x0000000000007941 */ /* 0x000fea0003800200 */
.L_x_727:
        /* <DEDUP_REMOVED lines=21> */
.L_x_729:
        /* <DEDUP_REMOVED lines=9> */
[----:B------:R-:W-:-:S05]  /*59f0*/  FMUL.FTZ R21, R21, UR7 ;  /* 0x0000000715157c20 */ /* 0x000fca0008410000 */
[----:B------:R-:W-:Y:S01]  /*5a00*/  F2FP.F16.F32.PACK_AB R21, R21, R30 ;  /* 0x0000001e1515723e */ /* 0x000fe200000000ff */
[----:B0-----:R-:W-:Y:S02]  /*5a10*/  IMAD R16, R31, UR14, RZ ;  /* 0x0000000e1f107c24 */ /* 0x001fe4000f8e02ff */
[----:B------:R-:W-:-:S04]  /*5a20*/  IMAD.WIDE.U32 R12, R29, UR14, R12 ;  /* 0x0000000e1d0c7c25 */ /* 0x000fc8000f8e000c */
[----:B------:R-:W-:Y:S01]  /*5a30*/  IMAD R29, R29, UR15, R16 ;  /* 0x0000000f1d1d7c24 */ /* 0x000fe2000f8e0210 */
[----:B-1----:R-:W-:-:S04]  /*5a40*/  LEA R16, P1, R12, UR18, 0x1 ;  /* 0x000000120c107c11 */ /* 0x002fc8000f8208ff */
[----:B------:R-:W-:-:S04]  /*5a50*/  IADD3 R29, PT, PT, R13, R29, RZ ;  /* 0x0000001d0d1d7210 */ /* 0x000fc80007ffe0ff */
[----:B------:R-:W-:-:S05]  /*5a60*/  LEA.HI.X R17, R12, UR19, R29, 0x1, P1 ;  /* 0x000000130c117c11 */ /* 0x000fca00088f0c1d */
[----:B------:R0:W-:Y:S02]  /*5a70*/  STG.E desc[UR8][R16.64], R21 ;  /* 0x0000001510007986 */ /* 0x0001e4000c101908 */
.L_x_731:
[----:B------:R-:W-:Y:S05]  /*5a80*/  BSYNC.RECONVERGENT B0 ;  /* 0x0000000000007941 */ /* 0x000fea0003800200 */
.L_x_730:
[--C-:B------:R-:W-:Y:S02]  /*5a90*/  HADD2.F32 R12, -RZ, R15.reuse.H0_H0 ;  /* 0x2000000fff0c7230 */ /* 0x100fe40000004100 */
[----:B------:R-:W-:Y:S01]  /*5aa0*/  HADD2.F32 R15, -RZ, R15.H1_H1 ;  /* 0x3000000fff0f7230 */ /* 0x000fe20000004100 */
        /* <DEDUP_REMOVED lines=19> */
.L_x_732:
        /* <DEDUP_REMOVED lines=13> */
[C---:B0-----:R-:W-:Y:S02]  /*5cb0*/  LEA R16, P1, R12.reuse, UR18, 0x1 ;  /* 0x000000120c107c11 */ /* 0x041fe4000f8208ff */
[----:B------:R-:W-:Y:S02]  /*5cc0*/  IADD3 R25, PT, PT, R13, R25, RZ ;  /* 0x000000190d197210 */ /* 0x000fe40007ffe0ff */
[----:B------:R-:W-:Y:S02]  /*5cd0*/  F2FP.F16.F32.PACK_AB R15, R15, R22 ;  /* 0x000000160f0f723e */ /* 0x000fe400000000ff */
[----:B------:R-:W-:-:S05]  /*5ce0*/  LEA.HI.X R17, R12, UR19, R25, 0x1, P1 ;  /* 0x000000130c117c11 */ /* 0x000fca00088f0c19 */
[----:B------:R1:W-:Y:S02]  /*5cf0*/  STG.E desc[UR8][R16.64], R15 ;  /* 0x0000000f10007986 */ /* 0x0003e4000c101908 */
.L_x_734:
[----:B------:R-:W-:Y:S05]  /*5d00*/  BSYNC.RECONVERGENT B0 ;  /* 0x0000000000007941 */ /* 0x000fea0003800200 */
.L_x_733:
[--C-:B------:R-:W-:Y:S02]  /*5d10*/  HADD2.F32 R12, -RZ, R50.reuse.H0_H0 ;  /* 0x20000032ff0c7230 */ /* 0x100fe40000004100 */
[----:B------:R-:W-:Y:S01]  /*5d20*/  HADD2.F32 R50, -RZ, R50.H1_H1 ;  /* 0x30000032ff327230 */ /* 0x000fe20000004100 */
        /* <DEDUP_REMOVED lines=19> */
.L_x_735:
        /* <DEDUP_REMOVED lines=18> */
.L_x_737:
[----:B------:R-:W-:Y:S05]  /*5f80*/  BSYNC.RECONVERGENT B0 ;  /* 0x0000000000007941 */ /* 0x000fea0003800200 */
.L_x_736:
[----:B------:R-:W-:Y:S02]  /*5f90*/  IADD3 R42, PT, PT, R3, R42, RZ ;  /* 0x0000002a032a7210 */ /* 0x000fe40007ffe0ff */
[----:B------:R-:W-:Y:S02]  /*5fa0*/  IADD3 R43, PT, PT, R43, 0x1, RZ ;  /* 0x000000012b2b7810 */ /* 0x000fe40007ffe0ff */
[----:B------:R-:W-:-:S13]  /*5fb0*/  ISETP.GE.AND P0, PT, R42, UR4, PT ;  /* 0x000000042a007c0c */ /* 0x000fda000bf06270 */
[----:B------:R-:W-:Y:S05]  /*5fc0*/  @!P0 BRA `(.L_x_738) ;  /* 0xffffffa000708947 */ /* 0x000fea000383ffff */
.L_x_695:
[----:B------:R-:W3:Y:S01]  /*5fd0*/  LDC R4, c[0x0][0x370] ;  /* 0x0000dc00ff047b82 */ /* 0x000ee20000000800 */
[----:B------:R-:W-:Y:S01]  /*5fe0*/  ISETP.NE.AND P2, PT, R14, RZ, PT ;  /* 0x000000ff0e00720c */ /* 0x000fe20003f45270 */
[----:B------:R-:W-:Y:S06]  /*5ff0*/  BSSY.RECONVERGENT B0, `(.L_x_739) ;  /* 0x0000011000007945 */ /* 0x000fec0003800200 */
[----:B------:R-:W4:Y:S08]  /*6000*/  LDC R7, c[0x0][0x374] ;  /* 0x0000dd00ff077b82 */ /* 0x000f300000000800 */
[----:B------:R-:W5:Y:S01]  /*6010*/  LDC.64 R2, c[0x0][0x3c8] ;  /* 0x0000f200ff027b82 */ /* 0x000f620000000a00 */
[----:B---3--:R-:W-:-:S02]  /*6020*/  ISETP.NE.AND P1, PT, R4, 0x1, PT ;  /* 0x000000010400780c */ /* 0x008fc40003f25270 */
[----:B------:R-:W-:Y:S02]  /*6030*/  IADD3 R6, PT, PT, R4, -0x1, RZ ;  /* 0xffffffff04067810 */ /* 0x000fe40007ffe0ff */
[----:B----4-:R-:W-:-:S04]  /*6040*/  IADD3 R5, PT, PT, R7, -0x1, RZ ;  /* 0xffffffff07057810 */ /* 0x010fc80007ffe0ff */
[----:B------:R-:W-:Y:S02]  /*6050*/  ISETP.NE.AND P0, PT, R0, R5, PT ;  /* 0x000000050000720c */ /* 0x000fe40003f05270 */
        /* <DEDUP_REMOVED lines=10> */
.L_x_740:
[----:B------:R-:W-:Y:S05]  /*6100*/  BSYNC.RECONVERGENT B0 ;  /* 0x0000000000007941 */ /* 0x000fea0003800200 */
.L_x_739:
[----:B------:R-:W-:Y:S05]  /*6110*/  @P0 EXIT ;  /* 0x000000000000094d */ /* 0x000fea0003800000 */
[----:B------:R-:W-:Y:S05]  /*6120*/  @P2 BRA `(.L_x_741) ;  /* 0x0000000000202947 */ /* 0x000fea0003800000 */
[----:B------:R-:W-:-:S05]  /*6130*/  IMAD R0, R4, R7, RZ ;  /* 0x0000000704007224 */ /* 0x000fca00078e02ff */
[----:B------:R-:W-:-:S13]  /*6140*/  ISETP.NE.AND P0, PT, R0, -0x1, PT ;  /* 0xffffffff0000780c */ /* 0x000fda0003f05270 */
[----:B------:R-:W-:Y:S05]  /*6150*/  @!P0 BRA `(.L_x_741) ;  /* 0x0000000000148947 */ /* 0x000fea0003800000 */
.L_x_742:
[----:B---3--:R-:W3:Y:S04]  /*6160*/  LDG.E.STRONG.GPU R5, desc[UR8][R2.64] ;  /* 0x0000000802057981 */ /* 0x008ee8000c1ef900 */
[----:B---3--:R-:W-:Y:S01]  /*6170*/  CCTL.IVALL ;  /* 0x00000000ff00798f */ /* 0x008fe20002000000 */
[----:B------:R-:W-:Y:S05]  /*6180*/  YIELD ;  /* 0x0000000000007946 */ /* 0x000fea0003800000 */
[----:B------:R-:W-:-:S13]  /*6190*/  ISETP.NE.AND P0, PT, R5, R0, PT ;  /* 0x000000000500720c */ /* 0x000fda0003f05270 */
[----:B------:R-:W-:Y:S05]  /*61a0*/  @P0 BRA `(.L_x_742) ;  /* 0xfffffffc00ec0947 */ /* 0x000fea000383ffff */
.L_x_741:
        /* <DEDUP_REMOVED lines=12> */
[----:B-1----:R-:W-:Y:S02]  /*6270*/  MOV R15, RZ ;  /* 0x000000ff000f7202 */ /* 0x002fe40000000f00 */
[----:B------:R-:W-:Y:S02]  /*6280*/  ISETP.GT.U32.AND P0, PT, R3, R4, PT ;  /* 0x000000040300720c */ /* 0x000fe40003f04070 */
[----:B--2---:R-:W-:Y:S02]  /*6290*/  IADD3.X R9, PT, PT, RZ, R15, RZ, P1, !PT ;  /* 0x0000000fff097210 */ /* 0x004fe40000ffe4ff */
        /* <DEDUP_REMOVED lines=20> */
[----:B------:R-:W1:Y:S01]  /*63e0*/  LDCU.64 UR4, c[0x0][0x3d8] ;  /* 0x00007b00ff0477ac */ /* 0x000e620008000a00 */
        /* <DEDUP_REMOVED lines=11> */
[----:B-1----:R-:W-:Y:S02]  /*64a0*/  LEA R27, P1, R14, UR4, 0x2 ;  /* 0x000000040e1b7c11 */ /* 0x002fe4000f8210ff */
        /* <DEDUP_REMOVED lines=12> */
.L_x_745:
[-C--:B-1----:R-:W-:Y:S02]  /*6570*/  LEA R10, P1, R3, R27.reuse, 0x2 ;  /* 0x0000001b030a7211 */ /* 0x082fe400078210ff */
[----:B------:R-:W-:Y:S02]  /*6580*/  IADD3 R12, P2, PT, R27, R4, RZ ;  /* 0x000000041b0c7210 */ /* 0x000fe40007f5e0ff */
[----:B0-----:R-:W-:Y:S02]  /*6590*/  LEA R16, P3, R30, R27, 0x2 ;  /* 0x0000001b1e107211 */ /* 0x001fe400078610ff */
        /* <DEDUP_REMOVED lines=26> */
.L_x_744:
[----:B------:R-:W-:Y:S05]  /*6740*/  BSYNC.RECONVERGENT B0 ;  /* 0x0000000000007941 */ /* 0x000fea0003800200 */
.L_x_743:
[----:B------:R-:W-:Y:S05]  /*6750*/  @!P0 EXIT ;  /* 0x000000000000894d */ /* 0x000fea0003800000 */
[C---:B------:R-:W-:Y:S01]  /*6760*/  SHF.L.U64.HI R2, R6.reuse, 0x2, R7 ;  /* 0x0000000206027819 */ /* 0x040fe20000010207 */
[----:B------:R-:W2:Y:S01]  /*6770*/  LDCU.64 UR4, c[0x0][0x3d8] ;  /* 0x00007b00ff0477ac */ /* 0x000ea20008000a00 */
[----:B------:R-:W-:Y:S02]  /*6780*/  SHF.L.U32 R6, R6, 0x2, RZ ;  /* 0x0000000206067819 */ /* 0x000fe400000006ff */
[C---:B------:R-:W-:Y:S01]  /*6790*/  SHF.L.U64.HI R7, R30.reuse, 0x2, R35 ;  /* 0x000000021e077819 */ /* 0x040fe20000010223 */
[----:B------:R-:W3:Y:S01]  /*67a0*/  LDCU.64 UR6, c[0x0][0x388] ;  /* 0x00007100ff0677ac */ /* 0x000ee20008000a00 */
[----:B-1----:R-:W-:Y:S02]  /*67b0*/  SHF.L.U32 R8, R30, 0x2, RZ ;  /* 0x000000021e087819 */ /* 0x002fe400000006ff */
[C---:B------:R-:W-:Y:S01]  /*67c0*/  SHF.L.U64.HI R4, R3.reuse, 0x2, R0 ;  /* 0x0000000203047819 */ /* 0x040fe20000010200 */
[----:B------:R-:W1:Y:S01]  /*67d0*/  LDCU.64 UR10, c[0x0][0x390] ;  /* 0x00007200ff0a77ac */ /* 0x000e620008000a00 */
[----:B------:R-:W-:-:S07]  /*67e0*/  SHF.L.U32 R5, R3, 0x2, RZ ;  /* 0x0000000203057819 */ /* 0x000fce00000006ff */
.L_x_746:
[C---:B0---4-:R-:W-:Y:S02]  /*67f0*/  SHF.L.U32 R21, R14.reuse, 0x2, RZ ;  /* 0x000000020e157819 */ /* 0x051fe400000006ff */
[----:B------:R-:W-:Y:S02]  /*6800*/  SHF.L.U64.HI R23, R14, 0x2, R15 ;  /* 0x000000020e177819 */ /* 0x000fe4000001020f */
[----:B--2---:R-:W-:-:S04]  /*6810*/  IADD3 R10, P0, PT, R21, UR4, RZ ;  /* 0x00000004150a7c10 */ /* 0x004fc8000ff1e0ff */
        /* <DEDUP_REMOVED lines=9> */
[----:B------:R-:W5:Y:S04]  /*68b0*/  LDG.E R27, desc[UR8][R18.64] ;  /* 0x00000008121b7981 */ /* 0x000f68000c1e1900 */
[----:B------:R4:W5:Y:S01]  /*68c0*/  LDG.E R26, desc[UR8][R16.64] ;  /* 0x00000008101a7981 */ /* 0x000962000c1e1900 */
[C---:B------:R-:W-:Y:S02]  /*68d0*/  SHF.L.U32 R9, R14.reuse, 0x3, RZ ;  /* 0x000000030e097819 */ /* 0x040fe400000006ff */
[----:B------:R-:W-:Y:S02]  /*68e0*/  SHF.L.U64.HI R15, R14, 0x3, R15 ;  /* 0x000000030e0f7819 */ /* 0x000fe4000001020f */
[----:B------:R-:W-:Y:S02]  /*68f0*/  LOP3.LUT R22, R9, 0xfffffff8, RZ, 0xc0, !PT ;  /* 0xfffffff809167812 */ /* 0x000fe400078ec0ff */
[----:B------:R-:W-:-:S02]  /*6900*/  LOP3.LUT R21, R21, 0xfffffffc, RZ, 0xc0, !PT ;  /* 0xfffffffc15157812 */ /* 0x000fc400078ec0ff */
[----:B0-----:R-:W-:Y:S02]  /*6910*/  LOP3.LUT R11, R15, 0x3, RZ, 0xc0, !PT ;  /* 0x000000030f0b7812 */ /* 0x001fe400078ec0ff */
[C---:B---3--:R-:W-:Y:S02]  /*6920*/  IADD3 R20, P0, PT, R22.reuse, UR6, RZ ;  /* 0x0000000616147c10 */ /* 0x048fe4000ff1e0ff */
[----:B------:R-:W-:Y:S02]  /*6930*/  LOP3.LUT R10, R23, 0x3, RZ, 0xc0, !PT ;  /* 0x00000003170a7812 */ /* 0x000fe400078ec0ff */
[----:B-1----:R-:W-:Y:S02]  /*6940*/  IADD3 R22, P1, PT, R22, UR10, RZ ;  /* 0x0000000a16167c10 */ /* 0x002fe4000ff3e0ff */
        /* <DEDUP_REMOVED lines=10> */
[----:B--2---:R0:W-:Y:S04]  /*69f0*/  STG.E.64 desc[UR8][R20.64], R24 ;  /* 0x0000001814007986 */ /* 0x0041e8000c101b08 */
        /* <DEDUP_REMOVED lines=49> */
.L_x_747:
        /* <DEDUP_REMOVED lines=15> */
.L_x_3418:


//--------------------- .text._Z35group_norm_nhwc_bwd_one_pass_kernelI11Fp16IOFp32WLi512ELi8ELi128EEv26Group_norm_nhwc_bwd_params --------------------------
	.section	.text._Z35group_norm_nhwc_bwd_one_pass_kernelI11Fp16IOFp32WLi512ELi8ELi128EEv26Group_norm_nhwc_bwd_params,"ax",@progbits
	.align	128
        .global         _Z35group_norm_nhwc_bwd_one_pass_kernelI11Fp16IOFp32WLi512ELi8ELi128EEv26Group_norm_nhwc_bwd_params
        .type           _Z35group_norm_nhwc_bwd_one_pass_kernelI11Fp16IOFp32WLi512ELi8ELi128EEv26Group_norm_nhwc_bwd_params,@function
        .size           _Z35group_norm_nhwc_bwd_one_pass_kernelI11Fp16IOFp32WLi512ELi8ELi128EEv26Group_norm_nhwc_bwd_params,(.L_x_3419 - _Z35group_norm_nhwc_bwd_one_pass_kernelI11Fp16IOFp32WLi512ELi8ELi128EEv26Group_norm_nhwc_bwd_params)
        .other          _Z35group_norm_nhwc_bwd_one_pass_kernelI11Fp16IOFp32WLi512ELi8ELi128EEv26Group_norm_nhwc_bwd_params,@"STO_CUDA_ENTRY STV_DEFAULT"
_Z35group_norm_nhwc_bwd_one_pass_kernelI11Fp16IOFp32WLi512ELi8ELi128EEv26Group_norm_nhwc_bwd_params:
.text._Z35group_norm_nhwc_bwd_one_pass_kernelI11Fp16IOFp32WLi512ELi8ELi128EEv26Group_norm_nhwc_bwd_params:
        /* <DEDUP_REMOVED lines=28> */
[----:B------:R-:W-:Y:S02]  /*01c0*/  IADD3 R59, PT, PT, R66, 0x80, RZ ;  /* 0x00000080423b7810 */ /* 0x000fe40007ffe0ff */
[----:B------:R-:W-:Y:S01]  /*01d0*/  SHF.R.S32.HI R7, RZ, 0x1f, R66 ;  /* 0x0000001fff077819 */ /* 0x000fe20000011442 */
[C---:B----4-:R-:W-:Y:S01]  /*01e0*/  IMAD R56, R3.reuse, 0x3, R0 ;  /* 0x0000000303387824 */ /* 0x050fe200078e0200 */
[----:B------:R-:W-:-:S02]  /*01f0*/  LEA R57, R3, R0, 0x2 ;  /* 0x0000000003397211 */ /* 0x000fc400078e10ff */
[----:B------:R-:W-:Y:S02]  /*0200*/  LEA R65, R2, UR6, 0x4 ;  /* 0x0000000602417c11 */ /* 0x000fe4000f8e20ff */
[----:B------:R-:W-:Y:S02]  /*0210*/  SHF.R.S32.HI R9, RZ, 0x1f, R62 ;  /* 0x0000001fff097819 */ /* 0x000fe4000001143e */
[----:B------:R-:W-:Y:S02]  /*0220*/  SHF.R.S32.HI R11, RZ, 0x1f, R61 ;  /* 0x0000001fff0b7819 */ /* 0x000fe4000001143d */
[C---:B-----5:R-:W-:Y:S02]  /*0230*/  LOP3.LUT R63, R4.reuse, 0x7, RZ, 0xc0, !PT ;  /* 0x00000007043f7812 */ /* 0x060fe400078ec0ff */
[----:B------:R-:W-:Y:S02]  /*0240*/  LOP3.LUT R58, R4, 0x7ffffff8, RZ, 0xc0, !PT ;  /* 0x7ffffff8043a7812 */ /* 0x000fe400078ec0ff */
[----:B------:R-:W-:-:S02]  /*0250*/  SHF.R.S32.HI R13, RZ, 0x1f, R60 ;  /* 0x0000001fff0d7819 */ /* 0x000fc4000001143c */
[----:B-12---:R-:W-:-:S07]  /*0260*/  SHF.R.S32.HI R15, RZ, 0x1f, R59 ;  /* 0x0000001fff0f7819 */ /* 0x006fce000001143b */
.L_x_815:
[----:B0-----:R-:W0:Y:S01]  /*0270*/  LDC R23, c[0x0][0x410] ;  /* 0x00010400ff177b82 */ /* 0x001e220000000800 */
[----:B------:R-:W1:Y:S01]  /*0280*/  LDCU.128 UR12, c[0x0][0x400] ;  /* 0x00008000ff0c77ac */ /* 0x000e620008000c00 */
        /* <DEDUP_REMOVED lines=8> */
[----:B-1----:R-:W-:-:S04]  /*0310*/  ISETP.GE.U32.AND P0, PT, R27, UR12, PT ;  /* 0x0000000c1b007c0c */ /* 0x002fc8000bf06070 */
[----:B------:R-:W-:Y:S02]  /*0320*/  ISETP.GE.AND.EX P0, PT, R29, UR13, PT, P0 ;  /* 0x0000000d1d007c0c */ /* 0x000fe4000bf06300 */
[----:B0-----:R-:W-:-:S04]  /*0330*/  IABS R19, R23 ;  /* 0x0000001700137213 */ /* 0x001fc80000000000 */
        /* <DEDUP_REMOVED lines=8> */
[----:B------:R-:W-:-:S06]  /*03c0*/  IMAD.HI.U32 R17, R17, R21, R16 ;  /* 0x0000001511117227 */ /* 0x000fcc00078e0010 */
[----:B------:R-:W-:-:S05]  /*03d0*/  IMAD.HI.U32 R17, R17, R8, RZ ;  /* 0x0000000811117227 */ /* 0x000fca00078e00ff */
[----:B------:R-:W-:-:S05]  /*03e0*/  IADD3 R6, PT, PT, -R17, RZ, RZ ;  /* 0x000000ff11067210 */ /* 0x000fca0007ffe1ff */
[----:B------:R-:W-:Y:S01]  /*03f0*/  IMAD R6, R19, R6, R8 ;  /* 0x0000000613067224 */ /* 0x000fe200078e0208 */
[----:B------:R-:W-:-:S04]  /*0400*/  LOP3.LUT R8, R54, R23, RZ, 0x3c, !PT ;  /* 0x0000001736087212 */ /* 0x000fc800078e3cff */
[----:B------:R-:W-:Y:S02]  /*0410*/  ISETP.GT.U32.AND P2, PT, R19, R6, PT ;  /* 0x000000061300720c */ /* 0x000fe40003f44070 */
[----:B------:R-:W-:Y:S02]  /*0420*/  ISETP.GE.AND P1, PT, R8, RZ, PT ;  /* 0x000000ff0800720c */ /* 0x000fe40003f26270 */
[----:B------:R-:W-:-:S04]  /*0430*/  IADD3 R8, PT, PT, R66, 0x100, RZ ;  /* 0x0000010042087810 */ /* 0x000fc80007ffe0ff */
[----:B------:R-:W-:-:S05]  /*0440*/  SHF.R.S32.HI R39, RZ, 0x1f, R8 ;  /* 0x0000001fff277819 */ /* 0x000fca0000011408 */
[-C--:B------:R-:W-:Y:S02]  /*0450*/  @!P2 IADD3 R6, PT, PT, R6, -R19.reuse, RZ ;  /* 0x800000130606a210 */ /* 0x080fe40007ffe0ff */
[----:B------:R-:W-:Y:S02]  /*0460*/  @!P2 IADD3 R17, PT, PT, R17, 0x1, RZ ;  /* 0x000000011111a810 */ /* 0x000fe40007ffe0ff */
[CC--:B------:R-:W-:Y:S02]  /*0470*/  ISETP.GE.U32.AND P4, PT, R6.reuse, R19.reuse, PT ;  /* 0x000000130600720c */ /* 0x0c0fe40003f86070 */
[----:B------:R-:W-:Y:S02]  /*0480*/  ISETP.GT.U32.AND P5, PT, R19, R6, PT ;  /* 0x000000061300720c */ /* 0x000fe40003fa4070 */
[----:B------:R-:W-:Y:S02]  /*0490*/  IADD3 R19, PT, PT, R6, -R19, RZ ;  /* 0x8000001306137210 */ /* 0x000fe40007ffe0ff */
[----:B------:R-:W-:-:S02]  /*04a0*/  ISETP.GE.U32.AND P2, PT, R37, UR12, PT ;  /* 0x0000000c25007c0c */ /* 0x000fc4000bf46070 */
[----:B------:R-:W-:Y:S02]  /*04b0*/  SEL R6, R19, R6, !P5 ;  /* 0x0000000613067207 */ /* 0x000fe40006800000 */
[----:B------:R-:W-:Y:S02]  /*04c0*/  ISETP.GE.AND.EX P2, PT, R31, UR13, PT, P2 ;  /* 0x0000000d1f007c0c */ /* 0x000fe4000bf46320 */
[----:B------:R-:W-:Y:S02]  /*04d0*/  LOP3.LUT R19, RZ, R23, RZ, 0x33, !PT ;  /* 0x00000017ff137212 */ /* 0x000fe400078e33ff */
[----:B------:R-:W-:Y:S02]  /*04e0*/  @P4 IADD3 R17, PT, PT, R17, 0x1, RZ ;  /* 0x0000000111114810 */ /* 0x000fe40007ffe0ff */
[----:B------:R-:W-:Y:S02]  /*04f0*/  ISETP.NE.AND P4, PT, R23, RZ, PT ;  /* 0x000000ff1700720c */ /* 0x000fe40003f85270 */
[----:B------:R-:W-:Y:S01]  /*0500*/  MOV R10, R17 ;  /* 0x00000011000a7202 */ /* 0x000fe20000000f00 */
[----:B------:R-:W0:Y:S01]  /*0510*/  @!P0 LDC.64 R22, c[0x0][0x398] ;  /* 0x0000e600ff168b82 */ /* 0x000e220000000a00 */
[----:B------:R-:W-:-:S02]  /*0520*/  @!P3 IADD3 R6, PT, PT, -R6, RZ, RZ ;  /* 0x000000ff0606b210 */ /* 0x000fc40007ffe1ff */
[----:B------:R-:W-:Y:S02]  /*0530*/  @!P1 IADD3 R10, PT, PT, -R10, RZ, RZ ;  /* 0x000000ff0a0a9210 */ /* 0x000fe40007ffe1ff */
[C---:B------:R-:W-:Y:S02]  /*0540*/  SEL R35, R19.reuse, R6, !P4 ;  /* 0x0000000613237207 */ /* 0x040fe40006000000 */
[----:B------:R-:W-:Y:S01]  /*0550*/  SEL R21, R19, R10, !P4 ;  /* 0x0000000a13157207 */ /* 0x000fe20006000000 */
[----:B------:R-:W1:Y:S01]  /*0560*/  @!P0 LDC.64 R16, c[0x0][0x3f8] ;  /* 0x0000fe00ff108b82 */ /* 0x000e620000000a00 */
[----:B------:R-:W-:Y:S02]  /*0570*/  SHF.L.U32 R19, R35, 0x3, RZ ;  /* 0x0000000323137819 */ /* 0x000fe400000006ff */
[----:B------:R-:W-:Y:S02]  /*0580*/  SHF.R.S32.HI R6, RZ, 0x1f, R21 ;  /* 0x0000001fff067819 */ /* 0x000fe40000011415 */
[----:B------:R-:W-:-:S02]  /*0590*/  ISETP.GE.U32.AND P4, PT, R8, UR12, PT ;  /* 0x0000000c08007c0c */ /* 0x000fc4000bf86070 */
[----:B------:R-:W-:Y:S01]  /*05a0*/  SHF.R.S32.HI R87, RZ, 0x1f, R19 ;  /* 0x0000001fff577819 */ /* 0x000fe20000011413 */
[----:B------:R-:W2:Y:S01]  /*05b0*/  @!P2 LDC.64 R24, c[0x0][0x3f8] ;  /* 0x0000fe00ff18ab82 */ /* 0x000ea20000000a00 */
[----:B------:R-:W-:Y:S01]  /*05c0*/  LOP3.LUT R86, R19, R34, RZ, 0xfc, !PT ;  /* 0x0000002213567212 */ /* 0x000fe200078efcff */
[----:B------:R-:W-:Y:S01]  /*05d0*/  IMAD R6, R6, UR14, RZ ;  /* 0x0000000e06067c24 */ /* 0x000fe2000f8e02ff */
[----:B------:R-:W-:-:S03]  /*05e0*/  ISETP.GE.AND.EX P4, PT, R39, UR13, PT, P4 ;  /* 0x0000000d27007c0c */ /* 0x000fc6000bf86340 */
[C---:B------:R-:W-:Y:S02]  /*05f0*/  IMAD.WIDE.U32 R86, R21.reuse, UR14, R86 ;  /* 0x0000000e15567c25 */ /* 0x040fe4000f8e0056 */
[----:B------:R-:W3:Y:S02]  /*0600*/  @!P0 LDC.64 R18, c[0x0][0x3a0] ;  /* 0x0000e800ff128b82 */ /* 0x000ee40000000a00 */
[----:B------:R-:W-:Y:S01]  /*0610*/  IMAD R21, R21, UR15, R6 ;  /* 0x0000000f15157c24 */ /* 0x000fe2000f8e0206 */
[-C--:B------:R-:W-:Y:S02]  /*0620*/  @!P0 MOV R84, R86.reuse ;  /* 0x0000005600548202 */ /* 0x080fe40000000f00 */
[----:B------:R-:W-:Y:S02]  /*0630*/  @!P2 MOV R30, R86 ;  /* 0x00000056001ea202 */ /* 0x000fe40000000f00 */
[----:B------:R-:W-:Y:S01]  /*0640*/  IADD3 R85, PT, PT, R87, R21, RZ ;  /* 0x0000001557557210 */ /* 0x000fe20007ffe0ff */
[----:B-1----:R-:W-:Y:S01]  /*0650*/  @!P0 IMAD R6, R29, R16, RZ ;  /* 0x000000101d068224 */ /* 0x002fe200078e02ff */
[----:B------:R-:W1:Y:S03]  /*0660*/  @!P2 LDC.64 R20, c[0x0][0x3a0] ;  /* 0x0000e800ff14ab82 */ /* 0x000e660000000a00 */
[----:B------:R-:W-:-:S02]  /*0670*/  @!P0 IMAD R29, R27, R17, R6 ;  /* 0x000000111b1d8224 */ /* 0x000fc400078e0206 */
[----:B------:R-:W-:-:S03]  /*0680*/  @!P0 IMAD.WIDE.U32 R26, R27, R16, R84 ;  /* 0x000000101b1a8225 */ /* 0x000fc600078e0054 */
[----:B------:R-:W4:Y:S01]  /*0690*/  @!P4 LDC.64 R16, c[0x0][0x3f8] ;  /* 0x0000fe00ff10cb82 */ /* 0x000f220000000a00 */
[----:B--2---:R-:W-:Y:S01]  /*06a0*/  @!P2 IMAD R10, R31, R24, RZ ;  /* 0x000000181f0aa224 */ /* 0x004fe200078e02ff */
[----:B------:R-:W-:Y:S02]  /*06b0*/  @!P0 IADD3 R27, PT, PT, R27, R29, RZ ;  /* 0x0000001d1b1b8210 */ /* 0x000fe40007ffe0ff */
[C---:B------:R-:W-:Y:S01]  /*06c0*/  @!P0 SHF.L.U32 R29, R26.reuse, 0x1, RZ ;  /* 0x000000011a1d8819 */ /* 0x040fe200000006ff */
[----:B------:R-:W-:Y:S01]  /*06d0*/  @!P2 IMAD R33, R37, R25, R10 ;  /* 0x000000192521a224 */ /* 0x000fe200078e020a */
[----:B------:R-:W-:Y:S02]  /*06e0*/  @!P0 SHF.L.U64.HI R6, R26, 0x1, R27 ;  /* 0x000000011a068819 */ /* 0x000fe4000001021b */
[----:B------:R-:W-:Y:S02]  /*06f0*/  IADD3 R10, PT, PT, R66, 0x120, RZ ;  /* 0x00000120420a7810 */ /* 0x000fe40007ffe0ff */
[----:B---3--:R-:W-:-:S02]  /*0700*/  @!P0 IADD3 R26, P1, PT, R29, R18, RZ ;  /* 0x000000121d1a8210 */ /* 0x008fc40007f3e0ff */
[----:B------:R-:W-:Y:S02]  /*0710*/  ISETP.GE.U32.AND P3, PT, R10, UR12, PT ;  /* 0x0000000c0a007c0c */ /* 0x000fe4000bf66070 */
[----:B------:R-:W-:Y:S02]  /*0720*/  SHF.R.S32.HI R41, RZ, 0x1f, R10 ;  /* 0x0000001fff297819 */ /* 0x000fe4000001140a */
[----:B------:R-:W-:Y:S02]  /*0730*/  @!P0 IADD3.X R27, PT, PT, R6, R19, RZ, P1, !PT ;  /* 0x00000013061b8210 */ /* 0x000fe40000ffe4ff */
[----:B------:R-:W-:Y:S01]  /*0740*/  @!P2 MOV R31, R85 ;  /* 0x00000055001fa202 */ /* 0x000fe20000000f00 */
[----:B------:R-:W2:Y:S01]  /*0750*/  @!P2 LDC.64 R18, c[0x0][0x398] ;  /* 0x0000e600ff12ab82 */ /* 0x000ea20000000a00 */
[----:B------:R-:W-:Y:S01]  /*0760*/  ISETP.GE.AND.EX P3, PT, R41, UR13, PT, P3 ;  /* 0x0000000d29007c0c */ /* 0x000fe2000bf66330 */
[----:B------:R3:W5:Y:S01]  /*0770*/  @!P0 LDG.E R53, desc[UR8][R26.64] ;  /* 0x000000081a358981 */ /* 0x000762000c1e1900 */
[----:B0-----:R-:W-:Y:S01]  /*0780*/  @!P0 IADD3 R28, P5, PT, R29, R22, RZ ;  /* 0x000000161d1c8210 */ /* 0x001fe20007fbe0ff */
[----:B------:R-:W-:-:S03]  /*0790*/  @!P2 IMAD.WIDE.U32 R24, R37, R24, R30 ;  /* 0x000000182518a225 */ /* 0x000fc600078e001e */
[----:B------:R-:W-:Y:S01]  /*07a0*/  @!P0 IADD3.X R29, PT, PT, R6, R23, RZ, P5, !PT ;  /* 0x00000017061d8210 */ /* 0x000fe20002ffe4ff */
[----:B----4-:R-:W-:Y:S01]  /*07b0*/  @!P4 IMAD R6, R39, R16, RZ ;  /* 0x000000102706c224 */ /* 0x010fe200078e02ff */
[----:B------:R-:W-:Y:S01]  /*07c0*/  @!P2 IADD3 R23, PT, PT, R25, R33, RZ ;  /* 0x000000211917a210 */ /* 0x000fe20007ffe0ff */
[----:B---3--:R-:W0:Y:S02]  /*07d0*/  @!P4 LDC.64 R26, c[0x0][0x3a0] ;  /* 0x0000e800ff1acb82 */ /* 0x008e240000000a00 */
[----:B------:R3:W5:Y:S01]  /*07e0*/  @!P0 LDG.E R52, desc[UR8][R28.64] ;  /* 0x000000081c348981 */ /* 0x000762000c1e1900 */
[----:B------:R-:W-:Y:S01]  /*07f0*/  @!P4 IMAD R31, R8, R17, R6 ;  /* 0x00000011081fc224 */ /* 0x000fe200078e0206 */
[----:B------:R-:W-:Y:S02]  /*0800*/  IADD3 R6, PT, PT, R66, 0x140, RZ ;  /* 0x0000014042067810 */ /* 0x000fe40007ffe0ff */
[C---:B------:R-:W-:Y:S02]  /*0810*/  @!P2 SHF.L.U32 R37, R24.reuse, 0x1, RZ ;  /* 0x000000011825a819 */ /* 0x040fe400000006ff */
[----:B------:R-:W-:-:S02]  /*0820*/  @!P2 SHF.L.U64.HI R12, R24, 0x1, R23 ;  /* 0x00000001180ca819 */ /* 0x000fc40000010217 */
[----:B------:R-:W4:Y:S01]  /*0830*/  @!P3 LDC.64 R24, c[0x0][0x3f8] ;  /* 0x0000fe00ff18bb82 */ /* 0x000f220000000a00 */
[----:B---3--:R-:W-:Y:S02]  /*0840*/  @!P4 MOV R28, R86 ;  /* 0x00000056001cc202 */ /* 0x008fe40000000f00 */
[----:B------:R-:W-:Y:S02]  /*0850*/  @!P4 MOV R29, R85 ;  /* 0x00000055001dc202 */ /* 0x000fe40000000f00 */
[----:B------:R-:W-:Y:S02]  /*0860*/  ISETP.GE.U32.AND P0, PT, R6, UR12, PT ;  /* 0x0000000c06007c0c */ /* 0x000fe4000bf06070 */
[----:B------:R-:W-:Y:S01]  /*0870*/  SHF.R.S32.HI R43, RZ, 0x1f, R6 ;  /* 0x0000001fff2b7819 */ /* 0x000fe20000011406 */
[----:B------:R-:W-:Y:S01]  /*0880*/  @!P4 IMAD.WIDE.U32 R16, R8, R16, R28 ;  /* 0x000000100810c225 */ /* 0x000fe200078e001c */
[----:B-1----:R-:W-:Y:S01]  /*0890*/  @!P2 IADD3 R20, P1, PT, R37, R20, RZ ;  /* 0x000000142514a210 */ /* 0x002fe20007f3e0ff */
[----:B------:R-:W1:Y:S01]  /*08a0*/  @!P4 LDC.64 R22, c[0x0][0x398] ;  /* 0x0000e600ff16cb82 */ /* 0x000e620000000a00 */
[----:B------:R-:W-:-:S02]  /*08b0*/  ISETP.GE.AND.EX P0, PT, R43, UR13, PT, P0 ;  /* 0x0000000d2b007c0c */ /* 0x000fc4000bf06300 */
[----:B------:R-:W-:Y:S02]  /*08c0*/  @!P2 IADD3.X R21, PT, PT, R12, R21, RZ, P1, !PT ;  /* 0x000000150c15a210 */ /* 0x000fe40000ffe4ff */
[----:B------:R-:W-:Y:S02]  /*08d0*/  @!P4 IADD3 R17, PT, PT, R17, R31, RZ ;  /* 0x0000001f1111c210 */ /* 0x000fe40007ffe0ff */
[----:B--2---:R-:W-:Y:S02]  /*08e0*/  @!P2 IADD3 R36, P1, PT, R37, R18, RZ ;  /* 0x000000122524a210 */ /* 0x004fe40007f3e0ff */
[----:B------:R-:W-:Y:S02]  /*08f0*/  CS2R R50, SRZ ;  /* 0x0000000000327805 */ /* 0x000fe4000001ff00 */
[----:B------:R-:W-:Y:S02]  /*0900*/  @!P4 SHF.L.U32 R29, R16, 0x1, RZ ;  /* 0x00000001101dc819 */ /* 0x000fe400000006ff */
[----:B------:R-:W-:-:S02]  /*0910*/  @!P2 IADD3.X R37, PT, PT, R12, R19, RZ, P1, !PT ;  /* 0x000000130c25a210 */ /* 0x000fc40000ffe4ff */
[----:B------:R-:W-:Y:S01]  /*0920*/  @!P4 SHF.L.U64.HI R8, R16, 0x1, R17 ;  /* 0x000000011008c819 */ /* 0x000fe20000010211 */
[----:B------:R-:W2:Y:S01]  /*0930*/  @!P3 LDC.64 R18, c[0x0][0x398] ;  /* 0x0000e600ff12bb82 */ /* 0x000ea20000000a00 */
[----:B------:R3:W5:Y:S01]  /*0940*/  @!P2 LDG.E R51, desc[UR8][R20.64] ;  /* 0x000000081433a981 */ /* 0x000762000c1e1900 */
[----:B------:R-:W-:Y:S02]  /*0950*/  IADD3 R33, PT, PT, R66, 0x160, RZ ;  /* 0x0000016042217810 */ /* 0x000fe40007ffe0ff */
[----:B0-----:R-:W-:Y:S01]  /*0960*/  @!P4 IADD3 R30, P5, PT, R29, R26, RZ ;  /* 0x0000001a1d1ec210 */ /* 0x001fe20007fbe0ff */
[----:B----4-:R-:W-:Y:S01]  /*0970*/  @!P3 IMAD R12, R41, R24, RZ ;  /* 0x00000018290cb224 */ /* 0x010fe200078e02ff */
[----:B------:R-:W5:Y:S02]  /*0980*/  @!P2 LDG.E R50, desc[UR8][R36.64] ;  /* 0x000000082432a981 */ /* 0x000f64000c1e1900 */
[----:B------:R-:W0:Y:S01]  /*0990*/  @!P3 LDC.64 R16, c[0x0][0x3a0] ;  /* 0x0000e800ff10bb82 */ /* 0x000e220000000a00 */
[----:B------:R-:W-:-:S02]  /*09a0*/  ISETP.GE.U32.AND P1, PT, R33, UR12, PT ;  /* 0x0000000c21007c0c */ /* 0x000fc4000bf26070 */
[----:B------:R-:W-:-:S05]  /*09b0*/  SHF.R.S32.HI R45, RZ, 0x1f, R33 ;  /* 0x0000001fff2d7819 */ /* 0x000fca0000011421 */
[----:B---3--:R-:W3:Y:S01]  /*09c0*/  @!P0 LDC.64 R20, c[0x0][0x3f8] ;  /* 0x0000fe00ff148b82 */ /* 0x008ee20000000a00 */
[----:B------:R-:W-:Y:S02]  /*09d0*/  @!P4 IADD3.X R31, PT, PT, R8, R27, RZ, P5, !PT ;  /* 0x0000001b081fc210 */ /* 0x000fe40002ffe4ff */
[----:B------:R-:W-:Y:S02]  /*09e0*/  @!P3 MOV R26, R86 ;  /* 0x00000056001ab202 */ /* 0x000fe40000000f00 */
[----:B------:R-:W-:Y:S01]  /*09f0*/  @!P3 MOV R27, R85 ;  /* 0x00000055001bb202 */ /* 0x000fe20000000f00 */
[C---:B------:R-:W-:Y:S01]  /*0a00*/  @!P3 IMAD R39, R10.reuse, R25, R12 ;  /* 0x000000190a27b224 */ /* 0x040fe200078e020c */
[----:B------:R-:W-:Y:S02]  /*0a10*/  ISETP.GE.AND.EX P1, PT, R45, UR13, PT, P1 ;  /* 0x0000000d2d007c0c */ /* 0x000fe4000bf26310 */
[----:B-1----:R-:W-:Y:S01]  /*0a20*/  @!P4 IADD3 R28, P2, PT, R29, R22, RZ ;  /* 0x000000161d1cc210 */ /* 0x002fe20007f5e0ff */
[----:B------:R-:W-:Y:S01]  /*0a30*/  @!P3 IMAD.WIDE.U32 R24, R10, R24, R26 ;  /* 0x000000180a18b225 */ /* 0x000fe200078e001a */
[----:B------:R-:W-:-:S02]  /*0a40*/  CS2R R48, SRZ ;  /* 0x0000000000307805 */ /* 0x000fc4000001ff00 */
[----:B------:R-:W-:Y:S02]  /*0a50*/  @!P4 IADD3.X R29, PT, PT, R8, R23, RZ, P2, !PT ;  /* 0x00000017081dc210 */ /* 0x000fe400017fe4ff */
[----:B------:R-:W-:Y:S02]  /*0a60*/  @!P3 IADD3 R25, PT, PT, R25, R39, RZ ;  /* 0x000000271919b210 */ /* 0x000fe40007ffe0ff */
[C---:B------:R-:W-:Y:S01]  /*0a70*/  @!P3 SHF.L.U32 R27, R24.reuse, 0x1, RZ ;  /* 0x00000001181bb819 */ /* 0x040fe200000006ff */
[----:B------:R1:W5:Y:S01]  /*0a80*/  @!P4 LDG.E R49, desc[UR8][R30.64] ;  /* 0x000000081e31c981 */ /* 0x000362000c1e1900 */
[----:B------:R-:W-:Y:S01]  /*0a90*/  @!P3 SHF.L.U64.HI R8, R24, 0x1, R25 ;  /* 0x000000011808b819 */ /* 0x000fe20000010219 */
[----:B------:R-:W4:Y:S01]  /*0aa0*/  @!P1 LDC.64 R22, c[0x0][0x3f8] ;  /* 0x0000fe00ff169b82 */ /* 0x000f220000000a00 */
[C---:B0-----:R-:W-:Y:S01]  /*0ab0*/  @!P3 IADD3 R16, P2, PT, R27.reuse, R16, RZ ;  /* 0x000000101b10b210 */ /* 0x041fe20007f5e0ff */
[----:B------:R0:W5:Y:S01]  /*0ac0*/  @!P4 LDG.E R48, desc[UR8][R28.64] ;  /* 0x000000081c30c981 */ /* 0x000162000c1e1900 */
[----:B--2---:R-:W-:-:S02]  /*0ad0*/  @!P3 IADD3 R26, P4, PT, R27, R18, RZ ;  /* 0x000000121b1ab210 */ /* 0x004fc40007f9e0ff */
[----:B------:R-:W-:Y:S01]  /*0ae0*/  IADD3 R41, PT, PT, R66, 0x180, RZ ;  /* 0x0000018042297810 */ /* 0x000fe20007ffe0ff */
[----:B---3--:R-:W-:Y:S01]  /*0af0*/  @!P0 IMAD R10, R43, R20, RZ ;  /* 0x000000142b0a8224 */ /* 0x008fe200078e02ff */
[C---:B------:R-:W-:Y:S01]  /*0b00*/  @!P3 IADD3.X R17, PT, PT, R8.reuse, R17, RZ, P2, !PT ;  /* 0x000000110811b210 */ /* 0x040fe200017fe4ff */
[----:B------:R-:W2:Y:S01]  /*0b10*/  @!P0 LDC.64 R24, c[0x0][0x3a0] ;  /* 0x0000e800ff188b82 */ /* 0x000ea20000000a00 */
[----:B------:R-:W-:Y:S02]  /*0b20*/  @!P3 IADD3.X R27, PT, PT, R8, R19, RZ, P4, !PT ;  /* 0x00000013081bb210 */ /* 0x000fe400027fe4ff */
[----:B------:R-:W-:Y:S02]  /*0b30*/  ISETP.GE.U32.AND P2, PT, R41, UR12, PT ;  /* 0x0000000c29007c0c */ /* 0x000fe4000bf46070 */
[----:B------:R-:W-:Y:S02]  /*0b40*/  SHF.R.S32.HI R71, RZ, 0x1f, R41 ;  /* 0x0000001fff477819 */ /* 0x000fe40000011429 */
[----:B------:R-:W-:Y:S01]  /*0b50*/  @!P0 MOV R18, R86 ;  /* 0x0000005600128202 */ /* 0x000fe20000000f00 */
[----:B-1----:R-:W1:Y:S01]  /*0b60*/  @!P0 LDC.64 R30, c[0x0][0x398] ;  /* 0x0000e600ff1e8b82 */ /* 0x002e620000000a00 */
[----:B------:R-:W-:Y:S01]  /*0b70*/  @!P0 MOV R19, R85 ;  /* 0x0000005500138202 */ /* 0x000fe20000000f00 */
[C---:B------:R-:W-:Y:S01]  /*0b80*/  @!P0 IMAD R37, R6.reuse, R21, R10 ;  /* 0x0000001506258224 */ /* 0x040fe200078e020a */
[----:B------:R-:W-:Y:S01]  /*0b90*/  ISETP.GE.AND.EX P2, PT, R71, UR13, PT, P2 ;  /* 0x0000000d47007c0c */ /* 0x000fe2000bf46320 */
[----:B------:R-:W-:Y:S01]  /*0ba0*/  @!P0 IMAD.WIDE.U32 R20, R6, R20, R18 ;  /* 0x0000001406148225 */ /* 0x000fe200078e0012 */
[----:B------:R-:W-:-:S04]  /*0bb0*/  CS2R R46, SRZ ;  /* 0x00000000002e7805 */ /* 0x000fc8000001ff00 */
[----:B------:R-:W-:Y:S02]  /*0bc0*/  @!P0 IADD3 R19, PT, PT, R21, R37, RZ ;  /* 0x0000002515138210 */ /* 0x000fe40007ffe0ff */
[----:B------:R3:W5:Y:S01]  /*0bd0*/  @!P3 LDG.E R47, desc[UR8][R16.64] ;  /* 0x00000008102fb981 */ /* 0x000762000c1e1900 */
[C---:B0-----:R-:W-:Y:S02]  /*0be0*/  @!P0 SHF.L.U32 R29, R20.reuse, 0x1, RZ ;  /* 0x00000001141d8819 */ /* 0x041fe400000006ff */
[----:B------:R-:W-:Y:S01]  /*0bf0*/  @!P0 SHF.L.U64.HI R6, R20, 0x1, R19 ;  /* 0x0000000114068819 */ /* 0x000fe20000010213 */
[----:B------:R0:W5:Y:S01]  /*0c00*/  @!P3 LDG.E R46, desc[UR8][R26.64] ;  /* 0x000000081a2eb981 */ /* 0x000162000c1e1900 */
[----:B------:R-:W-:Y:S01]  /*0c10*/  IADD3 R37, PT, PT, R66, 0x1a0, RZ ;  /* 0x000001a042257810 */ /* 0x000fe20007ffe0ff */
[----:B------:R-:W1:Y:S01]  /*0c20*/  @!P1 LDC.64 R18, c[0x0][0x3a0] ;  /* 0x0000e800ff129b82 */ /* 0x000e620000000a00 */
[----:B----4-:R-:W-:Y:S02]  /*0c30*/  @!P1 IMAD R8, R45, R22, RZ ;  /* 0x000000162d089224 */ /* 0x010fe400078e02ff */
[----:B------:R-:W-:-:S05]  /*0c40*/  ISETP.GE.U32.AND P4, PT, R37, UR12, PT ;  /* 0x0000000c25007c0c */ /* 0x000fca000bf86070 */
[----:B---3--:R-:W3:Y:S01]  /*0c50*/  @!P1 LDC.64 R16, c[0x0][0x398] ;  /* 0x0000e600ff109b82 */ /* 0x008ee20000000a00 */
[----:B------:R-:W-:Y:S02]  /*0c60*/  SHF.R.S32.HI R43, RZ, 0x1f, R37 ;  /* 0x0000001fff2b7819 */ /* 0x000fe40000011425 */
[----:B0-----:R-:W-:-:S05]  /*0c70*/  @!P1 MOV R26, R86 ;  /* 0x00000056001a9202 */ /* 0x001fca0000000f00 */
[----:B------:R-:W0:Y:S01]  /*0c80*/  @!P2 LDC.64 R20, c[0x0][0x3f8] ;  /* 0x0000fe00ff14ab82 */ /* 0x000e220000000a00 */
[----:B------:R-:W-:Y:S01]  /*0c90*/  @!P1 MOV R27, R85 ;  /* 0x00000055001b9202 */ /* 0x000fe20000000f00 */
[----:B------:R-:W-:Y:S01]  /*0ca0*/  @!P1 IMAD R67, R33, R23, R8 ;  /* 0x0000001721439224 */ /* 0x000fe200078e0208 */
[----:B------:R-:W-:Y:S01]  /*0cb0*/  ISETP.GE.AND.EX P4, PT, R43, UR13, PT, P4 ;  /* 0x0000000d2b007c0c */ /* 0x000fe2000bf86340 */
[----:B------:R-:W-:Y:S01]  /*0cc0*/  @!P1 IMAD.WIDE.U32 R22, R33, R22, R26 ;  /* 0x0000001621169225 */ /* 0x000fe200078e001a */
[----:B--2---:R-:W-:-:S03]  /*0cd0*/  @!P0 IADD3 R24, P3, PT, R29, R24, RZ ;  /* 0x000000181d188210 */ /* 0x004fc60007f7e0ff */
[----:B------:R-:W2:Y:S01]  /*0ce0*/  @!P2 LDC.64 R26, c[0x0][0x3a0] ;  /* 0x0000e800ff1aab82 */ /* 0x000ea20000000a00 */
[----:B-1----:R-:W-:Y:S02]  /*0cf0*/  @!P0 IADD3 R30, P5, PT, R29, R30, RZ ;  /* 0x0000001e1d1e8210 */ /* 0x002fe40007fbe0ff */
[----:B------:R-:W-:Y:S02]  /*0d00*/  IADD3 R39, PT, PT, R66, 0x1c0, RZ ;  /* 0x000001c042277810 */ /* 0x000fe40007ffe0ff */
[----:B------:R-:W-:Y:S02]  /*0d10*/  @!P1 IADD3 R29, PT, PT, R23, R67, RZ ;  /* 0x00000043171d9210 */ /* 0x000fe40007ffe0ff */
[----:B------:R-:W-:Y:S01]  /*0d20*/  @!P0 IADD3.X R25, PT, PT, R6, R25, RZ, P3, !PT ;  /* 0x0000001906198210 */ /* 0x000fe20001ffe4ff */
[----:B------:R-:W1:Y:S01]  /*0d30*/  @!P2 LDC.64 R32, c[0x0][0x398] ;  /* 0x0000e600ff20ab82 */ /* 0x000e620000000a00 */
[----:B------:R-:W-:Y:S02]  /*0d40*/  ISETP.GE.U32.AND P3, PT, R39, UR12, PT ;  /* 0x0000000c27007c0c */ /* 0x000fe4000bf66070 */
[----:B------:R-:W-:-:S02]  /*0d50*/  SHF.R.S32.HI R69, RZ, 0x1f, R39 ;  /* 0x0000001fff457819 */ /* 0x000fc40000011427 */
[----:B------:R-:W-:Y:S02]  /*0d60*/  @!P0 IADD3.X R31, PT, PT, R6, R31, RZ, P5, !PT ;  /* 0x0000001f061f8210 */ /* 0x000fe40002ffe4ff */
[C---:B------:R-:W-:Y:S02]  /*0d70*/  @!P1 SHF.L.U32 R23, R22.reuse, 0x1, RZ ;  /* 0x0000000116179819 */ /* 0x040fe400000006ff */
[----:B------:R-:W-:Y:S02]  /*0d80*/  @!P1 SHF.L.U64.HI R6, R22, 0x1, R29 ;  /* 0x0000000116069819 */ /* 0x000fe4000001021d */
[----:B------:R-:W-:Y:S01]  /*0d90*/  CS2R R44, SRZ ;  /* 0x00000000002c7805 */ /* 0x000fe2000001ff00 */
[----:B------:R-:W4:Y:S01]  /*0da0*/  @!P4 LDC.64 R28, c[0x0][0x3f8] ;  /* 0x0000fe00ff1ccb82 */ /* 0x000f220000000a00 */
[----:B------:R-:W-:Y:S01]  /*0db0*/  ISETP.GE.AND.EX P3, PT, R69, UR13, PT, P3 ;  /* 0x0000000d45007c0c */ /* 0x000fe2000bf66330 */
[----:B0-----:R-:W-:Y:S01]  /*0dc0*/  @!P2 IMAD R8, R71, R20, RZ ;  /* 0x000000144708a224 */ /* 0x001fe200078e02ff */
[----:B------:R-:W-:-:S02]  /*0dd0*/  @!P1 IADD3 R18, P5, PT, R23, R18, RZ ;  /* 0x0000001217129210 */ /* 0x000fc40007fbe0ff */
[----:B---3--:R-:W-:Y:S01]  /*0de0*/  @!P1 IADD3 R16, P6, PT, R23, R16, RZ ;  /* 0x0000001017109210 */ /* 0x008fe20007fde0ff */
[----:B------:R0:W5:Y:S01]  /*0df0*/  @!P0 LDG.E R45, desc[UR8][R24.64] ;  /* 0x00000008182d8981 */ /* 0x000162000c1e1900 */
[----:B------:R-:W-:Y:S02]  /*0e00*/  @!P2 MOV R22, R86 ;  /* 0x000000560016a202 */ /* 0x000fe40000000f00 */
[----:B------:R-:W-:Y:S01]  /*0e10*/  @!P2 MOV R23, R85 ;  /* 0x000000550017a202 */ /* 0x000fe20000000f00 */
[----:B------:R3:W5:Y:S01]  /*0e20*/  @!P0 LDG.E R44, desc[UR8][R30.64] ;  /* 0x000000081e2c8981 */ /* 0x000762000c1e1900 */
[C---:B0-----:R-:W-:Y:S02]  /*0e30*/  @!P2 IMAD R25, R41.reuse, R21, R8 ;  /* 0x000000152919a224 */ /* 0x041fe400078e0208 */
[----:B------:R-:W-:-:S05]  /*0e40*/  @!P2 IMAD.WIDE.U32 R20, R41, R20, R22 ;  /* 0x000000142914a225 */ /* 0x000fca00078e0016 */
[----:B------:R-:W-:Y:S02]  /*0e50*/  @!P2 IADD3 R41, PT, PT, R21, R25, RZ ;  /* 0x000000191529a210 */ /* 0x000fe40007ffe0ff */
[C---:B------:R-:W-:Y:S01]  /*0e60*/  @!P2 SHF.L.U32 R21, R20.reuse, 0x1, RZ ;  /* 0x000000011415a819 */ /* 0x040fe200000006ff */
[----:B------:R-:W0:Y:S01]  /*0e70*/  @!P3 LDC.64 R24, c[0x0][0x3f8] ;  /* 0x0000fe00ff18bb82 */ /* 0x000e220000000a00 */
[----:B------:R-:W-:Y:S02]  /*0e80*/  @!P2 SHF.L.U64.HI R20, R20, 0x1, R41 ;  /* 0x000000011414a819 */ /* 0x000fe40000010229 */
[----:B--2---:R-:W-:Y:S02]  /*0e90*/  @!P2 IADD3 R26, P0, PT, R21, R26, RZ ;  /* 0x0000001a151aa210 */ /* 0x004fe40007f1e0ff */
[C---:B------:R-:W-:Y:S02]  /*0ea0*/  @!P1 IADD3.X R19, PT, PT, R6.reuse, R19, RZ, P5, !PT ;  /* 0x0000001306139210 */ /* 0x040fe40002ffe4ff */
[----:B------:R-:W-:Y:S01]  /*0eb0*/  @!P1 IADD3.X R17, PT, PT, R6, R17, RZ, P6, !PT ;  /* 0x0000001106119210 */ /* 0x000fe200037fe4ff */
[----:B----4-:R-:W-:Y:S01]  /*0ec0*/  @!P4 IMAD R6, R43, R28, RZ ;  /* 0x0000001c2b06c224 */ /* 0x010fe200078e02ff */
[----:B------:R-:W-:-:S02]  /*0ed0*/  @!P2 IADD3.X R27, PT, PT, R20, R27, RZ, P0, !PT ;  /* 0x0000001b141ba210 */ /* 0x000fc400007fe4ff */
[----:B------:R-:W-:Y:S02]  /*0ee0*/  MOV R14, RZ ;  /* 0x000000ff000e7202 */ /* 0x000fe40000000f00 */
[----:B-1----:R-:W-:Y:S02]  /*0ef0*/  @!P2 IADD3 R32, P0, PT, R21, R32, RZ ;  /* 0x000000201520a210 */ /* 0x002fe40007f1e0ff */
[----:B------:R-:W-:Y:S02]  /*0f00*/  CS2R R22, SRZ ;  /* 0x0000000000167805 */ /* 0x000fe4000001ff00 */
[----:B------:R-:W-:Y:S02]  /*0f10*/  IADD3 R43, PT, PT, R66, 0xa0, RZ ;  /* 0x000000a0422b7810 */ /* 0x000fe40007ffe0ff */
[----:B------:R-:W-:Y:S01]  /*0f20*/  @!P2 IADD3.X R33, PT, PT, R20, R33, RZ, P0, !PT ;  /* 0x000000211421a210 */ /* 0x000fe200007fe4ff */
[----:B------:R1:W5:Y:S01]  /*0f30*/  @!P2 LDG.E R14, desc[UR8][R26.64] ;  /* 0x000000081a0ea981 */ /* 0x000362000c1e1900 */
[----:B------:R-:W-:Y:S01]  /*0f40*/  ISETP.GE.U32.AND P0, PT, R43, UR12, PT ;  /* 0x0000000c2b007c0c */ /* 0x000fe2000bf06070 */
[----:B------:R-:W2:Y:S01]  /*0f50*/  @!P4 LDC.64 R20, c[0x0][0x3a0] ;  /* 0x0000e800ff14cb82 */ /* 0x000ea20000000a00 */
[----:B------:R-:W-:Y:S01]  /*0f60*/  SHF.R.S32.HI R67, RZ, 0x1f, R43 ;  /* 0x0000001fff437819 */ /* 0x000fe2000001142b */
[----:B------:R4:W5:Y:S01]  /*0f70*/  @!P1 LDG.E R23, desc[UR8][R18.64] ;  /* 0x0000000812179981 */ /* 0x000962000c1e1900 */
[----:B---3--:R-:W-:-:S02]  /*0f80*/  @!P4 IMAD R31, R37, R29, R6 ;  /* 0x0000001d251fc224 */ /* 0x008fc400078e0206 */
[----:B------:R-:W-:Y:S01]  /*0f90*/  ISETP.GE.AND.EX P0, PT, R67, UR13, PT, P0 ;  /* 0x0000000d43007c0c */ /* 0x000fe2000bf06300 */
[----:B------:R3:W5:Y:S01]  /*0fa0*/  @!P1 LDG.E R22, desc[UR8][R16.64] ;  /* 0x0000000810169981 */ /* 0x000762000c1e1900 */
[----:B-1----:R-:W-:Y:S02]  /*0fb0*/  @!P4 MOV R26, R86 ;  /* 0x00000056001ac202 */ /* 0x002fe40000000f00 */
[----:B------:R-:W-:Y:S01]  /*0fc0*/  @!P4 MOV R27, R85 ;  /* 0x00000055001bc202 */ /* 0x000fe20000000f00 */
[----:B----4-:R-:W1:Y:S01]  /*0fd0*/  @!P4 LDC.64 R18, c[0x0][0x398] ;  /* 0x0000e600ff12cb82 */ /* 0x010e620000000a00 */
[----:B------:R-:W-:Y:S01]  /*0fe0*/  ISETP.GE.U32.AND P1, PT, R66, UR12, PT ;  /* 0x0000000c42007c0c */ /* 0x000fe2000bf26070 */
[----:B------:R-:W-:Y:S01]  /*0ff0*/  @!P4 IMAD.WIDE.U32 R28, R37, R28, R26 ;  /* 0x0000001c251cc225 */ /* 0x000fe200078e001a */
[----:B------:R-:W-:-:S05]  /*1000*/  @!P3 MOV R26, R86 ;  /* 0x00000056001ab202 */ /* 0x000fca0000000f00 */
[----:B---3--:R-:W3:Y:S01]  /*1010*/  @!P3 LDC.64 R16, c[0x0][0x3a0] ;  /* 0x0000e800ff10bb82 */ /* 0x008ee20000000a00 */
[-C--:B0-----:R-:W-:Y:S01]  /*1020*/  @!P3 IMAD R6, R69, R24.reuse, RZ ;  /* 0x000000184506b224 */ /* 0x081fe200078e02ff */
[----:B------:R-:W-:Y:S02]  /*1030*/  ISETP.GE.AND.EX P1, PT, R7, UR13, PT, P1 ;  /* 0x0000000d07007c0c */ /* 0x000fe4000bf26310 */
[----:B------:R-:W-:Y:S02]  /*1040*/  @!P3 MOV R27, R85 ;  /* 0x00000055001bb202 */ /* 0x000fe40000000f00 */
[----:B------:R-:W-:Y:S01]  /*1050*/  @!P4 IADD3 R29, PT, PT, R29, R31, RZ ;  /* 0x0000001f1d1dc210 */ /* 0x000fe20007ffe0ff */
[C---:B------:R-:W-:Y:S02]  /*1060*/  @!P3 IMAD R37, R39.reuse, R25, R6 ;  /* 0x000000192725b224 */ /* 0x040fe400078e0206 */
[----:B------:R-:W-:Y:S01]  /*1070*/  @!P3 IMAD.WIDE.U32 R24, R39, R24, R26 ;  /* 0x000000182718b225 */ /* 0x000fe200078e001a */
[C---:B------:R-:W-:Y:S01]  /*1080*/  @!P4 SHF.L.U32 R39, R28.reuse, 0x1, RZ ;  /* 0x000000011c27c819 */ /* 0x040fe200000006ff */
[----:B------:R-:W0:Y:S01]  /*1090*/  @!P3 LDC.64 R26, c[0x0][0x398] ;  /* 0x0000e600ff1abb82 */ /* 0x000e220000000a00 */
[----:B------:R-:W-:-:S02]  /*10a0*/  @!P4 SHF.L.U64.HI R8, R28, 0x1, R29 ;  /* 0x000000011c08c819 */ /* 0x000fc4000001021d */
[----:B------:R-:W-:-:S05]  /*10b0*/  MOV R6, RZ ;  /* 0x000000ff00067202 */ /* 0x000fca0000000f00 */
[----:B------:R-:W4:Y:S01]  /*10c0*/  @!P0 LDC.64 R28, c[0x0][0x3f8] ;  /* 0x0000fe00ff1c8b82 */ /* 0x000f220000000a00 */
[----:B------:R-:W-:Y:S01]  /*10d0*/  @!P3 IADD3 R37, PT, PT, R25, R37, RZ ;  /* 0x000000251925b210 */ /* 0x000fe20007ffe0ff */
[----:B------:R0:W5:Y:S01]  /*10e0*/  @!P2 LDG.E R6, desc[UR8][R32.64] ;  /* 0x000000082006a981 */ /* 0x000162000c1e1900 */
[----:B------:R-:W-:-:S05]  /*10f0*/  @!P3 SHF.L.U32 R25, R24, 0x1, RZ ;  /* 0x000000011819b819 */ /* 0x000fca00000006ff */
[----:B------:R-:W0:Y:S01]  /*1100*/  @!P1 LDC.64 R30, c[0x0][0x3f8] ;  /* 0x0000fe00ff1e9b82 */ /* 0x000e220000000a00 */
[C---:B--2---:R-:W-:Y:S02]  /*1110*/  @!P4 IADD3 R40, P2, PT, R39.reuse, R20, RZ ;  /* 0x000000142728c210 */ /* 0x044fe40007f5e0ff */
[----:B-1----:R-:W-:Y:S02]  /*1120*/  @!P4 IADD3 R38, P5, PT, R39, R18, RZ ;  /* 0x000000122726c210 */ /* 0x002fe40007fbe0ff */
[----:B------:R-:W-:Y:S02]  /*1130*/  @!P3 SHF.L.U64.HI R42, R24, 0x1, R37 ;  /* 0x00000001182ab819 */ /* 0x000fe40000010225 */
[----:B---3--:R-:W-:Y:S02]  /*1140*/  @!P3 IADD3 R36, P6, PT, R25, R16, RZ ;  /* 0x000000101924b210 */ /* 0x008fe40007fde0ff */
[C---:B------:R-:W-:Y:S02]  /*1150*/  @!P4 IADD3.X R41, PT, PT, R8.reuse, R21, RZ, P2, !PT ;  /* 0x000000150829c210 */ /* 0x040fe400017fe4ff */
[----:B------:R-:W-:Y:S01]  /*1160*/  @!P4 IADD3.X R39, PT, PT, R8, R19, RZ, P5, !PT ;  /* 0x000000130827c210 */ /* 0x000fe20002ffe4ff */
[----:B------:R-:W1:Y:S01]  /*1170*/  @!P1 LDC.64 R20, c[0x0][0x3a0] ;  /* 0x0000e800ff149b82 */ /* 0x000e620000000a00 */
[----:B------:R-:W-:-:S02]  /*1180*/  MOV R8, RZ ;  /* 0x000000ff00087202 */ /* 0x000fc40000000f00 */
[----:B------:R-:W-:Y:S02]  /*1190*/  MOV R10, RZ ;  /* 0x000000ff000a7202 */ /* 0x000fe40000000f00 */
[----:B------:R-:W-:Y:S02]  /*11a0*/  MOV R12, RZ ;  /* 0x000000ff000c7202 */ /* 0x000fe40000000f00 */
[----:B------:R-:W-:Y:S01]  /*11b0*/  @!P3 IADD3.X R37, PT, PT, R42, R17, RZ, P6, !PT ;  /* 0x000000112a25b210 */ /* 0x000fe200037fe4ff */
[----:B------:R-:W5:Y:S01]  /*11c0*/  @!P4 LDG.E R8, desc[UR8][R40.64] ;  /* 0x000000082808c981 */ /* 0x000f62000c1e1900 */
[----:B----4-:R-:W-:Y:S01]  /*11d0*/  @!P0 IMAD R68, R67, R28, RZ ;  /* 0x0000001c43448224 */ /* 0x010fe200078e02ff */
[----:B------:R-:W-:Y:S01]  /*11e0*/  ISETP.GE.U32.AND P2, PT, R62, UR12, PT ;  /* 0x0000000c3e007c0c */ /* 0x000fe2000bf46070 */
[----:B------:R-:W2:Y:S01]  /*11f0*/  @!P1 LDC.64 R16, c[0x0][0x398] ;  /* 0x0000e600ff109b82 */ /* 0x000ea20000000a00 */
[----:B------:R-:W5:Y:S01]  /*1200*/  @!P4 LDG.E R10, desc[UR8][R38.64] ;  /* 0x00000008260ac981 */ /* 0x000f62000c1e1900 */
[----:B0-----:R-:W-:-:S03]  /*1210*/  @!P3 IADD3 R32, P4, PT, R25, R26, RZ ;  /* 0x0000001a1920b210 */ /* 0x001fc60007f9e0ff */
[----:B------:R0:W5:Y:S01]  /*1220*/  @!P3 LDG.E R12, desc[UR8][R36.64] ;  /* 0x00000008240cb981 */ /* 0x000162000c1e1900 */
[----:B------:R-:W-:Y:S01]  /*1230*/  @!P3 IADD3.X R33, PT, PT, R42, R27, RZ, P4, !PT ;  /* 0x0000001b2a21b210 */ /* 0x000fe200027fe4ff */
[----:B------:R-:W-:Y:S01]  /*1240*/  @!P0 IMAD R27, R43, R29, R68 ;  /* 0x0000001d2b1b8224 */ /* 0x000fe200078e0244 */
[----:B------:R-:W-:Y:S01]  /*1250*/  ISETP.GE.AND.EX P2, PT, R9, UR13, PT, P2 ;  /* 0x0000000d09007c0c */ /* 0x000fe2000bf46320 */
[----:B------:R-:W3:Y:S01]  /*1260*/  @!P0 LDC.64 R18, c[0x0][0x398] ;  /* 0x0000e600ff128b82 */ /* 0x000ee20000000a00 */
[----:B0-----:R-:W-:Y:S02]  /*1270*/  @!P0 MOV R36, R86 ;  /* 0x0000005600248202 */ /* 0x001fe40000000f00 */
[-C--:B------:R-:W-:Y:S01]  /*1280*/  @!P0 MOV R37, R85.reuse ;  /* 0x0000005500258202 */ /* 0x080fe20000000f00 */
[----:B------:R-:W-:Y:S01]  /*1290*/  @!P1 IMAD R26, R7, R30, RZ ;  /* 0x0000001e071a9224 */ /* 0x000fe200078e02ff */
[----:B------:R-:W-:-:S03]  /*12a0*/  @!P1 MOV R29, R85 ;  /* 0x00000055001d9202 */ /* 0x000fc60000000f00 */
[----:B------:R-:W0:Y:S01]  /*12b0*/  @!P0 LDC.64 R24, c[0x0][0x3a0] ;  /* 0x0000e800ff188b82 */ /* 0x000e220000000a00 */
[----:B------:R-:W-:Y:S01]  /*12c0*/  @!P0 IMAD.WIDE.U32 R36, R43, R28, R36 ;  /* 0x0000001c2b248225 */ /* 0x000fe200078e0024 */
[----:B------:R-:W-:-:S03]  /*12d0*/  @!P1 MOV R28, R86 ;  /* 0x00000056001c9202 */ /* 0x000fc60000000f00 */
[C---:B------:R-:W-:Y:S02]  /*12e0*/  @!P1 IMAD R39, R66.reuse, R31, R26 ;  /* 0x0000001f42279224 */ /* 0x040fe400078e021a */
[----:B------:R-:W-:Y:S01]  /*12f0*/  @!P1 IMAD.WIDE.U32 R28, R66, R30, R28 ;  /* 0x0000001e421c9225 */ /* 0x000fe200078e001c */
[----:B------:R-:W-:Y:S02]  /*1300*/  MOV R67, RZ ;  /* 0x000000ff00437202 */ /* 0x000fe40000000f00 */
[----:B------:R-:W-:Y:S02]  /*1310*/  @!P0 IADD3 R37, PT, PT, R37, R27, RZ ;  /* 0x0000001b25258210 */ /* 0x000fe40007ffe0ff */
[----:B------:R-:W-:Y:S01]  /*1320*/  @!P1 IADD3 R29, PT, PT, R29, R39, RZ ;  /* 0x000000271d1d9210 */ /* 0x000fe20007ffe0ff */
[----:B------:R-:W4:Y:S01]  /*1330*/  @!P2 LDC.64 R26, c[0x0][0x3f8] ;  /* 0x0000fe00ff1aab82 */ /* 0x000f220000000a00 */
[C---:B------:R-:W-:Y:S01]  /*1340*/  @!P1 SHF.L.U32 R43, R28.reuse, 0x1, RZ ;  /* 0x000000011c2b9819 */ /* 0x040fe200000006ff */
[----:B------:R4:W5:Y:S01]  /*1350*/  @!P3 LDG.E R67, desc[UR8][R32.64] ;  /* 0x000000082043b981 */ /* 0x000962000c1e1900 */
[----:B------:R-:W-:-:S02]  /*1360*/  @!P1 SHF.L.U64.HI R28, R28, 0x1, R29 ;  /* 0x000000011c1c9819 */ /* 0x000fc4000001021d */
[----:B-1----:R-:W-:-:S04]  /*1370*/  @!P1 IADD3 R40, P3, PT, R43, R20, RZ ;  /* 0x000000142b289210 */ /* 0x002fc80007f7e0ff */
[----:B------:R-:W-:Y:S02]  /*1380*/  @!P1 IADD3.X R41, PT, PT, R28, R21, RZ, P3, !PT ;  /* 0x000000151c299210 */ /* 0x000fe40001ffe4ff */
[----:B------:R-:W1:Y:S01]  /*1390*/  LDC.64 R20, c[0x0][0x3b8] ;  /* 0x0000ee00ff147b82 */ /* 0x000e620000000a00 */
[----:B--2---:R-:W-:-:S04]  /*13a0*/  @!P1 IADD3 R42, P4, PT, R43, R16, RZ ;  /* 0x000000102b2a9210 */ /* 0x004fc80007f9e0ff */
[----:B------:R-:W-:Y:S02]  /*13b0*/  @!P1 IADD3.X R43, PT, PT, R28, R17, RZ, P4, !PT ;  /* 0x000000111c2b9210 */ /* 0x000fe400027fe4ff */
[----:B------:R-:W-:Y:S02]  /*13c0*/  ISETP.GE.U32.AND P4, PT, R61, UR12, PT ;  /* 0x0000000c3d007c0c */ /* 0x000fe4000bf86070 */
[C---:B------:R-:W-:Y:S02]  /*13d0*/  @!P0 SHF.L.U32 R31, R36.reuse, 0x1, RZ ;  /* 0x00000001241f8819 */ /* 0x040fe400000006ff */
[----:B------:R-:W-:Y:S02]  /*13e0*/  ISETP.GE.AND.EX P4, PT, R11, UR13, PT, P4 ;  /* 0x0000000d0b007c0c */ /* 0x000fe4000bf86340 */
[----:B------:R-:W-:Y:S02]  /*13f0*/  @!P0 SHF.L.U64.HI R36, R36, 0x1, R37 ;  /* 0x0000000124248819 */ /* 0x000fe40000010225 */
[----:B---3--:R-:W-:-:S02]  /*1400*/  @!P0 IADD3 R30, P6, PT, R31, R18, RZ ;  /* 0x000000121f1e8210 */ /* 0x008fc40007fde0ff */
[----:B0-----:R-:W-:Y:S01]  /*1410*/  @!P0 IADD3 R38, P5, PT, R31, R24, RZ ;  /* 0x000000181f268210 */ /* 0x001fe20007fbe0ff */
[----:B----4-:R-:W-:Y:S01]  /*1420*/  @!P2 IMAD R16, R9, R26, RZ ;  /* 0x0000001a0910a224 */ /* 0x010fe200078e02ff */
[C---:B------:R-:W-:Y:S02]  /*1430*/  @!P0 IADD3.X R31, PT, PT, R36.reuse, R19, RZ, P6, !PT ;  /* 0x00000013241f8210 */ /* 0x040fe400037fe4ff */
[----:B------:R-:W-:Y:S01]  /*1440*/  @!P0 IADD3.X R39, PT, PT, R36, R25, RZ, P5, !PT ;  /* 0x0000001924278210 */ /* 0x000fe20002ffe4ff */
[----:B------:R-:W0:Y:S01]  /*1450*/  @!P2 LDC.64 R18, c[0x0][0x3a0] ;  /* 0x0000e800ff12ab82 */ /* 0x000e220000000a00 */
[----:B------:R-:W-:Y:S02]  /*1460*/  ISETP.GE.U32.AND P5, PT, R60, UR12, PT ;  /* 0x0000000c3c007c0c */ /* 0x000fe4000bfa6070 */
[----:B------:R-:W-:Y:S02]  /*1470*/  @!P2 MOV R24, R86 ;  /* 0x000000560018a202 */ /* 0x000fe40000000f00 */
[----:B------:R-:W-:Y:S01]  /*1480*/  @!P2 MOV R25, R85 ;  /* 0x000000550019a202 */ /* 0x000fe20000000f00 */
[----:B------:R-:W-:Y:S01]  /*1490*/  @!P2 IMAD R69, R62, R27, R16 ;  /* 0x0000001b3e45a224 */ /* 0x000fe200078e0210 */
[----:B------:R-:W-:Y:S01]  /*14a0*/  ISETP.GE.AND.EX P5, PT, R13, UR13, PT, P5 ;  /* 0x0000000d0d007c0c */ /* 0x000fe2000bfa6350 */
[----:B------:R-:W2:Y:S01]  /*14b0*/  @!P2 LDC.64 R16, c[0x0][0x398] ;  /* 0x0000e600ff10ab82 */ /* 0x000ea20000000a00 */
[----:B-1----:R-:W-:-:S04]  /*14c0*/  IMAD.WIDE R20, R54, 0x8, R20 ;  /* 0x0000000836147825 */ /* 0x002fc800078e0214 */
[----:B------:R-:W-:Y:S01]  /*14d0*/  @!P2 IMAD.WIDE.U32 R26, R62, R26, R24 ;  /* 0x0000001a3e1aa225 */ /* 0x000fe200078e0018 */
[----:B------:R-:W-:Y:S01]  /*14e0*/  SHF.L.U32 R33, R35, 0x3, RZ ;  /* 0x0000000323217819 */ /* 0x000fe200000006ff */
[----:B------:R-:W3:Y:S01]  /*14f0*/  LDG.E.64 R20, desc[UR8][R20.64] ;  /* 0x0000000814147981 */ /* 0x000ee2000c1e1b00 */
[----:B------:R-:W1:Y:S02]  /*1500*/  @!P4 LDC.64 R28, c[0x0][0x3f8] ;  /* 0x0000fe00ff1ccb82 */ /* 0x000e640000000a00 */
[----:B------:R-:W-:Y:S02]  /*1510*/  @!P2 IADD3 R25, PT, PT, R27, R69, RZ ;  /* 0x000000451b19a210 */ /* 0x000fe40007ffe0ff */
[----:B------:R-:W-:Y:S02]  /*1520*/  CS2R R70, SRZ ;  /* 0x0000000000467805 */ /* 0x000fe4000001ff00 */
[----:B------:R-:W-:Y:S02]  /*1530*/  IADD3 R33, PT, PT, R34, R33, RZ ;  /* 0x0000002122217210 */ /* 0x000fe40007ffe0ff */
[----:B------:R-:W-:-:S02]  /*1540*/  MOV R68, RZ ;  /* 0x000000ff00447202 */ /* 0x000fc40000000f00 */
[C---:B------:R-:W-:Y:S01]  /*1550*/  @!P2 SHF.L.U64.HI R34, R26.reuse, 0x1, R25 ;  /* 0x000000011a22a819 */ /* 0x040fe20000010219 */
[----:B------:R-:W5:Y:S01]  /*1560*/  @!P1 LDG.E R71, desc[UR8][R42.64] ;  /* 0x000000082a479981 */ /* 0x000f62000c1e1900 */
[----:B------:R-:W4:Y:S01]  /*1570*/  @!P5 LDC.64 R24, c[0x0][0x3f8] ;  /* 0x0000fe00ff18db82 */ /* 0x000f220000000a00 */
[----:B------:R-:W-:Y:S02]  /*1580*/  @!P2 SHF.L.U32 R73, R26, 0x1, RZ ;  /* 0x000000011a49a819 */ /* 0x000fe400000006ff */
[----:B------:R0:W5:Y:S01]  /*1590*/  @!P1 LDG.E R68, desc[UR8][R40.64] ;  /* 0x0000000828449981 */ /* 0x000162000c1e1900 */
[----:B------:R-:W-:Y:S02]  /*15a0*/  IADD3 R32, PT, PT, R66, 0x1e0, RZ ;  /* 0x000001e042207810 */ /* 0x000fe40007ffe0ff */
[----:B------:R-:W-:Y:S01]  /*15b0*/  ISETP.GE.U32.AND P6, PT, R59, UR12, PT ;  /* 0x0000000c3b007c0c */ /* 0x000fe2000bfc6070 */
[----:B------:R1:W5:Y:S01]  /*15c0*/  @!P0 LDG.E R70, desc[UR8][R38.64] ;  /* 0x0000000826468981 */ /* 0x000362000c1e1900 */
[----:B------:R-:W4:Y:S01]  /*15d0*/  @!P4 LDC.64 R26, c[0x0][0x3a0] ;  /* 0x0000e800ff1acb82 */ /* 0x000f220000000a00 */
[----:B0-----:R-:W-:-:S02]  /*15e0*/  @!P2 IADD3 R40, P1, PT, R73, R18, RZ ;  /* 0x000000124928a210 */ /* 0x001fc40007f3e0ff */
[----:B------:R-:W-:Y:S02]  /*15f0*/  ISETP.GE.U32.AND P3, PT, R32, UR12, PT ;  /* 0x0000000c20007c0c */ /* 0x000fe4000bf66070 */
[----:B------:R-:W-:Y:S02]  /*1600*/  @!P2 IADD3.X R41, PT, PT, R34, R19, RZ, P1, !PT ;  /* 0x000000132229a210 */ /* 0x000fe40000ffe4ff */
[----:B--2---:R-:W-:Y:S01]  /*1610*/  @!P2 IADD3 R42, P1, PT, R73, R16, RZ ;  /* 0x00000010492aa210 */ /* 0x004fe20007f3e0ff */
[----:B-1----:R-:W-:Y:S01]  /*1620*/  @!P4 IMAD R16, R11, R28, RZ ;  /* 0x0000001c0b10c224 */ /* 0x002fe200078e02ff */
[----:B------:R-:W-:Y:S01]  /*1630*/  @!P4 MOV R38, R86 ;  /* 0x000000560026c202 */ /* 0x000fe20000000f00 */
[----:B------:R-:W0:Y:S01]  /*1640*/  @!P4 LDC.64 R18, c[0x0][0x398] ;  /* 0x0000e600ff12cb82 */ /* 0x000e220000000a00 */
[----:B------:R-:W-:Y:S02]  /*1650*/  @!P4 MOV R39, R85 ;  /* 0x000000550027c202 */ /* 0x000fe40000000f00 */
[----:B------:R-:W-:-:S02]  /*1660*/  SHF.R.S32.HI R37, RZ, 0x1f, R32 ;  /* 0x0000001fff257819 */ /* 0x000fc40000011420 */
[----:B------:R-:W-:Y:S01]  /*1670*/  ISETP.GE.AND.EX P6, PT, R15, UR13, PT, P6 ;  /* 0x0000000d0f007c0c */ /* 0x000fe2000bfc6360 */
[C---:B------:R-:W-:Y:S01]  /*1680*/  @!P4 IMAD R75, R61.reuse, R29, R16 ;  /* 0x0000001d3d4bc224 */ /* 0x040fe200078e0210 */
[----:B------:R-:W-:Y:S01]  /*1690*/  MOV R69, RZ ;  /* 0x000000ff00457202 */ /* 0x000fe20000000f00 */
[----:B------:R-:W-:Y:S01]  /*16a0*/  @!P4 IMAD.WIDE.U32 R38, R61, R28, R38 ;  /* 0x0000001c3d26c225 */ /* 0x000fe200078e0026 */
[----:B------:R-:W-:Y:S02]  /*16b0*/  ISETP.GE.AND.EX P3, PT, R37, UR13, PT, P3 ;  /* 0x0000000d25007c0c */ /* 0x000fe4000bf66330 */
[----:B------:R-:W-:Y:S02]  /*16c0*/  MOV R72, RZ ;  /* 0x000000ff00487202 */ /* 0x000fe40000000f00 */
[----:B------:R1:W5:Y:S01]  /*16d0*/  @!P0 LDG.E R69, desc[UR8][R30.64] ;  /* 0x000000081e458981 */ /* 0x000362000c1e1900 */
[----:B------:R-:W-:Y:S02]  /*16e0*/  @!P2 IADD3.X R43, PT, PT, R34, R17, RZ, P1, !PT ;  /* 0x00000011222ba210 */ /* 0x000fe40000ffe4ff */
[----:B------:R-:W-:Y:S01]  /*16f0*/  @!P4 IADD3 R39, PT, PT, R39, R75, RZ ;  /* 0x0000004b2727c210 */ /* 0x000fe20007ffe0ff */
[----:B------:R2:W5:Y:S01]  /*1700*/  @!P2 LDG.E R72, desc[UR8][R40.64] ;  /* 0x000000082848a981 */ /* 0x000562000c1e1900 */
[----:B------:R-:W0:Y:S02]  /*1710*/  @!P5 LDC.64 R16, c[0x0][0x3a0] ;  /* 0x0000e800ff10db82 */ /* 0x000e240000000a00 */
[----:B------:R-:W-:-:S02]  /*1720*/  @!P4 SHF.L.U64.HI R34, R38, 0x1, R39 ;  /* 0x000000012622c819 */ /* 0x000fc40000010227 */
[----:B-1----:R-:W-:Y:S01]  /*1730*/  @!P4 SHF.L.U32 R31, R38, 0x1, RZ ;  /* 0x00000001261fc819 */ /* 0x002fe200000006ff */
[----:B----4-:R-:W-:-:S03]  /*1740*/  @!P5 IMAD R30, R13, R24, RZ ;  /* 0x000000180d1ed224 */ /* 0x010fc600078e02ff */
[----:B------:R-:W1:Y:S01]  /*1750*/  @!P6 LDC.64 R28, c[0x0][0x3f8] ;  /* 0x0000fe00ff1ceb82 */ /* 0x000e620000000a00 */
[----:B--2---:R-:W-:Y:S02]  /*1760*/  @!P5 MOV R40, R86 ;  /* 0x000000560028d202 */ /* 0x004fe40000000f00 */
[----:B------:R-:W-:Y:S02]  /*1770*/  @!P5 MOV R41, R85 ;  /* 0x000000550029d202 */ /* 0x000fe40000000f00 */
[----:B------:R-:W-:Y:S01]  /*1780*/  @!P4 IADD3 R38, P1, PT, R31, R26, RZ ;  /* 0x0000001a1f26c210 */ /* 0x000fe20007f3e0ff */
[C---:B------:R-:W-:Y:S02]  /*1790*/  @!P5 IMAD R75, R60.reuse, R25, R30 ;  /* 0x000000193c4bd224 */ /* 0x040fe400078e021e */
[----:B------:R-:W-:Y:S01]  /*17a0*/  @!P5 IMAD.WIDE.U32 R40, R60, R24, R40 ;  /* 0x000000183c28d225 */ /* 0x000fe200078e0028 */
[----:B------:R-:W-:Y:S01]  /*17b0*/  @!P4 IADD3.X R39, PT, PT, R34, R27, RZ, P1, !PT ;  /* 0x0000001b2227c210 */ /* 0x000fe20000ffe4ff */
[----:B------:R-:W2:Y:S08]  /*17c0*/  @!P3 LDC.64 R24, c[0x0][0x3f8] ;  /* 0x0000fe00ff18bb82 */ /* 0x000eb00000000a00 */
[----:B------:R-:W4:Y:S01]  /*17d0*/  @!P5 LDC.64 R26, c[0x0][0x398] ;  /* 0x0000e600ff1adb82 */ /* 0x000f220000000a00 */
[----:B------:R-:W-:-:S02]  /*17e0*/  MOV R73, RZ ;  /* 0x000000ff00497202 */ /* 0x000fc40000000f00 */
[----:B0-----:R-:W-:Y:S02]  /*17f0*/  @!P4 IADD3 R30, P1, PT, R31, R18, RZ ;  /* 0x000000121f1ec210 */ /* 0x001fe40007f3e0ff */
[----:B------:R-:W-:Y:S02]  /*1800*/  @!P5 IADD3 R41, PT, PT, R41, R75, RZ ;  /* 0x0000004b2929d210 */ /* 0x000fe40007ffe0ff */
[----:B------:R-:W-:Y:S01]  /*1810*/  @!P5 SHF.L.U32 R77, R40, 0x1, RZ ;  /* 0x00000001284dd819 */ /* 0x000fe200000006ff */
[----:B------:R0:W5:Y:S01]  /*1820*/  @!P2 LDG.E R73, desc[UR8][R42.64] ;  /* 0x000000082a49a981 */ /* 0x000162000c1e1900 */
[----:B------:R-:W-:Y:S02]  /*1830*/  @!P4 IADD3.X R31, PT, PT, R34, R19, RZ, P1, !PT ;  /* 0x00000013221fc210 */ /* 0x000fe40000ffe4ff */
[----:B------:R-:W-:Y:S01]  /*1840*/  @!P5 SHF.L.U64.HI R34, R40, 0x1, R41 ;  /* 0x000000012822d819 */ /* 0x000fe20000010229 */
[----:B------:R-:W4:Y:S01]  /*1850*/  @!P6 LDC.64 R18, c[0x0][0x3a0] ;  /* 0x0000e800ff12eb82 */ /* 0x000f220000000a00 */
[----:B------:R-:W-:-:S02]  /*1860*/  ISETP.NE.AND P2, PT, RZ, UR11, PT ;  /* 0x0000000bff007c0c */ /* 0x000fc4000bf45270 */
[----:B------:R-:W-:Y:S02]  /*1870*/  MOV R74, RZ ;  /* 0x000000ff004a7202 */ /* 0x000fe40000000f00 */
[----:B0-----:R-:W-:Y:S02]  /*1880*/  @!P5 IADD3 R42, P1, PT, R77, R16, RZ ;  /* 0x000000104d2ad210 */ /* 0x001fe40007f3e0ff */
[----:B------:R-:W-:Y:S01]  /*1890*/  MOV R75, RZ ;  /* 0x000000ff004b7202 */ /* 0x000fe20000000f00 */
[----:B-1----:R-:W-:Y:S01]  /*18a0*/  @!P6 IMAD R36, R15, R28, RZ ;  /* 0x0000001c0f24e224 */ /* 0x002fe200078e02ff */
[----:B------:R-:W-:Y:S01]  /*18b0*/  @!P5 IADD3.X R43, PT, PT, R34, R17, RZ, P1, !PT ;  /* 0x00000011222bd210 */ /* 0x000fe20000ffe4ff */
[----:B--2---:R-:W-:Y:S01]  /*18c0*/  @!P3 IMAD R37, R37, R24, RZ ;  /* 0x000000182525b224 */ /* 0x004fe200078e02ff */
[----:B------:R-:W-:Y:S01]  /*18d0*/  @!P6 MOV R40, R86 ;  /* 0x000000560028e202 */ /* 0x000fe20000000f00 */
[----:B------:R-:W0:Y:S01]  /*18e0*/  @!P6 LDC.64 R16, c[0x0][0x398] ;  /* 0x0000e600ff10eb82 */ /* 0x000e220000000a00 */
[----:B------:R-:W-:Y:S01]  /*18f0*/  @!P6 MOV R41, R85 ;  /* 0x000000550029e202 */ /* 0x000fe20000000f00 */
[----:B------:R4:W5:Y:S01]  /*1900*/  @!P4 LDG.E R74, desc[UR8][R38.64] ;  /* 0x00000008264ac981 */ /* 0x000962000c1e1900 */
[----:B------:R-:W-:-:S03]  /*1910*/  @!P6 IMAD R79, R59, R29, R36 ;  /* 0x0000001d3b4fe224 */ /* 0x000fc600078e0224 */
[----:B------:R1:W5:Y:S01]  /*1920*/  @!P4 LDG.E R75, desc[UR8][R30.64] ;  /* 0x000000081e4bc981 */ /* 0x000362000c1e1900 */
[----:B------:R-:W-:Y:S02]  /*1930*/  @!P6 IMAD.WIDE.U32 R40, R59, R28, R40 ;  /* 0x0000001c3b28e225 */ /* 0x000fe400078e0028 */
[----:B------:R-:W2:Y:S01]  /*1940*/  @!P3 LDC.64 R28, c[0x0][0x3a0] ;  /* 0x0000e800ff1cbb82 */ /* 0x000ea20000000a00 */
[----:B----4-:R-:W-:Y:S01]  /*1950*/  @!P5 IADD3 R38, P1, PT, R77, R26, RZ ;  /* 0x0000001a4d26d210 */ /* 0x010fe20007f3e0ff */
[----:B------:R-:W-:-:S06]  /*1960*/  @!P3 IMAD R81, R32, R25, R37 ;  /* 0x000000192051b224 */ /* 0x000fcc00078e0225 */
[----:B-1----:R-:W1:Y:S01]  /*1970*/  @!P3 LDC.64 R30, c[0x0][0x398] ;  /* 0x0000e600ff1ebb82 */ /* 0x002e620000000a00 */
[----:B------:R-:W-:Y:S02]  /*1980*/  @!P5 IADD3.X R39, PT, PT, R34, R27, RZ, P1, !PT ;  /* 0x0000001b2227d210 */ /* 0x000fe40000ffe4ff */
[----:B------:R-:W-:-:S05]  /*1990*/  @!P6 IADD3 R41, PT, PT, R41, R79, RZ ;  /* 0x0000004f2929e210 */ /* 0x000fca0007ffe0ff */
[----:B------:R-:W4:Y:S01]  /*19a0*/  LDC.64 R36, c[0x0][0x3a8] ;  /* 0x0000ea00ff247b82 */ /* 0x000f220000000a00 */
[C---:B------:R-:W-:Y:S02]  /*19b0*/  @!P6 SHF.L.U32 R79, R40.reuse, 0x1, RZ ;  /* 0x00000001284fe819 */ /* 0x040fe400000006ff */
[----:B------:R-:W-:-:S05]  /*19c0*/  @!P6 SHF.L.U64.HI R34, R40, 0x1, R41 ;  /* 0x000000012822e819 */ /* 0x000fca0000010229 */
[----:B------:R-:W4:Y:S01]  /*19d0*/  @P2 LDC.64 R26, c[0x0][0x3b0] ;  /* 0x0000ec00ff1a2b82 */ /* 0x000f220000000a00 */
[----:B------:R-:W-:Y:S02]  /*19e0*/  @!P3 MOV R40, R86 ;  /* 0x000000560028b202 */ /* 0x000fe40000000f00 */
[----:B------:R-:W-:Y:S02]  /*19f0*/  @!P3 MOV R41, R85 ;  /* 0x000000550029b202 */ /* 0x000fe40000000f00 */
[----:B------:R-:W-:Y:S02]  /*1a00*/  MOV R76, RZ ;  /* 0x000000ff004c7202 */ /* 0x000fe40000000f00 */
[----:B------:R-:W-:Y:S01]  /*1a10*/  @!P6 IADD3 R18, P1, PT, R79, R18, RZ ;  /* 0x000000124f12e210 */ /* 0x000fe20007f3e0ff */
[----:B------:R-:W-:Y:S01]  /*1a20*/  @!P3 IMAD.WIDE.U32 R24, R32, R24, R40 ;  /* 0x000000182018b225 */ /* 0x000fe200078e0028 */
[----:B------:R-:W-:Y:S02]  /*1a30*/  MOV R78, RZ ;  /* 0x000000ff004e7202 */ /* 0x000fe40000000f00 */
[----:B------:R2:W5:Y:S01]  /*1a40*/  @!P5 LDG.E R76, desc[UR8][R42.64] ;  /* 0x000000082a4cd981 */ /* 0x000562000c1e1900 */
[----:B------:R-:W-:-:S02]  /*1a50*/  @!P6 IADD3.X R19, PT, PT, R34, R19, RZ, P1, !PT ;  /* 0x000000132213e210 */ /* 0x000fc40000ffe4ff */
[----:B0-----:R-:W-:Y:S02]  /*1a60*/  @!P6 IADD3 R40, P1, PT, R79, R16, RZ ;  /* 0x000000104f28e210 */ /* 0x001fe40007f3e0ff */
[----:B------:R-:W-:Y:S01]  /*1a70*/  MOV R77, RZ ;  /* 0x000000ff004d7202 */ /* 0x000fe20000000f00 */
[----:B------:R4:W5:Y:S01]  /*1a80*/  @!P6 LDG.E R78, desc[UR8][R18.64] ;  /* 0x00000008124ee981 */ /* 0x000962000c1e1900 */
[----:B--2---:R-:W-:-:S04]  /*1a90*/  @!P3 IADD3 R43, PT, PT, R25, R81, RZ ;  /* 0x00000051192bb210 */ /* 0x004fc80007ffe0ff */
[----:B------:R0:W5:Y:S01]  /*1aa0*/  @!P5 LDG.E R77, desc[UR8][R38.64] ;  /* 0x00000008264dd981 */ /* 0x000162000c1e1900 */
[----:B------:R-:W-:Y:S02]  /*1ab0*/  @!P3 SHF.L.U32 R25, R24, 0x1, RZ ;  /* 0x000000011819b819 */ /* 0x000fe400000006ff */
[----:B------:R-:W-:Y:S02]  /*1ac0*/  @!P6 IADD3.X R41, PT, PT, R34, R17, RZ, P1, !PT ;  /* 0x000000112229e210 */ /* 0x000fe40000ffe4ff */
[----:B------:R-:W-:Y:S02]  /*1ad0*/  @!P3 SHF.L.U64.HI R24, R24, 0x1, R43 ;  /* 0x000000011818b819 */ /* 0x000fe4000001022b */
[C---:B------:R-:W-:Y:S02]  /*1ae0*/  @!P3 IADD3 R28, P1, PT, R25.reuse, R28, RZ ;  /* 0x0000001c191cb210 */ /* 0x040fe40007f3e0ff */
[----:B-1----:R-:W-:Y:S01]  /*1af0*/  @!P3 IADD3 R30, P4, PT, R25, R30, RZ ;  /* 0x0000001e191eb210 */ /* 0x002fe20007f9e0ff */
[----:B----4-:R-:W-:Y:S01]  /*1b00*/  IMAD.WIDE R18, R33, 0x4, R36 ;  /* 0x0000000421127825 */ /* 0x010fe200078e0224 */
[----:B------:R-:W-:-:S02]  /*1b10*/  MOV R79, RZ ;  /* 0x000000ff004f7202 */ /* 0x000fc40000000f00 */
[----:B------:R-:W-:Y:S02]  /*1b20*/  CS2R R80, SRZ ;  /* 0x0000000000507805 */ /* 0x000fe4000001ff00 */
[----:B------:R-:W-:Y:S02]  /*1b30*/  CS2R R16, SRZ ;  /* 0x0000000000107805 */ /* 0x000fe4000001ff00 */
[C---:B------:R-:W-:Y:S01]  /*1b40*/  @!P3 IADD3.X R29, PT, PT, R24.reuse, R29, RZ, P1, !PT ;  /* 0x0000001d181db210 */ /* 0x040fe20000ffe4ff */
[----:B------:R-:W-:Y:S01]  /*1b50*/  @P2 IMAD.WIDE R26, R33, 0x4, R26 ;  /* 0x00000004211a2825 */ /* 0x000fe200078e021a */
[----:B------:R-:W-:Y:S01]  /*1b60*/  @!P3 IADD3.X R31, PT, PT, R24, R31, RZ, P4, !PT ;  /* 0x0000001f181fb210 */ /* 0x000fe200027fe4ff */
[----:B------:R0:W5:Y:S04]  /*1b70*/  @!P6 LDG.E R79, desc[UR8][R40.64] ;  /* 0x00000008284fe981 */ /* 0x000168000c1e1900 */
[----:B------:R0:W5:Y:S04]  /*1b80*/  @!P3 LDG.E R81, desc[UR8][R28.64] ;  /* 0x000000081c51b981 */ /* 0x000168000c1e1900 */
[----:B------:R0:W5:Y:S04]  /*1b90*/  @!P3 LDG.E R80, desc[UR8][R30.64] ;  /* 0x000000081e50b981 */ /* 0x000168000c1e1900 */
[----:B------:R0:W5:Y:S04]  /*1ba0*/  @P2 LDG.E.64 R16, desc[UR8][R26.64] ;  /* 0x000000081a102981 */ /* 0x000168000c1e1b00 */
[----:B------:R-:W5:Y:S01]  /*1bb0*/  LDG.E.64 R18, desc[UR8][R18.64] ;  /* 0x0000000812127981 */ /* 0x000f62000c1e1b00 */
[----:B------:R-:W-:Y:S01]  /*1bc0*/  UISETP.NE.AND UP1, UPT, UR11, URZ, UPT ;  /* 0x000000ff0b00728c */ /* 0x000fe2000bf25270 */
[----:B------:R-:W-:Y:S01]  /*1bd0*/  UMOV UR13, 0x3f800000 ;  /* 0x3f800000000d7882 */ /* 0x000fe20000000000 */
[----:B---3--:R-:W-:-:S13]  /*1be0*/  R2UR UR12, R20 ;  /* 0x00000000140c72ca */ /* 0x008fda00000e0000 */
        /* <DEDUP_REMOVED lines=15> */
[----:B------:R-:W-:Y:S02]  /*1ce0*/  HADD2.F32 R26, -RZ, R72.H0_H0 ;  /* 0x20000048ff1a7230 */ /* 0x000fe40000004100 */
[----:B------:R-:W-:Y:S01]  /*1cf0*/  FADD.FTZ R25, R25, -UR12 ;  /* 0x8000000c19197e21 */ /* 0x000fe20008010000 */
[----:B------:R-:W-:-:S02]  /*1d00*/  HADD2.F32 R20, -RZ, R71.H1_H1 ;  /* 0x30000047ff147230 */ /* 0x000fc40000004100 */
[----:B------:R-:W-:Y:S01]  /*1d10*/  FMUL.FTZ R27, R18, R21 ;  /* 0x00000015121b7220 */ /* 0x000fe20000410000 */
[----:B------:R-:W-:Y:S01]  /*1d20*/  FMUL.FTZ R24, R24, UR13 ;  /* 0x0000000d18187c20 */ /* 0x000fe20008410000 */
[----:B------:R-:W-:Y:S01]  /*1d30*/  FADD.FTZ R30, R26, -UR12 ;  /* 0x8000000c1a1e7e21 */ /* 0x000fe20008010000 */
[----:B------:R-:W-:Y:S02]  /*1d40*/  HADD2.F32 R31, -RZ, R73.H0_H0 ;  /* 0x20000049ff1f7230 */ /* 0x000fe40000004100 */
[----:B------:R-:W-:Y:S01]  /*1d50*/  FMUL.FTZ R26, R19, R20 ;  /* 0x00000014131a7220 */ /* 0x000fe20000410000 */
[----:B------:R-:W-:Y:S01]  /*1d60*/  FMUL.FTZ R25, R25, UR13 ;  /* 0x0000000d19197c20 */ /* 0x000fe20008410000 */
[----:B------:R-:W-:Y:S01]  /*1d70*/  FADD.FTZ R29, RZ, R27 ;  /* 0x0000001bff1d7221 */ /* 0x000fe20000010000 */
[----:B------:R-:W-:Y:S01]  /*1d80*/  FFMA.FTZ R28, R24, R27, RZ ;  /* 0x0000001b181c7223 */ /* 0x000fe200000100ff */
[----:B------:R-:W-:Y:S01]  /*1d90*/  FFMA.FTZ R24, R21, R24, RZ ;  /* 0x0000001815187223 */ /* 0x000fe200000100ff */
[----:B------:R-:W-:Y:S01]  /*1da0*/  FADD.FTZ R32, RZ, R21 ;  /* 0x00000015ff207221 */ /* 0x000fe20000010000 */
[----:B------:R-:W-:Y:S01]  /*1db0*/  FADD.FTZ R29, R26, R29 ;  /* 0x0000001d1a1d7221 */ /* 0x000fe20000010000 */
[----:B------:R-:W-:Y:S01]  /*1dc0*/  FFMA.FTZ R28, R25, R26, R28 ;  /* 0x0000001a191c7223 */ /* 0x000fe2000001001c */
[----:B------:R-:W-:Y:S01]  /*1dd0*/  FMUL.FTZ R27, R30, UR13 ;  /* 0x0000000d1e1b7c20 */ /* 0x000fe20008410000 */
[----:B------:R-:W-:Y:S01]  /*1de0*/  FMUL.FTZ R26, R18, R31 ;  /* 0x0000001f121a7220 */ /* 0x000fe20000410000 */
[----:B------:R-:W-:-:S02]  /*1df0*/  HADD2.F32 R21, -RZ, R72.H1_H1 ;  /* 0x30000048ff157230 */ /* 0x000fc40000004100 */
[C---:B------:R-:W-:Y:S01]  /*1e00*/  FADD.FTZ R32, R31.reuse, R32 ;  /* 0x000000201f207221 */ /* 0x040fe20000010000 */
[----:B------:R-:W-:Y:S01]  /*1e10*/  FFMA.FTZ R31, R31, R27, R24 ;  /* 0x0000001b1f1f7223 */ /* 0x000fe20000010018 */
[----:B------:R-:W-:Y:S01]  /*1e20*/  FADD.FTZ R33, R29, R26 ;  /* 0x0000001a1d217221 */ /* 0x000fe20000010000 */
[----:B------:R-:W-:Y:S01]  /*1e30*/  FFMA.FTZ R28, R27, R26, R28 ;  /* 0x0000001a1b1c7223 */ /* 0x000fe2000001001c */
[--C-:B------:R-:W-:Y:S02]  /*1e40*/  HADD2.F32 R26, -RZ, R74.reuse.H0_H0 ;  /* 0x2000004aff1a7230 */ /* 0x100fe40000004100 */
[----:B------:R-:W-:Y:S01]  /*1e50*/  FADD.FTZ R21, R21, -UR12 ;  /* 0x8000000c15157e21 */ /* 0x000fe20008010000 */
[----:B------:R-:W-:Y:S02]  /*1e60*/  HADD2.F32 R24, -RZ, R73.H1_H1 ;  /* 0x30000049ff187230 */ /* 0x000fe40000004100 */
[----:B------:R-:W-:Y:S01]  /*1e70*/  FFMA.FTZ R27, R20, R25, RZ ;  /* 0x00000019141b7223 */ /* 0x000fe200000100ff */
[----:B------:R-:W-:Y:S01]  /*1e80*/  FADD.FTZ R29, RZ, R20 ;  /* 0x00000014ff1d7221 */ /* 0x000fe20000010000 */
[----:B------:R-:W-:Y:S01]  /*1e90*/  FMUL.FTZ R25, R21, UR13 ;  /* 0x0000000d15197c20 */ /* 0x000fe20008410000 */
[----:B------:R-:W-:Y:S01]  /*1ea0*/  FADD.FTZ R20, R26, -UR12 ;  /* 0x8000000c1a147e21 */ /* 0x000fe20008010000 */
[----:B------:R-:W-:-:S02]  /*1eb0*/  HADD2.F32 R26, -RZ, R74.H1_H1 ;  /* 0x3000004aff1a7230 */ /* 0x000fc40000004100 */
[C---:B------:R-:W-:Y:S01]  /*1ec0*/  FADD.FTZ R29, R24.reuse, R29 ;  /* 0x0000001d181d7221 */ /* 0x040fe20000010000 */
[--C-:B------:R-:W-:Y:S02]  /*1ed0*/  HADD2.F32 R30, -RZ, R75.reuse.H0_H0 ;  /* 0x2000004bff1e7230 */ /* 0x100fe40000004100 */
[----:B------:R-:W-:Y:S01]  /*1ee0*/  FFMA.FTZ R27, R24, R25, R27 ;  /* 0x00000019181b7223 */ /* 0x000fe2000001001b */
[----:B------:R-:W-:Y:S01]  /*1ef0*/  FMUL.FTZ R37, R20, UR13 ;  /* 0x0000000d14257c20 */ /* 0x000fe20008410000 */
[----:B------:R-:W-:Y:S01]  /*1f00*/  FMUL.FTZ R24, R19, R24 ;  /* 0x0000001813187220 */ /* 0x000fe20000410000 */
[----:B------:R-:W-:Y:S01]  /*1f10*/  FADD.FTZ R26, R26, -UR12 ;  /* 0x8000000c1a1a7e21 */ /* 0x000fe20008010000 */
[----:B------:R-:W-:Y:S01]  /*1f20*/  FADD.FTZ R20, R32, R30 ;  /* 0x0000001e20147221 */ /* 0x000fe20000010000 */
[----:B------:R-:W-:Y:S01]  /*1f30*/  FFMA.FTZ R21, R30, R37, R31 ;  /* 0x000000251e157223 */ /* 0x000fe2000001001f */
[----:B------:R-:W-:Y:S01]  /*1f40*/  FADD.FTZ R33, R24, R33 ;  /* 0x0000002118217221 */ /* 0x000fe20000010000 */
[----:B------:R-:W-:Y:S01]  /*1f50*/  FFMA.FTZ R28, R25, R24, R28 ;  /* 0x00000018191c7223 */ /* 0x000fe2000001001c */
[----:B------:R-:W-:Y:S01]  /*1f60*/  FMUL.FTZ R30, R18, R30 ;  /* 0x0000001e121e7220 */ /* 0x000fe20000410000 */
[----:B------:R-:W-:-:S02]  /*1f70*/  HADD2.F32 R24, -RZ, R75.H1_H1 ;  /* 0x3000004bff187230 */ /* 0x000fc40000004100 */
[----:B------:R-:W-:Y:S01]  /*1f80*/  FMUL.FTZ R26, R26, UR13 ;  /* 0x0000000d1a1a7c20 */ /* 0x000fe20008410000 */
[----:B------:R-:W-:Y:S02]  /*1f90*/  HADD2.F32 R34, -RZ, R78.H0_H0 ;  /* 0x2000004eff227230 */ /* 0x000fe40000004100 */
[----:B------:R-:W-:Y:S01]  /*1fa0*/  FFMA.FTZ R37, R37, R30, R28 ;  /* 0x0000001e25257223 */ /* 0x000fe2000001001c */
[--C-:B------:R-:W-:Y:S02]  /*1fb0*/  HADD2.F32 R28, -RZ, R76.reuse.H0_H0 ;  /* 0x2000004cff1c7230 */ /* 0x100fe40000004100 */
[----:B------:R-:W-:Y:S01]  /*1fc0*/  FMUL.FTZ R25, R19, R24 ;  /* 0x0000001813197220 */ /* 0x000fe20000410000 */
[----:B------:R-:W-:Y:S01]  /*1fd0*/  FADD.FTZ R29, R29, R24 ;  /* 0x000000181d1d7221 */ /* 0x000fe20000010000 */
[----:B------:R-:W-:Y:S01]  /*1fe0*/  FFMA.FTZ R27, R24, R26, R27 ;  /* 0x0000001a181b7223 */ /* 0x000fe2000001001b */
[----:B------:R-:W-:Y:S01]  /*1ff0*/  FADD.FTZ R32, R33, R30 ;  /* 0x0000001e21207221 */ /* 0x000fe20000010000 */
[----:B------:R-:W-:-:S02]  /*2000*/  HADD2.F32 R24, -RZ, R76.H1_H1 ;  /* 0x3000004cff187230 */ /* 0x000fc40000004100 */
[----:B------:R-:W-:Y:S01]  /*2010*/  FFMA.FTZ R37, R26, R25, R37 ;  /* 0x000000191a257223 */ /* 0x000fe20000010025 */
[----:B------:R-:W-:Y:S01]  /*2020*/  FADD.FTZ R28, R28, -UR12 ;  /* 0x8000000c1c1c7e21 */ /* 0x000fe20008010000 */
[----:B------:R-:W-:Y:S01]  /*2030*/  FADD.FTZ R32, R25, R32 ;  /* 0x0000002019207221 */ /* 0x000fe20000010000 */
[--C-:B------:R-:W-:Y:S02]  /*2040*/  HADD2.F32 R26, -RZ, R77.reuse.H0_H0 ;  /* 0x2000004dff1a7230 */ /* 0x100fe40000004100 */
[----:B------:R-:W-:Y:S01]  /*2050*/  FADD.FTZ R25, R24, -UR12 ;  /* 0x8000000c18197e21 */ /* 0x000fe20008010000 */
[----:B------:R-:W-:Y:S02]  /*2060*/  HADD2.F32 R24, -RZ, R77.H1_H1 ;  /* 0x3000004dff187230 */ /* 0x000fe40000004100 */
[----:B------:R-:W-:Y:S01]  /*2070*/  FMUL.FTZ R28, R28, UR13 ;  /* 0x0000000d1c1c7c20 */ /* 0x000fe20008410000 */
[----:B------:R-:W-:Y:S01]  /*2080*/  FADD.FTZ R34, R34, -UR12 ;  /* 0x8000000c22227e21 */ /* 0x000fe20008010000 */
[----:B------:R-:W-:Y:S01]  /*2090*/  FMUL.FTZ R25, R25, UR13 ;  /* 0x0000000d19197c20 */ /* 0x000fe20008410000 */
[----:B------:R-:W-:Y:S01]  /*20a0*/  FMUL.FTZ R33, R18, R26 ;  /* 0x0000001a12217220 */ /* 0x000fe20000410000 */
[----:B------:R-:W-:Y:S01]  /*20b0*/  FADD.FTZ R30, R20, R26 ;  /* 0x0000001a141e7221 */ /* 0x000fe20000010000 */
[----:B------:R-:W-:Y:S01]  /*20c0*/  FFMA.FTZ R31, R26, R28, R21 ;  /* 0x0000001c1a1f7223 */ /* 0x000fe20000010015 */
[----:B------:R-:W-:Y:S01]  /*20d0*/  FADD.FTZ R20, R29, R24 ;  /* 0x000000181d147221 */ /* 0x000fe20000010000 */
[----:B------:R-:W-:Y:S01]  /*20e0*/  FFMA.FTZ R21, R24, R25, R27 ;  /* 0x0000001918157223 */ /* 0x000fe2000001001b */
[----:B------:R-:W-:Y:S01]  /*20f0*/  FMUL.FTZ R24, R19, R24 ;  /* 0x0000001813187220 */ /* 0x000fe20000410000 */
[----:B------:R-:W-:Y:S01]  /*2100*/  FFMA.FTZ R28, R28, R33, R37 ;  /* 0x000000211c1c7223 */ /* 0x000fe20000010025 */
[----:B------:R-:W-:Y:S01]  /*2110*/  FADD.FTZ R27, R32, R33 ;  /* 0x00000021201b7221 */ /* 0x000fe20000010000 */
[----:B------:R-:W-:-:S02]  /*2120*/  HADD2.F32 R26, -RZ, R79.H0_H0 ;  /* 0x2000004fff1a7230 */ /* 0x000fc40000004100 */
[----:B------:R-:W-:Y:S01]  /*2130*/  FFMA.FTZ R28, R25, R24, R28 ;  /* 0x00000018191c7223 */ /* 0x000fe2000001001c */
[----:B------:R-:W-:Y:S01]  /*2140*/  FMUL.FTZ R25, R34, UR13 ;  /* 0x0000000d22197c20 */ /* 0x000fe20008410000 */
[----:B------:R-:W-:Y:S01]  /*2150*/  FADD.FTZ R27, R24, R27 ;  /* 0x0000001b181b7221 */ /* 0x000fe20000010000 */
[----:B------:R-:W-:Y:S02]  /*2160*/  HADD2.F32 R24, -RZ, R78.H1_H1 ;  /* 0x3000004eff187230 */ /* 0x000fe40000004100 */
[----:B------:R-:W-:Y:S01]  /*2170*/  FMUL.FTZ R32, R18, R26 ;  /* 0x0000001a12207220 */ /* 0x000fe20000410000 */
[----:B------:R-:W-:Y:S01]  /*2180*/  FADD.FTZ R30, R30, R26 ;  /* 0x0000001a1e1e7221 */ /* 0x000fe20000010000 */
[----:B------:R-:W-:Y:S01]  /*2190*/  FFMA.FTZ R31, R26, R25, R31 ;  /* 0x000000191a1f7223 */ /* 0x000fe2000001001f */
[----:B------:R-:W-:Y:S02]  /*21a0*/  HADD2.F32 R26, -RZ, R70.H0_H0 ;  /* 0x20000046ff1a7230 */ /* 0x000fe40000004100 */
[----:B------:R-:W-:Y:S01]  /*21b0*/  FFMA.FTZ R28, R25, R32, R28 ;  /* 0x00000020191c7223 */ /* 0x000fe2000001001c */
[----:B------:R-:W-:Y:S01]  /*21c0*/  FADD.FTZ R25, R24, -UR12 ;  /* 0x8000000c18197e21 */ /* 0x000fe20008010000 */
[----:B------:R-:W-:-:S02]  /*21d0*/  HADD2.F32 R24, -RZ, R79.H1_H1 ;  /* 0x3000004fff187230 */ /* 0x000fc40000004100 */
[----:B------:R-:W-:Y:S01]  /*21e0*/  FADD.FTZ R29, R27, R32 ;  /* 0x000000201b1d7221 */ /* 0x000fe20000010000 */
[----:B------:R-:W-:Y:S01]  /*21f0*/  FADD.FTZ R26, R26, -UR12 ;  /* 0x8000000c1a1a7e21 */ /* 0x000fe20008010000 */
[----:B------:R-:W-:Y:S01]  /*2200*/  FMUL.FTZ R25, R25, UR13 ;  /* 0x0000000d19197c20 */ /* 0x000fe20008410000 */
[----:B------:R-:W-:Y:S02]  /*2210*/  HADD2.F32 R32, -RZ, R70.H1_H1 ;  /* 0x30000046ff207230 */ /* 0x000fe40000004100 */
[----:B------:R-:W-:Y:S01]  /*2220*/  FMUL.FTZ R33, R26, UR13 ;  /* 0x0000000d1a217c20 */ /* 0x000fe20008410000 */
[--C-:B------:R-:W-:Y:S02]  /*2230*/  HADD2.F32 R34, -RZ, R69.reuse.H0_H0 ;  /* 0x20000045ff227230 */ /* 0x100fe40000004100 */
[----:B------:R-:W-:Y:S01]  /*2240*/  FADD.FTZ R26, R20, R24 ;  /* 0x00000018141a7221 */ /* 0x000fe20000010000 */
[----:B------:R-:W-:Y:S01]  /*2250*/  FFMA.FTZ R27, R24, R25, R21 ;  /* 0x00000019181b7223 */ /* 0x000fe20000010015 */
        /* <DEDUP_REMOVED lines=23> */
[----:B------:R-:W-:Y:S02]  /*23d0*/  HADD2.F32 R34, -RZ, R51.H0_H0 ;  /* 0x20000033ff227230 */ /* 0x000fe40000004100 */
        /* <DEDUP_REMOVED lines=8> */
[----:B------:R-:W-:Y:S01]  /*2460*/  FADD.FTZ R34, R34, -UR12 ;  /* 0x8000000c22227e21 */ /* 0x000fe20008010000 */
        /* <DEDUP_REMOVED lines=10> */
[----:B------:R-:W-:Y:S01]  /*2510*/  FADD.FTZ R24, R24, -UR12 ;  /* 0x8000000c18187e21 */ /* 0x000fe20008010000 */
[----:B------:R-:W-:-:S02]  /*2520*/  HADD2.F32 R25, -RZ, R50.H1_H1 ;  /* 0x30000032ff197230 */ /* 0x000fc40000004100 */
[----:B------:R-:W-:Y:S01]  /*2530*/  FADD.FTZ R34, R27, R30 ;  /* 0x0000001e1b227221 */ /* 0x000fe20000010000 */
[----:B------:R-:W-:Y:S01]  /*2540*/  FFMA.FTZ R29, R29, R30, R32 ;  /* 0x0000001e1d1d7223 */ /* 0x000fe20000010020 */
[----:B------:R-:W-:Y:S01]  /*2550*/  FADD.FTZ R26, R26, -UR12 ;  /* 0x8000000c1a1a7e21 */ /* 0x000fe20008010000 */
[----:B------:R-:W-:Y:S01]  /*2560*/  FMUL.FTZ R24, R24, UR13 ;  /* 0x0000000d18187c20 */ /* 0x000fe20008410000 */
[----:B------:R-:W-:Y:S02]  /*2570*/  HADD2.F32 R30, -RZ, R49.H1_H1 ;  /* 0x30000031ff1e7230 */ /* 0x000fe40000004100 */
[----:B------:R-:W-:Y:S01]  /*2580*/  FMUL.FTZ R36, R26, UR13 ;  /* 0x0000000d1a247c20 */ /* 0x000fe20008410000 */
[----:B------:R-:W-:Y:S01]  /*2590*/  FADD.FTZ R26, R21, R25 ;  /* 0x00000019151a7221 */ /* 0x000fe20000010000 */
[----:B------:R-:W-:Y:S01]  /*25a0*/  FFMA.FTZ R27, R25, R24, R20 ;  /* 0x00000018191b7223 */ /* 0x000fe20000010014 */
[----:B------:R-:W-:Y:S02]  /*25b0*/  HADD2.F32 R32, -RZ, R48.H0_H0 ;  /* 0x20000030ff207230 */ /* 0x000fe40000004100 */
[----:B------:R-:W-:Y:S01]  /*25c0*/  FMUL.FTZ R25, R19, R25 ;  /* 0x0000001913197220 */ /* 0x000fe20000410000 */
[----:B------:R-:W-:-:S03]  /*25d0*/  FADD.FTZ R30, R30, -UR12 ;  /* 0x8000000c1e1e7e21 */ /* 0x000fc60008010000 */
[----:B------:R-:W-:Y:S01]  /*25e0*/  FFMA.FTZ R29, R24, R25, R29 ;  /* 0x00000019181d7223 */ /* 0x000fe2000001001d */
[----:B------:R-:W-:Y:S01]  /*25f0*/  FFMA.FTZ R21, R32, R36, R31 ;  /* 0x0000002420157223 */ /* 0x000fe2000001001f */
[----:B------:R-:W-:Y:S02]  /*2600*/  HADD2.F32 R24, -RZ, R48.H1_H1 ;  /* 0x30000030ff187230 */ /* 0x000fe40000004100 */
[----:B------:R-:W-:Y:S01]  /*2610*/  FMUL.FTZ R31, R18, R32 ;  /* 0x00000020121f7220 */ /* 0x000fe20000410000 */
[----:B------:R-:W-:Y:S01]  /*2620*/  FADD.FTZ R34, R25, R34 ;  /* 0x0000002219227221 */ /* 0x000fe20000010000 */
[----:B------:R-:W-:Y:S01]  /*2630*/  FMUL.FTZ R30, R30, UR13 ;  /* 0x0000000d1e1e7c20 */ /* 0x000fe20008410000 */
[----:B------:R-:W-:Y:S01]  /*2640*/  FADD.FTZ R20, R28, R32 ;  /* 0x000000201c147221 */ /* 0x000fe20000010000 */
[----:B------:R-:W-:Y:S01]  /*2650*/  FFMA.FTZ R29, R36, R31, R29 ;  /* 0x0000001f241d7223 */ /* 0x000fe2000001001d */
[----:B------:R-:W-:Y:S01]  /*2660*/  FADD.FTZ R34, R34, R31 ;  /* 0x0000001f22227221 */ /* 0x000fe20000010000 */
[----:B------:R-:W-:-:S02]  /*2670*/  HADD2.F32 R28, -RZ, R47.H0_H0 ;  /* 0x2000002fff1c7230 */ /* 0x000fc40000004100 */
[----:B------:R-:W-:Y:S01]  /*2680*/  FMUL.FTZ R25, R19, R24 ;  /* 0x0000001813197220 */ /* 0x000fe20000410000 */
[----:B------:R-:W-:Y:S01]  /*2690*/  FADD.FTZ R26, R26, R24 ;  /* 0x000000181a1a7221 */ /* 0x000fe20000010000 */
[----:B------:R-:W-:Y:S01]  /*26a0*/  FFMA.FTZ R27, R24, R30, R27 ;  /* 0x0000001e181b7223 */ /* 0x000fe2000001001b */
[----:B------:R-:W-:Y:S02]  /*26b0*/  HADD2.F32 R24, -RZ, R47.H1_H1 ;  /* 0x3000002fff187230 */ /* 0x000fe40000004100 */
[----:B------:R-:W-:Y:S01]  /*26c0*/  FADD.FTZ R34, R25, R34 ;  /* 0x0000002219227221 */ /* 0x000fe20000010000 */
[----:B------:R-:W-:Y:S01]  /*26d0*/  FFMA.FTZ R29, R30, R25, R29 ;  /* 0x000000191e1d7223 */ /* 0x000fe2000001001d */
[----:B------:R-:W-:Y:S01]  /*26e0*/  FADD.FTZ R25, R28, -UR12 ;  /* 0x8000000c1c197e21 */ /* 0x000fe20008010000 */
[----:B------:R-:W-:Y:S02]  /*26f0*/  HADD2.F32 R28, -RZ, R46.H0_H0 ;  /* 0x2000002eff1c7230 */ /* 0x000fe40000004100 */
[----:B------:R-:W-:Y:S01]  /*2700*/  FADD.FTZ R30, R24, -UR12 ;  /* 0x8000000c181e7e21 */ /* 0x000fe20008010000 */
[----:B------:R-:W-:-:S02]  /*2710*/  HADD2.F32 R36, -RZ, R45.H0_H0 ;  /* 0x2000002dff247230 */ /* 0x000fc40000004100 */
[----:B------:R-:W-:Y:S01]  /*2720*/  FMUL.FTZ R32, R25, UR13 ;  /* 0x0000000d19207c20 */ /* 0x000fe20008410000 */
[----:B------:R-:W-:Y:S02]  /*2730*/  HADD2.F32 R24, -RZ, R46.H1_H1 ;  /* 0x3000002eff187230 */ /* 0x000fe40000004100 */
        /* <DEDUP_REMOVED lines=8> */
[----:B------:R-:W-:Y:S01]  /*27c0*/  FADD.FTZ R34, R34, R33 ;  /* 0x0000002122227221 */ /* 0x000fe20000010000 */
[----:B------:R-:W-:Y:S01]  /*27d0*/  FFMA.FTZ R29, R32, R33, R29 ;  /* 0x00000021201d7223 */ /* 0x000fe2000001001d */
[----:B------:R-:W-:-:S02]  /*27e0*/  HADD2.F32 R26, -RZ, R44.H0_H0 ;  /* 0x2000002cff1a7230 */ /* 0x000fc40000004100 */
[----:B------:R-:W-:Y:S01]  /*27f0*/  FMUL.FTZ R36, R36, UR13 ;  /* 0x0000000d24247c20 */ /* 0x000fe20008410000 */
[----:B------:R-:W-:Y:S02]  /*2800*/  HADD2.F32 R24, -RZ, R45.H1_H1 ;  /* 0x3000002dff187230 */ /* 0x000fe40000004100 */
[----:B------:R-:W-:Y:S01]  /*2810*/  FADD.FTZ R34, R27, R34 ;  /* 0x000000221b227221 */ /* 0x000fe20000010000 */
[----:B------:R-:W-:Y:S01]  /*2820*/  FFMA.FTZ R29, R30, R27, R29 ;  /* 0x0000001b1e1d7223 */ /* 0x000fe2000001001d */
[----:B------:R-:W-:Y:S01]  /*2830*/  FMUL.FTZ R33, R18, R26 ;  /* 0x0000001a12217220 */ /* 0x000fe20000410000 */
[----:B------:R-:W-:Y:S01]  /*2840*/  FADD.FTZ R27, R25, R26 ;  /* 0x0000001a191b7221 */ /* 0x000fe20000010000 */
[----:B------:R-:W-:Y:S01]  /*2850*/  FFMA.FTZ R31, R26, R36, R31 ;  /* 0x000000241a1f7223 */ /* 0x000fe2000001001f */
[----:B------:R-:W-:Y:S02]  /*2860*/  HADD2.F32 R26, -RZ, R23.H0_H0 ;  /* 0x20000017ff1a7230 */ /* 0x000fe40000004100 */
[----:B------:R-:W-:Y:S01]  /*2870*/  FADD.FTZ R24, R24, -UR12 ;  /* 0x8000000c18187e21 */ /* 0x000fe20008010000 */
[----:B------:R-:W-:-:S02]  /*2880*/  HADD2.F32 R25, -RZ, R44.H1_H1 ;  /* 0x3000002cff197230 */ /* 0x000fc40000004100 */
[----:B------:R-:W-:Y:S01]  /*2890*/  FFMA.FTZ R29, R36, R33, R29 ;  /* 0x00000021241d7223 */ /* 0x000fe2000001001d */
[----:B------:R-:W-:Y:S02]  /*28a0*/  HADD2.F32 R30, -RZ, R23.H1_H1 ;  /* 0x30000017ff1e7230 */ /* 0x000fe40000004100 */
[----:B------:R-:W-:Y:S01]  /*28b0*/  FADD.FTZ R26, R26, -UR12 ;  /* 0x8000000c1a1a7e21 */ /* 0x000fe20008010000 */
[----:B------:R-:W-:Y:S01]  /*28c0*/  FMUL.FTZ R24, R24, UR13 ;  /* 0x0000000d18187c20 */ /* 0x000fe20008410000 */
[--C-:B------:R-:W-:Y:S02]  /*28d0*/  HADD2.F32 R32, -RZ, R22.reuse.H0_H0 ;  /* 0x20000016ff207230 */ /* 0x100fe40000004100 */
[----:B------:R-:W-:Y:S01]  /*28e0*/  FADD.FTZ R34, R34, R33 ;  /* 0x0000002122227221 */ /* 0x000fe20000010000 */
[----:B------:R-:W-:Y:S01]  /*28f0*/  FMUL.FTZ R36, R26, UR13 ;  /* 0x0000000d1a247c20 */ /* 0x000fe20008410000 */
[----:B------:R-:W-:Y:S01]  /*2900*/  FADD.FTZ R26, R21, R25 ;  /* 0x00000019151a7221 */ /* 0x000fe20000010000 */
[----:B------:R-:W-:Y:S01]  /*2910*/  FFMA.FTZ R28, R25, R24, R20 ;  /* 0x00000018191c7223 */ /* 0x000fe20000010014 */
[----:B------:R-:W-:Y:S01]  /*2920*/  FMUL.FTZ R25, R19, R25 ;  /* 0x0000001913197220 */ /* 0x000fe20000410000 */
[----:B------:R-:W-:Y:S01]  /*2930*/  FADD.FTZ R30, R30, -UR12 ;  /* 0x8000000c1e1e7e21 */ /* 0x000fe20008010000 */
[----:B------:R-:W-:Y:S01]  /*2940*/  FADD.FTZ R20, R27, R32 ;  /* 0x000000201b147221 */ /* 0x000fe20000010000 */
[----:B------:R-:W-:Y:S01]  /*2950*/  FMUL.FTZ R27, R18, R32 ;  /* 0x00000020121b7220 */ /* 0x000fe20000410000 */
[----:B------:R-:W-:Y:S01]  /*2960*/  FADD.FTZ R34, R25, R34 ;  /* 0x0000002219227221 */ /* 0x000fe20000010000 */
[----:B------:R-:W-:Y:S01]  /*2970*/  FFMA.FTZ R29, R24, R25, R29 ;  /* 0x00000019181d7223 */ /* 0x000fe2000001001d */
[----:B------:R-:W-:-:S02]  /*2980*/  HADD2.F32 R25, -RZ, R22.H1_H1 ;  /* 0x30000016ff197230 */ /* 0x000fc40000004100 */
[----:B------:R-:W-:Y:S01]  /*2990*/  FMUL.FTZ R30, R30, UR13 ;  /* 0x0000000d1e1e7c20 */ /* 0x000fe20008410000 */
[----:B------:R-:W-:Y:S01]  /*29a0*/  FADD.FTZ R34, R34, R27 ;  /* 0x0000001b22227221 */ /* 0x000fe20000010000 */
[----:B------:R-:W-:Y:S01]  /*29b0*/  FFMA.FTZ R29, R36, R27, R29 ;  /* 0x0000001b241d7223 */ /* 0x000fe2000001001d */
        /* <DEDUP_REMOVED lines=8> */
[----:B------:R-:W-:Y:S01]  /*2a40*/  FFMA.FTZ R21, R32, R36, R31 ;  /* 0x0000002420157223 */ /* 0x000fe2000001001f */
[----:B------:R-:W-:-:S02]  /*2a50*/  HADD2.F32 R24, -RZ, R6.H0_H0 ;  /* 0x20000006ff187230 */ /* 0x000fc40000004100 */
[----:B------:R-:W-:Y:S01]  /*2a60*/  FADD.FTZ R30, R25, -UR12 ;  /* 0x8000000c191e7e21 */ /* 0x000fe20008010000 */
[----:B------:R-:W-:Y:S02]  /*2a70*/  HADD2.F32 R36, -RZ, R8.H0_H0 ;  /* 0x20000008ff247230 */ /* 0x000fe40000004100 */
        /* <DEDUP_REMOVED lines=20> */
[----:B------:R-:W-:Y:S02]  /*2bc0*/  HADD2.F32 R28, -RZ, R10.H1_H1 ;  /* 0x3000000aff1c7230 */ /* 0x000fe40000004100 */
[----:B------:R-:W-:Y:S01]  /*2bd0*/  FADD.FTZ R27, R26, -UR12 ;  /* 0x8000000c1a1b7e21 */ /* 0x000fe20008010000 */
[----:B------:R-:W-:-:S02]  /*2be0*/  HADD2.F32 R30, -RZ, R12.H0_H0 ;  /* 0x2000000cff1e7230 */ /* 0x000fc40000004100 */
[----:B------:R-:W-:Y:S01]  /*2bf0*/  FADD.FTZ R34, R34, R33 ;  /* 0x0000002122227221 */ /* 0x000fe20000010000 */
[----:B------:R-:W-:Y:S01]  /*2c00*/  FFMA.FTZ R33, R36, R33, R29 ;  /* 0x0000002124217223 */ /* 0x000fe2000001001d */
[--C-:B------:R-:W-:Y:S02]  /*2c10*/  HADD2.F32 R26, -RZ, R67.reuse.H0_H0 ;  /* 0x20000043ff1a7230 */ /* 0x100fe40000004100 */
[----:B------:R-:W-:Y:S01]  /*2c20*/  FMUL.FTZ R29, R19, R28 ;  /* 0x0000001c131d7220 */ /* 0x000fe20000410000 */
[----:B------:R-:W-:Y:S01]  /*2c30*/  FMUL.FTZ R32, R27, UR13 ;  /* 0x0000000d1b207c20 */ /* 0x000fe20008410000 */
[----:B------:R-:W-:Y:S02]  /*2c40*/  HADD2.F32 R36, -RZ, R12.H1_H1 ;  /* 0x3000000cff247230 */ /* 0x000fe40000004100 */
[----:B------:R-:W-:Y:S01]  /*2c50*/  FADD.FTZ R27, R30, -UR12 ;  /* 0x8000000c1e1b7e21 */ /* 0x000fe20008010000 */
[----:B------:R-:W-:Y:S01]  /*2c60*/  FADD.FTZ R31, R29, R34 ;  /* 0x000000221d1f7221 */ /* 0x000fe20000010000 */
[----:B------:R-:W-:Y:S01]  /*2c70*/  FMUL.FTZ R38, R18, R26 ;  /* 0x0000001a12267220 */ /* 0x000fe20000410000 */
[----:B------:R-:W-:Y:S01]  /*2c80*/  FFMA.FTZ R34, R32, R29, R33 ;  /* 0x0000001d20227223 */ /* 0x000fe20000010021 */
[----:B------:R-:W-:Y:S01]  /*2c90*/  FMUL.FTZ R27, R27, UR13 ;  /* 0x0000000d1b1b7c20 */ /* 0x000fe20008410000 */
[----:B------:R-:W-:-:S02]  /*2ca0*/  HADD2.F32 R30, -RZ, R67.H1_H1 ;  /* 0x30000043ff1e7230 */ /* 0x000fc40000004100 */
[----:B------:R-:W-:Y:S01]  /*2cb0*/  FADD.FTZ R29, R36, -UR12 ;  /* 0x8000000c241d7e21 */ /* 0x000fe20008010000 */
[--C-:B------:R-:W-:Y:S02]  /*2cc0*/  HADD2.F32 R36, -RZ, R81.reuse.H0_H0 ;  /* 0x20000051ff247230 */ /* 0x100fe40000004100 */
[----:B------:R-:W-:Y:S01]  /*2cd0*/  FADD.FTZ R37, R31, R38 ;  /* 0x000000261f257221 */ /* 0x000fe20000010000 */
[----:B------:R-:W-:Y:S01]  /*2ce0*/  FFMA.FTZ R38, R27, R38, R34 ;  /* 0x000000261b267223 */ /* 0x000fe20000010022 */
[----:B------:R-:W-:Y:S01]  /*2cf0*/  FFMA.FTZ R33, R28, R32, R21 ;  /* 0x000000201c217223 */ /* 0x000fe20000010015 */
[----:B------:R-:W-:Y:S01]  /*2d00*/  FMUL.FTZ R34, R19, R30 ;  /* 0x0000001e13227220 */ /* 0x000fe20000410000 */
[----:B------:R-:W-:Y:S01]  /*2d10*/  FMUL.FTZ R29, R29, UR13 ;  /* 0x0000000d1d1d7c20 */ /* 0x000fe20008410000 */
[----:B------:R-:W-:Y:S02]  /*2d20*/  HADD2.F32 R21, -RZ, R80.H0_H0 ;  /* 0x20000050ff157230 */ /* 0x000fe40000004100 */
[----:B------:R-:W-:Y:S01]  /*2d30*/  FADD.FTZ R36, R36, -UR12 ;  /* 0x8000000c24247e21 */ /* 0x000fe20008010000 */
[----:B------:R-:W-:-:S02]  /*2d40*/  HADD2.F32 R32, -RZ, R81.H1_H1 ;  /* 0x30000051ff207230 */ /* 0x000fc40000004100 */
[----:B------:R-:W-:Y:S01]  /*2d50*/  FADD.FTZ R31, R20, R28 ;  /* 0x0000001c141f7221 */ /* 0x000fe20000010000 */
[----:B------:R-:W-:Y:S01]  /*2d60*/  FADD.FTZ R37, R34, R37 ;  /* 0x0000002522257221 */ /* 0x000fe20000010000 */
[----:B------:R-:W-:Y:S01]  /*2d70*/  FFMA.FTZ R38, R29, R34, R38 ;  /* 0x000000221d267223 */ /* 0x000fe20000010026 */
[----:B------:R-:W-:Y:S02]  /*2d80*/  HADD2.F32 R20, -RZ, R80.H1_H1 ;  /* 0x30000050ff147230 */ /* 0x000fe40000004100 */
[----:B------:R-:W-:Y:S01]  /*2d90*/  FMUL.FTZ R34, R18, R21 ;  /* 0x0000001512227220 */ /* 0x000fe20000410000 */
[----:B------:R-:W-:Y:S01]  /*2da0*/  FMUL.FTZ R39, R36, UR13 ;  /* 0x0000000d24277c20 */ /* 0x000fe20008410000 */
[----:B------:R-:W-:Y:S01]  /*2db0*/  FADD.FTZ R32, R32, -UR12 ;  /* 0x8000000c20207e21 */ /* 0x000fe20008010000 */
[----:B------:R-:W-:Y:S01]  /*2dc0*/  FADD.FTZ R24, R24, R26 ;  /* 0x0000001a18187221 */ /* 0x000fe20000010000 */
[----:B------:R-:W-:Y:S01]  /*2dd0*/  FFMA.FTZ R28, R26, R27, R25 ;  /* 0x0000001b1a1c7223 */ /* 0x000fe20000010019 */
[----:B------:R-:W-:Y:S01]  /*2de0*/  FADD.FTZ R26, R37, R34 ;  /* 0x00000022251a7221 */ /* 0x000fe20000010000 */
        /* <DEDUP_REMOVED lines=12> */
.L_x_749:
        /* <DEDUP_REMOVED lines=12> */
[----:B------:R-:W-:Y:S01]  /*2f70*/  FADD.FTZ R28, R28, -UR12 ;  /* 0x8000000c1c1c7e21 */ /* 0x000fe20008010000 */
[----:B------:R-:W-:Y:S01]  /*2f80*/  FMUL.FTZ R20, R20, UR13 ;  /* 0x0000000d14147c20 */ /* 0x000fe20008410000 */
[----:B------:R-:W-:Y:S01]  /*2f90*/  FFMA.FTZ R24, R18, R43, R16 ;  /* 0x0000002b12187223 */ /* 0x000fe20000010010 */
[----:B------:R-:W-:Y:S01]  /*2fa0*/  FMUL.FTZ R27, R31, -1.4426950216293334961 ;  /* 0xbfb8aa3b1f1b7820 */ /* 0x000fe20000410000 */
[----:B------:R-:W-:Y:S01]  /*2fb0*/  FMUL.FTZ R32, R26, UR13 ;  /* 0x0000000d1a207c20 */ /* 0x000fe20008410000 */
[----:B------:R-:W-:Y:S01]  /*2fc0*/  FFMA.FTZ R30, R19, R20, R17 ;  /* 0x00000014131e7223 */ /* 0x000fe20000010011 */
[----:B------:R-:W-:Y:S01]  /*2fd0*/  FMUL.FTZ R36, R24, -1.4426950216293334961 ;  /* 0xbfb8aa3b18247820 */ /* 0x000fe20000410000 */
[----:B------:R-:W-:-:S02]  /*2fe0*/  HADD2.F32 R26, -RZ, R74.H1_H1 ;  /* 0x3000004aff1a7230 */ /* 0x000fc40000004100 */
[----:B------:R-:W-:Y:S01]  /*2ff0*/  FMUL.FTZ R29, R28, UR13 ;  /* 0x0000000d1c1d7c20 */ /* 0x000fe20008410000 */
[----:B------:R-:W0:Y:S01]  /*3000*/  MUFU.EX2 R27, R27 ;  /* 0x0000001b001b7308 */ /* 0x000e220000000800 */
[----:B------:R-:W-:Y:S01]  /*3010*/  FMUL.FTZ R25, R30, -1.4426950216293334961 ;  /* 0xbfb8aa3b1e197820 */ /* 0x000fe20000410000 */
[----:B------:R-:W-:Y:S01]  /*3020*/  FFMA.FTZ R82, R19, R32, R17 ;  /* 0x0000002013527223 */ /* 0x000fe20000010011 */
[----:B------:R-:W-:Y:S01]  /*3030*/  FADD.FTZ R26, R26, -UR12 ;  /* 0x8000000c1a1a7e21 */ /* 0x000fe20008010000 */
[----:B------:R-:W-:Y:S01]  /*3040*/  FFMA.FTZ R28, R18, R29, R16 ;  /* 0x0000001d121c7223 */ /* 0x000fe20000010010 */
[----:B------:R-:W-:Y:S02]  /*3050*/  HADD2.F32 R41, -RZ, R71.H1_H1 ;  /* 0x30000047ff297230 */ /* 0x000fe40000004100 */
[----:B------:R-:W-:Y:S01]  /*3060*/  FMUL.FTZ R39, R82, -1.4426950216293334961 ;  /* 0xbfb8aa3b52277820 */ /* 0x000fe20000410000 */
[----:B------:R-:W-:Y:S01]  /*3070*/  FMUL.FTZ R42, R26, UR13 ;  /* 0x0000000d1a2a7c20 */ /* 0x000fe20008410000 */
[----:B------:R1:W2:Y:S01]  /*3080*/  MUFU.EX2 R34, R25 ;  /* 0x0000001900227308 */ /* 0x0002a20000000800 */
[----:B------:R-:W-:Y:S01]  /*3090*/  FMUL.FTZ R33, R28, -1.4426950216293334961 ;  /* 0xbfb8aa3b1c217820 */ /* 0x000fe20000410000 */
[----:B------:R-:W-:-:S02]  /*30a0*/  HADD2.F32 R88, -RZ, R75.H1_H1 ;  /* 0x3000004bff587230 */ /* 0x000fc40000004100 */
[----:B------:R-:W-:Y:S01]  /*30b0*/  FFMA.FTZ R26, R19, R42, R17 ;  /* 0x0000002a131a7223 */ /* 0x000fe20000010011 */
[----:B------:R-:W-:-:S03]  /*30c0*/  HADD2.F32 R90, -RZ, R77.H0_H0 ;  /* 0x2000004dff5a7230 */ /* 0x000fc60000004100 */
[----:B------:R2:W3:Y:S01]  /*30d0*/  MUFU.EX2 R38, R36 ;  /* 0x0000002400267308 */ /* 0x0004e20000000800 */
[----:B0-----:R-:W-:Y:S01]  /*30e0*/  FADD.FTZ R37, R27, 1 ;  /* 0x3f8000001b257421 */ /* 0x001fe20000010000 */
[----:B-1----:R-:W-:-:S06]  /*30f0*/  FMUL.FTZ R25, R26, -1.4426950216293334961 ;  /* 0xbfb8aa3b1a197820 */ /* 0x002fcc0000410000 */
[----:B------:R-:W0:Y:S01]  /*3100*/  MUFU.RCP R37, R37 ;  /* 0x0000002500257308 */ /* 0x000e220000001000 */
[----:B--2---:R-:W-:Y:S01]  /*3110*/  FADD.FTZ R36, R34, 1 ;  /* 0x3f80000022247421 */ /* 0x004fe20000010000 */
[----:B------:R-:W-:-:S06]  /*3120*/  HADD2.F32 R34, -RZ, R71.H0_H0 ;  /* 0x20000047ff227230 */ /* 0x000fcc0000004100 */
[----:B------:R-:W1:Y:S01]  /*3130*/  MUFU.EX2 R39, R39 ;  /* 0x0000002700277308 */ /* 0x000e620000000800 */
[----:B---3--:R-:W-:-:S07]  /*3140*/  FADD.FTZ R38, R38, 1 ;  /* 0x3f80000026267421 */ /* 0x008fce0000010000 */
[----:B------:R-:W2:Y:S01]  /*3150*/  MUFU.EX2 R33, R33 ;  /* 0x0000002100217308 */ /* 0x000ea20000000800 */
[----:B0-----:R-:W-:Y:S01]  /*3160*/  FADD.FTZ R40, -R37, 1 ;  /* 0x3f80000025287421 */ /* 0x001fe20000010100 */
[----:B------:R-:W-:-:S06]  /*3170*/  FMUL.FTZ R34, R34, R37 ;  /* 0x0000002522227220 */ /* 0x000fcc0000410000 */
[----:B------:R-:W0:Y:S01]  /*3180*/  MUFU.RCP R36, R36 ;  /* 0x0000002400247308 */ /* 0x000e220000001000 */
[----:B-1----:R-:W-:Y:S01]  /*3190*/  FADD.FTZ R27, R39, 1 ;  /* 0x3f800000271b7421 */ /* 0x002fe20000010000 */
[----:B------:R-:W-:Y:S01]  /*31a0*/  FFMA.FTZ R39, R31, R40, 1 ;  /* 0x3f8000001f277423 */ /* 0x000fe20000010028 */
[----:B------:R-:W-:-:S03]  /*31b0*/  HADD2.F32 R40, -RZ, R76.H0_H0 ;  /* 0x2000004cff287230 */ /* 0x000fc60000004100 */
[----:B------:R-:W-:Y:S02]  /*31c0*/  FMUL.FTZ R34, R34, R39 ;  /* 0x0000002722227220 */ /* 0x000fe40000410000 */
[----:B------:R-:W1:Y:S01]  /*31d0*/  MUFU.RCP R38, R38 ;  /* 0x0000002600267308 */ /* 0x000e620000001000 */
[----:B--2---:R-:W-:Y:S01]  /*31e0*/  FADD.FTZ R37, R33, 1 ;  /* 0x3f80000021257421 */ /* 0x004fe20000010000 */
[----:B------:R-:W-:Y:S02]  /*31f0*/  HADD2.F32 R33, -RZ, R73.H0_H0 ;  /* 0x20000049ff217230 */ /* 0x000fe40000004100 */
[----:B------:R-:W-:-:S04]  /*3200*/  FADD.FTZ R40, R40, -UR12 ;  /* 0x8000000c28287e21 */ /* 0x000fc80008010000 */
[----:B------:R-:W2:Y:S01]  /*3210*/  MUFU.EX2 R25, R25 ;  /* 0x0000001900197308 */ /* 0x000ea20000000800 */
[----:B0-----:R-:W-:Y:S01]  /*3220*/  FADD.FTZ R31, -R36, 1 ;  /* 0x3f800000241f7421 */ /* 0x001fe20000010100 */
[----:B------:R-:W-:-:S03]  /*3230*/  FMUL.FTZ R36, R41, R36 ;  /* 0x0000002429247220 */ /* 0x000fc60000410000 */
[----:B------:R-:W-:-:S03]  /*3240*/  FFMA.FTZ R31, R30, R31, 1 ;  /* 0x3f8000001e1f7423 */ /* 0x000fc6000001001f */
[----:B------:R-:W0:Y:S01]  /*3250*/  MUFU.RCP R27, R27 ;  /* 0x0000001b001b7308 */ /* 0x000e220000001000 */
[----:B-1----:R-:W-:Y:S01]  /*3260*/  FMUL.FTZ R30, R33, R38 ;  /* 0x00000026211e7220 */ /* 0x002fe20000410000 */
[----:B------:R-:W-:Y:S01]  /*3270*/  FADD.FTZ R83, -R38, 1 ;  /* 0x3f80000026537421 */ /* 0x000fe20000010100 */
[----:B------:R-:W-:Y:S01]  /*3280*/  FMUL.FTZ R31, R36, R31 ;  /* 0x0000001f241f7220 */ /* 0x000fe20000410000 */
[----:B------:R-:W-:Y:S02]  /*3290*/  HADD2.F32 R36, -RZ, R75.H0_H0 ;  /* 0x2000004bff247230 */ /* 0x000fe40000004100 */
[----:B------:R-:W-:Y:S02]  /*32a0*/  FFMA.FTZ R83, R24, R83, 1 ;  /* 0x3f80000018537423 */ /* 0x000fe40000010053 */
[----:B------:R-:W1:Y:S01]  /*32b0*/  MUFU.RCP R37, R37 ;  /* 0x0000002500257308 */ /* 0x000e620000001000 */
[----:B--2---:R-:W-:Y:S01]  /*32c0*/  FADD.FTZ R33, R25, 1 ;  /* 0x3f80000019217421 */ /* 0x004fe20000010000 */
[----:B------:R-:W-:Y:S01]  /*32d0*/  FMUL.FTZ R25, R40, UR13 ;  /* 0x0000000d28197c20 */ /* 0x000fe20008410000 */
[----:B------:R-:W-:Y:S01]  /*32e0*/  FMUL.FTZ R30, R30, R83 ;  /* 0x000000531e1e7220 */ /* 0x000fe20000410000 */
[----:B------:R-:W-:-:S02]  /*32f0*/  HADD2.F32 R40, -RZ, R73.H1_H1 ;  /* 0x30000049ff287230 */ /* 0x000fc40000004100 */
[----:B------:R-:W-:Y:S02]  /*3300*/  FFMA.FTZ R24, R18, R25, R16 ;  /* 0x0000001912187223 */ /* 0x000fe40000010010 */
[----:B------:R-:W2:Y:S01]  /*3310*/  MUFU.RCP R33, R33 ;  /* 0x0000002100217308 */ /* 0x000ea20000001000 */
[----:B0-----:R-:W-:Y:S01]  /*3320*/  FADD.FTZ R41, -R27, 1 ;  /* 0x3f8000001b297421 */ /* 0x001fe20000010100 */
[----:B------:R-:W-:Y:S01]  /*3330*/  FMUL.FTZ R38, R24, -1.4426950216293334961 ;  /* 0xbfb8aa3b18267820 */ /* 0x000fe20000410000 */
[----:B------:R-:W-:Y:S02]  /*3340*/  FMUL.FTZ R27, R40, R27 ;  /* 0x0000001b281b7220 */ /* 0x000fe40000410000 */
[----:B------:R-:W-:-:S03]  /*3350*/  FFMA.FTZ R82, R82, R41, 1 ;  /* 0x3f80000052527423 */ /* 0x000fc60000010029 */
[----:B------:R-:W0:Y:S01]  /*3360*/  MUFU.EX2 R38, R38 ;  /* 0x0000002600267308 */ /* 0x000e220000000800 */
[----:B-1----:R-:W-:Y:S01]  /*3370*/  FADD.FTZ R39, -R37, 1 ;  /* 0x3f80000025277421 */ /* 0x002fe20000010100 */
[----:B------:R-:W-:Y:S01]  /*3380*/  FMUL.FTZ R37, R36, R37 ;  /* 0x0000002524257220 */ /* 0x000fe20000410000 */
[----:B------:R-:W-:Y:S02]  /*3390*/  HADD2.F32 R36, -RZ, R76.H1_H1 ;  /* 0x3000004cff247230 */ /* 0x000fe40000004100 */
[----:B------:R-:W-:Y:S01]  /*33a0*/  FMUL.FTZ R82, R27, R82 ;  /* 0x000000521b527220 */ /* 0x000fe20000410000 */
[----:B------:R-:W-:Y:S01]  /*33b0*/  FFMA.FTZ R28, R28, R39, 1 ;  /* 0x3f8000001c1c7423 */ /* 0x000fe20000010027 */
[--C-:B------:R-:W-:Y:S02]  /*33c0*/  HADD2.F32 R27, -RZ, R78.reuse.H1_H1 ;  /* 0x3000004eff1b7230 */ /* 0x100fe40000004100 */
[----:B--2---:R-:W-:Y:S01]  /*33d0*/  FADD.FTZ R41, -R33, 1 ;  /* 0x3f80000021297421 */ /* 0x004fe20000010100 */
[----:B------:R-:W-:Y:S01]  /*33e0*/  FMUL.FTZ R88, R88, R33 ;  /* 0x0000002158587220 */ /* 0x000fe20000410000 */
[----:B------:R-:W-:Y:S01]  /*33f0*/  FMUL.FTZ R28, R37, R28 ;  /* 0x0000001c251c7220 */ /* 0x000fe20000410000 */
[----:B------:R-:W-:Y:S01]  /*3400*/  FADD.FTZ R37, R27, -UR12 ;  /* 0x8000000c1b257e21 */ /* 0x000fe20008010000 */
[----:B------:R-:W-:Y:S01]  /*3410*/  FFMA.FTZ R41, R26, R41, 1 ;  /* 0x3f8000001a297423 */ /* 0x000fe20000010029 */
[----:B------:R-:W-:Y:S01]  /*3420*/  FADD.FTZ R26, R36, -UR12 ;  /* 0x8000000c241a7e21 */ /* 0x000fe20008010000 */
[----:B------:R-:W-:-:S02]  /*3430*/  HADD2.F32 R36, -RZ, R78.H0_H0 ;  /* 0x2000004eff247230 */ /* 0x000fc40000004100 */
[----:B0-----:R-:W-:Y:S01]  /*3440*/  FADD.FTZ R83, R38, 1 ;  /* 0x3f80000026537421 */ /* 0x001fe20000010000 */
[----:B------:R-:W-:Y:S01]  /*3450*/  FMUL.FTZ R26, R26, UR13 ;  /* 0x0000000d1a1a7c20 */ /* 0x000fe20008410000 */
[----:B------:R-:W-:Y:S01]  /*3460*/  FMUL.FTZ R41, R88, R41 ;  /* 0x0000002958297220 */ /* 0x000fe20000410000 */
[----:B------:R-:W-:Y:S01]  /*3470*/  FADD.FTZ R39, R36, -UR12 ;  /* 0x8000000c24277e21 */ /* 0x000fe20008010000 */
[----:B------:R-:W-:Y:S02]  /*3480*/  HADD2.F32 R88, -RZ, R77.H1_H1 ;  /* 0x3000004dff587230 */ /* 0x000fe40000004100 */
[----:B------:R-:W-:Y:S01]  /*3490*/  FFMA.FTZ R36, R19, R26, R17 ;  /* 0x0000001a13247223 */ /* 0x000fe20000010011 */
[----:B------:R-:W0:Y:S01]  /*34a0*/  MUFU.RCP R83, R83 ;  /* 0x0000005300537308 */ /* 0x000e220000001000 */
[----:B------:R-:W-:Y:S02]  /*34b0*/  FMUL.FTZ R39, R39, UR13 ;  /* 0x0000000d27277c20 */ /* 0x000fe40008410000 */
[----:B------:R-:W-:-:S02]  /*34c0*/  FMUL.FTZ R40, R36, -1.4426950216293334961 ;  /* 0xbfb8aa3b24287820 */ /* 0x000fc40000410000 */
[----:B------:R-:W-:-:S04]  /*34d0*/  FFMA.FTZ R33, R18, R39, R16 ;  /* 0x0000002712217223 */ /* 0x000fc80000010010 */
[----:B------:R-:W-:Y:S01]  /*34e0*/  FMUL.FTZ R38, R33, -1.4426950216293334961 ;  /* 0xbfb8aa3b21267820 */ /* 0x000fe20000410000 */
[----:B------:R-:W1:Y:S01]  /*34f0*/  MUFU.EX2 R40, R40 ;  /* 0x0000002800287308 */ /* 0x000e620000000800 */
[----:B0-----:R-:W-:-:S07]  /*3500*/  FADD.FTZ R89, -R83, 1 ;  /* 0x3f80000053597421 */ /* 0x001fce0000010100 */
[----:B------:R-:W0:Y:S01]  /*3510*/  MUFU.EX2 R38, R38 ;  /* 0x0000002600267308 */ /* 0x000e220000000800 */
[----:B------:R-:W-:Y:S01]  /*3520*/  FFMA.FTZ R89, R24, R89, 1 ;  /* 0x3f80000018597423 */ /* 0x000fe20000010059 */
[----:B------:R-:W-:-:S04]  /*3530*/  FMUL.FTZ R24, R90, R83 ;  /* 0x000000535a187220 */ /* 0x000fc80000410000 */
[----:B------:R-:W-:Y:S01]  /*3540*/  FMUL.FTZ R24, R24, R89 ;  /* 0x0000005918187220 */ /* 0x000fe20000410000 */
[----:B-1----:R-:W-:-:S06]  /*3550*/  FADD.FTZ R83, R40, 1 ;  /* 0x3f80000028537421 */ /* 0x002fcc0000010000 */
[----:B------:R-:W1:Y:S01]  /*3560*/  MUFU.RCP R83, R83 ;  /* 0x0000005300537308 */ /* 0x000e620000001000 */
[----:B0-----:R-:W-:Y:S01]  /*3570*/  FADD.FTZ R27, R38, 1 ;  /* 0x3f800000261b7421 */ /* 0x001fe20000010000 */
[----:B------:R-:W-:-:S04]  /*3580*/  FMUL.FTZ R38, R37, UR13 ;  /* 0x0000000d25267c20 */ /* 0x000fc80008410000 */
[----:B------:R-:W-:Y:S02]  /*3590*/  FFMA.FTZ R37, R19, R38, R17 ;  /* 0x0000002613257223 */ /* 0x000fe40000010011 */
[----:B------:R-:W0:Y:S02]  /*35a0*/  MUFU.RCP R27, R27 ;  /* 0x0000001b001b7308 */ /* 0x000e240000001000 */
[----:B------:R-:W-:-:S06]  /*35b0*/  FMUL.FTZ R89, R37, -1.4426950216293334961 ;  /* 0xbfb8aa3b25597820 */ /* 0x000fcc0000410000 */
[----:B------:R-:W2:Y:S01]  /*35c0*/  MUFU.EX2 R89, R89 ;  /* 0x0000005900597308 */ /* 0x000ea20000000800 */
[----:B-1----:R-:W-:Y:S01]  /*35d0*/  FADD.FTZ R91, -R83, 1 ;  /* 0x3f800000535b7421 */ /* 0x002fe20000010100 */
[----:B------:R-:W-:-:S03]  /*35e0*/  FMUL.FTZ R83, R88, R83 ;  /* 0x0000005358537220 */ /* 0x000fc60000410000 */
[----:B------:R-:W-:Y:S01]  /*35f0*/  FFMA.FTZ R40, R36, R91, 1 ;  /* 0x3f80000024287423 */ /* 0x000fe2000001005b */
[----:B------:R-:W-:Y:S02]  /*3600*/  HADD2.F32 R36, -RZ, R70.H0_H0 ;  /* 0x20000046ff247230 */ /* 0x000fe40000004100 */
[----:B0-----:R-:W-:-:S04]  /*3610*/  FADD.FTZ R88, -R27, 1 ;  /* 0x3f8000001b587421 */ /* 0x001fc80000010100 */
[----:B------:R-:W-:Y:S01]  /*3620*/  FFMA.FTZ R88, R33, R88, 1 ;  /* 0x3f80000021587423 */ /* 0x000fe20000010058 */
[----:B------:R-:W-:Y:S01]  /*3630*/  FADD.FTZ R33, R36, -UR12 ;  /* 0x8000000c24217e21 */ /* 0x000fe20008010000 */
[----:B------:R-:W-:-:S03]  /*3640*/  HADD2.F32 R36, -RZ, R79.H0_H0 ;  /* 0x2000004fff247230 */ /* 0x000fc60000004100 */
[----:B------:R-:W-:Y:S01]  /*3650*/  FMUL.FTZ R33, R33, UR13 ;  /* 0x0000000d21217c20 */ /* 0x000fe20008410000 */
[----:B--2---:R-:W-:Y:S01]  /*3660*/  FADD.FTZ R90, R89, 1 ;  /* 0x3f800000595a7421 */ /* 0x004fe20000010000 */
[----:B------:R-:W-:Y:S01]  /*3670*/  FMUL.FTZ R91, R36, R27 ;  /* 0x0000001b245b7220 */ /* 0x000fe20000410000 */
[----:B------:R-:W-:Y:S01]  /*3680*/  FMUL.FTZ R27, R83, R40 ;  /* 0x00000028531b7220 */ /* 0x000fe20000410000 */
[----:B------:R-:W-:Y:S01]  /*3690*/  FFMA.FTZ R36, R18, R33, R16 ;  /* 0x0000002112247223 */ /* 0x000fe20000010010 */
[----:B------:R-:W-:Y:S02]  /*36a0*/  HADD2.F32 R83, -RZ, R79.H1_H1 ;  /* 0x3000004fff537230 */ /* 0x000fe40000004100 */
[----:B------:R-:W-:Y:S01]  /*36b0*/  FMUL.FTZ R40, R91, R88 ;  /* 0x000000585b287220 */ /* 0x000fe20000410000 */
[----:B------:R-:W0:Y:S01]  /*36c0*/  MUFU.RCP R90, R90 ;  /* 0x0000005a005a7308 */ /* 0x000e220000001000 */
[----:B------:R-:W-:-:S07]  /*36d0*/  FMUL.FTZ R89, R36, -1.4426950216293334961 ;  /* 0xbfb8aa3b24597820 */ /* 0x000fce0000410000 */
[----:B------:R-:W1:Y:S01]  /*36e0*/  MUFU.EX2 R89, R89 ;  /* 0x0000005900597308 */ /* 0x000e620000000800 */
[----:B0-----:R-:W-:-:S04]  /*36f0*/  FADD.FTZ R88, -R90, 1 ;  /* 0x3f8000005a587421 */ /* 0x001fc80000010100 */
[----:B------:R-:W-:Y:S01]  /*3700*/  FFMA.FTZ R88, R37, R88, 1 ;  /* 0x3f80000025587423 */ /* 0x000fe20000010058 */
[----:B------:R-:W-:Y:S01]  /*3710*/  FMUL.FTZ R37, R83, R90 ;  /* 0x0000005a53257220 */ /* 0x000fe20000410000 */
[----:B------:R-:W-:Y:S01]  /*3720*/  FMUL.FTZ R90, R18, R34 ;  /* 0x00000022125a7220 */ /* 0x000fe20000410000 */
[----:B------:R-:W-:Y:S01]  /*3730*/  FMUL.FTZ R83, R19, R31 ;  /* 0x0000001f13537220 */ /* 0x000fe20000410000 */
[----:B-1----:R-:W-:Y:S01]  /*3740*/  FADD.FTZ R91, R89, 1 ;  /* 0x3f800000595b7421 */ /* 0x002fe20000010000 */
[----:B------:R-:W-:Y:S01]  /*3750*/  FMUL.FTZ R37, R37, R88 ;  /* 0x0000005825257220 */ /* 0x000fe20000410000 */
[----:B------:R-:W-:Y:S01]  /*3760*/  FFMA.FTZ R89, R21, R90, RZ ;  /* 0x0000005a15597223 */ /* 0x000fe200000100ff */
[----:B------:R-:W-:Y:S01]  /*3770*/  FADD.FTZ R92, RZ, R90 ;  /* 0x0000005aff5c7221 */ /* 0x000fe20000010000 */
[----:B------:R0:W1:Y:S02]  /*3780*/  MUFU.RCP R88, R91 ;  /* 0x0000005b00587308 */ /* 0x0000640000001000 */
[----:B------:R-:W-:Y:S01]  /*3790*/  FFMA.FTZ R90, R20, R83, R89 ;  /* 0x00000053145a7223 */ /* 0x000fe20000010059 */
[----:B------:R-:W-:-:S02]  /*37a0*/  HADD2.F32 R89, -RZ, R69.H0_H0 ;  /* 0x20000045ff597230 */ /* 0x000fc40000004100 */
[----:B------:R-:W-:Y:S01]  /*37b0*/  FADD.FTZ R83, R83, R92 ;  /* 0x0000005c53537221 */ /* 0x000fe20000010000 */
[----:B0-----:R-:W-:-:S04]  /*37c0*/  FMUL.FTZ R91, R18, R30 ;  /* 0x0000001e125b7220 */ /* 0x001fc80000410000 */
[----:B------:R-:W-:Y:S01]  /*37d0*/  FADD.FTZ R83, R83, R91 ;  /* 0x0000005b53537221 */ /* 0x000fe20000010000 */
[----:B-1----:R-:W-:Y:S01]  /*37e0*/  FADD.FTZ R93, -R88, 1 ;  /* 0x3f800000585d7421 */ /* 0x002fe20000010100 */
[----:B------:R-:W-:Y:S01]  /*37f0*/  FMUL.FTZ R89, R89, R88 ;  /* 0x0000005859597220 */ /* 0x000fe20000410000 */
[----:B------:R-:W-:Y:S01]  /*3800*/  FFMA.FTZ R88, R21, R34, RZ ;  /* 0x0000002215587223 */ /* 0x000fe200000100ff */
[----:B------:R-:W-:Y:S01]  /*3810*/  FADD.FTZ R21, RZ, R34 ;  /* 0x00000022ff157221 */ /* 0x000fe20000010000 */
[----:B------:R-:W-:Y:S02]  /*3820*/  FFMA.FTZ R36, R36, R93, 1 ;  /* 0x3f80000024247423 */ /* 0x000fe4000001005d */
[----:B------:R-:W-:Y:S01]  /*3830*/  FFMA.FTZ R88, R43, R30, R88 ;  /* 0x0000001e2b587223 */ /* 0x000fe20000010058 */
[----:B------:R-:W-:Y:S01]  /*3840*/  FADD.FTZ R21, R21, R30 ;  /* 0x0000001e15157221 */ /* 0x000fe20000010000 */
[----:B------:R-:W-:Y:S01]  /*3850*/  FMUL.FTZ R36, R89, R36 ;  /* 0x0000002459247220 */ /* 0x000fe20000410000 */
[----:B------:R-:W-:-:S02]  /*3860*/  HADD2.F32 R89, -RZ, R70.H1_H1 ;  /* 0x30000046ff597230 */ /* 0x000fc40000004100 */
[----:B------:R-:W-:-:S03]  /*3870*/  FFMA.FTZ R88, R29, R28, R88 ;  /* 0x0000001c1d587223 */ /* 0x000fc60000010058 */
[----:B------:R-:W-:Y:S01]  /*3880*/  FADD.FTZ R89, R89, -UR12 ;  /* 0x8000000c59597e21 */ /* 0x000fe20008010000 */
[----:B------:R-:W-:-:S03]  /*3890*/  FFMA.FTZ R88, R25, R24, R88 ;  /* 0x0000001819587223 */ /* 0x000fc60000010058 */
[----:B------:R-:W-:Y:S01]  /*38a0*/  FMUL.FTZ R30, R89, UR13 ;  /* 0x0000000d591e7c20 */ /* 0x000fe20008410000 */
[----:B------:R-:W-:Y:S01]  /*38b0*/  FFMA.FTZ R89, R43, R91, R90 ;  /* 0x0000005b2b597223 */ /* 0x000fe2000001005a */
[----:B------:R-:W-:Y:S02]  /*38c0*/  HADD2.F32 R43, -RZ, R69.H1_H1 ;  /* 0x30000045ff2b7230 */ /* 0x000fe40000004100 */
[----:B------:R-:W-:Y:S01]  /*38d0*/  FFMA.FTZ R88, R39, R40, R88 ;  /* 0x0000002827587223 */ /* 0x000fe20000010058 */
[----:B------:R-:W-:-:S03]  /*38e0*/  FFMA.FTZ R34, R19, R30, R17 ;  /* 0x0000001e13227223 */ /* 0x000fc60000010011 */
[----:B------:R-:W-:Y:S01]  /*38f0*/  FFMA.FTZ R88, R33, R36, R88 ;  /* 0x0000002421587223 */ /* 0x000fe20000010058 */
[----:B------:R-:W-:-:S06]  /*3900*/  FMUL.FTZ R90, R34, -1.4426950216293334961 ;  /* 0xbfb8aa3b225a7820 */ /* 0x000fcc0000410000 */
[----:B------:R-:W0:Y:S02]  /*3910*/  MUFU.EX2 R90, R90 ;  /* 0x0000005a005a7308 */ /* 0x000e240000000800 */
[----:B0-----:R-:W-:Y:S01]  /*3920*/  FADD.FTZ R92, R90, 1 ;  /* 0x3f8000005a5c7421 */ /* 0x001fe20000010000 */
[----:B------:R-:W-:-:S05]  /*3930*/  FMUL.FTZ R90, R19, R82 ;  /* 0x00000052135a7220 */ /* 0x000fca0000410000 */
[----:B------:R-:W0:Y:S02]  /*3940*/  MUFU.RCP R92, R92 ;  /* 0x0000005c005c7308 */ /* 0x000e240000001000 */
[----:B0-----:R-:W-:Y:S01]  /*3950*/  FADD.FTZ R91, -R92, 1 ;  /* 0x3f8000005c5b7421 */ /* 0x001fe20000010100 */
[----:B------:R-:W-:-:S03]  /*3960*/  FMUL.FTZ R43, R43, R92 ;  /* 0x0000005c2b2b7220 */ /* 0x000fc60000410000 */
[----:B------:R-:W-:-:S04]  /*3970*/  FFMA.FTZ R34, R34, R91, 1 ;  /* 0x3f80000022227423 */ /* 0x000fc8000001005b */
[----:B------:R-:W-:Y:S01]  /*3980*/  FMUL.FTZ R34, R43, R34 ;  /* 0x000000222b227220 */ /* 0x000fe20000410000 */
[----:B------:R-:W-:Y:S01]  /*3990*/  FFMA.FTZ R43, R20, R31, RZ ;  /* 0x0000001f142b7223 */ /* 0x000fe200000100ff */
[----:B------:R-:W-:Y:S02]  /*39a0*/  HADD2.F32 R20, -RZ, R53.H0_H0 ;  /* 0x20000035ff147230 */ /* 0x000fe40000004100 */
[----:B------:R-:W-:Y:S01]  /*39b0*/  FADD.FTZ R31, RZ, R31 ;  /* 0x0000001fff1f7221 */ /* 0x000fe20000010000 */
[----:B------:R-:W-:Y:S02]  /*39c0*/  FFMA.FTZ R43, R32, R82, R43 ;  /* 0x00000052202b7223 */ /* 0x000fe4000001002b */
[----:B------:R-:W-:Y:S01]  /*39d0*/  FADD.FTZ R91, R20, -UR12 ;  /* 0x8000000c145b7e21 */ /* 0x000fe20008010000 */
[----:B------:R-:W-:Y:S01]  /*39e0*/  FADD.FTZ R20, R31, R82 ;  /* 0x000000521f147221 */ /* 0x000fe20000010000 */
[----:B------:R-:W-:Y:S01]  /*39f0*/  FFMA.FTZ R82, R32, R90, R89 ;  /* 0x0000005a20527223 */ /* 0x000fe20000010059 */
[----:B------:R-:W-:Y:S01]  /*3a00*/  FADD.FTZ R89, R90, R83 ;  /* 0x000000535a597221 */ /* 0x000fe20000010000 */
[----:B------:R-:W-:Y:S01]  /*3a10*/  FMUL.FTZ R31, R91, UR13 ;  /* 0x0000000d5b1f7c20 */ /* 0x000fe20008410000 */
[----:B------:R-:W-:-:S02]  /*3a20*/  HADD2.F32 R83, -RZ, R52.H0_H0 ;  /* 0x20000034ff537230 */ /* 0x000fc40000004100 */
[----:B------:R-:W-:Y:S01]  /*3a30*/  FFMA.FTZ R43, R42, R41, R43 ;  /* 0x000000292a2b7223 */ /* 0x000fe2000001002b */
[----:B------:R-:W-:-:S03]  /*3a40*/  FFMA.FTZ R32, R18, R31, R16 ;  /* 0x0000001f12207223 */ /* 0x000fc60000010010 */
[----:B------:R-:W-:Y:S01]  /*3a50*/  FFMA.FTZ R43, R26, R27, R43 ;  /* 0x0000001b1a2b7223 */ /* 0x000fe2000001002b */
[----:B------:R-:W-:-:S03]  /*3a60*/  FMUL.FTZ R91, R32, -1.4426950216293334961 ;  /* 0xbfb8aa3b205b7820 */ /* 0x000fc60000410000 */
[----:B------:R-:W-:-:S03]  /*3a70*/  FFMA.FTZ R43, R38, R37, R43 ;  /* 0x00000025262b7223 */ /* 0x000fc6000001002b */
[----:B------:R-:W0:Y:S01]  /*3a80*/  MUFU.EX2 R91, R91 ;  /* 0x0000005b005b7308 */ /* 0x000e220000000800 */
[----:B------:R-:W-:Y:S01]  /*3a90*/  FFMA.FTZ R43, R30, R34, R43 ;  /* 0x000000221e2b7223 */ /* 0x000fe2000001002b */
[----:B0-----:R-:W-:-:S06]  /*3aa0*/  FADD.FTZ R92, R91, 1 ;  /* 0x3f8000005b5c7421 */ /* 0x001fcc0000010000 */
[----:B------:R-:W0:Y:S02]  /*3ab0*/  MUFU.RCP R92, R92 ;  /* 0x0000005c005c7308 */ /* 0x000e240000001000 */
[----:B0-----:R-:W-:Y:S01]  /*3ac0*/  FADD.FTZ R93, -R92, 1 ;  /* 0x3f8000005c5d7421 */ /* 0x001fe20000010100 */
[----:B------:R-:W-:-:S03]  /*3ad0*/  FMUL.FTZ R83, R83, R92 ;  /* 0x0000005c53537220 */ /* 0x000fc60000410000 */
[----:B------:R-:W-:-:S04]  /*3ae0*/  FFMA.FTZ R32, R32, R93, 1 ;  /* 0x3f80000020207423 */ /* 0x000fc8000001005d */
[----:B------:R-:W-:Y:S01]  /*3af0*/  FMUL.FTZ R32, R83, R32 ;  /* 0x0000002053207220 */ /* 0x000fe20000410000 */
[----:B------:R-:W-:-:S03]  /*3b00*/  HADD2.F32 R83, -RZ, R53.H1_H1 ;  /* 0x30000035ff537230 */ /* 0x000fc60000004100 */
[----:B------:R-:W-:Y:S02]  /*3b10*/  FFMA.FTZ R88, R31, R32, R88 ;  /* 0x000000201f587223 */ /* 0x000fe40000010058 */
[----:B------:R-:W-:Y:S01]  /*3b20*/  FADD.FTZ R90, R83, -UR12 ;  /* 0x8000000c535a7e21 */ /* 0x000fe20008010000 */
[----:B------:R-:W-:Y:S01]  /*3b30*/  FADD.FTZ R83, R21, R28 ;  /* 0x0000001c15537221 */ /* 0x000fe20000010000 */
[----:B------:R-:W-:Y:S02]  /*3b40*/  FMUL.FTZ R21, R18, R28 ;  /* 0x0000001c12157220 */ /* 0x000fe40000410000 */
[----:B------:R-:W-:Y:S01]  /*3b50*/  FMUL.FTZ R28, R90, UR13 ;  /* 0x0000000d5a1c7c20 */ /* 0x000fe20008410000 */
[----:B------:R-:W-:Y:S01]  /*3b60*/  FADD.FTZ R83, R83, R24 ;  /* 0x0000001853537221 */ /* 0x000fe20000010000 */
[----:B------:R-:W-:Y:S01]  /*3b70*/  FFMA.FTZ R91, R29, R21, R82 ;  /* 0x000000151d5b7223 */ /* 0x000fe20000010052 */
[----:B------:R-:W-:Y:S01]  /*3b80*/  FADD.FTZ R89, R89, R21 ;  /* 0x0000001559597221 */ /* 0x000fe20000010000 */
[----:B------:R-:W-:Y:S01]  /*3b90*/  FFMA.FTZ R29, R19, R28, R17 ;  /* 0x0000001c131d7223 */ /* 0x000fe20000010011 */
[----:B------:R-:W-:-:S02]  /*3ba0*/  HADD2.F32 R21, -RZ, R52.H1_H1 ;  /* 0x30000034ff157230 */ /* 0x000fc40000004100 */
[----:B------:R-:W-:Y:S01]  /*3bb0*/  FADD.FTZ R83, R83, R40 ;  /* 0x0000002853537221 */ /* 0x000fe20000010000 */
[----:B------:R-:W-:-:S03]  /*3bc0*/  FMUL.FTZ R82, R29, -1.4426950216293334961 ;  /* 0xbfb8aa3b1d527820 */ /* 0x000fc60000410000 */
[----:B------:R-:W-:-:S03]  /*3bd0*/  FADD.FTZ R83, R83, R36 ;  /* 0x0000002453537221 */ /* 0x000fc60000010000 */
[----:B------:R-:W0:Y:S01]  /*3be0*/  MUFU.EX2 R82, R82 ;  /* 0x0000005200527308 */ /* 0x000e220000000800 */
[----:B------:R-:W-:Y:S01]  /*3bf0*/  FADD.FTZ R83, R83, R32 ;  /* 0x0000002053537221 */ /* 0x000fe20000010000 */
[----:B0-----:R-:W-:Y:S01]  /*3c00*/  FADD.FTZ R90, R82, 1 ;  /* 0x3f800000525a7421 */ /* 0x001fe20000010000 */
[----:B------:R-:W-:Y:S01]  /*3c10*/  FADD.FTZ R82, R20, R41 ;  /* 0x0000002914527221 */ /* 0x000fe20000010000 */
[----:B------:R-:W-:-:S03]  /*3c20*/  FMUL.FTZ R20, R19, R41 ;  /* 0x0000002913147220 */ /* 0x000fc60000410000 */
[----:B------:R-:W-:Y:S01]  /*3c30*/  FADD.FTZ R82, R82, R27 ;  /* 0x0000001b52527221 */ /* 0x000fe20000010000 */
[----:B------:R-:W0:Y:S01]  /*3c40*/  MUFU.RCP R90, R90 ;  /* 0x0000005a005a7308 */ /* 0x000e220000001000 */
[----:B------:R-:W-:Y:S01]  /*3c50*/  FFMA.FTZ R42, R42, R20, R91 ;  /* 0x000000142a2a7223 */ /* 0x000fe2000001005b */
[----:B------:R-:W-:Y:S01]  /*3c60*/  FADD.FTZ R89, R20, R89 ;  /* 0x0000005914597221 */ /* 0x000fe20000010000 */
[----:B------:R-:W-:Y:S02]  /*3c70*/  HADD2.F32 R20, -RZ, R50.H0_H0 ;  /* 0x20000032ff147230 */ /* 0x000fe40000004100 */
[----:B0-----:R-:W-:Y:S01]  /*3c80*/  FADD.FTZ R92, -R90, 1 ;  /* 0x3f8000005a5c7421 */ /* 0x001fe20000010100 */
[----:B------:R-:W-:-:S03]  /*3c90*/  FMUL.FTZ R21, R21, R90 ;  /* 0x0000005a15157220 */ /* 0x000fc60000410000 */
[----:B------:R-:W-:-:S04]  /*3ca0*/  FFMA.FTZ R92, R29, R92, 1 ;  /* 0x3f8000001d5c7423 */ /* 0x000fc8000001005c */
[----:B------:R-:W-:Y:S01]  /*3cb0*/  FMUL.FTZ R29, R21, R92 ;  /* 0x0000005c151d7220 */ /* 0x000fe20000410000 */
[----:B------:R-:W-:-:S03]  /*3cc0*/  HADD2.F32 R21, -RZ, R51.H0_H0 ;  /* 0x20000033ff157230 */ /* 0x000fc60000004100 */
[----:B------:R-:W-:Y:S02]  /*3cd0*/  FFMA.FTZ R43, R28, R29, R43 ;  /* 0x0000001d1c2b7223 */ /* 0x000fe4000001002b */
        /* <DEDUP_REMOVED lines=13> */
[----:B------:R-:W-:-:S03]  /*3db0*/  HADD2.F32 R41, -RZ, R51.H1_H1 ;  /* 0x30000033ff297230 */ /* 0x000fc60000004100 */
[----:B------:R-:W-:Y:S01]  /*3dc0*/  FADD.FTZ R83, R83, R20 ;  /* 0x0000001453537221 */ /* 0x000fe20000010000 */
[----:B------:R-:W-:Y:S01]  /*3dd0*/  FFMA.FTZ R88, R21, R20, R88 ;  /* 0x0000001415587223 */ /* 0x000fe20000010058 */
[----:B------:R-:W-:-:S04]  /*3de0*/  FADD.FTZ R41, R41, -UR12 ;  /* 0x8000000c29297e21 */ /* 0x000fc80008010000 */
[----:B------:R-:W-:Y:S01]  /*3df0*/  FMUL.FTZ R24, R41, UR13 ;  /* 0x0000000d29187c20 */ /* 0x000fe20008410000 */
[----:B------:R-:W-:Y:S01]  /*3e00*/  FFMA.FTZ R41, R25, R91, R42 ;  /* 0x0000005b19297223 */ /* 0x000fe2000001002a */
[----:B------:R-:W-:Y:S02]  /*3e10*/  HADD2.F32 R91, -RZ, R50.H1_H1 ;  /* 0x30000032ff5b7230 */ /* 0x000fe40000004100 */
        /* <DEDUP_REMOVED lines=12> */
[----:B------:R-:W-:-:S02]  /*3ee0*/  HADD2.F32 R91, -RZ, R49.H0_H0 ;  /* 0x20000031ff5b7230 */ /* 0x000fc40000004100 */
[----:B------:R-:W-:Y:S02]  /*3ef0*/  HADD2.F32 R90, -RZ, R48.H0_H0 ;  /* 0x20000030ff5a7230 */ /* 0x000fe40000004100 */
[----:B------:R-:W-:Y:S01]  /*3f00*/  FFMA.FTZ R43, R24, R25, R43 ;  /* 0x00000019182b7223 */ /* 0x000fe2000001002b */
[----:B------:R-:W-:-:S04]  /*3f10*/  FADD.FTZ R91, R91, -UR12 ;  /* 0x8000000c5b5b7e21 */ /* 0x000fc80008010000 */
[----:B------:R-:W-:-:S04]  /*3f20*/  FMUL.FTZ R27, R91, UR13 ;  /* 0x0000000d5b1b7c20 */ /* 0x000fc80008410000 */
        /* <DEDUP_REMOVED lines=10> */
[----:B------:R-:W-:Y:S02]  /*3fd0*/  HADD2.F32 R41, -RZ, R48.H1_H1 ;  /* 0x30000030ff297230 */ /* 0x000fe40000004100 */
[----:B------:R-:W-:-:S04]  /*3fe0*/  FFMA.FTZ R93, R26, R93, 1 ;  /* 0x3f8000001a5d7423 */ /* 0x000fc8000001005d */
[----:B------:R-:W-:Y:S01]  /*3ff0*/  FMUL.FTZ R26, R90, R93 ;  /* 0x0000005d5a1a7220 */ /* 0x000fe20000410000 */
[----:B------:R-:W-:-:S03]  /*4000*/  HADD2.F32 R90, -RZ, R49.H1_H1 ;  /* 0x30000031ff5a7230 */ /* 0x000fc60000004100 */
[----:B------:R-:W-:Y:S01]  /*4010*/  FADD.FTZ R83, R83, R26 ;  /* 0x0000001a53537221 */ /* 0x000fe20000010000 */
[----:B------:R-:W-:Y:S01]  /*4020*/  FFMA.FTZ R88, R27, R26, R88 ;  /* 0x0000001a1b587223 */ /* 0x000fe20000010058 */
        /* <DEDUP_REMOVED lines=11> */
[----:B------:R-:W-:-:S03]  /*40e0*/  HADD2.F32 R41, -RZ, R47.H0_H0 ;  /* 0x2000002fff297230 */ /* 0x000fc60000004100 */
[----:B------:R-:W-:Y:S02]  /*40f0*/  FFMA.FTZ R43, R40, R39, R43 ;  /* 0x00000027282b7223 */ /* 0x000fe4000001002b */
[----:B------:R-:W-:Y:S01]  /*4100*/  FADD.FTZ R92, R41, -UR12 ;  /* 0x8000000c295c7e21 */ /* 0x000fe20008010000 */
[----:B------:R-:W-:Y:S01]  /*4110*/  FADD.FTZ R41, R82, R37 ;  /* 0x0000002552297221 */ /* 0x000fe20000010000 */
[----:B------:R-:W-:Y:S02]  /*4120*/  FMUL.FTZ R82, R19, R37 ;  /* 0x0000002513527220 */ /* 0x000fe40000410000 */
[----:B------:R-:W-:Y:S02]  /*4130*/  FMUL.FTZ R37, R92, UR13 ;  /* 0x0000000d5c257c20 */ /* 0x000fe40008410000 */
[----:B------:R-:W-:Y:S01]  /*4140*/  FFMA.FTZ R42, R38, R82, R91 ;  /* 0x00000052262a7223 */ /* 0x000fe2000001005b */
[----:B------:R-:W-:Y:S01]  /*4150*/  FADD.FTZ R89, R82, R89 ;  /* 0x0000005952597221 */ /* 0x000fe20000010000 */
[----:B------:R-:W-:Y:S01]  /*4160*/  FFMA.FTZ R38, R18, R37, R16 ;  /* 0x0000002512267223 */ /* 0x000fe20000010010 */
[----:B------:R-:W-:-:S03]  /*4170*/  HADD2.F32 R82, -RZ, R46.H0_H0 ;  /* 0x2000002eff527230 */ /* 0x000fc60000004100 */
        /* <DEDUP_REMOVED lines=8> */
[----:B------:R-:W-:Y:S02]  /*4200*/  HADD2.F32 R82, -RZ, R47.H1_H1 ;  /* 0x3000002fff527230 */ /* 0x000fe40000004100 */
[----:B------:R-:W-:Y:S01]  /*4210*/  FMUL.FTZ R93, R18, R36 ;  /* 0x00000024125d7220 */ /* 0x000fe20000410000 */
[----:B------:R-:W-:Y:S01]  /*4220*/  FADD.FTZ R83, R83, R38 ;  /* 0x0000002653537221 */ /* 0x000fe20000010000 */
[----:B------:R-:W-:Y:S01]  /*4230*/  FFMA.FTZ R88, R37, R38, R88 ;  /* 0x0000002625587223 */ /* 0x000fe20000010058 */
[----:B------:R-:W-:Y:S01]  /*4240*/  FADD.FTZ R82, R82, -UR12 ;  /* 0x8000000c52527e21 */ /* 0x000fe20008010000 */
[----:B------:R-:W-:Y:S01]  /*4250*/  FFMA.FTZ R91, R33, R93, R42 ;  /* 0x0000005d215b7223 */ /* 0x000fe2000001002a */
[----:B------:R-:W-:Y:S01]  /*4260*/  FADD.FTZ R89, R89, R93 ;  /* 0x0000005d59597221 */ /* 0x000fe20000010000 */
[----:B------:R-:W-:Y:S02]  /*4270*/  HADD2.F32 R93, -RZ, R46.H1_H1 ;  /* 0x3000002eff5d7230 */ /* 0x000fe40000004100 */
[----:B------:R-:W-:-:S04]  /*4280*/  FMUL.FTZ R36, R82, UR13 ;  /* 0x0000000d52247c20 */ /* 0x000fc80008410000 */
[----:B------:R-:W-:-:S04]  /*4290*/  FFMA.FTZ R33, R19, R36, R17 ;  /* 0x0000002413217223 */ /* 0x000fc80000010011 */
[----:B------:R-:W-:-:S06]  /*42a0*/  FMUL.FTZ R42, R33, -1.4426950216293334961 ;  /* 0xbfb8aa3b212a7820 */ /* 0x000fcc0000410000 */
[----:B------:R-:W0:Y:S02]  /*42b0*/  MUFU.EX2 R42, R42 ;  /* 0x0000002a002a7308 */ /* 0x000e240000000800 */
[----:B0-----:R-:W-:Y:S01]  /*42c0*/  FADD.FTZ R82, R42, 1 ;  /* 0x3f8000002a527421 */ /* 0x001fe20000010000 */
[----:B------:R-:W-:-:S04]  /*42d0*/  FADD.FTZ R42, R41, R34 ;  /* 0x00000022292a7221 */ /* 0x000fc80000010000 */
[----:B------:R-:W-:Y:S01]  /*42e0*/  FADD.FTZ R42, R42, R29 ;  /* 0x0000001d2a2a7221 */ /* 0x000fe20000010000 */
[----:B------:R-:W0:Y:S03]  /*42f0*/  MUFU.RCP R82, R82 ;  /* 0x0000005200527308 */ /* 0x000e260000001000 */
[----:B------:R-:W-:-:S04]  /*4300*/  FADD.FTZ R42, R42, R25 ;  /* 0x000000192a2a7221 */ /* 0x000fc80000010000 */
[----:B------:R-:W-:Y:S01]  /*4310*/  FADD.FTZ R42, R42, R39 ;  /* 0x000000272a2a7221 */ /* 0x000fe20000010000 */
        /* <DEDUP_REMOVED lines=82> */
[----:B------:R-:W-:Y:S01]  /*4840*/  FADD.FTZ R42, R42, R21 ;  /* 0x000000152a2a7221 */ /* 0x000fe20000010000 */
        /* <DEDUP_REMOVED lines=28> */
[----:B------:R-:W-:Y:S02]  /*4a10*/  HADD2.F32 R34, -RZ, R10.H0_H0 ;  /* 0x2000000aff227230 */ /* 0x000fe40000004100 */
[----:B0-----:R-:W-:Y:S01]  /*4a20*/  FADD.FTZ R92, -R82, 1 ;  /* 0x3f800000525c7421 */ /* 0x001fe20000010100 */
[----:B------:R-:W-:-:S03]  /*4a30*/  FMUL.FTZ R90, R93, R82 ;  /* 0x000000525d5a7220 */ /* 0x000fc60000410000 */
[----:B------:R-:W-:-:S04]  /*4a40*/  FFMA.FTZ R27, R27, R92, 1 ;  /* 0x3f8000001b1b7423 */ /* 0x000fc8000001005c */
[----:B------:R-:W-:Y:S01]  /*4a50*/  FMUL.FTZ R27, R90, R27 ;  /* 0x0000001b5a1b7220 */ /* 0x000fe20000410000 */
[----:B------:R-:W-:-:S03]  /*4a60*/  HADD2.F32 R90, -RZ, R8.H0_H0 ;  /* 0x20000008ff5a7230 */ /* 0x000fc60000004100 */
[----:B------:R-:W-:Y:S01]  /*4a70*/  FADD.FTZ R42, R42, R27 ;  /* 0x0000001b2a2a7221 */ /* 0x000fe20000010000 */
[-C--:B------:R-:W-:Y:S01]  /*4a80*/  FFMA.FTZ R43, R26, R27.reuse, R43 ;  /* 0x0000001b1a2b7223 */ /* 0x080fe2000001002b */
[----:B------:R-:W-:Y:S01]  /*4a90*/  FADD.FTZ R90, R90, -UR12 ;  /* 0x8000000c5a5a7e21 */ /* 0x000fe20008010000 */
[----:B------:R-:W-:-:S03]  /*4aa0*/  FMUL.FTZ R27, R19, R27 ;  /* 0x0000001b131b7220 */ /* 0x000fc60000410000 */
        /* <DEDUP_REMOVED lines=9> */
[----:B------:R-:W-:-:S03]  /*4b40*/  HADD2.F32 R82, -RZ, R8.H1_H1 ;  /* 0x30000008ff527230 */ /* 0x000fc60000004100 */
[----:B------:R-:W-:Y:S01]  /*4b50*/  FMUL.FTZ R34, R34, R93 ;  /* 0x0000005d22227220 */ /* 0x000fe20000410000 */
[----:B------:R-:W-:Y:S01]  /*4b60*/  FMUL.FTZ R93, R18, R38 ;  /* 0x00000026125d7220 */ /* 0x000fe20000410000 */
[----:B------:R-:W-:Y:S02]  /*4b70*/  FADD.FTZ R82, R82, -UR12 ;  /* 0x8000000c52527e21 */ /* 0x000fe40008010000 */
[----:B------:R-:W-:Y:S01]  /*4b80*/  FADD.FTZ R83, R83, R34 ;  /* 0x0000002253537221 */ /* 0x000fe20000010000 */
[----:B------:R-:W-:Y:S01]  /*4b90*/  FFMA.FTZ R91, R37, R93, R40 ;  /* 0x0000005d255b7223 */ /* 0x000fe20000010028 */
[----:B------:R-:W-:Y:S01]  /*4ba0*/  FMUL.FTZ R38, R82, UR13 ;  /* 0x0000000d52267c20 */ /* 0x000fe20008410000 */
[----:B------:R-:W-:Y:S01]  /*4bb0*/  FADD.FTZ R89, R89, R93 ;  /* 0x0000005d59597221 */ /* 0x000fe20000010000 */
        /* <DEDUP_REMOVED lines=30> */
[----:B------:R-:W-:-:S02]  /*4da0*/  HADD2.F32 R82, -RZ, R12.H1_H1 ;  /* 0x3000000cff527230 */ /* 0x000fc40000004100 */
[----:B------:R-:W-:Y:S02]  /*4db0*/  HADD2.F32 R91, -RZ, R67.H1_H1 ;  /* 0x30000043ff5b7230 */ /* 0x000fe40000004100 */
        /* <DEDUP_REMOVED lines=33> */
[----:B------:R-:W-:-:S03]  /*4fd0*/  HADD2.F32 R82, -RZ, R80.H1_H1 ;  /* 0x30000050ff527230 */ /* 0x000fc60000004100 */
        /* <DEDUP_REMOVED lines=12> */
[----:B------:R-:W-:Y:S01]  /*50a0*/  FFMA.FTZ R20, R20, R90, R29 ;  /* 0x0000005a14147223 */ /* 0x000fe2000001001d */
[----:B------:R-:W-:Y:S01]  /*50b0*/  FMUL.FTZ R29, R18, R24 ;  /* 0x00000018121d7220 */ /* 0x000fe20000410000 */
[----:B------:R-:W-:-:S03]  /*50c0*/  FADD.FTZ R89, R90, R89 ;  /* 0x000000595a597221 */ /* 0x000fc60000010000 */
[----:B------:R-:W-:Y:S01]  /*50d0*/  FFMA.FTZ R20, R25, R29, R20 ;  /* 0x0000001d19147223 */ /* 0x000fe20000010014 */
[----:B------:R-:W-:Y:S01]  /*50e0*/  FADD.FTZ R24, R89, R29 ;  /* 0x0000001d59187221 */ /* 0x000fe20000010000 */
[-C--:B------:R-:W-:Y:S01]  /*50f0*/  FMUL.FTZ R29, R18, R34.reuse ;  /* 0x00000022121d7220 */ /* 0x080fe20000410000 */
[----:B------:R-:W-:Y:S01]  /*5100*/  FFMA.FTZ R25, R39, R34, R88 ;  /* 0x0000002227197223 */ /* 0x000fe20000010058 */
        /* <DEDUP_REMOVED lines=8> */
[----:B------:R-:W-:Y:S01]  /*5190*/  FADD.FTZ R24, R27, R24 ;  /* 0x000000181b187221 */ /* 0x000fe20000010000 */
[----:B------:R-:W-:Y:S01]  /*51a0*/  FMUL.FTZ R27, R19, R40 ;  /* 0x00000028131b7220 */ /* 0x000fe20000410000 */
[----:B------:R-:W-:Y:S01]  /*51b0*/  FADD.FTZ R40, R37, R40 ;  /* 0x0000002825287221 */ /* 0x000fe20000010000 */
[C---:B------:R-:W-:Y:S01]  /*51c0*/  FFMA.FTZ R39, R33.reuse, R29, R20 ;  /* 0x0000001d21277223 */ /* 0x040fe20000010014 */
[----:B------:R-:W-:Y:S01]  /*51d0*/  FADD.FTZ R26, R24, R29 ;  /* 0x0000001d181a7221 */ /* 0x000fe20000010000 */
[----:B------:R-:W-:Y:S01]  /*51e0*/  FFMA.FTZ R24, R33, R36, R25 ;  /* 0x0000002421187223 */ /* 0x000fe20000010019 */
[-C--:B------:R-:W-:Y:S01]  /*51f0*/  FMUL.FTZ R25, R18, R32.reuse ;  /* 0x0000002012197220 */ /* 0x080fe20000410000 */
[----:B------:R-:W-:Y:S01]  /*5200*/  FFMA.FTZ R20, R30, R27, R39 ;  /* 0x0000001b1e147223 */ /* 0x000fe20000010027 */
[----:B------:R-:W-:Y:S01]  /*5210*/  FADD.FTZ R26, R27, R26 ;  /* 0x0000001a1b1a7221 */ /* 0x000fe20000010000 */
[----:B------:R-:W-:Y:S01]  /*5220*/  FMUL.FTZ R27, R19, R21 ;  /* 0x00000015131b7220 */ /* 0x000fe20000410000 */
[C---:B------:R-:W-:Y:S01]  /*5230*/  FFMA.FTZ R24, R31.reuse, R32, R24 ;  /* 0x000000201f187223 */ /* 0x040fe20000010018 */
[----:B------:R-:W-:Y:S01]  /*5240*/  FFMA.FTZ R29, R31, R25, R20 ;  /* 0x000000191f1d7223 */ /* 0x000fe20000010014 */
[----:B------:R-:W-:Y:S01]  /*5250*/  FADD.FTZ R26, R26, R25 ;  /* 0x000000191a1a7221 */ /* 0x000fe20000010000 */
[----:B------:R-:W-:-:S02]  /*5260*/  FFMA.FTZ R25, R28, R21, R43 ;  /* 0x000000151c197223 */ /* 0x000fc4000001002b */
[----:B------:R-:W-:Y:S01]  /*5270*/  FFMA.FTZ R29, R28, R27, R29 ;  /* 0x0000001b1c1d7223 */ /* 0x000fe2000001001d */
[----:B------:R-:W-:Y:S01]  /*5280*/  FADD.FTZ R30, R27, R26 ;  /* 0x0000001a1b1e7221 */ /* 0x000fe20000010000 */
[----:B------:R-:W-:Y:S01]  /*5290*/  FADD.FTZ R26, R83, R32 ;  /* 0x00000020531a7221 */ /* 0x000fe20000010000 */
[----:B------:R-:W-:-:S07]  /*52a0*/  FADD.FTZ R27, R40, R21 ;  /* 0x00000015281b7221 */ /* 0x000fce0000010000 */
.L_x_750:
        /* <DEDUP_REMOVED lines=35> */
.L_x_752:
[----:B------:R-:W-:Y:S05]  /*54e0*/  BSYNC.RECONVERGENT B0 ;  /* 0x0000000000007941 */ /* 0x000fea0003800200 */
.L_x_751:
        /* <DEDUP_REMOVED lines=14> */
.L_x_754:
[----:B------:R-:W-:Y:S05]  /*55d0*/  BSYNC.RECONVERGENT B0 ;  /* 0x0000000000007941 */ /* 0x000fea0003800200 */
.L_x_753:
[----:B------:R-:W-:Y:S01]  /*55e0*/  BAR.SYNC.DEFER_BLOCKING 0x0 ;  /* 0x0000000000007b1d */ /* 0x000fe20000010000 */
[----:B------:R-:W-:-:S05]  /*55f0*/  LEA R82, R35, R2, 0x2 ;  /* 0x0000000223527211 */ /* 0x000fca00078e10ff */
[----:B------:R-:W-:Y:S04]  /*5600*/  BSSY.RECONVERGENT B0, `(.L_x_755) ;  /* 0x000009d000007945 */ /* 0x000fe80003800200 */
[----:B------:R-:W-:Y:S05]  /*5610*/  @P1 BRA `(.L_x_756) ;  /* 0x00000008006c1947 */ /* 0x000fea0003800000 */
[----:B------:R-:W4:Y:S04]  /*5620*/  LDS.128 R32, [R65+0x40] ;  /* 0x0000400041207984 */ /* 0x000f280000000c00 */
[----:B-12---:R-:W1:Y:S04]  /*5630*/  LDS.128 R28, [R65+0x80] ;  /* 0x00008000411c7984 */ /* 0x006e680000000c00 */
[----:B------:R-:W2:Y:S04]  /*5640*/  LDS.128 R40, [R65+0xc0] ;  /* 0x0000c00041287984 */ /* 0x000ea80000000c00 */
[----:B------:R-:W5:Y:S01]  /*5650*/  LDS.128 R36, [R65+0x100] ;  /* 0x0001000041247984 */ /* 0x000f620000000c00 */
[----:B----4-:R-:W-:Y:S01]  /*5660*/  FADD.FTZ R83, R24, R32 ;  /* 0x0000002018537221 */ /* 0x010fe20000010000 */
        /* <DEDUP_REMOVED lines=8> */
[----:B------:R-:W4:Y:S01]  /*56f0*/  LDS.128 R24, [R65+0x180] ;  /* 0x0001800041187984 */ /* 0x000f220000000c00 */
[----:B--2---:R-:W-:Y:S01]  /*5700*/  FADD.FTZ R83, R83, R40 ;  /* 0x0000002853537221 */ /* 0x004fe20000010000 */
[----:B------:R-:W-:Y:S01]  /*5710*/  FADD.FTZ R88, R88, R41 ;  /* 0x0000002958587221 */ /* 0x000fe20000010000 */
[----:B------:R-:W-:Y:S01]  /*5720*/  FADD.FTZ R89, R89, R42 ;  /* 0x0000002a59597221 */ /* 0x000fe20000010000 */
[----:B------:R-:W-:Y:S01]  /*5730*/  FADD.FTZ R90, R90, R43 ;  /* 0x0000002b5a5a7221 */ /* 0x000fe20000010000 */
[----:B------:R-:W2:Y:S01]  /*5740*/  LDS.128 R28, [R65+0x1c0] ;  /* 0x0001c000411c7984 */ /* 0x000ea20000000c00 */
[----:B-----5:R-:W-:Y:S01]  /*5750*/  FADD.FTZ R83, R83, R36 ;  /* 0x0000002453537221 */ /* 0x020fe20000010000 */
[----:B------:R-:W-:Y:S01]  /*5760*/  FADD.FTZ R88, R88, R37 ;  /* 0x0000002558587221 */ /* 0x000fe20000010000 */
[----:B------:R-:W-:Y:S01]  /*5770*/  FADD.FTZ R89, R89, R38 ;  /* 0x0000002659597221 */ /* 0x000fe20000010000 */
[----:B------:R-:W-:Y:S01]  /*5780*/  FADD.FTZ R90, R90, R39 ;  /* 0x000000275a5a7221 */ /* 0x000fe20000010000 */
[----:B------:R-:W5:Y:S04]  /*5790*/  LDS.128 R40, [R65+0x200] ;  /* 0x0002000041287984 */ /* 0x000f680000000c00 */
[----:B------:R-:W-:Y:S01]  /*57a0*/  LDS.128 R36, [R65+0x2c0] ;  /* 0x0002c00041247984 */ /* 0x000fe20000000c00 */
[----:B-1----:R-:W-:Y:S01]  /*57b0*/  FADD.FTZ R83, R83, R32 ;  /* 0x0000002053537221 */ /* 0x002fe20000010000 */
[----:B------:R-:W-:Y:S01]  /*57c0*/  FADD.FTZ R88, R88, R33 ;  /* 0x0000002158587221 */ /* 0x000fe20000010000 */
[----:B------:R-:W-:Y:S01]  /*57d0*/  FADD.FTZ R89, R89, R34 ;  /* 0x0000002259597221 */ /* 0x000fe20000010000 */
[----:B------:R-:W-:Y:S01]  /*57e0*/  FADD.FTZ R90, R90, R35 ;  /* 0x000000235a5a7221 */ /* 0x000fe20000010000 */
[----:B----4-:R-:W-:Y:S01]  /*57f0*/  FADD.FTZ R83, R83, R24 ;  /* 0x0000001853537221 */ /* 0x010fe20000010000 */
        /* <DEDUP_REMOVED lines=9> */
[----:B-----5:R-:W-:Y:S01]  /*5890*/  FADD.FTZ R83, R83, R40 ;  /* 0x0000002853537221 */ /* 0x020fe20000010000 */
[----:B------:R-:W-:Y:S01]  /*58a0*/  FADD.FTZ R88, R88, R41 ;  /* 0x0000002958587221 */ /* 0x000fe20000010000 */
[----:B------:R-:W-:Y:S01]  /*58b0*/  FADD.FTZ R89, R89, R42 ;  /* 0x0000002a59597221 */ /* 0x000fe20000010000 */
[----:B------:R-:W-:Y:S01]  /*58c0*/  FADD.FTZ R90, R90, R43 ;  /* 0x0000002b5a5a7221 */ /* 0x000fe20000010000 */
[----:B------:R-:W4:Y:S04]  /*58d0*/  LDS.128 R28, [R65+0x300] ;  /* 0x00030000411c7984 */ /* 0x000f280000000c00 */
        /* <DEDUP_REMOVED lines=10> */
[----:B------:R-:W-:Y:S01]  /*5980*/  FADD.FTZ R83, R83, R36 ;  /* 0x0000002453537221 */ /* 0x000fe20000010000 */
[----:B------:R-:W2:Y:S01]  /*5990*/  LDS.128 R24, [R65+0x380] ;  /* 0x0003800041187984 */ /* 0x000ea20000000c00 */
[----:B------:R-:W-:Y:S01]  /*59a0*/  FADD.FTZ R88, R88, R37 ;  /* 0x0000002558587221 */ /* 0x000fe20000010000 */
[----:B------:R-:W-:Y:S01]  /*59b0*/  FADD.FTZ R89, R89, R38 ;  /* 0x0000002659597221 */ /* 0x000fe20000010000 */
[----:B------:R-:W-:Y:S01]  /*59c0*/  FADD.FTZ R90, R90, R39 ;  /* 0x000000275a5a7221 */ /* 0x000fe20000010000 */
[----:B----4-:R-:W-:Y:S01]  /*59d0*/  FADD.FTZ R83, R83, R28 ;  /* 0x0000001c53537221 */ /* 0x010fe20000010000 */
        /* <DEDUP_REMOVED lines=9> */
[----:B------:R-:W-:Y:S01]  /*5a70*/  LDS.128 R32, [R65+0x4c0] ;  /* 0x0004c00041207984 */ /* 0x000fe20000000c00 */
[----:B--2---:R-:W-:Y:S01]  /*5a80*/  FADD.FTZ R83, R83, R24 ;  /* 0x0000001853537221 */ /* 0x004fe20000010000 */
        /* <DEDUP_REMOVED lines=42> */
[----:B------:R-:W-:Y:S01]  /*5d30*/  FADD.FTZ R90, R90, R27 ;  /* 0x0000001b5a5a7221 */ /* 0x000fe20000010000 */
[----:B------:R-:W-:Y:S01]  /*5d40*/  FADD.FTZ R83, R83, R28 ;  /* 0x0000001c53537221 */ /* 0x000fe20000010000 */
[----:B------:R-:W-:Y:S01]  /*5d50*/  FADD.FTZ R88, R88, R29 ;  /* 0x0000001d58587221 */ /* 0x000fe20000010000 */
[----:B------:R-:W-:Y:S01]  /*5d60*/  FADD.FTZ R89, R89, R30 ;  /* 0x0000001e59597221 */ /* 0x000fe20000010000 */
[----:B------:R-:W-:Y:S01]  /*5d70*/  FADD.FTZ R90, R90, R31 ;  /* 0x0000001f5a5a7221 */ /* 0x000fe20000010000 */
[----:B------:R-:W1:Y:S01]  /*5d80*/  LDS.128 R24, [R65+0x6c0] ;  /* 0x0006c00041187984 */ /* 0x000e620000000c00 */
[----:B--2---:R-:W-:Y:S01]  /*5d90*/  FADD.FTZ R83, R83, R32 ;  /* 0x0000002053537221 */ /* 0x004fe20000010000 */
[----:B------:R-:W-:Y:S01]  /*5da0*/  FADD.FTZ R88, R88, R33 ;  /* 0x0000002158587221 */ /* 0x000fe20000010000 */
[----:B------:R-:W-:Y:S01]  /*5db0*/  FADD.FTZ R89, R89, R34 ;  /* 0x0000002259597221 */ /* 0x000fe20000010000 */
[----:B------:R-:W-:Y:S01]  /*5dc0*/  FADD.FTZ R90, R90, R35 ;  /* 0x000000235a5a7221 */ /* 0x000fe20000010000 */
[----:B------:R-:W2:Y:S01]  /*5dd0*/  LDS.128 R28, [R65+0x700] ;  /* 0x00070000411c7984 */ /* 0x000ea20000000c00 */
[----:B----4-:R-:W-:Y:S01]  /*5de0*/  FADD.FTZ R83, R83, R40 ;  /* 0x0000002853537221 */ /* 0x010fe20000010000 */
[----:B------:R-:W-:Y:S01]  /*5df0*/  FADD.FTZ R88, R88, R41 ;  /* 0x0000002958587221 */ /* 0x000fe20000010000 */
[----:B------:R-:W-:Y:S01]  /*5e00*/  FADD.FTZ R89, R89, R42 ;  /* 0x0000002a59597221 */ /* 0x000fe20000010000 */
[----:B------:R-:W-:Y:S01]  /*5e10*/  FADD.FTZ R90, R90, R43 ;  /* 0x0000002b5a5a7221 */ /* 0x000fe20000010000 */
[----:B------:R-:W4:Y:S01]  /*5e20*/  LDS.128 R32, [R65+0x740] ;  /* 0x0007400041207984 */ /* 0x000f220000000c00 */
[----:B-----5:R-:W-:Y:S01]  /*5e30*/  FADD.FTZ R83, R83, R36 ;  /* 0x0000002453537221 */ /* 0x020fe20000010000 */
[----:B------:R-:W-:Y:S01]  /*5e40*/  FADD.FTZ R88, R88, R37 ;  /* 0x0000002558587221 */ /* 0x000fe20000010000 */
[----:B------:R-:W-:Y:S01]  /*5e50*/  FADD.FTZ R89, R89, R38 ;  /* 0x0000002659597221 */ /* 0x000fe20000010000 */
[----:B------:R-:W-:Y:S01]  /*5e60*/  FADD.FTZ R90, R90, R39 ;  /* 0x000000275a5a7221 */ /* 0x000fe20000010000 */
[----:B------:R-:W-:Y:S04]  /*5e70*/  LDS.128 R40, [R65+0x7c0] ;  /* 0x0007c00041287984 */ /* 0x000fe80000000c00 */
[----:B------:R-:W5:Y:S01]  /*5e80*/  LDS.128 R36, [R65+0x780] ;  /* 0x0007800041247984 */ /* 0x000f620000000c00 */
        /* <DEDUP_REMOVED lines=11> */
[----:B------:R-:W-:Y:S01]  /*5f40*/  FADD.FTZ R90, R90, R35 ;  /* 0x000000235a5a7221 */ /* 0x000fe20000010000 */
[----:B-----5:R-:W-:Y:S01]  /*5f50*/  FADD.FTZ R83, R83, R36 ;  /* 0x0000002453537221 */ /* 0x020fe20000010000 */
[----:B------:R-:W-:Y:S01]  /*5f60*/  FADD.FTZ R88, R88, R37 ;  /* 0x0000002558587221 */ /* 0x000fe20000010000 */
[----:B------:R-:W-:Y:S01]  /*5f70*/  FADD.FTZ R89, R89, R38 ;  /* 0x0000002659597221 */ /* 0x000fe20000010000 */
[----:B------:R-:W-:Y:S01]  /*5f80*/  FADD.FTZ R90, R90, R39 ;  /* 0x000000275a5a7221 */ /* 0x000fe20000010000 */
[----:B------:R-:W-:Y:S01]  /*5f90*/  FADD.FTZ R24, R83, R40 ;  /* 0x0000002853187221 */ /* 0x000fe20000010000 */
[----:B------:R-:W-:Y:S01]  /*5fa0*/  FADD.FTZ R25, R88, R41 ;  /* 0x0000002958197221 */ /* 0x000fe20000010000 */
[----:B------:R-:W-:Y:S01]  /*5fb0*/  FADD.FTZ R26, R89, R42 ;  /* 0x0000002a591a7221 */ /* 0x000fe20000010000 */
[----:B------:R-:W-:-:S07]  /*5fc0*/  FADD.FTZ R27, R90, R43 ;  /* 0x0000002b5a1b7221 */ /* 0x000fce0000010000 */
.L_x_756:
[----:B------:R-:W-:Y:S05]  /*5fd0*/  BSYNC.RECONVERGENT B0 ;  /* 0x0000000000007941 */ /* 0x000fea0003800200 */
.L_x_755:
[----:B------:R-:W-:Y:S04]  /*5fe0*/  BSSY.RECONVERGENT B0, `(.L_x_757) ;  /* 0x000001c000007945 */ /* 0x000fe80003800200 */
[----:B------:R-:W-:Y:S05]  /*5ff0*/  @P1 BRA `(.L_x_758) ;  /* 0x0000000000681947 */ /* 0x000fea0003800000 */
[----:B-1----:R-:W1:Y:S08]  /*6000*/  LDC.64 R28, c[0x0][0x3f8] ;  /* 0x0000fe00ff1c7b82 */ /* 0x002e700000000a00 */
[----:B--2---:R-:W2:Y:S01]  /*6010*/  LDC.64 R30, c[0x0][0x3d8] ;  /* 0x0000f600ff1e7b82 */ /* 0x004ea20000000a00 */
[----:B-1----:R-:W-:Y:S01]  /*6020*/  IMAD.WIDE.U32 R32, R28, 0x3, RZ ;  /* 0x000000031c207825 */ /* 0x002fe200078e00ff */
[----:B------:R-:W-:-:S02]  /*6030*/  LEA R37, R29, R29, 0x1 ;  /* 0x0000001d1d257211 */ /* 0x000fc400078e08ff */
[----:B------:R-:W-:Y:S02]  /*6040*/  LEA.HI R39, P1, R29, R28, RZ, 0x1 ;  /* 0x0000001c1d277211 */ /* 0x000fe400078308ff */
[----:B------:R-:W-:Y:S02]  /*6050*/  IADD3 R37, PT, PT, R33, R37, RZ ;  /* 0x0000002521257210 */ /* 0x000fe40007ffe0ff */
[----:B------:R-:W-:Y:S01]  /*6060*/  IADD3.X R34, PT, PT, RZ, R29, RZ, P1, !PT ;  /* 0x0000001dff227210 */ /* 0x000fe20000ffe4ff */
[----:B--2---:R-:W-:Y:S01]  /*6070*/  IMAD.WIDE R30, R82, 0x4, R30 ;  /* 0x00000004521e7825 */ /* 0x004fe200078e021e */
        /* <DEDUP_REMOVED lines=18> */
.L_x_758:
[----:B------:R-:W-:Y:S05]  /*61a0*/  BSYNC.RECONVERGENT B0 ;  /* 0x0000000000007941 */ /* 0x000fea0003800200 */
.L_x_757:
[----:B------:R-:W-:Y:S05]  /*61b0*/  @!P4 BRA `(.L_x_759) ;  /* 0x000000080090c947 */ /* 0x000fea0003800000 */
[----:B----4-:R-:W4:Y:S01]  /*61c0*/  LDC.64 R32, c[0x0][0x3d0] ;  /* 0x0000f400ff207b82 */ /* 0x010f220000000a00 */
[----:B------:R-:W-:Y:S02]  /*61d0*/  LOP3.LUT R24, R55, 0x1, RZ, 0xc0, !PT ;  /* 0x0000000137187812 */ /* 0x000fe400078ec0ff */
[----:B------:R-:W-:-:S03]  /*61e0*/  ISETP.GE.U32.AND P4, PT, R4, 0x8, PT ;  /* 0x000000080400780c */ /* 0x000fc60003f86070 */
[----:B------:R-:W-:-:S04]  /*61f0*/  IMAD R27, R24, R3, RZ ;  /* 0x00000003181b7224 */ /* 0x000fc800078e02ff */
[----:B------:R-:W-:-:S05]  /*6200*/  IMAD R24, R27, R4, RZ ;  /* 0x000000041b187224 */ /* 0x000fca00078e02ff */
[----:B------:R-:W-:-:S05]  /*6210*/  SHF.L.U32 R25, R24, 0x1, RZ ;  /* 0x0000000118197819 */ /* 0x000fca00000006ff */
[----:B----4-:R-:W-:Y:S01]  /*6220*/  IMAD.WIDE R32, R25, 0x4, R32 ;  /* 0x0000000419207825 */ /* 0x010fe200078e0220 */
[----:B------:R-:W-:Y:S06]  /*6230*/  @P3 BRA `(.L_x_760) ;  /* 0x0000000000503947 */ /* 0x000fec0003800000 */
[----:B------:R-:W4:Y:S01]  /*6240*/  LDC.64 R24, c[0x0][0x3c8] ;  /* 0x0000f200ff187b82 */ /* 0x000f220000000a00 */
[----:B------:R-:W-:Y:S01]  /*6250*/  LOP3.LUT P1, R28, R55, 0x2, RZ, 0xc0, !PT ;  /* 0x00000002371c7812 */ /* 0x000fe2000782c0ff */
[----:B-1----:R-:W-:Y:S01]  /*6260*/  IMAD R29, R3, UR10, R0 ;  /* 0x0000000a031d7c24 */ /* 0x002fe2000f8e0200 */
        /* <DEDUP_REMOVED lines=12> */
.L_x_761:
[----:B----4-:R-:W4:Y:S04]  /*6330*/  LDG.E.STRONG.GPU R26, desc[UR8][R24.64] ;  /* 0x00000008181a7981 */ /* 0x010f28000c1ef900 */
[----:B----4-:R-:W-:Y:S01]  /*6340*/  CCTL.IVALL ;  /* 0x00000000ff00798f */ /* 0x010fe20002000000 */
[----:B------:R-:W-:Y:S05]  /*6350*/  YIELD ;  /* 0x0000000000007946 */ /* 0x000fea0003800000 */
[----:B------:R-:W-:-:S13]  /*6360*/  ISETP.NE.AND P1, PT, R26, R31, PT ;  /* 0x0000001f1a00720c */ /* 0x000fda0003f25270 */
[----:B------:R-:W-:Y:S05]  /*6370*/  @P1 BRA `(.L_x_761) ;  /* 0xfffffffc00ec1947 */ /* 0x000fea000383ffff */
.L_x_760:
[----:B------:R-:W-:Y:S05]  /*6380*/  WARPSYNC.ALL ;  /* 0x0000000000007948 */ /* 0x000fea0003800000 */
[----:B------:R-:W-:Y:S01]  /*6390*/  BAR.SYNC.DEFER_BLOCKING 0x0 ;  /* 0x0000000000007b1d */ /* 0x000fe20000010000 */
[----:B--2---:R-:W-:-:S05]  /*63a0*/  HFMA2 R30, -RZ, RZ, 0, 0 ;  /* 0x00000000ff1e7431 */ /* 0x004fca00000001ff */
        /* <DEDUP_REMOVED lines=9> */
[----:B------:R-:W-:Y:S02]  /*6440*/  MOV R36, R56 ;  /* 0x0000003800247202 */ /* 0x000fe40000000f00 */
[----:B------:R-:W-:-:S07]  /*6450*/  MOV R40, R57 ;  /* 0x0000003900287202 */ /* 0x000fce0000000f00 */
.L_x_763:
[----:B------:R-:W-:Y:S02]  /*6460*/  ISETP.EQ.OR P5, PT, RZ, UR6, P3 ;  /* 0x00000006ff007c0c */ /* 0x000fe40009fa2670 */
[C---:B----4-:R-:W-:Y:S02]  /*6470*/  IADD3 R24, PT, PT, R43.reuse, 0x1, RZ ;  /* 0x000000012b187810 */ /* 0x050fe40007ffe0ff */
[----:B------:R-:W-:Y:S02]  /*6480*/  IADD3 R25, PT, PT, R43, 0x2, RZ ;  /* 0x000000022b197810 */ /* 0x000fe40007ffe0ff */
[----:B------:R-:W-:Y:S02]  /*6490*/  ISETP.EQ.OR P6, PT, R24, UR10, P3 ;  /* 0x0000000a18007c0c */ /* 0x000fe40009fc2670 */
[----:B------:R-:W-:Y:S02]  /*64a0*/  ISETP.EQ.OR P1, PT, R25, UR10, P3 ;  /* 0x0000000a19007c0c */ /* 0x000fe40009f22670 */
[----:B------:R-:W-:-:S04]  /*64b0*/  IADD3 R24, PT, PT, R43, 0x3, RZ ;  /* 0x000000032b187810 */ /* 0x000fc80007ffe0ff */
[----:B------:R-:W-:Y:S01]  /*64c0*/  ISETP.EQ.OR P4, PT, R24, UR10, P3 ;  /* 0x0000000a18007c0c */ /* 0x000fe20009f82670 */
[----:B------:R-:W-:-:S04]  /*64d0*/  @!P5 IMAD.WIDE.U32 R24, R41, 0x8, R32 ;  /* 0x000000082918d825 */ /* 0x000fc800078e0020 */
[--C-:B------:R-:W-:Y:S02]  /*64e0*/  @!P6 IMAD.WIDE.U32 R26, R39, 0x8, R32.reuse ;  /* 0x00000008271ae825 */ /* 0x100fe400078e0020 */
[----:B------:R-:W0:Y:S02]  /*64f0*/  @!P5 LDG.E.64 R24, desc[UR8][R24.64] ;  /* 0x000000081818d981 */ /* 0x000e24000c1e1b00 */
[--C-:B-1----:R-:W-:Y:S02]  /*6500*/  @!P1 IMAD.WIDE.U32 R28, R38, 0x8, R32.reuse ;  /* 0x00000008261c9825 */ /* 0x102fe400078e0020 */
[----:B------:R-:W2:Y:S02]  /*6510*/  @!P6 LDG.E.64 R26, desc[UR8][R26.64] ;  /* 0x000000081a1ae981 */ /* 0x000ea4000c1e1b00 */
[----:B------:R-:W-:Y:S02]  /*6520*/  @!P4 IMAD.WIDE.U32 R30, R36, 0x8, R32 ;  /* 0x00000008241ec825 */ /* 0x000fe400078e0020 */
[----:B------:R-:W4:Y:S04]  /*6530*/  @!P1 LDG.E.64 R28, desc[UR8][R28.64] ;  /* 0x000000081c1c9981 */ /* 0x000f28000c1e1b00 */
[----:B------:R-:W5:Y:S01]  /*6540*/  @!P4 LDG.E.64 R30, desc[UR8][R30.64] ;  /* 0x000000081e1ec981 */ /* 0x000f62000c1e1b00 */
[----:B------:R-:W-:Y:S01]  /*6550*/  IADD3 R42, PT, PT, R43, 0x4, RZ ;  /* 0x000000042b2a7810 */ /* 0x000fe20007ffe0ff */
[----:B0--3--:R-:W-:Y:S01]  /*6560*/  @!P5 FADD.FTZ R20, R20, R24 ;  /* 0x000000181414d221 */ /* 0x009fe20000010000 */
[----:B------:R-:W-:-:S02]  /*6570*/  @!P5 FADD.FTZ R21, R21, R25 ;  /* 0x000000191515d221 */ /* 0x000fc40000010000 */
[----:B------:R-:W-:Y:S02]  /*6580*/  ISETP.EQ.OR P5, PT, R42, UR10, P3 ;  /* 0x0000000a2a007c0c */ /* 0x000fe40009fa2670 */
[----:B------:R-:W-:Y:S01]  /*6590*/  IADD3 R42, PT, PT, R43, 0x5, RZ ;  /* 0x000000052b2a7810 */ /* 0x000fe20007ffe0ff */
[----:B--2---:R-:W-:Y:S01]  /*65a0*/  @!P6 FADD.FTZ R20, R20, R26 ;  /* 0x0000001a1414e221 */ /* 0x004fe20000010000 */
[----:B------:R-:W-:Y:S01]  /*65b0*/  @!P6 FADD.FTZ R21, R21, R27 ;  /* 0x0000001b1515e221 */ /* 0x000fe20000010000 */
[----:B------:R-:W-:Y:S02]  /*65c0*/  IADD3 R24, PT, PT, R43, 0x6, RZ ;  /* 0x000000062b187810 */ /* 0x000fe40007ffe0ff */
[----:B------:R-:W-:Y:S01]  /*65d0*/  ISETP.EQ.OR P6, PT, R42, UR10, P3 ;  /* 0x0000000a2a007c0c */ /* 0x000fe20009fc2670 */
[----:B----4-:R-:W-:Y:S01]  /*65e0*/  @!P1 FADD.FTZ R20, R20, R28 ;  /* 0x0000001c14149221 */ /* 0x010fe20000010000 */
[----:B------:R-:W-:Y:S01]  /*65f0*/  @!P1 FADD.FTZ R21, R21, R29 ;  /* 0x0000001d15159221 */ /* 0x000fe20000010000 */
[----:B------:R-:W-:-:S02]  /*6600*/  ISETP.EQ.OR P1, PT, R24, UR10, P3 ;  /* 0x0000000a18007c0c */ /* 0x000fc40009f22670 */
[----:B------:R-:W-:Y:S01]  /*6610*/  IADD3 R24, PT, PT, R43, 0x7, RZ ;  /* 0x000000072b187810 */ /* 0x000fe20007ffe0ff */
[----:B-----5:R-:W-:Y:S01]  /*6620*/  @!P4 FADD.FTZ R20, R20, R30 ;  /* 0x0000001e1414c221 */ /* 0x020fe20000010000 */
[----:B------:R-:W-:Y:S02]  /*6630*/  @!P4 FADD.FTZ R21, R21, R31 ;  /* 0x0000001f1515c221 */ /* 0x000fe40000010000 */
[----:B------:R-:W-:Y:S01]  /*6640*/  ISETP.EQ.OR P4, PT, R24, UR10, P3 ;  /* 0x0000000a18007c0c */ /* 0x000fe20009f82670 */
[----:B------:R-:W-:-:S04]  /*6650*/  @!P5 IMAD.WIDE.U32 R24, R40, 0x8, R32 ;  /* 0x000000082818d825 */ /* 0x000fc800078e0020 */
[--C-:B------:R-:W-:Y:S02]  /*6660*/  @!P6 IMAD.WIDE.U32 R26, R34, 0x8, R32.reuse ;  /* 0x00000008221ae825 */ /* 0x100fe400078e0020 */
[----:B------:R-:W2:Y:S02]  /*6670*/  @!P5 LDG.E.64 R24, desc[UR8][R24.64] ;  /* 0x000000081818d981 */ /* 0x000ea4000c1e1b00 */
        /* <DEDUP_REMOVED lines=16> */
[----:B------:R-:W-:-:S03]  /*6780*/  @!P5 FADD.FTZ R21, R21, R25 ;  /* 0x000000191515d221 */ /* 0x000fc60000010000 */
[----:B---3--:R-:W-:Y:S01]  /*6790*/  @!P6 FADD.FTZ R20, R20, R26 ;  /* 0x0000001a1414e221 */ /* 0x008fe20000010000 */
[----:B------:R-:W-:-:S03]  /*67a0*/  @!P6 FADD.FTZ R21, R21, R27 ;  /* 0x0000001b1515e221 */ /* 0x000fc60000010000 */
[----:B----4-:R-:W-:Y:S01]  /*67b0*/  @!P1 FADD.FTZ R20, R20, R28 ;  /* 0x0000001c14149221 */ /* 0x010fe20000010000 */
[----:B------:R-:W-:Y:S01]  /*67c0*/  @!P1 FADD.FTZ R21, R21, R29 ;  /* 0x0000001d15159221 */ /* 0x000fe20000010000 */
[----:B------:R-:W-:Y:S02]  /*67d0*/  ISETP.NE.AND P1, PT, R43, R58, PT ;  /* 0x0000003a2b00720c */ /* 0x000fe40003f25270 */
[----:B-----5:R-:W-:Y:S01]  /*67e0*/  @!P4 FADD.FTZ R20, R20, R30 ;  /* 0x0000001e1414c221 */ /* 0x020fe20000010000 */
[----:B------:R-:W-:-:S10]  /*67f0*/  @!P4 FADD.FTZ R21, R21, R31 ;  /* 0x0000001f1515c221 */ /* 0x000fd40000010000 */
[----:B------:R-:W-:Y:S05]  /*6800*/  @P1 BRA `(.L_x_763) ;  /* 0xfffffffc00141947 */ /* 0x000fea000383ffff */
[----:B------:R-:W-:-:S07]  /*6810*/  MOV R30, R58 ;  /* 0x0000003a001e7202 */ /* 0x000fce0000000f00 */
.L_x_762:
        /* <DEDUP_REMOVED lines=34> */
.L_x_764:
        /* <DEDUP_REMOVED lines=18> */
.L_x_765:
        /* <DEDUP_REMOVED lines=9> */
.L_x_766:
[----:B------:R-:W-:Y:S05]  /*6bf0*/  BSYNC.RECONVERGENT B0 ;  /* 0x0000000000007941 */ /* 0x000fea0003800200 */
.L_x_759:
[----:B------:R-:W5:Y:S01]  /*6c00*/  S2UR UR7, SR_CgaCtaId ;  /* 0x00000000000779c3 */ /* 0x000f620000008800 */
[----:B------:R-:W-:Y:S01]  /*6c10*/  UMOV UR6, 0x400 ;  /* 0x0000040000067882 */ /* 0x000fe20000000000 */
[----:B------:R-:W1:Y:S01]  /*6c20*/  LDCU UR15, c[0x0][0x42c] ;  /* 0x00008580ff0f77ac */ /* 0x000e620008000800 */
[----:B-----5:R-:W-:-:S09]  /*6c30*/  ULEA UR6, UR7, UR6, 0x18 ;  /* 0x0000000607067291 */ /* 0x020fd2000f8ec0ff */
[----:B------:R0:W-:Y:S01]  /*6c40*/  @!P3 STS.64 [UR6+0x30], R20 ;  /* 0x00003014ff00b988 */ /* 0x0001e20008000a06 */
[----:B------:R-:W-:Y:S01]  /*6c50*/  BAR.SYNC.DEFER_BLOCKING 0x0 ;  /* 0x0000000000007b1d */ /* 0x000fe20000010000 */
[--C-:B0--34-:R-:W-:Y:S02]  /*6c60*/  HADD2.F32 R21, -RZ, R71.reuse.H0_H0 ;  /* 0x20000047ff157230 */ /* 0x119fe40000004100 */
[----:B------:R-:W-:-:S03]  /*6c70*/  HADD2.F32 R20, -RZ, R71.H1_H1 ;  /* 0x30000047ff147230 */ /* 0x000fc60000004100 */
[----:B------:R-:W1:Y:S01]  /*6c80*/  LDS.64 R24, [UR6+0x30] ;  /* 0x00003006ff187984 */ /* 0x000e620008000a00 */
[----:B------:R-:W0:Y:S02]  /*6c90*/  LDCU.64 UR6, c[0x0][0x400] ;  /* 0x00008000ff0677ac */ /* 0x000e240008000a00 */
[----:B0-----:R-:W-:-:S04]  /*6ca0*/  ISETP.GE.U32.AND P1, PT, R66, UR6, PT ;  /* 0x0000000642007c0c */ /* 0x001fc8000bf26070 */
[----:B------:R-:W-:Y:S01]  /*6cb0*/  ISETP.GE.AND.EX P1, PT, R7, UR7, PT, P1 ;  /* 0x0000000707007c0c */ /* 0x000fe2000bf26310 */
[----:B-1----:R-:W-:Y:S01]  /*6cc0*/  FMUL.FTZ R26, R24, UR15 ;  /* 0x0000000f181a7c20 */ /* 0x002fe20008410000 */
[--C-:B------:R-:W-:Y:S02]  /*6cd0*/  HADD2.F32 R24, -RZ, R68.reuse.H0_H0 ;  /* 0x20000044ff187230 */ /* 0x100fe40000004100 */
[----:B------:R-:W-:Y:S02]  /*6ce0*/  HADD2.F32 R68, -RZ, R68.H1_H1 ;  /* 0x30000044ff447230 */ /* 0x000fe40000004100 */
[----:B------:R-:W-:Y:S01]  /*6cf0*/  R2UR UR14, R26 ;  /* 0x000000001a0e72ca */ /* 0x000fe200000e0000 */
[----:B------:R-:W-:Y:S01]  /*6d00*/  FADD.FTZ R24, R24, -UR12 ;  /* 0x8000000c18187e21 */ /* 0x000fe20008010000 */
[----:B------:R-:W-:Y:S01]  /*6d10*/  FMUL.FTZ R26, R25, UR15 ;  /* 0x0000000f191a7c20 */ /* 0x000fe20008410000 */
[----:B------:R-:W-:Y:S02]  /*6d20*/  FADD.FTZ R68, R68, -UR12 ;  /* 0x8000000c44447e21 */ /* 0x000fe40008010000 */
[----:B------:R-:W-:-:S02]  /*6d30*/  FMUL.FTZ R25, R24, UR13 ;  /* 0x0000000d18197c20 */ /* 0x000fc40008410000 */
[----:B------:R-:W-:-:S06]  /*6d40*/  FMUL.FTZ R37, R68, UR13 ;  /* 0x0000000d44257c20 */ /* 0x000fcc0008410000 */
[----:B------:R-:W-:Y:S01]  /*6d50*/  FFMA.FTZ R35, R25, UR14, R26 ;  /* 0x0000000e19237c23 */ /* 0x000fe2000801001a */
[----:B------:R-:W-:Y:S06]  /*6d60*/  @!P2 BRA `(.L_x_767) ;  /* 0x000000000048a947 */ /* 0x000fec0003800000 */
[----:B------:R-:W-:Y:S01]  /*6d70*/  FFMA.FTZ R24, R18, R25, R16 ;  /* 0x0000001912187223 */ /* 0x000fe20000010010 */
[----:B------:R-:W-:-:S03]  /*6d80*/  FFMA.FTZ R25, R19, R37, R17 ;  /* 0x0000002513197223 */ /* 0x000fc60000010011 */
[----:B------:R-:W-:Y:S01]  /*6d90*/  FMUL.FTZ R27, R24, -1.4426950216293334961 ;  /* 0xbfb8aa3b181b7820 */ /* 0x000fe20000410000 */
[----:B------:R-:W-:-:S05]  /*6da0*/  FMUL.FTZ R29, R25, -1.4426950216293334961 ;  /* 0xbfb8aa3b191d7820 */ /* 0x000fca0000410000 */
[----:B------:R-:W0:Y:S08]  /*6db0*/  MUFU.EX2 R27, R27 ;  /* 0x0000001b001b7308 */ /* 0x000e300000000800 */
[----:B------:R-:W2:Y:S01]  /*6dc0*/  MUFU.EX2 R29, R29 ;  /* 0x0000001d001d7308 */ /* 0x000ea20000000800 */
[----:B0-----:R-:W-:-:S07]  /*6dd0*/  FADD.FTZ R28, R27, 1 ;  /* 0x3f8000001b1c7421 */ /* 0x001fce0000010000 */
[----:B------:R-:W0:Y:S01]  /*6de0*/  MUFU.RCP R28, R28 ;  /* 0x0000001c001c7308 */ /* 0x000e220000001000 */
[----:B--2---:R-:W-:-:S07]  /*6df0*/  FADD.FTZ R30, R29, 1 ;  /* 0x3f8000001d1e7421 */ /* 0x004fce0000010000 */
        /* <DEDUP_REMOVED lines=9> */
.L_x_767:
[----:B------:R-:W-:Y:S01]  /*6e90*/  FFMA.FTZ R24, R37, UR14, R26 ;  /* 0x0000000e25187c23 */ /* 0x000fe2000801001a */
        /* <DEDUP_REMOVED lines=20> */
.L_x_769:
[----:B------:R-:W-:Y:S05]  /*6fe0*/  BSYNC.RECONVERGENT B0 ;  /* 0x0000000000007941 */ /* 0x000fea0003800200 */
.L_x_768:
[----:B------:R-:W-:Y:S01]  /*6ff0*/  ISETP.GE.U32.AND P3, PT, R62, UR6, PT ;  /* 0x000000063e007c0c */ /* 0x000fe2000bf66070 */
[----:B------:R-:W-:Y:S01]  /*7000*/  FADD.FTZ R29, R29, -UR12 ;  /* 0x8000000c1d1d7e21 */ /* 0x000fe20008010000 */
[----:B------:R-:W-:Y:S01]  /*7010*/  ISETP.GE.U32.AND P4, PT, R61, UR6, PT ;  /* 0x000000063d007c0c */ /* 0x000fe2000bf86070 */
[----:B------:R-:W-:Y:S01]  /*7020*/  FADD.FTZ R72, R72, -UR12 ;  /* 0x8000000c48487e21 */ /* 0x000fe20008010000 */
[--C-:B------:R-:W-:Y:S01]  /*7030*/  HADD2.F32 R34, -RZ, R74.reuse.H0_H0 ;  /* 0x2000004aff227230 */ /* 0x100fe20000004100 */
[----:B------:R-:W-:Y:S01]  /*7040*/  ISETP.GE.U32.AND P1, PT, R60, UR6, PT ;  /* 0x000000063c007c0c */ /* 0x000fe2000bf26070 */
[--C-:B------:R-:W-:Y:S01]  /*7050*/  HADD2.F32 R21, -RZ, R73.reuse.H0_H0 ;  /* 0x20000049ff157230 */ /* 0x100fe20000004100 */
[----:B------:R-:W-:Y:S01]  /*7060*/  ISETP.GE.AND.EX P3, PT, R9, UR7, PT, P3 ;  /* 0x0000000709007c0c */ /* 0x000fe2000bf66330 */
[----:B------:R-:W-:Y:S01]  /*7070*/  HADD2.F32 R20, -RZ, R73.H1_H1 ;  /* 0x30000049ff147230 */ /* 0x000fe20000004100 */
[----:B------:R-:W-:Y:S01]  /*7080*/  ISETP.GE.AND.EX P4, PT, R11, UR7, PT, P4 ;  /* 0x000000070b007c0c */ /* 0x000fe2000bf86340 */
[----:B------:R-:W-:-:S02]  /*7090*/  HADD2.F32 R74, -RZ, R74.H1_H1 ;  /* 0x3000004aff4a7230 */ /* 0x000fc40000004100 */
[----:B------:R-:W-:Y:S01]  /*70a0*/  FMUL.FTZ R35, R29, UR13 ;  /* 0x0000000d1d237c20 */ /* 0x000fe20008410000 */
[----:B------:R-:W-:Y:S01]  /*70b0*/  FMUL.FTZ R37, R72, UR13 ;  /* 0x0000000d48257c20 */ /* 0x000fe20008410000 */
[----:B------:R-:W-:Y:S08]  /*70c0*/  @!P2 BRA `(.L_x_770) ;  /* 0x000000000048a947 */ /* 0x000ff00003800000 */
[----:B0-----:R-:W-:Y:S01]  /*70d0*/  FFMA.FTZ R24, R18, R35, R16 ;  /* 0x0000002312187223 */ /* 0x001fe20000010010 */
        /* <DEDUP_REMOVED lines=17> */
.L_x_770:
[--C-:B0-----:R-:W-:Y:S01]  /*71f0*/  FFMA.FTZ R25, R35, UR14, R26.reuse ;  /* 0x0000000e23197c23 */ /* 0x101fe2000801001a */
[----:B------:R-:W-:Y:S01]  /*7200*/  FADD.FTZ R34, R34, -UR12 ;  /* 0x8000000c22227e21 */ /* 0x000fe20008010000 */
[----:B------:R-:W-:Y:S01]  /*7210*/  FADD.FTZ R74, R74, -UR12 ;  /* 0x8000000c4a4a7e21 */ /* 0x000fe20008010000 */
[----:B------:R-:W-:Y:S01]  /*7220*/  FFMA.FTZ R24, R37, UR14, R26 ;  /* 0x0000000e25187c23 */ /* 0x000fe2000801001a */
[----:B------:R-:W-:Y:S01]  /*7230*/  BSSY.RECONVERGENT B0, `(.L_x_771) ;  /* 0x0000014000007945 */ /* 0x000fe20003800200 */
[----:B------:R-:W-:Y:S01]  /*7240*/  FFMA.FTZ R25, R18, R21, -R25 ;  /* 0x0000001512197223 */ /* 0x000fe20000010819 */
[----:B------:R-:W-:Y:S01]  /*7250*/  FMUL.FTZ R31, R34, UR13 ;  /* 0x0000000d221f7c20 */ /* 0x000fe20008410000 */
[----:B------:R-:W-:Y:S01]  /*7260*/  FMUL.FTZ R33, R74, UR13 ;  /* 0x0000000d4a217c20 */ /* 0x000fe20008410000 */
        /* <DEDUP_REMOVED lines=16> */
.L_x_772:
[----:B------:R-:W-:Y:S05]  /*7370*/  BSYNC.RECONVERGENT B0 ;  /* 0x0000000000007941 */ /* 0x000fea0003800200 */
.L_x_771:
[--C-:B------:R-:W-:Y:S02]  /*7380*/  HADD2.F32 R21, -RZ, R75.reuse.H0_H0 ;  /* 0x2000004bff157230 */ /* 0x100fe40000004100 */
[--C-:B------:R-:W-:Y:S01]  /*7390*/  FFMA.FTZ R35, R31, UR14, R26.reuse ;  /* 0x0000000e1f237c23 */ /* 0x100fe2000801001a */
[----:B------:R-:W-:Y:S01]  /*73a0*/  FFMA.FTZ R34, R33, UR14, R26 ;  /* 0x0000000e21227c23 */ /* 0x000fe2000801001a */
[----:B------:R-:W-:Y:S01]  /*73b0*/  HADD2.F32 R20, -RZ, R75.H1_H1 ;  /* 0x3000004bff147230 */ /* 0x000fe20000004100 */
[----:B------:R-:W-:Y:S06]  /*73c0*/  @!P2 BRA `(.L_x_773) ;  /* 0x000000000048a947 */ /* 0x000fec0003800000 */
        /* <DEDUP_REMOVED lines=18> */
.L_x_773:
[----:B------:R-:W-:Y:S01]  /*74f0*/  BSSY.RECONVERGENT B0, `(.L_x_774) ;  /* 0x0000013000007945 */ /* 0x000fe20003800200 */
[----:B------:R-:W-:Y:S01]  /*7500*/  FFMA.FTZ R35, R18, R21, -R35 ;  /* 0x0000001512237223 */ /* 0x000fe20000010823 */
[----:B------:R-:W-:Y:S02]  /*7510*/  HADD2.F32 R29, -RZ, R76.H0_H0 ;  /* 0x2000004cff1d7230 */ /* 0x000fe40000004100 */
[----:B0-----:R-:W-:Y:S01]  /*7520*/  FFMA.FTZ R27, R19, R20, -R34 ;  /* 0x00000014131b7223 */ /* 0x001fe20000010822 */
        /* <DEDUP_REMOVED lines=15> */
.L_x_775:
[----:B------:R-:W-:Y:S05]  /*7620*/  BSYNC.RECONVERGENT B0 ;  /* 0x0000000000007941 */ /* 0x000fea0003800200 */
.L_x_774:
[----:B------:R-:W-:Y:S02]  /*7630*/  HADD2.F32 R76, -RZ, R76.H1_H1 ;  /* 0x3000004cff4c7230 */ /* 0x000fe40000004100 */
[----:B------:R-:W-:Y:S01]  /*7640*/  FADD.FTZ R29, R29, -UR12 ;  /* 0x8000000c1d1d7e21 */ /* 0x000fe20008010000 */
[----:B------:R-:W-:Y:S01]  /*7650*/  ISETP.GE.U32.AND P3, PT, R59, UR6, PT ;  /* 0x000000063b007c0c */ /* 0x000fe2000bf66070 */
[--C-:B------:R-:W-:Y:S01]  /*7660*/  HADD2.F32 R21, -RZ, R77.reuse.H0_H0 ;  /* 0x2000004dff157230 */ /* 0x100fe20000004100 */
[----:B------:R-:W-:Y:S01]  /*7670*/  ISETP.GE.AND.EX P1, PT, R13, UR7, PT, P1 ;  /* 0x000000070d007c0c */ /* 0x000fe2000bf26310 */
[----:B------:R-:W-:Y:S01]  /*7680*/  FMUL.FTZ R29, R29, UR13 ;  /* 0x0000000d1d1d7c20 */ /* 0x000fe20008410000 */
[----:B------:R-:W-:Y:S01]  /*7690*/  FADD.FTZ R76, R76, -UR12 ;  /* 0x8000000c4c4c7e21 */ /* 0x000fe20008010000 */
[----:B------:R-:W-:Y:S01]  /*76a0*/  ISETP.GE.AND.EX P3, PT, R15, UR7, PT, P3 ;  /* 0x000000070f007c0c */ /* 0x000fe2000bf66330 */
[----:B------:R-:W-:Y:S02]  /*76b0*/  HADD2.F32 R20, -RZ, R77.H1_H1 ;  /* 0x3000004dff147230 */ /* 0x000fe40000004100 */
[----:B------:R-:W-:Y:S01]  /*76c0*/  FFMA.FTZ R35, R29, UR14, R26 ;  /* 0x0000000e1d237c23 */ /* 0x000fe2000801001a */
[----:B------:R-:W-:-:S02]  /*76d0*/  HADD2.F32 R34, -RZ, R78.H0_H0 ;  /* 0x2000004eff227230 */ /* 0x000fc40000004100 */
[----:B------:R-:W-:Y:S01]  /*76e0*/  FMUL.FTZ R37, R76, UR13 ;  /* 0x0000000d4c257c20 */ /* 0x000fe20008410000 */
        /* <DEDUP_REMOVED lines=19> */
.L_x_776:
[----:B0-----:R-:W-:Y:S01]  /*7820*/  FFMA.FTZ R24, R37, UR14, R26 ;  /* 0x0000000e25187c23 */ /* 0x001fe2000801001a */
        /* <DEDUP_REMOVED lines=20> */
.L_x_778:
[----:B------:R-:W-:Y:S05]  /*7970*/  BSYNC.RECONVERGENT B0 ;  /* 0x0000000000007941 */ /* 0x000fea0003800200 */
.L_x_777:
[----:B0-----:R-:W-:Y:S01]  /*7980*/  FMUL.FTZ R25, R34, UR13 ;  /* 0x0000000d22197c20 */ /* 0x001fe20008410000 */
[----:B------:R-:W-:Y:S01]  /*7990*/  FADD.FTZ R78, R78, -UR12 ;  /* 0x8000000c4e4e7e21 */ /* 0x000fe20008010000 */
[--C-:B------:R-:W-:Y:S02]  /*79a0*/  HADD2.F32 R21, -RZ, R79.reuse.H0_H0 ;  /* 0x2000004fff157230 */ /* 0x100fe40000004100 */
[----:B------:R-:W-:Y:S02]  /*79b0*/  HADD2.F32 R20, -RZ, R79.H1_H1 ;  /* 0x3000004fff147230 */ /* 0x000fe40000004100 */
[----:B------:R-:W-:Y:S01]  /*79c0*/  FFMA.FTZ R35, R25, UR14, R26 ;  /* 0x0000000e19237c23 */ /* 0x000fe2000801001a */
[----:B------:R-:W-:Y:S01]  /*79d0*/  FMUL.FTZ R37, R78, UR13 ;  /* 0x0000000d4e257c20 */ /* 0x000fe20008410000 */
        /* <DEDUP_REMOVED lines=19> */
.L_x_779:
        /* <DEDUP_REMOVED lines=21> */
.L_x_781:
[----:B------:R-:W-:Y:S05]  /*7c60*/  BSYNC.RECONVERGENT B0 ;  /* 0x0000000000007941 */ /* 0x000fea0003800200 */
.L_x_780:
[----:B0-----:R-:W-:Y:S01]  /*7c70*/  HADD2.F32 R25, -RZ, R53.H0_H0 ;  /* 0x20000035ff197230 */ /* 0x001fe20000004100 */
[----:B------:R-:W-:Y:S01]  /*7c80*/  IADD3 R27, PT, PT, R66, 0xc0, RZ ;  /* 0x000000c0421b7810 */ /* 0x000fe20007ffe0ff */
[----:B------:R-:W-:Y:S01]  /*7c90*/  FADD.FTZ R24, R29, -UR12 ;  /* 0x8000000c1d187e21 */ /* 0x000fe20008010000 */
[----:B------:R-:W-:Y:S01]  /*7ca0*/  FADD.FTZ R70, R70, -UR12 ;  /* 0x8000000c46467e21 */ /* 0x000fe20008010000 */
[--C-:B------:R-:W-:Y:S01]  /*7cb0*/  HADD2.F32 R21, -RZ, R69.reuse.H0_H0 ;  /* 0x20000045ff157230 */ /* 0x100fe20000004100 */
[----:B------:R-:W-:Y:S01]  /*7cc0*/  ISETP.GE.U32.AND P1, PT, R27, UR6, PT ;  /* 0x000000061b007c0c */ /* 0x000fe2000bf26070 */
[----:B------:R-:W-:Y:S02]  /*7cd0*/  HADD2.F32 R20, -RZ, R69.H1_H1 ;  /* 0x30000045ff147230 */ /* 0x000fe40000004100 */
[----:B------:R-:W-:Y:S01]  /*7ce0*/  FADD.FTZ R29, R25, -UR12 ;  /* 0x8000000c191d7e21 */ /* 0x000fe20008010000 */
[----:B------:R-:W-:Y:S01]  /*7cf0*/  HADD2.F32 R53, -RZ, R53.H1_H1 ;  /* 0x30000035ff357230 */ /* 0x000fe20000004100 */
[----:B------:R-:W-:Y:S01]  /*7d00*/  SHF.R.S32.HI R28, RZ, 0x1f, R27 ;  /* 0x0000001fff1c7819 */ /* 0x000fe2000001141b */
[----:B------:R-:W-:Y:S01]  /*7d10*/  FMUL.FTZ R39, R24, UR13 ;  /* 0x0000000d18277c20 */ /* 0x000fe20008410000 */
[----:B------:R-:W-:Y:S01]  /*7d20*/  FMUL.FTZ R41, R70, UR13 ;  /* 0x0000000d46297c20 */ /* 0x000fe20008410000 */
[----:B------:R-:W-:Y:S06]  /*7d30*/  @!P2 BRA `(.L_x_782) ;  /* 0x000000000048a947 */ /* 0x000fec0003800000 */
[----:B------:R-:W-:Y:S01]  /*7d40*/  FFMA.FTZ R24, R18, R39, R16 ;  /* 0x0000002712187223 */ /* 0x000fe20000010010 */
[----:B------:R-:W-:-:S03]  /*7d50*/  FFMA.FTZ R25, R19, R41, R17 ;  /* 0x0000002913197223 */ /* 0x000fc60000010011 */
[----:B--2---:R-:W-:Y:S01]  /*7d60*/  FMUL.FTZ R30, R24, -1.4426950216293334961 ;  /* 0xbfb8aa3b181e7820 */ /* 0x004fe20000410000 */
        /* <DEDUP_REMOVED lines=15> */
.L_x_782:
[----:B------:R-:W-:Y:S04]  /*7e60*/  BSSY.RECONVERGENT B0, `(.L_x_783) ;  /* 0x0000016000007945 */ /* 0x000fe80003800200 */
[----:B------:R-:W-:Y:S05]  /*7e70*/  @P0 BRA `(.L_x_784) ;  /* 0x0000000000500947 */ /* 0x000fea0003800000 */
[----:B------:R-:W0:Y:S01]  /*7e80*/  LDCU.64 UR16, c[0x0][0x3f8] ;  /* 0x00007f00ff1077ac */ /* 0x000e220008000a00 */
[----:B------:R-:W-:Y:S01]  /*7e90*/  IADD3 R33, PT, PT, R66, 0xa0, RZ ;  /* 0x000000a042217810 */ /* 0x000fe20007ffe0ff */
[--C-:B------:R-:W-:Y:S01]  /*7ea0*/  FFMA.FTZ R25, R39, UR14, R26.reuse ;  /* 0x0000000e27197c23 */ /* 0x100fe2000801001a */
[----:B------:R-:W-:Y:S01]  /*7eb0*/  FFMA.FTZ R24, R41, UR14, R26 ;  /* 0x0000000e29187c23 */ /* 0x000fe2000801001a */
[----:B------:R-:W1:Y:S01]  /*7ec0*/  LDCU.64 UR18, c[0x0][0x380] ;  /* 0x00007000ff1277ac */ /* 0x000e620008000a00 */
[----:B--2---:R-:W-:Y:S01]  /*7ed0*/  SHF.R.S32.HI R30, RZ, 0x1f, R33 ;  /* 0x0000001fff1e7819 */ /* 0x004fe20000011421 */
        /* <DEDUP_REMOVED lines=14> */
.L_x_784:
[----:B------:R-:W-:Y:S05]  /*7fc0*/  BSYNC.RECONVERGENT B0 ;  /* 0x0000000000007941 */ /* 0x000fea0003800200 */
.L_x_783:
[----:B------:R-:W-:Y:S01]  /*7fd0*/  UISETP.NE.AND UP0, UPT, UR11, URZ, UPT ;  /* 0x000000ff0b00728c */ /* 0x000fe2000bf05270 */
[----:B------:R-:W-:Y:S01]  /*7fe0*/  FADD.FTZ R53, R53, -UR12 ;  /* 0x8000000c35357e21 */ /* 0x000fe20008010000 */
[----:B------:R-:W-:Y:S01]  /*7ff0*/  FMUL.FTZ R29, R29, UR13 ;  /* 0x0000000d1d1d7c20 */ /* 0x000fe20008410000 */
[--C-:B0-----:R-:W-:Y:S01]  /*8000*/  HADD2.F32 R21, -RZ, R52.reuse.H0_H0 ;  /* 0x20000034ff157230 */ /* 0x101fe20000004100 */
[----:B------:R-:W-:Y:S01]  /*8010*/  ISETP.GE.AND.EX P1, PT, R28, UR7, PT, P1 ;  /* 0x000000071c007c0c */ /* 0x000fe2000bf26310 */
[----:B------:R-:W-:Y:S02]  /*8020*/  HADD2.F32 R52, -RZ, R52.H1_H1 ;  /* 0x30000034ff347230 */ /* 0x000fe40000004100 */
[----:B------:R-:W-:Y:S01]  /*8030*/  FFMA.FTZ R39, R29, UR14, R26 ;  /* 0x0000000e1d277c23 */ /* 0x000fe2000801001a */
[----:B------:R-:W-:Y:S01]  /*8040*/  FMUL.FTZ R53, R53, UR13 ;  /* 0x0000000d35357c20 */ /* 0x000fe20008410000 */
        /* <DEDUP_REMOVED lines=8> */
[----:B--2---:R-:W0:Y:S01]  /*80d0*/  MUFU.RCP R30, R29 ;  /* 0x0000001d001e7308 */ /* 0x004e220000001000 */
        /* <DEDUP_REMOVED lines=10> */
.L_x_785:
[----:B------:R-:W-:Y:S01]  /*8180*/  FFMA.FTZ R20, R53, UR14, R26 ;  /* 0x0000000e35147c23 */ /* 0x000fe2000801001a */
[----:B------:R-:W-:Y:S01]  /*8190*/  BSSY.RECONVERGENT B0, `(.L_x_786) ;  /* 0x0000014000007945 */ /* 0x000fe20003800200 */
[----:B------:R-:W-:Y:S01]  /*81a0*/  FFMA.FTZ R39, R18, R21, -R39 ;  /* 0x0000001512277223 */ /* 0x000fe20000010827 */
        /* <DEDUP_REMOVED lines=13> */
[C---:B-1----:R-:W-:Y:S02]  /*8280*/  LEA R24, P0, R20.reuse, UR18, 0x1 ;  /* 0x0000001214187c11 */ /* 0x042fe4000f8008ff */
[----:B------:R-:W-:Y:S02]  /*8290*/  IADD3 R25, PT, PT, R21, R25, RZ ;  /* 0x0000001915197210 */ /* 0x000fe40007ffe0ff */
[----:B------:R-:W-:Y:S02]  /*82a0*/  F2FP.F16.F32.PACK_AB R27, R27, R28 ;  /* 0x0000001c1b1b723e */ /* 0x000fe400000000ff */
[----:B------:R-:W-:-:S05]  /*82b0*/  LEA.HI.X R25, R20, UR19, R25, 0x1, P0 ;  /* 0x0000001314197c11 */ /* 0x000fca00080f0c19 */
[----:B------:R0:W-:Y:S02]  /*82c0*/  STG.E desc[UR8][R24.64], R27 ;  /* 0x0000001b18007986 */ /* 0x0001e4000c101908 */
.L_x_787:
[----:B------:R-:W-:Y:S05]  /*82d0*/  BSYNC.RECONVERGENT B0 ;  /* 0x0000000000007941 */ /* 0x000fea0003800200 */
.L_x_786:
[--C-:B------:R-:W-:Y:S01]  /*82e0*/  HADD2.F32 R20, -RZ, R51.reuse.H0_H0 ;  /* 0x20000033ff147230 */ /* 0x100fe20000004100 */
[----:B------:R-:W-:Y:S01]  /*82f0*/  ISETP.GE.U32.AND P0, PT, R31, UR6, PT ;  /* 0x000000061f007c0c */ /* 0x000fe2000bf06070 */
[----:B------:R-:W-:Y:S01]  /*8300*/  HADD2.F32 R51, -RZ, R51.H1_H1 ;  /* 0x30000033ff337230 */ /* 0x000fe20000004100 */
[----:B------:R-:W-:Y:S01]  /*8310*/  ISETP.GE.U32.AND P1, PT, R29, UR6, PT ;  /* 0x000000061d007c0c */ /* 0x000fe2000bf26070 */
[--C-:B------:R-:W-:Y:S02]  /*8320*/  HADD2.F32 R21, -RZ, R50.reuse.H0_H0 ;  /* 0x20000032ff157230 */ /* 0x100fe40000004100 */
[----:B------:R-:W-:Y:S01]  /*8330*/  FADD.FTZ R20, R20, -UR12 ;  /* 0x8000000c14147e21 */ /* 0x000fe20008010000 */
[----:B------:R-:W-:Y:S01]  /*8340*/  SHF.R.S32.HI R36, RZ, 0x1f, R31 ;  /* 0x0000001fff247819 */ /* 0x000fe2000001141f */
[----:B------:R-:W-:Y:S01]  /*8350*/  FADD.FTZ R51, R51, -UR12 ;  /* 0x8000000c33337e21 */ /* 0x000fe20008010000 */
[----:B0-----:R-:W-:Y:S01]  /*8360*/  SHF.R.S32.HI R27, RZ, 0x1f, R29 ;  /* 0x0000001fff1b7819 */ /* 0x001fe2000001141d */
[----:B------:R-:W-:Y:S01]  /*8370*/  FMUL.FTZ R25, R20, UR13 ;  /* 0x0000000d14197c20 */ /* 0x000fe20008410000 */
[----:B------:R-:W-:Y:S01]  /*8380*/  ISETP.GE.AND.EX P0, PT, R36, UR7, PT, P0 ;  /* 0x0000000724007c0c */ /* 0x000fe2000bf06300 */
[----:B------:R-:W-:Y:S01]  /*8390*/  HADD2.F32 R50, -RZ, R50.H1_H1 ;  /* 0x30000032ff327230 */ /* 0x000fe20000004100 */
[----:B------:R-:W-:Y:S01]  /*83a0*/  ISETP.GE.AND.EX P1, PT, R27, UR7, PT, P1 ;  /* 0x000000071b007c0c */ /* 0x000fe2000bf26310 */
[----:B------:R-:W-:-:S02]  /*83b0*/  HADD2.F32 R34, -RZ, R49.H0_H0 ;  /* 0x20000031ff227230 */ /* 0x000fc40000004100 */
[----:B------:R-:W-:Y:S01]  /*83c0*/  FFMA.FTZ R39, R25, UR14, R26 ;  /* 0x0000000e19277c23 */ /* 0x000fe2000801001a */
[----:B------:R-:W-:Y:S01]  /*83d0*/  FMUL.FTZ R51, R51, UR13 ;  /* 0x0000000d33337c20 */ /* 0x000fe20008410000 */
[----:B------:R-:W-:Y:S08]  /*83e0*/  BRA.U !UP0, `(.L_x_788) ;  /* 0x0000000108487547 */ /* 0x000ff0000b800000 */
        /* <DEDUP_REMOVED lines=18> */
.L_x_788:
[----:B------:R-:W-:Y:S01]  /*8510*/  FFMA.FTZ R20, R51, UR14, R26 ;  /* 0x0000000e33147c23 */ /* 0x000fe2000801001a */
        /* <DEDUP_REMOVED lines=20> */
.L_x_790:
[----:B------:R-:W-:Y:S05]  /*8660*/  BSYNC.RECONVERGENT B0 ;  /* 0x0000000000007941 */ /* 0x000fea0003800200 */
.L_x_789:
[----:B0-----:R-:W-:Y:S01]  /*8670*/  FMUL.FTZ R25, R34, UR13 ;  /* 0x0000000d22197c20 */ /* 0x001fe20008410000 */
[----:B------:R-:W-:Y:S01]  /*8680*/  FADD.FTZ R49, R49, -UR12 ;  /* 0x8000000c31317e21 */ /* 0x000fe20008010000 */
[--C-:B------:R-:W-:Y:S02]  /*8690*/  HADD2.F32 R21, -RZ, R48.reuse.H0_H0 ;  /* 0x20000030ff157230 */ /* 0x100fe40000004100 */
[----:B------:R-:W-:Y:S02]  /*86a0*/  HADD2.F32 R48, -RZ, R48.H1_H1 ;  /* 0x30000030ff307230 */ /* 0x000fe40000004100 */
[----:B------:R-:W-:Y:S01]  /*86b0*/  FFMA.FTZ R37, R25, UR14, R26 ;  /* 0x0000000e19257c23 */ /* 0x000fe2000801001a */
[----:B------:R-:W-:Y:S01]  /*86c0*/  FMUL.FTZ R49, R49, UR13 ;  /* 0x0000000d31317c20 */ /* 0x000fe20008410000 */
[----:B------:R-:W-:Y:S06]  /*86d0*/  BRA.U !UP0, `(.L_x_791) ;  /* 0x0000000108487547 */ /* 0x000fec000b800000 */
        /* <DEDUP_REMOVED lines=18> */
.L_x_791:
[----:B------:R-:W-:Y:S01]  /*8800*/  FFMA.FTZ R20, R49, UR14, R26 ;  /* 0x0000000e31147c23 */ /* 0x000fe2000801001a */
[----:B------:R-:W-:Y:S01]  /*8810*/  BSSY.RECONVERGENT B0, `(.L_x_792) ;  /* 0x0000014000007945 */ /* 0x000fe20003800200 */
[----:B------:R-:W-:Y:S01]  /*8820*/  FFMA.FTZ R37, R18, R21, -R37 ;  /* 0x0000001512257223 */ /* 0x000fe20000010825 */
[C---:B--2---:R-:W-:Y:S01]  /*8830*/  IADD3 R30, PT, PT, R66.reuse, 0x120, RZ ;  /* 0x00000120421e7810 */ /* 0x044fe20007ffe0ff */
        /* <DEDUP_REMOVED lines=8> */
[----:B0-----:R-:W-:Y:S02]  /*88c0*/  IMAD R24, R27, UR16, RZ ;  /* 0x000000101b187c24 */ /* 0x001fe4000f8e02ff */
[----:B------:R-:W-:Y:S01]  /*88d0*/  FMUL.FTZ R27, R48, UR13 ;  /* 0x0000000d301b7c20 */ /* 0x000fe20008410000 */
[----:B------:R-:W-:-:S04]  /*88e0*/  IMAD.WIDE.U32 R20, R29, UR16, R20 ;  /* 0x000000101d147c25 */ /* 0x000fc8000f8e0014 */
[----:B------:R-:W-:Y:S01]  /*88f0*/  IMAD R29, R29, UR17, R24 ;  /* 0x000000111d1d7c24 */ /* 0x000fe2000f8e0218 */
[----:B-1----:R-:W-:Y:S02]  /*8900*/  LEA R24, P0, R20, UR18, 0x1 ;  /* 0x0000001214187c11 */ /* 0x002fe4000f8008ff */
[----:B------:R-:W-:Y:S02]  /*8910*/  F2FP.F16.F32.PACK_AB R27, R27, R32 ;  /* 0x000000201b1b723e */ /* 0x000fe400000000ff */
[----:B------:R-:W-:-:S04]  /*8920*/  IADD3 R29, PT, PT, R21, R29, RZ ;  /* 0x0000001d151d7210 */ /* 0x000fc80007ffe0ff */
[----:B------:R-:W-:-:S05]  /*8930*/  LEA.HI.X R25, R20, UR19, R29, 0x1, P0 ;  /* 0x0000001314197c11 */ /* 0x000fca00080f0c1d */
[----:B------:R0:W-:Y:S02]  /*8940*/  STG.E desc[UR8][R24.64], R27 ;  /* 0x0000001b18007986 */ /* 0x0001e4000c101908 */
.L_x_793:
[----:B------:R-:W-:Y:S05]  /*8950*/  BSYNC.RECONVERGENT B0 ;  /* 0x0000000000007941 */ /* 0x000fea0003800200 */
.L_x_792:
[--C-:B------:R-:W-:Y:S01]  /*8960*/  HADD2.F32 R21, -RZ, R47.reuse.H0_H0 ;  /* 0x2000002fff157230 */ /* 0x100fe20000004100 */
[----:B------:R-:W-:Y:S01]  /*8970*/  ISETP.GE.U32.AND P0, PT, R30, UR6, PT ;  /* 0x000000061e007c0c */ /* 0x000fe2000bf06070 */
[----:B------:R-:W-:Y:S01]  /*8980*/  HADD2.F32 R47, -RZ, R47.H1_H1 ;  /* 0x3000002fff2f7230 */ /* 0x000fe20000004100 */
[----:B------:R-:W-:Y:S01]  /*8990*/  ISETP.GE.U32.AND P1, PT, R28, UR6, PT ;  /* 0x000000061c007c0c */ /* 0x000fe2000bf26070 */
[----:B------:R-:W-:Y:S02]  /*89a0*/  HADD2.F32 R36, -RZ, R45.H0_H0 ;  /* 0x2000002dff247230 */ /* 0x000fe40000004100 */
[----:B0-----:R-:W-:Y:S01]  /*89b0*/  FADD.FTZ R24, R21, -UR12 ;  /* 0x8000000c15187e21 */ /* 0x001fe20008010000 */
[----:B------:R-:W-:Y:S01]  /*89c0*/  SHF.R.S32.HI R38, RZ, 0x1f, R30 ;  /* 0x0000001fff267819 */ /* 0x000fe2000001141e */
[----:B------:R-:W-:Y:S01]  /*89d0*/  FADD.FTZ R47, R47, -UR12 ;  /* 0x8000000c2f2f7e21 */ /* 0x000fe20008010000 */
[----:B------:R-:W-:Y:S01]  /*89e0*/  SHF.R.S32.HI R20, RZ, 0x1f, R28 ;  /* 0x0000001fff147819 */ /* 0x000fe2000001141c */
[----:B------:R-:W-:Y:S01]  /*89f0*/  FMUL.FTZ R25, R24, UR13 ;  /* 0x0000000d18197c20 */ /* 0x000fe20008410000 */
[--C-:B------:R-:W-:Y:S01]  /*8a00*/  HADD2.F32 R21, -RZ, R46.reuse.H0_H0 ;  /* 0x2000002eff157230 */ /* 0x100fe20000004100 */
[----:B------:R-:W-:Y:S01]  /*8a10*/  ISETP.GE.AND.EX P0, PT, R38, UR7, PT, P0 ;  /* 0x0000000726007c0c */ /* 0x000fe2000bf06300 */
[----:B------:R-:W-:Y:S01]  /*8a20*/  HADD2.F32 R46, -RZ, R46.H1_H1 ;  /* 0x3000002eff2e7230 */ /* 0x000fe20000004100 */
[----:B------:R-:W-:Y:S01]  /*8a30*/  ISETP.GE.AND.EX P1, PT, R20, UR7, PT, P1 ;  /* 0x0000000714007c0c */ /* 0x000fe2000bf26310 */
[----:B------:R-:W-:Y:S01]  /*8a40*/  FFMA.FTZ R37, R25, UR14, R26 ;  /* 0x0000000e19257c23 */ /* 0x000fe2000801001a */
[----:B------:R-:W-:Y:S01]  /*8a50*/  FMUL.FTZ R47, R47, UR13 ;  /* 0x0000000d2f2f7c20 */ /* 0x000fe20008410000 */
[----:B------:R-:W-:Y:S10]  /*8a60*/  BRA.U !UP0, `(.L_x_794) ;  /* 0x0000000108487547 */ /* 0x000ff4000b800000 */
        /* <DEDUP_REMOVED lines=18> */
.L_x_794:
        /* <DEDUP_REMOVED lines=21> */
.L_x_796:
[----:B------:R-:W-:Y:S05]  /*8ce0*/  BSYNC.RECONVERGENT B0 ;  /* 0x0000000000007941 */ /* 0x000fea0003800200 */
.L_x_795:
[----:B------:R-:W-:Y:S01]  /*8cf0*/  FMUL.FTZ R25, R36, UR13 ;  /* 0x0000000d24197c20 */ /* 0x000fe20008410000 */
[----:B------:R-:W-:Y:S01]  /*8d00*/  FADD.FTZ R45, R45, -UR12 ;  /* 0x8000000c2d2d7e21 */ /* 0x000fe20008010000 */
[--C-:B0-----:R-:W-:Y:S02]  /*8d10*/  HADD2.F32 R21, -RZ, R44.reuse.H0_H0 ;  /* 0x2000002cff157230 */ /* 0x101fe40000004100 */
[----:B------:R-:W-:Y:S02]  /*8d20*/  HADD2.F32 R44, -RZ, R44.H1_H1 ;  /* 0x3000002cff2c7230 */ /* 0x000fe40000004100 */
[----:B------:R-:W-:Y:S01]  /*8d30*/  FFMA.FTZ R37, R25, UR14, R26 ;  /* 0x0000000e19257c23 */ /* 0x000fe2000801001a */
[----:B------:R-:W-:Y:S01]  /*8d40*/  FMUL.FTZ R45, R45, UR13 ;  /* 0x0000000d2d2d7c20 */ /* 0x000fe20008410000 */
        /* <DEDUP_REMOVED lines=19> */
.L_x_797:
        /* <DEDUP_REMOVED lines=16> */
[----:B-1----:R-:W-:-:S04]  /*8f80*/  LEA R28, P0, R24, UR18, 0x1 ;  /* 0x00000012181c7c11 */ /* 0x002fc8000f8008ff */
[----:B------:R-:W-:Y:S02]  /*8f90*/  IADD3 R29, PT, PT, R25, R29, RZ ;  /* 0x0000001d191d7210 */ /* 0x000fe40007ffe0ff */
[----:B------:R-:W-:Y:S02]  /*8fa0*/  F2FP.F16.F32.PACK_AB R25, R20, R37 ;  /* 0x000000251419723e */ /* 0x000fe400000000ff */
[----:B------:R-:W-:-:S05]  /*8fb0*/  LEA.HI.X R29, R24, UR19, R29, 0x1, P0 ;  /* 0x00000013181d7c11 */ /* 0x000fca00080f0c1d */
[----:B------:R0:W-:Y:S02]  /*8fc0*/  STG.E desc[UR8][R28.64], R25 ;  /* 0x000000191c007986 */ /* 0x0001e4000c101908 */
.L_x_799:
[----:B------:R-:W-:Y:S05]  /*8fd0*/  BSYNC.RECONVERGENT B0 ;  /* 0x0000000000007941 */ /* 0x000fea0003800200 */
.L_x_798:
[--C-:B------:R-:W-:Y:S01]  /*8fe0*/  HADD2.F32 R24, -RZ, R23.reuse.H0_H0 ;  /* 0x20000017ff187230 */ /* 0x100fe20000004100 */
[----:B------:R-:W-:Y:S01]  /*8ff0*/  ISETP.GE.U32.AND P0, PT, R27, UR6, PT ;  /* 0x000000061b007c0c */ /* 0x000fe2000bf06070 */
[----:B0-----:R-:W-:Y:S01]  /*9000*/  HADD2.F32 R25, -RZ, R23.H1_H1 ;  /* 0x30000017ff197230 */ /* 0x001fe20000004100 */
        /* <DEDUP_REMOVED lines=32> */
.L_x_800:
[----:B------:R-:W-:Y:S01]  /*9210*/  FFMA.FTZ R24, R39, UR14, R26 ;  /* 0x0000000e27187c23 */ /* 0x000fe2000801001a */
[----:B------:R-:W-:Y:S01]  /*9220*/  BSSY.RECONVERGENT B0, `(.L_x_801) ;  /* 0x0000014000007945 */ /* 0x000fe20003800200 */
[----:B------:R-:W-:Y:S02]  /*9230*/  HADD2.F32 R28, -RZ, R14.H1_H1 ;  /* 0x3000000eff1c7230 */ /* 0x000fe40000004100 */
[----:B------:R-:W-:Y:S01]  /*9240*/  FFMA.FTZ R37, R18, R23, -R37 ;  /* 0x0000001712257223 */ /* 0x000fe20000010825 */
        /* <DEDUP_REMOVED lines=17> */
.L_x_802:
[----:B------:R-:W-:Y:S05]  /*9360*/  BSYNC.RECONVERGENT B0 ;  /* 0x0000000000007941 */ /* 0x000fea0003800200 */
.L_x_801:
        /* <DEDUP_REMOVED lines=25> */
.L_x_803:
        /* <DEDUP_REMOVED lines=21> */
.L_x_805:
[----:B------:R-:W-:Y:S05]  /*9650*/  BSYNC.RECONVERGENT B0 ;  /* 0x0000000000007941 */ /* 0x000fea0003800200 */
.L_x_804:
        /* <DEDUP_REMOVED lines=35> */
.L_x_806:
        /* <DEDUP_REMOVED lines=21> */
.L_x_808:
[----:B------:R-:W-:Y:S05]  /*99e0*/  BSYNC.RECONVERGENT B0 ;  /* 0x0000000000007941 */ /* 0x000fea0003800200 */
.L_x_807:
        /* <DEDUP_REMOVED lines=25> */
.L_x_809:
[--C-:B------:R-:W-:Y:S02]  /*9b80*/  HADD2.F32 R12, -RZ, R81.reuse.H0_H0 ;  /* 0x20000051ff0c7230 */ /* 0x100fe40000004100 */
[----:B------:R-:W-:Y:S01]  /*9b90*/  FFMA.FTZ R10, R33, UR14, R26 ;  /* 0x0000000e210a7c23 */ /* 0x000fe2000801001a */
[----:B------:R-:W-:Y:S01]  /*9ba0*/  HADD2.F32 R81, -RZ, R81.H1_H1 ;  /* 0x30000051ff517230 */ /* 0x000fe20000004100 */
[----:B------:R-:W-:Y:S01]  /*9bb0*/  BSSY.RECONVERGENT B0, `(.L_x_810) ;  /* 0x0000015000007945 */ /* 0x000fe20003800200 */
[----:B------:R-:W-:Y:S01]  /*9bc0*/  FFMA.FTZ R31, R18, R21, -R31 ;  /* 0x00000015121f7223 */ /* 0x000fe2000001081f */
[----:B------:R-:W-:Y:S01]  /*9bd0*/  IADD3 R29, PT, PT, R66, 0x1e0, RZ ;  /* 0x000001e0421d7810 */ /* 0x000fe20007ffe0ff */
[----:B------:R-:W-:Y:S01]  /*9be0*/  FADD.FTZ R12, R12, -UR12 ;  /* 0x8000000c0c0c7e21 */ /* 0x000fe20008010000 */
        /* <DEDUP_REMOVED lines=17> */
.L_x_811:
[----:B------:R-:W-:Y:S05]  /*9d00*/  BSYNC.RECONVERGENT B0 ;  /* 0x0000000000007941 */ /* 0x000fea0003800200 */
.L_x_810:
[----:B0-----:R-:W-:Y:S01]  /*9d10*/  FMUL.FTZ R23, R12, UR13 ;  /* 0x0000000d0c177c20 */ /* 0x001fe20008410000 */
[----:B------:R-:W-:Y:S01]  /*9d20*/  FMUL.FTZ R81, R81, UR13 ;  /* 0x0000000d51517c20 */ /* 0x000fe20008410000 */
[--C-:B------:R-:W-:Y:S01]  /*9d30*/  HADD2.F32 R21, -RZ, R80.reuse.H0_H0 ;  /* 0x20000050ff157230 */ /* 0x100fe20000004100 */
[----:B------:R-:W-:Y:S01]  /*9d40*/  ISETP.GE.U32.AND P0, PT, R29, UR6, PT ;  /* 0x000000061d007c0c */ /* 0x000fe2000bf06070 */
[--C-:B------:R-:W-:Y:S01]  /*9d50*/  FFMA.FTZ R27, R23, UR14, R26.reuse ;  /* 0x0000000e171b7c23 */ /* 0x100fe2000801001a */
[----:B------:R-:W-:Y:S01]  /*9d60*/  SHF.R.S32.HI R20, RZ, 0x1f, R29 ;  /* 0x0000001fff147819 */ /* 0x000fe2000001141d */
[----:B------:R-:W-:Y:S01]  /*9d70*/  FFMA.FTZ R26, R81, UR14, R26 ;  /* 0x0000000e511a7c23 */ /* 0x000fe2000801001a */
[----:B------:R-:W-:Y:S01]  /*9d80*/  HADD2.F32 R80, -RZ, R80.H1_H1 ;  /* 0x30000050ff507230 */ /* 0x000fe20000004100 */
        /* <DEDUP_REMOVED lines=19> */
.L_x_812:
        /* <DEDUP_REMOVED lines=18> */
.L_x_814:
[----:B------:R-:W-:Y:S05]  /*9fe0*/  BSYNC.RECONVERGENT B0 ;  /* 0x0000000000007941 */ /* 0x000fea0003800200 */
.L_x_813:
[----:B------:R-:W-:Y:S02]  /*9ff0*/  IADD3 R54, PT, PT, R3, R54, RZ ;  /* 0x0000003603367210 */ /* 0x000fe40007ffe0ff */
[----:B------:R-:W-:Y:S02]  /*a000*/  IADD3 R55, PT, PT, R55, 0x1, RZ ;  /* 0x0000000137377810 */ /* 0x000fe40007ffe0ff */
[----:B------:R-:W-:-:S13]  /*a010*/  ISETP.GE.AND P0, PT, R54, UR4, PT ;  /* 0x0000000436007c0c */ /* 0x000fda000bf06270 */
[----:B------:R-:W-:Y:S05]  /*a020*/  @!P0 BRA `(.L_x_815) ;  /* 0xffffff6000908947 */ /* 0x000fea000383ffff */
.L_x_748:
[----:B------:R-:W1:Y:S01]  /*a030*/  LDC R6, c[0x0][0x370] ;  /* 0x0000dc00ff067b82 */ /* 0x000e620000000800 */
[----:B------:R-:W-:Y:S01]  /*a040*/  ISETP.NE.AND P2, PT, R2, RZ, PT ;  /* 0x000000ff0200720c */ /* 0x000fe20003f45270 */
[----:B------:R-:W-:Y:S06]  /*a050*/  BSSY.RECONVERGENT B0, `(.L_x_816) ;  /* 0x0000011000007945 */ /* 0x000fec0003800200 */
[----:B------:R-:W2:Y:S08]  /*a060*/  LDC R7, c[0x0][0x374] ;  /* 0x0000dd00ff077b82 */ /* 0x000eb00000000800 */
[----:B------:R-:W3:Y:S01]  /*a070*/  LDC.64 R4, c[0x0][0x3c8] ;  /* 0x0000f200ff047b82 */ /* 0x000ee20000000a00 */
[----:B-1----:R-:W-:-:S02]  /*a080*/  ISETP.NE.AND P1, PT, R6, 0x1, PT ;  /* 0x000000010600780c */ /* 0x002fc40003f25270 */
[----:B------:R-:W-:Y:S02]  /*a090*/  IADD3 R8, PT, PT, R6, -0x1, RZ ;  /* 0xffffffff06087810 */ /* 0x000fe40007ffe0ff */
[----:B--2---:R-:W-:-:S04]  /*a0a0*/  IADD3 R3, PT, PT, R7, -0x1, RZ ;  /* 0xffffffff07037810 */ /* 0x004fc80007ffe0ff */
[----:B------:R-:W-:Y:S02]  /*a0b0*/  ISETP.NE.AND P0, PT, R0, R3, PT ;  /* 0x000000030000720c */ /* 0x000fe40003f05270 */
[----:B------:R-:W-:Y:S02]  /*a0c0*/  SHF.L.U32 R0, R7, 0x1, RZ ;  /* 0x0000000107007819 */ /* 0x000fe400000006ff */
[----:B------:R-:W-:Y:S02]  /*a0d0*/  ISETP.NE.OR P0, PT, R8, UR10, P0 ;  /* 0x0000000a08007c0c */ /* 0x000fe40008705670 */
[----:B------:R-:W-:-:S05]  /*a0e0*/  SEL R3, R0, RZ, P1 ;  /* 0x000000ff00037207 */ /* 0x000fca0000800000 */
[----:B---3--:R-:W-:Y:S01]  /*a0f0*/  IMAD.WIDE.U32 R4, R3, 0x4, R4 ;  /* 0x0000000403047825 */ /* 0x008fe200078e0004 */
[----:B------:R-:W-:Y:S06]  /*a100*/  @P2 BRA `(.L_x_817) ;  /* 0x0000000000142947 */ /* 0x000fec0003800000 */
[----:B------:R-:W-:Y:S01]  /*a110*/  HFMA2 R3, -RZ, RZ, 0, 5.9604644775390625e-08 ;  /* 0x00000001ff037431 */ /* 0x000fe200000001ff */
[----:B------:R-:W-:Y:S06]  /*a120*/  MEMBAR.ALL.GPU ;  /* 0x0000000000007992 */ /* 0x000fec000000a000 */
[----:B------:R-:W-:-:S00]  /*a130*/  ERRBAR ;  /* 0x00000000000079ab */ /* 0x000fc00000000000 */
[----:B------:R-:W-:Y:S06]  /*a140*/  CGAERRBAR ;  /* 0x00000000000075ab */ /* 0x000fec0000000000 */
[----:B------:R1:W-:Y:S02]  /*a150*/  REDG.E.ADD.S32.STRONG.GPU desc[UR8][R4.64], R3 ;  /* 0x000000030400798e */ /* 0x0003e4000c12e308 */
.L_x_817:
[----:B------:R-:W-:Y:S05]  /*a160*/  BSYNC.RECONVERGENT B0 ;  /* 0x0000000000007941 */ /* 0x000fea0003800200 */
.L_x_816:
[----:B------:R-:W-:Y:S05]  /*a170*/  @P0 EXIT ;  /* 0x000000000000094d */ /* 0x000fea0003800000 */
[----:B------:R-:W-:Y:S05]  /*a180*/  @P2 BRA `(.L_x_818) ;  /* 0x0000000000202947 */ /* 0x000fea0003800000 */
[----:B------:R-:W-:-:S05]  /*a190*/  IMAD R0, R6, R7, RZ ;  /* 0x0000000706007224 */ /* 0x000fca00078e02ff */
[----:B------:R-:W-:-:S13]  /*a1a0*/  ISETP.NE.AND P0, PT, R0, -0x1, PT ;  /* 0xffffffff0000780c */ /* 0x000fda0003f05270 */
[----:B------:R-:W-:Y:S05]  /*a1b0*/  @!P0 BRA `(.L_x_818) ;  /* 0x0000000000148947 */ /* 0x000fea0003800000 */
.L_x_819:
[----:B-1----:R-:W2:Y:S04]  /*a1c0*/  LDG.E.STRONG.GPU R3, desc[UR8][R4.64] ;  /* 0x0000000804037981 */ /* 0x002ea8000c1ef900 */
[----:B--2---:R-:W-:Y:S01]  /*a1d0*/  CCTL.IVALL ;  /* 0x00000000ff00798f */ /* 0x004fe20002000000 */
[----:B------:R-:W-:Y:S05]  /*a1e0*/  YIELD ;  /* 0x0000000000007946 */ /* 0x000fea0003800000 */
[----:B------:R-:W-:-:S13]  /*a1f0*/  ISETP.NE.AND P0, PT, R3, R0, PT ;  /* 0x000000000300720c */ /* 0x000fda0003f05270 */
[----:B------:R-:W-:Y:S05]  /*a200*/  @P0 BRA `(.L_x_819) ;  /* 0xfffffffc00ec0947 */ /* 0x000fea000383ffff */
.L_x_818:
[----:B------:R-:W-:Y:S05]  /*a210*/  WARPSYNC.ALL ;  /* 0x0000000000007948 */ /* 0x000fea0003800000 */
[----:B-1----:R-:W1:Y:S08]  /*a220*/  LDC.64 R4, c[0x0][0x3f8] ;  /* 0x0000fe00ff047b82 */ /* 0x002e700000000a00 */
        /* <DEDUP_REMOVED lines=58> */
.L_x_822:
[----:B-1----:R-:W-:Y:S02]  /*a5d0*/  LEA R10, P1, R3, R26, 0x2 ;  /* 0x0000001a030a7211 */ /* 0x002fe400078210ff */
[----:B------:R-:W-:Y:S02]  /*a5e0*/  IADD3 R12, P2, PT, R26, R6, RZ ;  /* 0x000000061a0c7210 */ /* 0x000fe40007f5e0ff */
[----:B------:R-:W-:Y:S02]  /*a5f0*/  LEA R14, P3, R33, R26, 0x2 ;  /* 0x0000001a210e7211 */ /* 0x000fe400078610ff */
[C---:B------:R-:W-:Y:S02]  /*a600*/  IADD3.X R11, PT, PT, R27.reuse, R32, RZ, P1, !PT ;  /* 0x000000201b0b7210 */ /* 0x040fe40000ffe4ff */
[----:B------:R-:W-:Y:S02]  /*a610*/  MOV R8, R26 ;  /* 0x0000001a00087202 */ /* 0x000fe40000000f00 */
[----:B------:R-:W-:Y:S01]  /*a620*/  MOV R9, R27 ;  /* 0x0000001b00097202 */ /* 0x000fe20000000f00 */
[----:B0-----:R0:W2:Y:S01]  /*a630*/  LDG.E R17, desc[UR8][R10.64] ;  /* 0x000000080a117981 */ /* 0x0010a2000c1e1900 */
        /* <DEDUP_REMOVED lines=22> */
.L_x_821:
[----:B------:R-:W-:Y:S05]  /*a7a0*/  BSYNC.RECONVERGENT B0 ;  /* 0x0000000000007941 */ /* 0x000fea0003800200 */
.L_x_820:
[----:B------:R-:W-:Y:S05]  /*a7b0*/  @!P0 EXIT ;  /* 0x000000000000894d */ /* 0x000fea0003800000 */
[C---:B------:R-:W-:Y:S01]  /*a7c0*/  SHF.L.U64.HI R39, R33.reuse, 0x2, R34 ;  /* 0x0000000221277819 */ /* 0x040fe20000010222 */
[----:B------:R-:W2:Y:S01]  /*a7d0*/  LDCU.64 UR4, c[0x0][0x3d8] ;  /* 0x00007b00ff0477ac */ /* 0x000ea20008000a00 */
[----:B------:R-:W-:Y:S02]  /*a7e0*/  SHF.L.U32 R41, R33, 0x2, RZ ;  /* 0x0000000221297819 */ /* 0x000fe400000006ff */
[C---:B------:R-:W-:Y:S01]  /*a7f0*/  SHF.L.U64.HI R31, R4.reuse, 0x2, R5 ;  /* 0x00000002041f7819 */ /* 0x040fe20000010205 */
[----:B------:R-:W3:Y:S01]  /*a800*/  LDCU.64 UR6, c[0x0][0x388] ;  /* 0x00007100ff0677ac */ /* 0x000ee20008000a00 */
[----:B------:R-:W-:Y:S02]  /*a810*/  SHF.L.U32 R29, R4, 0x2, RZ ;  /* 0x00000002041d7819 */ /* 0x000fe400000006ff */
[C---:B------:R-:W-:Y:S01]  /*a820*/  SHF.L.U64.HI R33, R3.reuse, 0x2, R0 ;  /* 0x0000000203217819 */ /* 0x040fe20000010200 */
[----:B------:R-:W4:Y:S01]  /*a830*/  LDCU.64 UR10, c[0x0][0x390] ;  /* 0x00007200ff0a77ac */ /* 0x000f220008000a00 */
[----:B------:R-:W-:-:S07]  /*a840*/  SHF.L.U32 R37, R3, 0x2, RZ ;  /* 0x0000000203257819 */ /* 0x000fce00000006ff */
.L_x_823:
[C---:B01----:R-:W-:Y:S02]  /*a850*/  SHF.L.U32 R16, R2.reuse, 0x2, RZ ;  /* 0x0000000202107819 */ /* 0x043fe400000006ff */
        /* <DEDUP_REMOVED lines=18> */
[----:B---3--:R-:W-:Y:S02]  /*a980*/  IADD3 R12, P0, PT, R14, UR6, RZ ;  /* 0x000000060e0c7c10 */ /* 0x008fe4000ff1e0ff */
[----:B------:R-:W-:Y:S02]  /*a990*/  LOP3.LUT R4, R13, 0x3, RZ, 0xc0, !PT ;  /* 0x000000030d047812 */ /* 0x000fe400078ec0ff */
[----:B------:R-:W-:Y:S02]  /*a9a0*/  IADD3 R16, P2, PT, R16, UR4, RZ ;  /* 0x0000000410107c10 */ /* 0x000fe4000ff5e0ff */
[----:B----4-:R-:W-:Y:S02]  /*a9b0*/  IADD3 R14, P1, PT, R14, UR10, RZ ;  /* 0x0000000a0e0e7c10 */ /* 0x010fe4000ff3e0ff */
        /* <DEDUP_REMOVED lines=59> */
.L_x_824:
        /* <DEDUP_REMOVED lines=9> */
.L_x_3419:


//--------------------- .text._Z35group_norm_nhwc_bwd_one_pass_kernelI11Fp16IOBf16WLi64ELi8ELi128EEv26Group_norm_nhwc_bwd_params --------------------------
	.section	.text._Z35group_norm_nhwc_bwd_one_pass_kernelI11Fp16IOBf16WLi64ELi8ELi128EEv26Group_norm_nhwc_bwd_params,"ax",@progbits
	.align	128
        .global         _Z35group_norm_nhwc_bwd_one_pass_kernelI11Fp16IOBf16WLi64ELi8ELi128EEv26Group_norm_nhwc_bwd_params
        .type           _Z35group_norm_nhwc_bwd_one_pass_kernelI11Fp16IOBf16WLi64ELi8ELi128EEv26Group_norm_nhwc_bwd_params,@function
        .size           _Z35group_norm_nhwc_bwd_one_pass_kernelI11Fp16IOBf16WLi64ELi8ELi128EEv26Group_norm_nhwc_bwd_params,(.L_x_3420 - _Z35group_norm_nhwc_bwd_one_pass_kernelI11Fp16IOBf16WLi64ELi8ELi128EEv26Group_norm_nhwc_bwd_params)
        .other          _Z35group_norm_nhwc_bwd_one_pass_kernelI11Fp16IOBf16WLi64ELi8ELi128EEv26Group_norm_nhwc_bwd_params,@"STO_CUDA_ENTRY STV_DEFAULT"
_Z35group_norm_nhwc_bwd_one_pass_kernelI11Fp16IOBf16WLi64ELi8ELi128EEv26Group_norm_nhwc_bwd_params:
.text._Z35group_norm_nhwc_bwd_one_pass_kernelI11Fp16IOBf16WLi64ELi8ELi128EEv26Group_norm_nhwc_bwd_params:
        /* <DEDUP_REMOVED lines=38> */
.L_x_850:
[----:B0-----:R-:W0:Y:S01]  /*0260*/  LDC R10, c[0x0][0x410] ;  /* 0x00010400ff0a7b82 */ /* 0x001e220000000800 */
[----:B------:R-:W-:Y:S01]  /*0270*/  IABS R8, UR11 ;  /* 0x0000000b00087c13 */ /* 0x000fe20008000000 */
[----:B------:R-:W1:Y:S01]  /*0280*/  LDCU.64 UR12, c[0x0][0x3b8] ;  /* 0x00007700ff0c77ac */ /* 0x000e620008000a00 */
[----:B------:R-:W-:Y:S01]  /*0290*/  ISETP.LE.AND P3, PT, RZ, UR11, PT ;  /* 0x0000000bff007c0c */ /* 0x000fe2000bf63270 */
[----:B--2---:R-:W2:Y:S04]  /*02a0*/  LDCU.128 UR28, c[0x0][0x400] ;  /* 0x00008000ff1c77ac */ /* 0x004ea80008000c00 */
[----:B------:R-:W3:Y:S01]  /*02b0*/  LDC.64 R22, c[0x0][0x3a8] ;  /* 0x0000ea00ff167b82 */ /* 0x000ee20000000a00 */
[----:B-1----:R-:W-:Y:S01]  /*02c0*/  UIMAD.WIDE UR12, UR11, 0x8, UR12 ;  /* 0x000000080b0c78a5 */ /* 0x002fe2000f8e020c */
[----:B0-----:R-:W-:-:S02]  /*02d0*/  IABS R11, R10 ;  /* 0x0000000a000b7213 */ /* 0x001fc40000000000 */
[----:B--2---:R-:W-:Y:S02]  /*02e0*/  ISETP.GE.U32.AND P0, PT, R30, UR28, PT ;  /* 0x0000001c1e007c0c */ /* 0x004fe4000bf06070 */
[----:B------:R-:W0:Y:S02]  /*02f0*/  I2F.RP R2, R11 ;  /* 0x0000000b00027306 */ /* 0x000e240000209400 */
[----:B------:R-:W-:-:S06]  /*0300*/  ISETP.GE.AND.EX P0, PT, R3, UR29, PT, P0 ;  /* 0x0000001d03007c0c */ /* 0x000fcc000bf06300 */
[----:B0-----:R-:W0:Y:S07]  /*0310*/  MUFU.RCP R2, R2 ;  /* 0x0000000200027308 */ /* 0x001e2e0000001000 */
[----:B------:R-:W1:Y:S01]  /*0320*/  @!P0 LDC.64 R16, c[0x0][0x3a0] ;  /* 0x0000e800ff108b82 */ /* 0x000e620000000a00 */
[----:B0-----:R-:W-:-:S04]  /*0330*/  IADD3 R6, PT, PT, R2, 0xffffffe, RZ ;  /* 0x0ffffffe02067810 */ /* 0x001fc80007ffe0ff */
[----:B------:R0:W2:Y:S02]  /*0340*/  F2I.FTZ.U32.TRUNC.NTZ R7, R6 ;  /* 0x0000000600077305 */ /* 0x0000a4000021f000 */
[----:B0-----:R-:W-:Y:S01]  /*0350*/  HFMA2 R6, -RZ, RZ, 0, 0 ;  /* 0x00000000ff067431 */ /* 0x001fe200000001ff */
[----:B--2---:R-:W-:-:S05]  /*0360*/  IADD3 R4, PT, PT, RZ, -R7, RZ ;  /* 0x80000007ff047210 */ /* 0x004fca0007ffe0ff */
[----:B------:R-:W-:-:S04]  /*0370*/  IMAD R9, R4, R11, RZ ;  /* 0x0000000b04097224 */ /* 0x000fc800078e02ff */
[----:B------:R-:W-:Y:S01]  /*0380*/  IMAD.HI.U32 R7, R7, R9, R6 ;  /* 0x0000000907077227 */ /* 0x000fe200078e0006 */
[----:B------:R-:W-:Y:S02]  /*0390*/  MOV R9, UR13 ;  /* 0x0000000d00097c02 */ /* 0x000fe40008000f00 */
[----:B------:R-:W-:-:S03]  /*03a0*/  LOP3.LUT R6, R10, UR11, RZ, 0x3c, !PT ;  /* 0x0000000b0a067c12 */ /* 0x000fc6000f8e3cff */
[----:B------:R-:W-:Y:S01]  /*03b0*/  IMAD.HI.U32 R4, R7, R8, RZ ;  /* 0x0000000807047227 */ /* 0x000fe200078e00ff */
[----:B------:R-:W-:-:S04]  /*03c0*/  ISETP.GE.AND P4, PT, R6, RZ, PT ;  /* 0x000000ff0600720c */ /* 0x000fc80003f86270 */
[----:B------:R-:W-:-:S05]  /*03d0*/  IADD3 R2, PT, PT, -R4, RZ, RZ ;  /* 0x000000ff04027210 */ /* 0x000fca0007ffe1ff */
[----:B------:R-:W-:Y:S01]  /*03e0*/  IMAD R2, R11, R2, R8 ;  /* 0x000000020b027224 */ /* 0x000fe200078e0208 */
[----:B------:R-:W-:-:S04]  /*03f0*/  MOV R8, UR12 ;  /* 0x0000000c00087c02 */ /* 0x000fc80008000f00 */
[----:B------:R-:W-:Y:S02]  /*0400*/  ISETP.GT.U32.AND P1, PT, R11, R2, PT ;  /* 0x000000020b00720c */ /* 0x000fe40003f24070 */
[----:B------:R-:W2:Y:S11]  /*0410*/  LDG.E.64 R8, desc[UR18][R8.64] ;  /* 0x0000001208087981 */ /* 0x000eb6000c1e1b00 */
[----:B------:R-:W-:-:S04]  /*0420*/  @!P1 IADD3 R2, PT, PT, R2, -R11, RZ ;  /* 0x8000000b02029210 */ /* 0x000fc80007ffe0ff */
[CC--:B------:R-:W-:Y:S02]  /*0430*/  ISETP.GE.U32.AND P2, PT, R2.reuse, R11.reuse, PT ;  /* 0x0000000b0200720c */ /* 0x0c0fe40003f46070 */
[-C--:B------:R-:W-:Y:S02]  /*0440*/  ISETP.GT.U32.AND P5, PT, R11, R2.reuse, PT ;  /* 0x000000020b00720c */ /* 0x080fe40003fa4070 */
[----:B------:R-:W-:Y:S02]  /*0450*/  IADD3 R7, PT, PT, R2, -R11, RZ ;  /* 0x8000000b02077210 */ /* 0x000fe40007ffe0ff */
[----:B------:R-:W-:Y:S02]  /*0460*/  @!P1 IADD3 R4, PT, PT, R4, 0x1, RZ ;  /* 0x0000000104049810 */ /* 0x000fe40007ffe0ff */
[----:B------:R-:W-:Y:S02]  /*0470*/  SEL R2, R7, R2, !P5 ;  /* 0x0000000207027207 */ /* 0x000fe40006800000 */
[----:B------:R-:W-:Y:S01]  /*0480*/  ISETP.GE.U32.AND P1, PT, R27, UR28, PT ;  /* 0x0000001c1b007c0c */ /* 0x000fe2000bf26070 */
[----:B------:R-:W0:Y:S02]  /*0490*/  @!P0 LDC.64 R6, c[0x0][0x3f8] ;  /* 0x0000fe00ff068b82 */ /* 0x000e240000000a00 */
[----:B------:R-:W-:-:S02]  /*04a0*/  @P2 IADD3 R4, PT, PT, R4, 0x1, RZ ;  /* 0x0000000104042810 */ /* 0x000fc40007ffe0ff */
[----:B------:R-:W-:Y:S02]  /*04b0*/  ISETP.NE.AND P5, PT, R10, RZ, PT ;  /* 0x000000ff0a00720c */ /* 0x000fe40003fa5270 */
[----:B------:R-:W-:Y:S02]  /*04c0*/  LOP3.LUT R11, RZ, R10, RZ, 0x33, !PT ;  /* 0x0000000aff0b7212 */ /* 0x000fe400078e33ff */
[----:B------:R-:W-:Y:S02]  /*04d0*/  @!P3 IADD3 R2, PT, PT, -R2, RZ, RZ ;  /* 0x000000ff0202b210 */ /* 0x000fe40007ffe1ff */
[----:B------:R-:W-:Y:S02]  /*04e0*/  ISETP.GE.AND.EX P1, PT, R5, UR29, PT, P1 ;  /* 0x0000001d05007c0c */ /* 0x000fe4000bf26310 */
[----:B------:R-:W-:Y:S02]  /*04f0*/  @!P4 IADD3 R4, PT, PT, -R4, RZ, RZ ;  /* 0x000000ff0404c210 */ /* 0x000fe40007ffe1ff */
[----:B------:R-:W-:-:S02]  /*0500*/  SEL R13, R11, R2, !P5 ;  /* 0x000000020b0d7207 */ /* 0x000fc40006800000 */
[----:B------:R-:W-:Y:S02]  /*0510*/  SEL R11, R11, R4, !P5 ;  /* 0x000000040b0b7207 */ /* 0x000fe40006800000 */
[----:B------:R-:W-:Y:S02]  /*0520*/  SHF.L.U32 R12, R13, 0x3, RZ ;  /* 0x000000030d0c7819 */ /* 0x000fe400000006ff */
[----:B------:R-:W-:Y:S02]  /*0530*/  SHF.R.S32.HI R2, RZ, 0x1f, R11 ;  /* 0x0000001fff027819 */ /* 0x000fe4000001140b */
[----:B------:R-:W-:Y:S01]  /*0540*/  SHF.R.S32.HI R35, RZ, 0x1f, R12 ;  /* 0x0000001fff237819 */ /* 0x000fe2000001140c */
[----:B------:R-:W4:Y:S01]  /*0550*/  @!P1 LDC.64 R24, c[0x0][0x3f8] ;  /* 0x0000fe00ff189b82 */ /* 0x000f220000000a00 */
[----:B------:R-:W-:Y:S01]  /*0560*/  LOP3.LUT R34, R12, R31, RZ, 0xfc, !PT ;  /* 0x0000001f0c227212 */ /* 0x000fe200078efcff */
[----:B------:R-:W-:-:S04]  /*0570*/  IMAD R2, R2, UR30, RZ ;  /* 0x0000001e02027c24 */ /* 0x000fc8000f8e02ff */
[C---:B------:R-:W-:Y:S01]  /*0580*/  IMAD.WIDE.U32 R34, R11.reuse, UR30, R34 ;  /* 0x0000001e0b227c25 */ /* 0x040fe2000f8e0022 */
[----:B------:R-:W-:Y:S01]  /*0590*/  ISETP.NE.AND P2, PT, RZ, UR23, PT ;  /* 0x00000017ff007c0c */ /* 0x000fe2000bf45270 */
[----:B------:R-:W3:Y:S02]  /*05a0*/  @!P1 LDC.64 R14, c[0x0][0x398] ;  /* 0x0000e600ff0e9b82 */ /* 0x000ee40000000a00 */
[----:B------:R-:W-:Y:S01]  /*05b0*/  IMAD R11, R11, UR31, R2 ;  /* 0x0000001f0b0b7c24 */ /* 0x000fe2000f8e0202 */
[----:B------:R-:W-:Y:S01]  /*05c0*/  @!P0 MOV R36, R34 ;  /* 0x0000002200248202 */ /* 0x000fe20000000f00 */
[----:B0-----:R-:W-:-:S03]  /*05d0*/  @!P0 IMAD R2, R3, R6, RZ ;  /* 0x0000000603028224 */ /* 0x001fc600078e02ff */
[----:B------:R-:W-:Y:S01]  /*05e0*/  IADD3 R37, PT, PT, R35, R11, RZ ;  /* 0x0000000b23257210 */ /* 0x000fe20007ffe0ff */
[C---:B------:R-:W-:Y:S02]  /*05f0*/  @!P0 IMAD R11, R30.reuse, R7, R2 ;  /* 0x000000071e0b8224 */ /* 0x040fe400078e0202 */
[----:B------:R-:W-:Y:S02]  /*0600*/  @!P0 IMAD.WIDE.U32 R6, R30, R6, R36 ;  /* 0x000000061e068225 */ /* 0x000fe400078e0024 */
[----:B------:R-:W0:Y:S03]  /*0610*/  @P2 LDC.64 R18, c[0x0][0x3b0] ;  /* 0x0000ec00ff122b82 */ /* 0x000e260000000a00 */
[----:B------:R-:W-:Y:S01]  /*0620*/  @!P0 IADD3 R7, PT, PT, R7, R11, RZ ;  /* 0x0000000b07078210 */ /* 0x000fe20007ffe0ff */
[----:B----4-:R-:W-:Y:S01]  /*0630*/  @!P1 IMAD R4, R5, R24, RZ ;  /* 0x0000001805049224 */ /* 0x010fe200078e02ff */
[----:B------:R-:W-:-:S02]  /*0640*/  @!P0 SHF.L.U32 R21, R6, 0x1, RZ ;  /* 0x0000000106158819 */ /* 0x000fc400000006ff */
[----:B------:R-:W-:Y:S01]  /*0650*/  @!P0 SHF.L.U64.HI R2, R6, 0x1, R7 ;  /* 0x0000000106028819 */ /* 0x000fe20000010207 */
[----:B------:R-:W4:Y:S01]  /*0660*/  @!P1 LDC.64 R10, c[0x0][0x3a0] ;  /* 0x0000e800ff0a9b82 */ /* 0x000f220000000a00 */
[----:B------:R-:W-:Y:S02]  /*0670*/  @!P1 MOV R6, R34 ;  /* 0x0000002200069202 */ /* 0x000fe40000000f00 */
[----:B------:R-:W-:Y:S01]  /*0680*/  @!P1 MOV R7, R37 ;  /* 0x0000002500079202 */ /* 0x000fe20000000f00 */
[C---:B------:R-:W-:Y:S02]  /*0690*/  @!P1 IMAD R33, R27.reuse, R25, R4 ;  /* 0x000000191b219224 */ /* 0x040fe400078e0204 */
[----:B------:R-:W-:-:S03]  /*06a0*/  @!P1 IMAD.WIDE.U32 R24, R27, R24, R6 ;  /* 0x000000181b189225 */ /* 0x000fc600078e0006 */
[----:B------:R-:W3:Y:S01]  /*06b0*/  @!P0 LDC.64 R6, c[0x0][0x398] ;  /* 0x0000e600ff068b82 */ /* 0x000ee20000000a00 */
[----:B------:R-:W-:Y:S01]  /*06c0*/  HFMA2 R26, -RZ, RZ, 0, 0 ;  /* 0x00000000ff1a7431 */ /* 0x000fe200000001ff */
[----:B-1----:R-:W-:Y:S02]  /*06d0*/  @!P0 IADD3 R16, P3, PT, R21, R16, RZ ;  /* 0x0000001015108210 */ /* 0x002fe40007f7e0ff */
[----:B------:R-:W-:Y:S02]  /*06e0*/  @!P1 IADD3 R33, PT, PT, R25, R33, RZ ;  /* 0x0000002119219210 */ /* 0x000fe40007ffe0ff */
[----:B------:R-:W-:Y:S02]  /*06f0*/  @!P0 IADD3.X R17, PT, PT, R2, R17, RZ, P3, !PT ;  /* 0x0000001102118210 */ /* 0x000fe40001ffe4ff */
[C---:B------:R-:W-:Y:S02]  /*0700*/  @!P1 SHF.L.U64.HI R4, R24.reuse, 0x1, R33 ;  /* 0x0000000118049819 */ /* 0x040fe40000010221 */
[----:B------:R-:W-:Y:S01]  /*0710*/  IADD3 R25, PT, PT, R31, R12, RZ ;  /* 0x0000000c1f197210 */ /* 0x000fe20007ffe0ff */
[----:B------:R3:W5:Y:S01]  /*0720*/  @!P0 LDG.E R26, desc[UR18][R16.64] ;  /* 0x00000012101a8981 */ /* 0x000762000c1e1900 */
[----:B------:R-:W-:-:S03]  /*0730*/  @!P1 SHF.L.U32 R33, R24, 0x1, RZ ;  /* 0x0000000118219819 */ /* 0x000fc600000006ff */
[----:B0-----:R-:W-:Y:S01]  /*0740*/  @P2 IMAD.WIDE R18, R25, 0x2, R18 ;  /* 0x0000000219122825 */ /* 0x001fe200078e0212 */
[----:B----4-:R-:W-:Y:S02]  /*0750*/  @!P1 IADD3 R10, P4, PT, R33, R10, RZ ;  /* 0x0000000a210a9210 */ /* 0x010fe40007f9e0ff */
[----:B---3--:R-:W-:Y:S02]  /*0760*/  @!P0 IADD3 R16, P3, PT, R21, R6, RZ ;  /* 0x0000000615108210 */ /* 0x008fe40007f7e0ff */
[----:B------:R-:W-:Y:S01]  /*0770*/  @!P1 IADD3 R6, P5, PT, R33, R14, RZ ;  /* 0x0000000e21069210 */ /* 0x000fe20007fbe0ff */
[----:B------:R-:W-:Y:S01]  /*0780*/  IMAD.WIDE R32, R25, 0x2, R22 ;  /* 0x0000000219207825 */ /* 0x000fe200078e0216 */
[----:B------:R-:W-:Y:S02]  /*0790*/  @!P0 IADD3.X R17, PT, PT, R2, R7, RZ, P3, !PT ;  /* 0x0000000702118210 */ /* 0x000fe40001ffe4ff */
[----:B------:R-:W-:Y:S02]  /*07a0*/  CS2R R24, SRZ ;  /* 0x0000000000187805 */ /* 0x000fe4000001ff00 */
[C---:B------:R-:W-:Y:S01]  /*07b0*/  @!P1 IADD3.X R11, PT, PT, R4.reuse, R11, RZ, P4, !PT ;  /* 0x0000000b040b9210 */ /* 0x040fe200027fe4ff */
[----:B------:R-:W3:Y:S01]  /*07c0*/  @P2 LDG.E.U16 R2, desc[UR18][R18.64+0x2] ;  /* 0x0000021212022981 */ /* 0x000ee2000c1e1500 */
[----:B------:R-:W-:-:S03]  /*07d0*/  @!P1 IADD3.X R7, PT, PT, R4, R15, RZ, P5, !PT ;  /* 0x0000000f04079210 */ /* 0x000fc60002ffe4ff */
[----:B------:R-:W4:Y:S04]  /*07e0*/  LDG.E.U16 R4, desc[UR18][R32.64] ;  /* 0x0000001220047981 */ /* 0x000f28000c1e1500 */
[----:B------:R-:W4:Y:S04]  /*07f0*/  @P2 LDG.E.U16 R14, desc[UR18][R18.64] ;  /* 0x00000012120e2981 */ /* 0x000f28000c1e1500 */
[----:B------:R-:W4:Y:S04]  /*0800*/  LDG.E.U16 R12, desc[UR18][R32.64+0x2] ;  /* 0x00000212200c7981 */ /* 0x000f28000c1e1500 */
[----:B------:R0:W5:Y:S01]  /*0810*/  @!P0 LDG.E R25, desc[UR18][R16.64] ;  /* 0x0000001210198981 */ /* 0x000162000c1e1900 */
[----:B------:R-:W-:-:S03]  /*0820*/  CS2R R22, SRZ ;  /* 0x0000000000167805 */ /* 0x000fc6000001ff00 */
[----:B------:R0:W5:Y:S04]  /*0830*/  @!P1 LDG.E R24, desc[UR18][R10.64] ;  /* 0x000000120a189981 */ /* 0x000168000c1e1900 */
        /* <DEDUP_REMOVED lines=15> */
[----:B---3--:R-:W-:Y:S02]  /*0930*/  @P2 SHF.L.U32 R21, R2, 0x10, RZ ;  /* 0x0000001002152819 */ /* 0x008fe400000006ff */
[----:B----4-:R-:W-:Y:S02]  /*0940*/  SHF.L.U32 R2, R4, 0x10, RZ ;  /* 0x0000001004027819 */ /* 0x010fe400000006ff */
[----:B------:R-:W-:Y:S02]  /*0950*/  @P2 SHF.L.U32 R23, R14, 0x10, RZ ;  /* 0x000000100e172819 */ /* 0x000fe400000006ff */
[----:B------:R-:W-:Y:S01]  /*0960*/  SHF.L.U32 R4, R12, 0x10, RZ ;  /* 0x000000100c047819 */ /* 0x000fe200000006ff */
[----:B0-----:R-:W-:Y:S06]  /*0970*/  BRA.U UP2, `(.L_x_826) ;  /* 0x0000000102947547 */ /* 0x001fec000b800000 */
[--C-:B-----5:R-:W-:Y:S02]  /*0980*/  HADD2.F32 R6, -RZ, R26.reuse.H0_H0 ;  /* 0x2000001aff067230 */ /* 0x120fe40000004100 */
[--C-:B------:R-:W-:Y:S02]  /*0990*/  HADD2.F32 R7, -RZ, R25.reuse.H0_H0 ;  /* 0x20000019ff077230 */ /* 0x100fe40000004100 */
[----:B------:R-:W-:Y:S02]  /*09a0*/  HADD2.F32 R8, -RZ, R26.H1_H1 ;  /* 0x3000001aff087230 */ /* 0x000fe40000004100 */
[----:B------:R-:W-:Y:S01]  /*09b0*/  FADD.FTZ R6, R6, -UR31 ;  /* 0x8000001f06067e21 */ /* 0x000fe20008010000 */
[----:B------:R-:W-:Y:S02]  /*09c0*/  HADD2.F32 R9, -RZ, R25.H1_H1 ;  /* 0x30000019ff097230 */ /* 0x000fe40000004100 */
[----:B------:R-:W-:Y:S01]  /*09d0*/  FMUL.FTZ R11, R2, R7 ;  /* 0x00000007020b7220 */ /* 0x000fe20000410000 */
[----:B------:R-:W-:-:S02]  /*09e0*/  HADD2.F32 R12, -RZ, R24.H0_H0 ;  /* 0x20000018ff0c7230 */ /* 0x000fc40000004100 */
[----:B------:R-:W-:Y:S01]  /*09f0*/  FMUL.FTZ R6, R6, UR25 ;  /* 0x0000001906067c20 */ /* 0x000fe20008410000 */
[----:B------:R-:W-:Y:S01]  /*0a00*/  FADD.FTZ R8, R8, -UR31 ;  /* 0x8000001f08087e21 */ /* 0x000fe20008010000 */
[----:B------:R-:W-:Y:S01]  /*0a10*/  FADD.FTZ R10, RZ, R11 ;  /* 0x0000000bff0a7221 */ /* 0x000fe20000010000 */
[----:B------:R-:W-:Y:S01]  /*0a20*/  FMUL.FTZ R15, R4, R9 ;  /* 0x00000009040f7220 */ /* 0x000fe20000410000 */
[----:B------:R-:W-:Y:S01]  /*0a30*/  FFMA.FTZ R17, R6, R11, RZ ;  /* 0x0000000b06117223 */ /* 0x000fe200000100ff */
[----:B------:R-:W-:Y:S02]  /*0a40*/  HADD2.F32 R11, -RZ, R22.H0_H0 ;  /* 0x20000016ff0b7230 */ /* 0x000fe40000004100 */
[----:B------:R-:W-:Y:S01]  /*0a50*/  FMUL.FTZ R8, R8, UR25 ;  /* 0x0000001908087c20 */ /* 0x000fe20008410000 */
[----:B------:R-:W-:Y:S01]  /*0a60*/  FADD.FTZ R16, R12, -UR31 ;  /* 0x8000001f0c107e21 */ /* 0x000fe20008010000 */
[----:B------:R-:W-:Y:S01]  /*0a70*/  FADD.FTZ R10, R15, R10 ;  /* 0x0000000a0f0a7221 */ /* 0x000fe20000010000 */
[----:B------:R-:W-:-:S02]  /*0a80*/  HADD2.F32 R12, -RZ, R24.H1_H1 ;  /* 0x30000018ff0c7230 */ /* 0x000fc40000004100 */
[----:B------:R-:W-:Y:S01]  /*0a90*/  FFMA.FTZ R17, R8, R15, R17 ;  /* 0x0000000f08117223 */ /* 0x000fe20000010011 */
[----:B------:R-:W-:Y:S01]  /*0aa0*/  FMUL.FTZ R19, R2, R11 ;  /* 0x0000000b02137220 */ /* 0x000fe20000410000 */
[----:B------:R-:W-:Y:S01]  /*0ab0*/  FMUL.FTZ R16, R16, UR25 ;  /* 0x0000001910107c20 */ /* 0x000fe20008410000 */
[----:B------:R-:W-:Y:S02]  /*0ac0*/  HADD2.F32 R15, -RZ, R22.H1_H1 ;  /* 0x30000016ff0f7230 */ /* 0x000fe40000004100 */
[----:B------:R-:W-:Y:S01]  /*0ad0*/  FADD.FTZ R12, R12, -UR31 ;  /* 0x8000001f0c0c7e21 */ /* 0x000fe20008010000 */
[----:B------:R-:W-:Y:S01]  /*0ae0*/  FADD.FTZ R10, R10, R19 ;  /* 0x000000130a0a7221 */ /* 0x000fe20000010000 */
[----:B------:R-:W-:Y:S01]  /*0af0*/  FFMA.FTZ R19, R16, R19, R17 ;  /* 0x0000001310137223 */ /* 0x000fe20000010011 */
[----:B------:R-:W-:Y:S01]  /*0b00*/  FFMA.FTZ R32, R7, R6, RZ ;  /* 0x0000000607207223 */ /* 0x000fe200000100ff */
[----:B------:R-:W-:Y:S01]  /*0b10*/  FMUL.FTZ R17, R4, R15 ;  /* 0x0000000f04117220 */ /* 0x000fe20000410000 */
[----:B------:R-:W-:Y:S01]  /*0b20*/  FFMA.FTZ R6, R9, R8, RZ ;  /* 0x0000000809067223 */ /* 0x000fe200000100ff */
[----:B------:R-:W-:Y:S01]  /*0b30*/  FADD.FTZ R9, RZ, R9 ;  /* 0x00000009ff097221 */ /* 0x000fe20000010000 */
[----:B------:R-:W-:Y:S01]  /*0b40*/  FMUL.FTZ R18, R12, UR25 ;  /* 0x000000190c127c20 */ /* 0x000fe20008410000 */
[----:B------:R-:W-:Y:S01]  /*0b50*/  FADD.FTZ R14, R17, R10 ;  /* 0x0000000a110e7221 */ /* 0x000fe20000010000 */
[----:B------:R-:W-:Y:S01]  /*0b60*/  FADD.FTZ R10, RZ, R7 ;  /* 0x00000007ff0a7221 */ /* 0x000fe20000010000 */
[----:B------:R-:W-:Y:S01]  /*0b70*/  FFMA.FTZ R8, R11, R16, R32 ;  /* 0x000000100b087223 */ /* 0x000fe20000010020 */
[----:B------:R-:W-:-:S02]  /*0b80*/  FFMA.FTZ R12, R18, R17, R19 ;  /* 0x00000011120c7223 */ /* 0x000fc40000010013 */
[----:B------:R-:W-:Y:S01]  /*0b90*/  FADD.FTZ R10, R11, R10 ;  /* 0x0000000a0b0a7221 */ /* 0x000fe20000010000 */
[C---:B------:R-:W-:Y:S01]  /*0ba0*/  FADD.FTZ R11, R15.reuse, R9 ;  /* 0x000000090f0b7221 */ /* 0x040fe20000010000 */
[----:B------:R-:W-:Y:S01]  /*0bb0*/  FFMA.FTZ R9, R15, R18, R6 ;  /* 0x000000120f097223 */ /* 0x000fe20000010006 */
[----:B------:R-:W-:Y:S06]  /*0bc0*/  BRA `(.L_x_827) ;  /* 0x0000000400207947 */ /* 0x000fec0003800000 */
.L_x_826:
[--C-:B-----5:R-:W-:Y:S02]  /*0bd0*/  HADD2.F32 R6, -RZ, R26.reuse.H0_H0 ;  /* 0x2000001aff067230 */ /* 0x120fe40000004100 */
[----:B------:R-:W-:Y:S02]  /*0be0*/  HADD2.F32 R7, -RZ, R26.H1_H1 ;  /* 0x3000001aff077230 */ /* 0x000fe40000004100 */
[--C-:B------:R-:W-:Y:S02]  /*0bf0*/  HADD2.F32 R8, -RZ, R24.reuse.H0_H0 ;  /* 0x20000018ff087230 */ /* 0x100fe40000004100 */
[----:B------:R-:W-:Y:S01]  /*0c00*/  FADD.FTZ R6, R6, -UR31 ;  /* 0x8000001f06067e21 */ /* 0x000fe20008010000 */
[----:B------:R-:W-:Y:S02]  /*0c10*/  HADD2.F32 R9, -RZ, R24.H1_H1 ;  /* 0x30000018ff097230 */ /* 0x000fe40000004100 */
[----:B------:R-:W-:Y:S01]  /*0c20*/  FADD.FTZ R7, R7, -UR31 ;  /* 0x8000001f07077e21 */ /* 0x000fe20008010000 */
[----:B------:R-:W-:Y:S01]  /*0c30*/  FMUL.FTZ R6, R6, UR25 ;  /* 0x0000001906067c20 */ /* 0x000fe20008410000 */
[----:B------:R-:W-:-:S02]  /*0c40*/  FADD.FTZ R8, R8, -UR31 ;  /* 0x8000001f08087e21 */ /* 0x000fc40008010000 */
[----:B------:R-:W-:Y:S01]  /*0c50*/  FMUL.FTZ R7, R7, UR25 ;  /* 0x0000001907077c20 */ /* 0x000fe20008410000 */
[----:B------:R-:W-:Y:S01]  /*0c60*/  FADD.FTZ R9, R9, -UR31 ;  /* 0x8000001f09097e21 */ /* 0x000fe20008010000 */
[----:B------:R-:W-:Y:S01]  /*0c70*/  FFMA.FTZ R17, R2, R6, R23 ;  /* 0x0000000602117223 */ /* 0x000fe20000010017 */
[----:B------:R-:W-:Y:S01]  /*0c80*/  FMUL.FTZ R8, R8, UR25 ;  /* 0x0000001908087c20 */ /* 0x000fe20008410000 */
[----:B------:R-:W-:Y:S01]  /*0c90*/  FFMA.FTZ R14, R4, R7, R21 ;  /* 0x00000007040e7223 */ /* 0x000fe20000010015 */
[----:B------:R-:W-:Y:S01]  /*0ca0*/  FMUL.FTZ R9, R9, UR25 ;  /* 0x0000001909097c20 */ /* 0x000fe20008410000 */
[----:B------:R-:W-:Y:S01]  /*0cb0*/  FMUL.FTZ R11, R17, -1.4426950216293334961 ;  /* 0xbfb8aa3b110b7820 */ /* 0x000fe20000410000 */
        /* <DEDUP_REMOVED lines=9> */
[----:B------:R0:W3:Y:S01]  /*0d50*/  MUFU.RCP R18, R19 ;  /* 0x0000001300127308 */ /* 0x0000e20000001000 */
[----:B-1----:R-:W-:-:S07]  /*0d60*/  FADD.FTZ R12, R12, 1 ;  /* 0x3f8000000c0c7421 */ /* 0x002fce0000010000 */
[----:B------:R1:W4:Y:S01]  /*0d70*/  MUFU.EX2 R15, R33 ;  /* 0x00000021000f7308 */ /* 0x0003220000000800 */
[----:B--2---:R-:W-:Y:S01]  /*0d80*/  FADD.FTZ R16, R16, 1 ;  /* 0x3f80000010107421 */ /* 0x004fe20000010000 */
[----:B0-----:R-:W-:-:S06]  /*0d90*/  HADD2.F32 R19, -RZ, R25.H1_H1 ;  /* 0x30000019ff137230 */ /* 0x001fcc0000004100 */
[----:B------:R-:W0:Y:S01]  /*0da0*/  MUFU.RCP R12, R12 ;  /* 0x0000000c000c7308 */ /* 0x000e220000001000 */
[----:B---3--:R-:W-:Y:S01]  /*0db0*/  FADD.FTZ R32, -R18, 1 ;  /* 0x3f80000012207421 */ /* 0x008fe20000010100 */
[----:B-1----:R-:W-:-:S03]  /*0dc0*/  HADD2.F32 R33, -RZ, R22.H0_H0 ;  /* 0x20000016ff217230 */ /* 0x002fc60000004100 */
[----:B------:R-:W-:Y:S01]  /*0dd0*/  FFMA.FTZ R17, R17, R32, 1 ;  /* 0x3f80000011117423 */ /* 0x000fe20000010020 */
[----:B------:R-:W-:Y:S02]  /*0de0*/  HADD2.F32 R32, -RZ, R25.H0_H0 ;  /* 0x20000019ff207230 */ /* 0x000fe40000004100 */
[----:B------:R-:W1:Y:S03]  /*0df0*/  MUFU.RCP R16, R16 ;  /* 0x0000001000107308 */ /* 0x000e660000001000 */
[----:B------:R-:W-:Y:S01]  /*0e00*/  FMUL.FTZ R18, R32, R18 ;  /* 0x0000001220127220 */ /* 0x000fe20000410000 */
[----:B----4-:R-:W-:-:S03]  /*0e10*/  FADD.FTZ R32, R15, 1 ;  /* 0x3f8000000f207421 */ /* 0x010fc60000010000 */
[----:B------:R-:W-:Y:S01]  /*0e20*/  FMUL.FTZ R17, R18, R17 ;  /* 0x0000001112117220 */ /* 0x000fe20000410000 */
[----:B0-----:R-:W-:Y:S01]  /*0e30*/  FADD.FTZ R15, -R12, 1 ;  /* 0x3f8000000c0f7421 */ /* 0x001fe20000010100 */
[----:B------:R-:W-:-:S03]  /*0e40*/  FMUL.FTZ R12, R19, R12 ;  /* 0x0000000c130c7220 */ /* 0x000fc60000410000 */
[----:B------:R-:W-:Y:S02]  /*0e50*/  FFMA.FTZ R15, R14, R15, 1 ;  /* 0x3f8000000e0f7423 */ /* 0x000fe4000001000f */
[----:B------:R-:W0:Y:S01]  /*0e60*/  MUFU.RCP R14, R32 ;  /* 0x00000020000e7308 */ /* 0x000e220000001000 */
[----:B-1----:R-:W-:Y:S01]  /*0e70*/  FADD.FTZ R19, -R16, 1 ;  /* 0x3f80000010137421 */ /* 0x002fe20000010100 */
[----:B------:R-:W-:Y:S01]  /*0e80*/  FMUL.FTZ R16, R33, R16 ;  /* 0x0000001021107220 */ /* 0x000fe20000410000 */
[----:B------:R-:W-:Y:S02]  /*0e90*/  HADD2.F32 R33, -RZ, R22.H1_H1 ;  /* 0x30000016ff217230 */ /* 0x000fe40000004100 */
[----:B------:R-:W-:Y:S01]  /*0ea0*/  FMUL.FTZ R15, R12, R15 ;  /* 0x0000000f0c0f7220 */ /* 0x000fe20000410000 */
[----:B------:R-:W-:-:S04]  /*0eb0*/  FFMA.FTZ R19, R10, R19, 1 ;  /* 0x3f8000000a137423 */ /* 0x000fc80000010013 */
[----:B------:R-:W-:Y:S01]  /*0ec0*/  FMUL.FTZ R19, R16, R19 ;  /* 0x0000001310137220 */ /* 0x000fe20000410000 */
[----:B------:R-:W-:Y:S01]  /*0ed0*/  FFMA.FTZ R16, R7, R15, RZ ;  /* 0x0000000f07107223 */ /* 0x000fe200000100ff */
[----:B0-----:R-:W-:-:S04]  /*0ee0*/  FADD.FTZ R10, -R14, 1 ;  /* 0x3f8000000e0a7421 */ /* 0x001fc80000010100 */
[----:B------:R-:W-:Y:S01]  /*0ef0*/  FFMA.FTZ R10, R11, R10, 1 ;  /* 0x3f8000000b0a7423 */ /* 0x000fe2000001000a */
[----:B------:R-:W-:Y:S01]  /*0f00*/  FMUL.FTZ R11, R33, R14 ;  /* 0x0000000e210b7220 */ /* 0x000fe20000410000 */
[----:B------:R-:W-:-:S03]  /*0f10*/  FMUL.FTZ R33, R2, R17 ;  /* 0x0000001102217220 */ /* 0x000fc60000410000 */
[----:B------:R-:W-:Y:S01]  /*0f20*/  FMUL.FTZ R11, R11, R10 ;  /* 0x0000000a0b0b7220 */ /* 0x000fe20000410000 */
[----:B------:R-:W-:Y:S01]  /*0f30*/  FMUL.FTZ R10, R4, R15 ;  /* 0x0000000f040a7220 */ /* 0x000fe20000410000 */
[----:B------:R-:W-:Y:S01]  /*0f40*/  FFMA.FTZ R12, R6, R33, RZ ;  /* 0x00000021060c7223 */ /* 0x000fe200000100ff */
[----:B------:R-:W-:-:S03]  /*0f50*/  FADD.FTZ R14, RZ, R33 ;  /* 0x00000021ff0e7221 */ /* 0x000fc60000010000 */
[----:B------:R-:W-:Y:S01]  /*0f60*/  FFMA.FTZ R33, R7, R10, R12 ;  /* 0x0000000a07217223 */ /* 0x000fe2000001000c */
[----:B------:R-:W-:Y:S01]  /*0f70*/  FADD.FTZ R14, R10, R14 ;  /* 0x0000000e0a0e7221 */ /* 0x000fe20000010000 */
[----:B------:R-:W-:-:S04]  /*0f80*/  FMUL.FTZ R10, R2, R19 ;  /* 0x00000013020a7220 */ /* 0x000fc80000410000 */
[----:B------:R-:W-:Y:S01]  /*0f90*/  FFMA.FTZ R12, R8, R10, R33 ;  /* 0x0000000a080c7223 */ /* 0x000fe20000010021 */
[----:B------:R-:W-:Y:S01]  /*0fa0*/  FADD.FTZ R33, R14, R10 ;  /* 0x0000000a0e217221 */ /* 0x000fe20000010000 */
[----:B------:R-:W-:Y:S01]  /*0fb0*/  FMUL.FTZ R14, R4, R11 ;  /* 0x0000000b040e7220 */ /* 0x000fe20000410000 */
[----:B------:R-:W-:-:S03]  /*0fc0*/  FADD.FTZ R10, RZ, R17 ;  /* 0x00000011ff0a7221 */ /* 0x000fc60000010000 */
[C---:B------:R-:W-:Y:S01]  /*0fd0*/  FFMA.FTZ R12, R9.reuse, R14, R12 ;  /* 0x0000000e090c7223 */ /* 0x040fe2000001000c */
[----:B------:R-:W-:Y:S01]  /*0fe0*/  FADD.FTZ R14, R14, R33 ;  /* 0x000000210e0e7221 */ /* 0x000fe20000010000 */
[----:B------:R-:W-:Y:S01]  /*0ff0*/  FFMA.FTZ R33, R6, R17, RZ ;  /* 0x0000001106217223 */ /* 0x000fe200000100ff */
[----:B------:R-:W-:Y:S01]  /*1000*/  FADD.FTZ R6, RZ, R15 ;  /* 0x0000000fff067221 */ /* 0x000fe20000010000 */
[----:B------:R-:W-:Y:S01]  /*1010*/  FFMA.FTZ R9, R9, R11, R16 ;  /* 0x0000000b09097223 */ /* 0x000fe20000010010 */
[----:B------:R-:W-:Y:S01]  /*1020*/  FADD.FTZ R10, R10, R19 ;  /* 0x000000130a0a7221 */ /* 0x000fe20000010000 */
[----:B------:R-:W-:Y:S01]  /*1030*/  FFMA.FTZ R8, R8, R19, R33 ;  /* 0x0000001308087223 */ /* 0x000fe20000010021 */
[----:B------:R-:W-:-:S07]  /*1040*/  FADD.FTZ R11, R6, R11 ;  /* 0x0000000b060b7221 */ /* 0x000fce0000010000 */
.L_x_827:
        /* <DEDUP_REMOVED lines=34> */
.L_x_829:
[----:B------:R-:W-:Y:S05]  /*1270*/  BSYNC.RECONVERGENT B0 ;  /* 0x0000000000007941 */ /* 0x000fea0003800200 */
.L_x_828:
        /* <DEDUP_REMOVED lines=15> */
.L_x_831:
[----:B------:R-:W-:Y:S05]  /*1370*/  BSYNC.RECONVERGENT B0 ;  /* 0x0000000000007941 */ /* 0x000fea0003800200 */
.L_x_830:
        /* <DEDUP_REMOVED lines=158> */
.L_x_833:
[----:B------:R-:W-:Y:S05]  /*1d60*/  BSYNC.RECONVERGENT B0 ;  /* 0x0000000000007941 */ /* 0x000fea0003800200 */
.L_x_832:
[----:B------:R-:W-:Y:S04]  /*1d70*/  BSSY.RECONVERGENT B0, `(.L_x_834) ;  /* 0x000001c000007945 */ /* 0x000fe80003800200 */
[----:B------:R-:W-:Y:S05]  /*1d80*/  @P5 BRA `(.L_x_835) ;  /* 0x0000000000685947 */ /* 0x000fea0003800000 */
[----:B--2---:R-:W2:Y:S08]  /*1d90*/  LDC.64 R14, c[0x0][0x3d8] ;  /* 0x0000f600ff0e7b82 */ /* 0x004eb00000000a00 */
[----:B-1----:R-:W1:Y:S01]  /*1da0*/  LDC.64 R12, c[0x0][0x3f8] ;  /* 0x0000fe00ff0c7b82 */ /* 0x002e620000000a00 */
[----:B--2---:R-:W-:-:S05]  /*1db0*/  IMAD.WIDE R32, R32, 0x4, R14 ;  /* 0x0000000420207825 */ /* 0x004fca00078e020e */
[----:B------:R4:W-:Y:S01]  /*1dc0*/  REDG.E.ADD.F32.FTZ.RN.STRONG.GPU desc[UR18][R32.64], R8 ;  /* 0x00000008200079a6 */ /* 0x0009e2000c12f312 */
[----:B-1----:R-:W-:Y:S01]  /*1dd0*/  IMAD.WIDE.U32 R14, R12, 0x3, RZ ;  /* 0x000000030c0e7825 */ /* 0x002fe200078e00ff */
        /* <DEDUP_REMOVED lines=21> */
.L_x_835:
[----:B------:R-:W-:Y:S05]  /*1f30*/  BSYNC.RECONVERGENT B0 ;  /* 0x0000000000007941 */ /* 0x000fea0003800200 */
.L_x_834:
        /* <DEDUP_REMOVED lines=12> */
[----:B-1----:R-:W-:Y:S01]  /*2000*/  MOV R12, UR4 ;  /* 0x00000004000c7c02 */ /* 0x002fe20008000f00 */
[----:B------:R-:W-:Y:S02]  /*2010*/  UIADD3 UR17, UPT, UPT, UR16, UR5, URZ ;  /* 0x0000000510117290 */ /* 0x000fe4000fffe0ff */
[----:B------:R-:W-:Y:S01]  /*2020*/  UIMAD UR14, UR20, UR21, UR5 ;  /* 0x00000015140e72a4 */ /* 0x000fe2000f8e0205 */
[----:B------:R-:W-:-:S03]  /*2030*/  LOP3.LUT P1, R12, R12, 0x2, RZ, 0xc0, !PT ;  /* 0x000000020c0c7812 */ /* 0x000fc6000782c0ff */
[----:B------:R-:W-:Y:S01]  /*2040*/  UIMAD.WIDE.U32 UR14, UR14, 0x8, UR12 ;  /* 0x000000080e0e78a5 */ /* 0x000fe2000f8e000c */
[----:B------:R-:W-:Y:S02]  /*2050*/  SEL R15, RZ, UR22, P1 ;  /* 0x00000016ff0f7c07 */ /* 0x000fe40008800000 */
        /* <DEDUP_REMOVED lines=12> */
.L_x_838:
[----:B----4-:R-:W4:Y:S04]  /*2120*/  LDG.E.STRONG.GPU R8, desc[UR18][R10.64] ;  /* 0x000000120a087981 */ /* 0x010f28000c1ef900 */
[----:B----4-:R-:W-:Y:S01]  /*2130*/  CCTL.IVALL ;  /* 0x00000000ff00798f */ /* 0x010fe20002000000 */
[----:B------:R-:W-:Y:S05]  /*2140*/  YIELD ;  /* 0x0000000000007946 */ /* 0x000fea0003800000 */
[----:B------:R-:W-:-:S13]  /*2150*/  ISETP.NE.AND P1, PT, R8, R15, PT ;  /* 0x0000000f0800720c */ /* 0x000fda0003f25270 */
[----:B------:R-:W-:Y:S05]  /*2160*/  @P1 BRA `(.L_x_838) ;  /* 0xfffffffc00ec1947 */ /* 0x000fea000383ffff */
.L_x_837:
        /* <DEDUP_REMOVED lines=14> */
.L_x_840:
        /* <DEDUP_REMOVED lines=19> */
[----:B-1----:R-:W-:Y:S02]  /*2380*/  MOV R12, UR32 ;  /* 0x00000020000c7c02 */ /* 0x002fe40008000f00 */
[----:B------:R-:W-:Y:S01]  /*2390*/  MOV R13, UR33 ;  /* 0x00000021000d7c02 */ /* 0x000fe20008000f00 */
[----:B------:R-:W-:Y:S01]  /*23a0*/  @!UP1 UIMAD.WIDE.U32 UR32, UR26, 0x8, UR12 ;  /* 0x000000081a2098a5 */ /* 0x000fe2000f8e000c */
[----:B------:R-:W4:Y:S04]  /*23b0*/  @!P4 LDG.E.64 R10, desc[UR18][R10.64] ;  /* 0x000000120a0ac981 */ /* 0x000f28000c1e1b00 */
[----:B------:R-:W5:Y:S01]  /*23c0*/  @!P6 LDG.E.64 R12, desc[UR18][R12.64] ;  /* 0x000000120c0ce981 */ /* 0x000f62000c1e1b00 */
[----:B--2---:R-:W-:-:S02]  /*23d0*/  MOV R14, UR32 ;  /* 0x00000020000e7c02 */ /* 0x004fc40008000f00 */
[----:B------:R-:W-:-:S06]  /*23e0*/  MOV R15, UR33 ;  /* 0x00000021000f7c02 */ /* 0x000fcc0008000f00 */
        /* <DEDUP_REMOVED lines=58> */
.L_x_839:
        /* <DEDUP_REMOVED lines=9> */
[----:B--2---:R-:W-:Y:S02]  /*2820*/  IADD3 R14, PT, PT, R16, 0x2, RZ ;  /* 0x00000002100e7810 */ /* 0x004fe40007ffe0ff */
[----:B------:R-:W-:Y:S02]  /*2830*/  ISETP.EQ.OR P4, PT, R10, UR20, P3 ;  /* 0x000000140a007c0c */ /* 0x000fe40009f82670 */
[----:B------:R-:W-:Y:S02]  /*2840*/  ISETP.EQ.OR P5, PT, R14, UR20, P3 ;  /* 0x000000140e007c0c */ /* 0x000fe40009fa2670 */
[----:B-1----:R-:W-:-:S02]  /*2850*/  IADD3 R12, PT, PT, R16, 0x3, RZ ;  /* 0x00000003100c7810 */ /* 0x002fc40007ffe0ff */
[----:B------:R-:W-:Y:S02]  /*2860*/  MOV R9, UR21 ;  /* 0x0000001500097c02 */ /* 0x000fe40008000f00 */
[----:B------:R-:W-:Y:S02]  /*2870*/  ISETP.EQ.OR P6, PT, R12, UR20, P3 ;  /* 0x000000140c007c0c */ /* 0x000fe40009fc2670 */
[----:B------:R-:W-:Y:S01]  /*2880*/  MOV R13, UR21 ;  /* 0x00000015000d7c02 */ /* 0x000fe20008000f00 */
[----:B------:R-:W-:Y:S01]  /*2890*/  @!P1 IMAD R8, R16, R9, UR5 ;  /* 0x0000000510089e24 */ /* 0x000fe2000f8e0209 */
[----:B------:R-:W-:Y:S02]  /*28a0*/  MOV R11, 0x8 ;  /* 0x00000008000b7802 */ /* 0x000fe40000000f00 */
[----:B------:R-:W-:Y:S01]  /*28b0*/  MOV R15, UR21 ;  /* 0x00000015000f7c02 */ /* 0x000fe20008000f00 */
        /* <DEDUP_REMOVED lines=22> */
.L_x_841:
        /* <DEDUP_REMOVED lines=22> */
.L_x_842:
        /* <DEDUP_REMOVED lines=11> */
.L_x_843:
[----:B------:R-:W-:Y:S05]  /*2c30*/  BSYNC.RECONVERGENT B0 ;  /* 0x0000000000007941 */ /* 0x000fea0003800200 */
.L_x_836:
[----:B------:R-:W5:Y:S01]  /*2c40*/  S2UR UR13, SR_CgaCtaId ;  /* 0x00000000000d79c3 */ /* 0x000f620000008800 */
[----:B------:R-:W-:Y:S01]  /*2c50*/  UMOV UR12, 0x400 ;  /* 0x00000400000c7882 */ /* 0x000fe20000000000 */
[--C-:B-1--4-:R-:W-:Y:S02]  /*2c60*/  HADD2.F32 R12, -RZ, R26.reuse.H0_H0 ;  /* 0x2000001aff0c7230 */ /* 0x112fe40000004100 */
[----:B------:R-:W-:Y:S02]  /*2c70*/  HADD2.F32 R26, -RZ, R26.H1_H1 ;  /* 0x3000001aff1a7230 */ /* 0x000fe40000004100 */
[--C-:B------:R-:W-:Y:S02]  /*2c80*/  HADD2.F32 R13, -RZ, R24.reuse.H0_H0 ;  /* 0x20000018ff0d7230 */ /* 0x100fe40000004100 */
[----:B------:R-:W-:Y:S02]  /*2c90*/  HADD2.F32 R24, -RZ, R24.H1_H1 ;  /* 0x30000018ff187230 */ /* 0x000fe40000004100 */
[----:B------:R-:W-:-:S02]  /*2ca0*/  HADD2.F32 R15, -RZ, R25.H0_H0 ;  /* 0x20000019ff0f7230 */ /* 0x000fc40000004100 */
[----:B------:R-:W-:Y:S01]  /*2cb0*/  FADD.FTZ R13, R13, -UR31 ;  /* 0x8000001f0d0d7e21 */ /* 0x000fe20008010000 */
[----:B------:R-:W-:Y:S01]  /*2cc0*/  HADD2.F32 R25, -RZ, R25.H1_H1 ;  /* 0x30000019ff197230 */ /* 0x000fe20000004100 */
        /* <DEDUP_REMOVED lines=31> */
.L_x_844:
[----:B------:R-:W-:Y:S04]  /*2ec0*/  BSSY.RECONVERGENT B0, `(.L_x_845) ;  /* 0x0000014000007945 */ /* 0x000fe80003800200 */
[----:B------:R-:W-:Y:S05]  /*2ed0*/  @P0 BRA `(.L_x_846) ;  /* 0x0000000000480947 */ /* 0x000fea0003800000 */
[----:B------:R-:W0:Y:S01]  /*2ee0*/  LDCU.64 UR14, c[0x0][0x3f8] ;  /* 0x00007f00ff0e77ac */ /* 0x000e220008000a00 */
[C-C-:B------:R-:W-:Y:S01]  /*2ef0*/  FFMA.FTZ R7, R10.reuse, R7, R11.reuse ;  /* 0x000000070a077223 */ /* 0x140fe2000001000b */
[----:B------:R-:W-:Y:S01]  /*2f00*/  FFMA.FTZ R9, R10, R6, R11 ;  /* 0x000000060a097223 */ /* 0x000fe2000001000b */
[----:B------:R-:W-:Y:S01]  /*2f10*/  MOV R6, R34 ;  /* 0x0000002200067202 */ /* 0x000fe20000000f00 */
[----:B------:R-:W1:Y:S01]  /*2f20*/  LDCU.64 UR12, c[0x0][0x380] ;  /* 0x00007000ff0c77ac */ /* 0x000e620008000a00 */
[----:B------:R-:W-:Y:S01]  /*2f30*/  FFMA.FTZ R15, R2, R15, -R7 ;  /* 0x0000000f020f7223 */ /* 0x000fe20000010807 */
[----:B------:R-:W-:Y:S01]  /*2f40*/  MOV R7, R37 ;  /* 0x0000002500077202 */ /* 0x000fe20000000f00 */
[----:B------:R-:W-:Y:S02]  /*2f50*/  FFMA.FTZ R9, R4, R25, -R9 ;  /* 0x0000001904097223 */ /* 0x000fe40000010809 */
[----:B------:R-:W-:Y:S02]  /*2f60*/  FMUL.FTZ R15, R15, UR25 ;  /* 0x000000190f0f7c20 */ /* 0x000fe40008410000 */
[----:B--2---:R-:W-:Y:S01]  /*2f70*/  FMUL.FTZ R14, R9, UR25 ;  /* 0x00000019090e7c20 */ /* 0x004fe20008410000 */
        /* <DEDUP_REMOVED lines=8> */
.L_x_846:
[----:B------:R-:W-:Y:S05]  /*3000*/  BSYNC.RECONVERGENT B0 ;  /* 0x0000000000007941 */ /* 0x000fea0003800200 */
.L_x_845:
        /* <DEDUP_REMOVED lines=24> */
.L_x_847:
        /* <DEDUP_REMOVED lines=22> */
.L_x_849:
[----:B------:R-:W-:Y:S05]  /*32f0*/  BSYNC.RECONVERGENT B0 ;  /* 0x0000000000007941 */ /* 0x000fea0003800200 */
.L_x_848:
[----:B------:R-:W-:Y:S02]  /*3300*/  UIADD3 UR11, UPT, UPT, UR21, UR11, URZ ;  /* 0x0000000b150b7290 */ /* 0x000fe4000fffe0ff */
[----:B------:R-:W-:Y:S02]  /*3310*/  UIADD3 UR4, UPT, UPT, UR4, 0x1, URZ ;  /* 0x0000000104047890 */ /* 0x000fe4000fffe0ff */
[----:B------:R-:W-:-:S09]  /*3320*/  UISETP.GE.AND UP1, UPT, UR11, UR6, UPT ;  /* 0x000000060b00728c */ /* 0x000fd2000bf26270 */
[----:B------:R-:W-:Y:S05]  /*3330*/  BRA.U !UP1, `(.L_x_850) ;  /* 0xffffffcd09c87547 */ /* 0x000fea000b83ffff */
.L_x_825:
[----:B------:R-:W1:Y:S01]  /*3340*/  LDC R4, c[0x0][0x370] ;  /* 0x0000dc00ff047b82 */ /* 0x000e620000000800 */
[----:B------:R-:W-:Y:S01]  /*3350*/  ISETP.NE.AND P2, PT, R20, RZ, PT ;  /* 0x000000ff1400720c */ /* 0x000fe20003f45270 */
[----:B------:R-:W-:Y:S06]  /*3360*/  BSSY.RECONVERGENT B0, `(.L_x_851) ;  /* 0x0000011000007945 */ /* 0x000fec0003800200 */
[----:B0-----:R-:W0:Y:S08]  /*3370*/  LDC R7, c[0x0][0x374] ;  /* 0x0000dd00ff077b82 */ /* 0x001e300000000800 */
[----:B------:R-:W3:Y:S01]  /*3380*/  LDC.64 R2, c[0x0][0x3c8] ;  /* 0x0000f200ff027b82 */ /* 0x000ee20000000a00 */
[----:B-1----:R-:W-:-:S02]  /*3390*/  IADD3 R5, PT, PT, R4, -0x1, RZ ;  /* 0xffffffff04057810 */ /* 0x002fc40007ffe0ff */
[----:B------:R-:W-:Y:S02]  /*33a0*/  ISETP.NE.AND P1, PT, R4, 0x1, PT ;  /* 0x000000010400780c */ /* 0x000fe40003f25270 */
[----:B0-----:R-:W-:-:S04]  /*33b0*/  IADD3 R0, PT, PT, R7, -0x1, RZ ;  /* 0xffffffff07007810 */ /* 0x001fc80007ffe0ff */
[----:B------:R-:W-:Y:S02]  /*33c0*/  ISETP.NE.AND P0, PT, R0, UR5, PT ;  /* 0x0000000500007c0c */ /* 0x000fe4000bf05270 */
        /* <DEDUP_REMOVED lines=10> */
.L_x_852:
[----:B------:R-:W-:Y:S05]  /*3470*/  BSYNC.RECONVERGENT B0 ;  /* 0x0000000000007941 */ /* 0x000fea0003800200 */
.L_x_851:
[----:B------:R-:W-:Y:S05]  /*3480*/  @P0 EXIT ;  /* 0x000000000000094d */ /* 0x000fea0003800000 */
[----:B------:R-:W-:Y:S05]  /*3490*/  @P2 BRA `(.L_x_853) ;  /* 0x0000000000202947 */ /* 0x000fea0003800000 */
[----:B------:R-:W-:-:S05]  /*34a0*/  IMAD R0, R4, R7, RZ ;  /* 0x0000000704007224 */ /* 0x000fca00078e02ff */
[----:B------:R-:W-:-:S13]  /*34b0*/  ISETP.NE.AND P0, PT, R0, -0x1, PT ;  /* 0xffffffff0000780c */ /* 0x000fda0003f05270 */
[----:B------:R-:W-:Y:S05]  /*34c0*/  @!P0 BRA `(.L_x_853) ;  /* 0x0000000000148947 */ /* 0x000fea0003800000 */
.L_x_854:
[----:B0-----:R-:W3:Y:S04]  /*34d0*/  LDG.E.STRONG.GPU R5, desc[UR18][R2.64] ;  /* 0x0000001202057981 */ /* 0x001ee8000c1ef900 */
[----:B---3--:R-:W-:Y:S01]  /*34e0*/  CCTL.IVALL ;  /* 0x00000000ff00798f */ /* 0x008fe20002000000 */
[----:B------:R-:W-:Y:S05]  /*34f0*/  YIELD ;  /* 0x0000000000007946 */ /* 0x000fea0003800000 */
[----:B------:R-:W-:-:S13]  /*3500*/  ISETP.NE.AND P0, PT, R5, R0, PT ;  /* 0x000000000500720c */ /* 0x000fda0003f05270 */
[----:B------:R-:W-:Y:S05]  /*3510*/  @P0 BRA `(.L_x_854) ;  /* 0xfffffffc00ec0947 */ /* 0x000fea000383ffff */
.L_x_853:
[----:B------:R-:W-:Y:S05]  /*3520*/  WARPSYNC.ALL ;  /* 0x0000000000007948 */ /* 0x000fea0003800000 */
[----:B0-----:R-:W0:Y:S08]  /*3530*/  LDC.64 R4, c[0x0][0x3f8] ;  /* 0x0000fe00ff047b82 */ /* 0x001e300000000a00 */
        /* <DEDUP_REMOVED lines=33> */
[----:B------:R-:W2:Y:S01]  /*3750*/  LDCU.64 UR4, c[0x0][0x3d8] ;  /* 0x00007b00ff0477ac */ /* 0x000ea20008000a00 */
[----:B------:R-:W-:Y:S02]  /*3760*/  SHF.R.U64 R23, R23, 0x7, R8 ;  /* 0x0000000717177819 */ /* 0x000fe40000001208 */
[C---:B------:R-:W-:Y:S01]  /*3770*/  SHF.L.U32 R18, R20.reuse, 0x2, RZ ;  /* 0x0000000214127819 */ /* 0x040fe200000006ff */
[----:B------:R-:W0:Y:S01]  /*3780*/  LDCU.64 UR6, c[0x0][0x390] ;  /* 0x00007200ff0677ac */ /* 0x000e220008000a00 */
[----:B------:R-:W-:Y:S02]  /*3790*/  IADD3 R23, PT, PT, R23, 0x1, RZ ;  /* 0x0000000117177810 */ /* 0x000fe40007ffe0ff */
[----:B------:R-:W-:Y:S01]  /*37a0*/  SHF.L.U64.HI R21, R20, 0x2, R17 ;  /* 0x0000000214157819 */ /* 0x000fe20000010211 */
[----:B------:R-:W1:Y:S01]  /*37b0*/  LDCU.64 UR8, c[0x0][0x388] ;  /* 0x00007100ff0877ac */ /* 0x000e620008000a00 */
[C---:B------:R-:W-:Y:S02]  /*37c0*/  SHF.L.U32 R7, R23.reuse, 0x7, RZ ;  /* 0x0000000717077819 */ /* 0x040fe400000006ff */
[----:B------:R-:W-:-:S02]  /*37d0*/  LOP3.LUT R23, R23, 0x3, RZ, 0xc0, !PT ;  /* 0x0000000317177812 */ /* 0x000fc400078ec0ff */
[----:B------:R-:W-:Y:S02]  /*37e0*/  LOP3.LUT R7, R7, 0x180, RZ, 0xc0, !PT ;  /* 0x0000018007077812 */ /* 0x000fe400078ec0ff */
[----:B------:R-:W-:Y:S02]  /*37f0*/  SHF.L.U32 R9, R5, 0x2, RZ ;  /* 0x0000000205097819 */ /* 0x000fe400000006ff */
[----:B------:R-:W-:Y:S01]  /*3800*/  IADD3 R20, P3, PT, R7, R20, RZ ;  /* 0x0000001407147210 */ /* 0x000fe20007f7e0ff */
[----:B------:R-:W-:Y:S01]  /*3810*/  IMAD.WIDE.U32 R6, R4, 0x4, RZ ;  /* 0x0000000404067825 */ /* 0x000fe200078e00ff */
[C---:B--2---:R-:W-:Y:S02]  /*3820*/  IADD3 R14, P1, PT, R18.reuse, UR4, RZ ;  /* 0x00000004120e7c10 */ /* 0x044fe4000ff3e0ff */
[----:B------:R-:W-:Y:S02]  /*3830*/  SHF.L.U64.HI R24, R3, 0x2, R0 ;  /* 0x0000000203187819 */ /* 0x000fe40000010200 */
[----:B0-----:R-:W-:-:S02]  /*3840*/  IADD3 R16, P2, PT, R18, UR6, RZ ;  /* 0x0000000612107c10 */ /* 0x001fc4000ff5e0ff */
[C---:B------:R-:W-:Y:S02]  /*3850*/  IADD3.X R15, PT, PT, R21.reuse, UR5, RZ, P1, !PT ;  /* 0x00000005150f7c10 */ /* 0x040fe40008ffe4ff */
[C---:B------:R-:W-:Y:S02]  /*3860*/  IADD3.X R19, PT, PT, R21.reuse, UR7, RZ, P2, !PT ;  /* 0x0000000715137c10 */ /* 0x040fe400097fe4ff */
[----:B-1----:R-:W-:Y:S02]  /*3870*/  IADD3 R18, P1, PT, R18, UR8, RZ ;  /* 0x0000000812127c10 */ /* 0x002fe4000ff3e0ff */
[----:B------:R-:W-:Y:S02]  /*3880*/  IADD3 R23, P2, PT, RZ, -R23, RZ ;  /* 0x80000017ff177210 */ /* 0x000fe40007f5e0ff */
[----:B------:R-:W-:Y:S02]  /*3890*/  IADD3.X R21, PT, PT, R21, UR9, RZ, P1, !PT ;  /* 0x0000000915157c10 */ /* 0x000fe40008ffe4ff */
[----:B------:R-:W-:-:S02]  /*38a0*/  SHF.L.U64.HI R26, R25, 0x2, R2 ;  /* 0x00000002191a7819 */ /* 0x000fc40000010202 */
[----:B------:R-:W-:Y:S02]  /*38b0*/  IADD3 R28, PT, PT, R7, R9, RZ ;  /* 0x00000009071c7210 */ /* 0x000fe40007ffe0ff */
[----:B------:R-:W-:Y:S02]  /*38c0*/  IADD3.X R22, PT, PT, RZ, -0x1, RZ, P2, !PT ;  /* 0xffffffffff167810 */ /* 0x000fe400017fe4ff */
[----:B------:R-:W-:-:S07]  /*38d0*/  IADD3.X R17, PT, PT, RZ, R17, RZ, P3, !PT ;  /* 0x00000011ff117210 */ /* 0x000fce0001ffe4ff */
.L_x_857:
[-C--:B0-----:R-:W-:Y:S01]  /*38e0*/  LEA R8, P1, R3, R14.reuse, 0x2 ;  /* 0x0000000e03087211 */ /* 0x081fe200078210ff */
        /* <DEDUP_REMOVED lines=28> */
.L_x_856:
[----:B------:R-:W-:Y:S05]  /*3ab0*/  BSYNC.RECONVERGENT B0 ;  /* 0x0000000000007941 */ /* 0x000fea0003800200 */
.L_x_855:
[----:B------:R-:W-:Y:S05]  /*3ac0*/  @!P0 EXIT ;  /* 0x000000000000894d */ /* 0x000fea0003800000 */
[C---:B------:R-:W-:Y:S01]  /*3ad0*/  SHF.L.U64.HI R23, R25.reuse, 0x2, R2 ;  /* 0x0000000219177819 */ /* 0x040fe20000010202 */
[----:B------:R-:W1:Y:S01]  /*3ae0*/  LDCU.64 UR4, c[0x0][0x3d8] ;  /* 0x00007b00ff0477ac */ /* 0x000e620008000a00 */
[C---:B------:R-:W-:Y:S02]  /*3af0*/  SHF.L.U64.HI R13, R4.reuse, 0x2, R5 ;  /* 0x00000002040d7819 */ /* 0x040fe40000010205 */
[----:B------:R-:W-:Y:S01]  /*3b00*/  SHF.L.U32 R15, R4, 0x2, RZ ;  /* 0x00000002040f7819 */ /* 0x000fe200000006ff */
[----:B------:R-:W3:Y:S01]  /*3b10*/  LDCU.64 UR6, c[0x0][0x388] ;  /* 0x00007100ff0677ac */ /* 0x000ee20008000a00 */
[----:B------:R-:W-:Y:S02]  /*3b20*/  SHF.L.U32 R25, R25, 0x2, RZ ;  /* 0x0000000219197819 */ /* 0x000fe400000006ff */
[C---:B------:R-:W-:Y:S01]  /*3b30*/  SHF.L.U64.HI R19, R3.reuse, 0x2, R0 ;  /* 0x0000000203137819 */ /* 0x040fe20000010200 */
[----:B------:R-:W4:Y:S01]  /*3b40*/  LDCU.64 UR8, c[0x0][0x390] ;  /* 0x00007200ff0877ac */ /* 0x000f220008000a00 */
[----:B------:R-:W-:-:S07]  /*3b50*/  SHF.L.U32 R21, R3, 0x2, RZ ;  /* 0x0000000203157819 */ /* 0x000fce00000006ff */
.L_x_858:
[C---:B------:R-:W-:Y:S02]  /*3b60*/  SHF.L.U32 R2, R20.reuse, 0x2, RZ ;  /* 0x0000000214027819 */ /* 0x040fe400000006ff */
[----:B------:R-:W-:Y:S02]  /*3b70*/  SHF.L.U64.HI R17, R20, 0x2, R17 ;  /* 0x0000000214117819 */ /* 0x000fe40000010211 */
[----:B-1----:R-:W-:-:S04]  /*3b80*/  IADD3 R4, P0, PT, R2, UR4, RZ ;  /* 0x0000000402047c10 */ /* 0x002fc8000ff1e0ff */
[----:B------:R-:W-:Y:S02]  /*3b90*/  IADD3.X R5, PT, PT, R17, UR5, RZ, P0, !PT ;  /* 0x0000000511057c10 */ /* 0x000fe400087fe4ff */
[C---:B------:R-:W-:Y:S02]  /*3ba0*/  IADD3 R6, P0, PT, R4.reuse, R21, RZ ;  /* 0x0000001504067210 */ /* 0x040fe40007f1e0ff */
[C---:B0-----:R-:W-:Y:S02]  /*3bb0*/  IADD3 R10, P2, PT, R4.reuse, R25, RZ ;  /* 0x00000019040a7210 */ /* 0x041fe40007f5e0ff */
[C---:B------:R-:W-:Y:S02]  /*3bc0*/  IADD3.X R7, PT, PT, R5.reuse, R19, RZ, P0, !PT ;  /* 0x0000001305077210 */ /* 0x040fe400007fe4ff */
[----:B------:R-:W-:Y:S02]  /*3bd0*/  IADD3 R8, P1, PT, R4, R15, RZ ;  /* 0x0000000f04087210 */ /* 0x000fe40007f3e0ff */
[C---:B------:R-:W-:Y:S01]  /*3be0*/  IADD3.X R11, PT, PT, R5.reuse, R23, RZ, P2, !PT ;  /* 0x00000017050b7210 */ /* 0x040fe200017fe4ff */
[----:B------:R0:W5:Y:S01]  /*3bf0*/  LDG.E R4, desc[UR18][R4.64] ;  /* 0x0000001204047981 */ /* 0x000162000c1e1900 */
[----:B------:R-:W-:-:S03]  /*3c00*/  IADD3.X R9, PT, PT, R5, R13, RZ, P1, !PT ;  /* 0x0000000d05097210 */ /* 0x000fc60000ffe4ff */
[----:B------:R-:W5:Y:S04]  /*3c10*/  LDG.E R7, desc[UR18][R6.64] ;  /* 0x0000001206077981 */ /* 0x000f68000c1e1900 */
[----:B------:R-:W5:Y:S04]  /*3c20*/  LDG.E R8, desc[UR18][R8.64] ;  /* 0x0000001208087981 */ /* 0x000f68000c1e1900 */
[----:B------:R-:W5:Y:S01]  /*3c30*/  LDG.E R11, desc[UR18][R10.64] ;  /* 0x000000120a0b7981 */ /* 0x000f62000c1e1900 */
[----:B------:R-:W-:Y:S02]  /*3c40*/  LOP3.LUT R12, R2, 0xfffffffc, RZ, 0xc0, !PT ;  /* 0xfffffffc020c7812 */ /* 0x000fe400078ec0ff */
[----:B--2---:R-:W-:-:S02]  /*3c50*/  LOP3.LUT R14, R17, 0x1, RZ, 0xc0, !PT ;  /* 0x00000001110e7812 */ /* 0x004fc400078ec0ff */
[----:B---3--:R-:W-:Y:S02]  /*3c60*/  IADD3 R26, P0, PT, R12, UR6, RZ ;  /* 0x000000060c1a7c10 */ /* 0x008fe4000ff1e0ff */
[----:B0-----:R-:W-:Y:S02]  /*3c70*/  LOP3.LUT R5, R17, 0x3, RZ, 0xc0, !PT ;  /* 0x0000000311057812 */ /* 0x001fe400078ec0ff */
[----:B------:R-:W-:Y:S02]  /*3c80*/  IADD3.X R27, PT, PT, R14, UR7, RZ, P0, !PT ;  /* 0x000000070e1b7c10 */ /* 0x000fe400087fe4ff */
[----:B----4-:R-:W-:-:S04]  /*3c90*/  IADD3 R28, P0, PT, R12, UR8, RZ ;  /* 0x000000080c1c7c10 */ /* 0x010fc8000ff1e0ff */
[----:B------:R-:W-:Y:S02]  /*3ca0*/  IADD3.X R29, PT, PT, R14, UR9, RZ, P0, !PT ;  /* 0x000000090e1d7c10 */ /* 0x000fe400087fe4ff */
[----:B-----5:R-:W-:Y:S02]  /*3cb0*/  F2FP.BF16.F32.PACK_AB R31, R7, R4 ;  /* 0x00000004071f723e */ /* 0x020fe400000010ff */
[----:B------:R-:W-:-:S04]  /*3cc0*/  IADD3 R4, P1, PT, R12, UR4, RZ ;  /* 0x000000040c047c10 */ /* 0x000fc8000ff3e0ff */
[----:B------:R-:W-:Y:S02]  /*3cd0*/  IADD3.X R5, PT, PT, R5, UR5, RZ, P1, !PT ;  /* 0x0000000505057c10 */ /* 0x000fe40008ffe4ff */
[----:B------:R-:W-:Y:S02]  /*3ce0*/  F2FP.BF16.F32.PACK_AB R33, R11, R8 ;  /* 0x000000080b21723e */ /* 0x000fe400000010ff */
        /* <DEDUP_REMOVED lines=42> */
[----:B------:R-:W4:Y:S04]  /*3f90*/  LDG.E R6, desc[UR18][R6.64+0x600] ;  /* 0x0006001206067981 */ /* 0x000f28000c1e1900 */
[----:B------:R-:W4:Y:S01]  /*3fa0*/  LDG.E R9, desc[UR18][R8.64+0x600] ;  /* 0x0006001208097981 */ /* 0x000f22000c1e1900 */
        /* <DEDUP_REMOVED lines=13> */
[----:B----4-:R-:W-:-:S03]  /*4080*/  F2FP.BF16.F32.PACK_AB R5, R9, R6 ;  /* 0x000000060905723e */ /* 0x010fc600000010ff */
[----:B------:R1:W-:Y:S04]  /*4090*/  STG.E desc[UR18][R30.64], R11 ;  /* 0x0000000b1e007986 */ /* 0x0003e8000c101912 */
[----:B------:R1:W-:Y:S02]  /*40a0*/  STG.E desc[UR18][R28.64], R5 ;  /* 0x000000051c007986 */ /* 0x0003e4000c101912 */
[----:B------:R-:W-:Y:S05]  /*40b0*/  @P0 BRA `(.L_x_858) ;  /* 0xfffffff800a80947 */ /* 0x000fea000383ffff */
[----:B------:R-:W-:Y:S05]  /*40c0*/  EXIT ;  /* 0x000000000000794d */ /* 0x000fea0003800000 */
.L_x_859:
        /* <DEDUP_REMOVED lines=11> */
.L_x_3420:


//--------------------- .text._Z35group_norm_nhwc_bwd_one_pass_kernelI11Fp16IOBf16WLi128ELi8ELi128EEv26Group_norm_nhwc_bwd_params --------------------------
	.section	.text._Z35group_norm_nhwc_bwd_one_pass_kernelI11Fp16IOBf16WLi128ELi8ELi128EEv26Group_norm_nhwc_bwd_params,"ax",@progbits
	.align	128
        .global         _Z35group_norm_nhwc_bwd_one_pass_kernelI11Fp16IOBf16WLi128ELi8ELi128EEv26Group_norm_nhwc_bwd_params
        .type           _Z35group_norm_nhwc_bwd_one_pass_kernelI11Fp16IOBf16WLi128ELi8ELi128EEv26Group_norm_nhwc_bwd_params,@function
        .size           _Z35group_norm_nhwc_bwd_one_pass_kernelI11Fp16IOBf16WLi128ELi8ELi128EEv26Group_norm_nhwc_bwd_params,(.L_x_3421 - _Z35group_norm_nhwc_bwd_one_pass_kernelI11Fp16IOBf16WLi128ELi8ELi128EEv26Group_norm_nhwc_bwd_params)
        .other          _Z35group_norm_nhwc_bwd_one_pass_kernelI11Fp16IOBf16WLi128ELi8ELi128EEv26Group_norm_nhwc_bwd_params,@"STO_CUDA_ENTRY STV_DEFAULT"
_Z35group_norm_nhwc_bwd_one_pass_kernelI11Fp16IOBf16WLi128ELi8ELi128EEv26Group_norm_nhwc_bwd_params:
.text._Z35group_norm_nhwc_bwd_one_pass_kernelI11Fp16IOBf16WLi128ELi8ELi128EEv26Group_norm_nhwc_bwd_params:
        /* <DEDUP_REMOVED lines=36> */
.L_x_891:
[----:B0-----:R-:W0:Y:S01]  /*0240*/  LDC R8, c[0x0][0x410] ;  /* 0x00010400ff087b82 */ /* 0x001e220000000800 */
[----:B------:R-:W1:Y:S01]  /*0250*/  LDCU.128 UR24, c[0x0][0x400] ;  /* 0x00008000ff1877ac */ /* 0x000e620008000c00 */
[----:B------:R-:W-:Y:S01]  /*0260*/  ISETP.LE.AND P4, PT, RZ, UR10, PT ;  /* 0x0000000aff007c0c */ /* 0x000fe2000bf83270 */
[----:B------:R-:W2:Y:S01]  /*0270*/  LDCU.64 UR6, c[0x0][0x3b8] ;  /* 0x00007700ff0677ac */ /* 0x000ea20008000a00 */
[----:B-1----:R-:W-:-:S04]  /*0280*/  ISETP.GE.U32.AND P1, PT, R43, UR24, PT ;  /* 0x000000182b007c0c */ /* 0x002fc8000bf26070 */
[----:B------:R-:W-:Y:S01]  /*0290*/  ISETP.GE.AND.EX P1, PT, R5, UR25, PT, P1 ;  /* 0x0000001905007c0c */ /* 0x000fe2000bf26310 */
[----:B--2---:R-:W-:Y:S01]  /*02a0*/  UIMAD.WIDE UR6, UR10, 0x8, UR6 ;  /* 0x000000080a0678a5 */ /* 0x004fe2000f8e0206 */
[----:B0-----:R-:W-:-:S04]  /*02b0*/  IABS R13, R8 ;  /* 0x00000008000d7213 */ /* 0x001fc80000000000 */
[----:B------:R-:W0:Y:S07]  /*02c0*/  I2F.RP R2, R13 ;  /* 0x0000000d00027306 */ /* 0x000e2e0000209400 */
        /* <DEDUP_REMOVED lines=11> */
[----:B------:R-:W-:-:S05]  /*0380*/  IMAD.HI.U32 R11, R11, R4, RZ ;  /* 0x000000040b0b7227 */ /* 0x000fca00078e00ff */
        /* <DEDUP_REMOVED lines=9> */
[----:B------:R-:W-:-:S04]  /*0420*/  IADD3 R13, PT, PT, R2, -R13, RZ ;  /* 0x8000000d020d7210 */ /* 0x000fc80007ffe0ff */
[----:B------:R-:W-:Y:S02]  /*0430*/  SEL R2, R13, R2, !P3 ;  /* 0x000000020d027207 */ /* 0x000fe40005800000 */
[----:B------:R-:W0:Y:S02]  /*0440*/  @!P1 LDC.64 R12, c[0x0][0x3f8] ;  /* 0x0000fe00ff0c9b82 */ /* 0x000e240000000a00 */
[----:B------:R-:W-:Y:S02]  /*0450*/  @!P4 IADD3 R2, PT, PT, -R2, RZ, RZ ;  /* 0x000000ff0202c210 */ /* 0x000fe40007ffe1ff */
[----:B------:R-:W-:Y:S02]  /*0460*/  @P2 IADD3 R11, PT, PT, R11, 0x1, RZ ;  /* 0x000000010b0b2810 */ /* 0x000fe40007ffe0ff */
[----:B------:R-:W-:Y:S02]  /*0470*/  ISETP.NE.AND P2, PT, R8, RZ, PT ;  /* 0x000000ff0800720c */ /* 0x000fe40003f45270 */
[----:B------:R-:W-:-:S02]  /*0480*/  MOV R4, R11 ;  /* 0x0000000b00047202 */ /* 0x000fc40000000f00 */
[----:B------:R-:W-:Y:S02]  /*0490*/  LOP3.LUT R11, RZ, R8, RZ, 0x33, !PT ;  /* 0x00000008ff0b7212 */ /* 0x000fe400078e33ff */
[----:B------:R-:W-:Y:S02]  /*04a0*/  @!P0 IADD3 R4, PT, PT, -R4, RZ, RZ ;  /* 0x000000ff04048210 */ /* 0x000fe40007ffe1ff */
[C---:B------:R-:W-:Y:S02]  /*04b0*/  SEL R27, R11.reuse, R2, !P2 ;  /* 0x000000020b1b7207 */ /* 0x040fe40005000000 */
[----:B------:R-:W-:Y:S02]  /*04c0*/  SEL R15, R11, R4, !P2 ;  /* 0x000000040b0f7207 */ /* 0x000fe40005000000 */
[----:B------:R-:W-:Y:S02]  /*04d0*/  MOV R11, UR7 ;  /* 0x00000007000b7c02 */ /* 0x000fe40008000f00 */
[----:B------:R-:W-:-:S02]  /*04e0*/  ISETP.GE.U32.AND P2, PT, R42, UR24, PT ;  /* 0x000000182a007c0c */ /* 0x000fc4000bf46070 */
[----:B------:R-:W-:Y:S02]  /*04f0*/  SHF.L.U32 R4, R27, 0x3, RZ ;  /* 0x000000031b047819 */ /* 0x000fe400000006ff */
[----:B------:R-:W3:Y:S01]  /*0500*/  LDG.E.64 R10, desc[UR16][R10.64] ;  /* 0x000000100a0a7981 */ /* 0x000ee2000c1e1b00 */
[----:B------:R-:W-:Y:S02]  /*0510*/  SHF.R.S32.HI R2, RZ, 0x1f, R15 ;  /* 0x0000001fff027819 */ /* 0x000fe4000001140f */
[----:B------:R-:W-:Y:S02]  /*0520*/  ISETP.GE.AND.EX P2, PT, R7, UR25, PT, P2 ;  /* 0x0000001907007c0c */ /* 0x000fe4000bf46320 */
[----:B------:R-:W-:Y:S01]  /*0530*/  SHF.R.S32.HI R53, RZ, 0x1f, R4 ;  /* 0x0000001fff357819 */ /* 0x000fe20000011404 */
[----:B------:R-:W-:Y:S01]  /*0540*/  IMAD R2, R2, UR26, RZ ;  /* 0x0000001a02027c24 */ /* 0x000fe2000f8e02ff */
[----:B------:R-:W-:Y:S02]  /*0550*/  LOP3.LUT R52, R4, R47, RZ, 0xfc, !PT ;  /* 0x0000002f04347212 */ /* 0x000fe400078efcff */
[----:B------:R-:W-:-:S03]  /*0560*/  ISETP.GE.U32.AND P0, PT, R46, UR24, PT ;  /* 0x000000182e007c0c */ /* 0x000fc6000bf06070 */
[----:B------:R-:W-:Y:S01]  /*0570*/  IMAD.WIDE.U32 R52, R15, UR26, R52 ;  /* 0x0000001a0f347c25 */ /* 0x000fe2000f8e0034 */
[----:B------:R-:W-:-:S03]  /*0580*/  ISETP.GE.AND.EX P0, PT, R3, UR25, PT, P0 ;  /* 0x0000001903007c0c */ /* 0x000fc6000bf06300 */
[----:B------:R-:W-:Y:S01]  /*0590*/  IMAD R15, R15, UR27, R2 ;  /* 0x0000001b0f0f7c24 */ /* 0x000fe2000f8e0202 */
[----:B------:R-:W-:Y:S01]  /*05a0*/  @!P1 MOV R50, R52 ;  /* 0x0000003400329202 */ /* 0x000fe20000000f00 */
[-C--:B0-----:R-:W-:Y:S01]  /*05b0*/  @!P1 IMAD R2, R5, R12.reuse, RZ ;  /* 0x0000000c05029224 */ /* 0x081fe200078e02ff */
[----:B------:R-:W-:Y:S02]  /*05c0*/  ISETP.GE.U32.AND P3, PT, R41, UR24, PT ;  /* 0x0000001829007c0c */ /* 0x000fe4000bf66070 */
[----:B------:R-:W-:Y:S02]  /*05d0*/  CS2R R38, SRZ ;  /* 0x0000000000267805 */ /* 0x000fe4000001ff00 */
[----:B------:R-:W-:Y:S01]  /*05e0*/  IADD3 R51, PT, PT, R53, R15, RZ ;  /* 0x0000000f35337210 */ /* 0x000fe20007ffe0ff */
[----:B------:R-:W0:Y:S01]  /*05f0*/  @!P2 LDC.64 R30, c[0x0][0x3a0] ;  /* 0x0000e800ff1eab82 */ /* 0x000e220000000a00 */
[C---:B------:R-:W-:Y:S02]  /*0600*/  @!P1 IMAD R23, R43.reuse, R13, R2 ;  /* 0x0000000d2b179224 */ /* 0x040fe400078e0202 */
[----:B------:R-:W-:-:S05]  /*0610*/  @!P1 IMAD.WIDE.U32 R20, R43, R12, R50 ;  /* 0x0000000c2b149225 */ /* 0x000fca00078e0032 */
[----:B------:R-:W4:Y:S01]  /*0620*/  @!P2 LDC.64 R14, c[0x0][0x3f8] ;  /* 0x0000fe00ff0eab82 */ /* 0x000f220000000a00 */
[----:B------:R-:W-:Y:S02]  /*0630*/  @!P1 IADD3 R23, PT, PT, R21, R23, RZ ;  /* 0x0000001715179210 */ /* 0x000fe40007ffe0ff */
[----:B------:R-:W-:-:S05]  /*0640*/  @!P1 SHF.L.U32 R21, R20, 0x1, RZ ;  /* 0x0000000114159819 */ /* 0x000fca00000006ff */
[----:B------:R-:W0:Y:S01]  /*0650*/  @!P0 LDC.64 R12, c[0x0][0x3f8] ;  /* 0x0000fe00ff0c8b82 */ /* 0x000e220000000a00 */
[----:B------:R-:W-:Y:S02]  /*0660*/  @!P1 SHF.L.U64.HI R20, R20, 0x1, R23 ;  /* 0x0000000114149819 */ /* 0x000fe40000010217 */
[----:B-1----:R-:W-:Y:S02]  /*0670*/  @!P1 IADD3 R18, P4, PT, R21, R18, RZ ;  /* 0x0000001215129210 */ /* 0x002fe40007f9e0ff */
[----:B------:R-:W-:Y:S02]  /*0680*/  ISETP.GE.AND.EX P3, PT, R9, UR25, PT, P3 ;  /* 0x0000001909007c0c */ /* 0x000fe4000bf66330 */
[----:B------:R-:W-:Y:S01]  /*0690*/  @!P1 IADD3.X R19, PT, PT, R20, R19, RZ, P4, !PT ;  /* 0x0000001314139210 */ /* 0x000fe200027fe4ff */
[----:B------:R-:W1:Y:S01]  /*06a0*/  @!P2 LDC.64 R22, c[0x0][0x398] ;  /* 0x0000e600ff16ab82 */ /* 0x000e620000000a00 */
[----:B--2---:R-:W-:-:S03]  /*06b0*/  @!P1 IADD3 R16, P4, PT, R21, R16, RZ ;  /* 0x0000001015109210 */ /* 0x004fc60007f9e0ff */
[----:B------:R2:W5:Y:S01]  /*06c0*/  @!P1 LDG.E R38, desc[UR16][R18.64] ;  /* 0x0000001012269981 */ /* 0x000562000c1e1900 */
[----:B----4-:R-:W-:Y:S01]  /*06d0*/  @!P2 IMAD R2, R7, R14, RZ ;  /* 0x0000000e0702a224 */ /* 0x010fe200078e02ff */
[----:B------:R-:W-:Y:S02]  /*06e0*/  CS2R R36, SRZ ;  /* 0x0000000000247805 */ /* 0x000fe4000001ff00 */
[----:B------:R-:W4:Y:S01]  /*06f0*/  @!P0 LDC.64 R24, c[0x0][0x3a0] ;  /* 0x0000e800ff188b82 */ /* 0x000f220000000a00 */
[----:B--2---:R-:W-:Y:S02]  /*0700*/  @!P2 MOV R18, R52 ;  /* 0x000000340012a202 */ /* 0x004fe40000000f00 */
[----:B------:R-:W-:Y:S01]  /*0710*/  @!P2 MOV R19, R51 ;  /* 0x000000330013a202 */ /* 0x000fe20000000f00 */
[----:B------:R-:W-:Y:S01]  /*0720*/  @!P2 IMAD R33, R42, R15, R2 ;  /* 0x0000000f2a21a224 */ /* 0x000fe200078e0202 */
[----:B------:R-:W-:Y:S01]  /*0730*/  @!P1 IADD3.X R17, PT, PT, R20, R17, RZ, P4, !PT ;  /* 0x0000001114119210 */ /* 0x000fe200027fe4ff */
[----:B0-----:R-:W-:-:S02]  /*0740*/  @!P0 IMAD R2, R3, R12, RZ ;  /* 0x0000000c03028224 */ /* 0x001fc400078e02ff */
[----:B------:R-:W0:Y:S01]  /*0750*/  @!P3 LDC.64 R20, c[0x0][0x3f8] ;  /* 0x0000fe00ff14bb82 */ /* 0x000e220000000a00 */
[----:B------:R-:W-:Y:S01]  /*0760*/  @!P2 IMAD.WIDE.U32 R14, R42, R14, R18 ;  /* 0x0000000e2a0ea225 */ /* 0x000fe200078e0012 */
[----:B------:R-:W-:Y:S01]  /*0770*/  @!P0 MOV R18, R52 ;  /* 0x0000003400128202 */ /* 0x000fe20000000f00 */
[----:B------:R2:W5:Y:S01]  /*0780*/  @!P1 LDG.E R37, desc[UR16][R16.64] ;  /* 0x0000001010259981 */ /* 0x000562000c1e1900 */
[----:B------:R-:W-:Y:S01]  /*0790*/  @!P0 MOV R19, R51 ;  /* 0x0000003300138202 */ /* 0x000fe20000000f00 */
[C---:B------:R-:W-:Y:S01]  /*07a0*/  @!P0 IMAD R29, R46.reuse, R13, R2 ;  /* 0x0000000d2e1d8224 */ /* 0x040fe200078e0202 */
[----:B------:R-:W-:Y:S01]  /*07b0*/  ISETP.NE.AND P4, PT, RZ, UR20, PT ;  /* 0x00000014ff007c0c */ /* 0x000fe2000bf85270 */
[----:B------:R-:W-:Y:S01]  /*07c0*/  @!P0 IMAD.WIDE.U32 R12, R46, R12, R18 ;  /* 0x0000000c2e0c8225 */ /* 0x000fe200078e0012 */
[----:B------:R-:W-:Y:S02]  /*07d0*/  @!P2 IADD3 R19, PT, PT, R15, R33, RZ ;  /* 0x000000210f13a210 */ /* 0x000fe40007ffe0ff */
[----:B------:R-:W-:Y:S01]  /*07e0*/  @!P2 SHF.L.U32 R15, R14, 0x1, RZ ;  /* 0x000000010e0fa819 */ /* 0x000fe200000006ff */
[----:B--2---:R-:W2:Y:S01]  /*07f0*/  @!P3 LDC.64 R16, c[0x0][0x398] ;  /* 0x0000e600ff10bb82 */ /* 0x004ea20000000a00 */
[----:B------:R-:W-:-:S02]  /*0800*/  @!P0 IADD3 R13, PT, PT, R13, R29, RZ ;  /* 0x0000001d0d0d8210 */ /* 0x000fc40007ffe0ff */
[----:B------:R-:W-:Y:S02]  /*0810*/  @!P2 SHF.L.U64.HI R8, R14, 0x1, R19 ;  /* 0x000000010e08a819 */ /* 0x000fe40000010213 */
[C---:B------:R-:W-:Y:S02]  /*0820*/  @!P2 IADD3 R30, P1, PT, R15.reuse, R30, RZ ;  /* 0x0000001e0f1ea210 */ /* 0x040fe40007f3e0ff */
[----:B-1----:R-:W-:Y:S01]  /*0830*/  @!P2 IADD3 R22, P5, PT, R15, R22, RZ ;  /* 0x000000160f16a210 */ /* 0x002fe20007fbe0ff */
[----:B------:R-:W1:Y:S01]  /*0840*/  @P4 LDC.64 R18, c[0x0][0x3b0] ;  /* 0x0000ec00ff124b82 */ /* 0x000e620000000a00 */
[C---:B------:R-:W-:Y:S02]  /*0850*/  @!P0 SHF.L.U32 R33, R12.reuse, 0x1, RZ ;  /* 0x000000010c218819 */ /* 0x040fe400000006ff */
[----:B------:R-:W-:Y:S02]  /*0860*/  @!P0 SHF.L.U64.HI R2, R12, 0x1, R13 ;  /* 0x000000010c028819 */ /* 0x000fe4000001020d */
[----:B------:R-:W-:-:S03]  /*0870*/  @!P2 IADD3.X R31, PT, PT, R8, R31, RZ, P1, !PT ;  /* 0x0000001f081fa210 */ /* 0x000fc60000ffe4ff */
[----:B------:R-:W2:Y:S01]  /*0880*/  @!P0 LDC.64 R12, c[0x0][0x398] ;  /* 0x0000e600ff0c8b82 */ /* 0x000ea20000000a00 */
[----:B0-----:R-:W-:Y:S01]  /*0890*/  @!P3 IMAD R26, R9, R20, RZ ;  /* 0x00000014091ab224 */ /* 0x001fe200078e02ff */
[----:B------:R0:W5:Y:S06]  /*08a0*/  @!P2 LDG.E R36, desc[UR16][R30.64] ;  /* 0x000000101e24a981 */ /* 0x00016c000c1e1900 */
[----:B------:R-:W2:Y:S08]  /*08b0*/  @!P3 LDC.64 R14, c[0x0][0x3a0] ;  /* 0x0000e800ff0ebb82 */ /* 0x000eb00000000a00 */
[----:B------:R-:W2:Y:S01]  /*08c0*/  LDC.64 R28, c[0x0][0x3a8] ;  /* 0x0000ea00ff1c7b82 */ /* 0x000ea20000000a00 */
[----:B0-----:R-:W-:-:S02]  /*08d0*/  @!P3 MOV R30, R52 ;  /* 0x00000034001eb202 */ /* 0x001fc40000000f00 */
[----:B------:R-:W-:Y:S01]  /*08e0*/  @!P3 MOV R31, R51 ;  /* 0x00000033001fb202 */ /* 0x000fe20000000f00 */
[C---:B------:R-:W-:Y:S02]  /*08f0*/  @!P3 IMAD R35, R41.reuse, R21, R26 ;  /* 0x000000152923b224 */ /* 0x040fe400078e021a */
[----:B------:R-:W-:Y:S02]  /*0900*/  HFMA2 R34, -RZ, RZ, 0, 0 ;  /* 0x00000000ff227431 */ /* 0x000fe400000001ff */
[----:B------:R-:W-:Y:S01]  /*0910*/  @!P3 IMAD.WIDE.U32 R20, R41, R20, R30 ;  /* 0x000000142914b225 */ /* 0x000fe200078e001e */
[----:B------:R-:W-:Y:S02]  /*0920*/  @!P2 IADD3.X R23, PT, PT, R8, R23, RZ, P5, !PT ;  /* 0x000000170817a210 */ /* 0x000fe40002ffe4ff */
[----:B----4-:R-:W-:Y:S02]  /*0930*/  @!P0 IADD3 R24, P1, PT, R33, R24, RZ ;  /* 0x0000001821188210 */ /* 0x010fe40007f3e0ff */
[----:B------:R-:W-:-:S02]  /*0940*/  @!P3 IADD3 R35, PT, PT, R21, R35, RZ ;  /* 0x000000231523b210 */ /* 0x000fc40007ffe0ff */
[----:B------:R-:W-:Y:S01]  /*0950*/  IADD3 R31, PT, PT, R47, R4, RZ ;  /* 0x000000042f1f7210 */ /* 0x000fe20007ffe0ff */
[----:B------:R0:W5:Y:S01]  /*0960*/  @!P2 LDG.E R34, desc[UR16][R22.64] ;  /* 0x000000101622a981 */ /* 0x000162000c1e1900 */
[----:B------:R-:W-:Y:S01]  /*0970*/  @!P3 SHF.L.U32 R21, R20, 0x1, RZ ;  /* 0x000000011415b819 */ /* 0x000fe200000006ff */
[----:B------:R-:W-:Y:S01]  /*0980*/  HFMA2 R8, -RZ, RZ, 0, 0 ;  /* 0x00000000ff087431 */ /* 0x000fe200000001ff */
[----:B------:R-:W-:Y:S01]  /*0990*/  @!P0 IADD3.X R25, PT, PT, R2, R25, RZ, P1, !PT ;  /* 0x0000001902198210 */ /* 0x000fe20000ffe4ff */
[----:B-1----:R-:W-:Y:S01]  /*09a0*/  @P4 IMAD.WIDE R18, R31, 0x2, R18 ;  /* 0x000000021f124825 */ /* 0x002fe200078e0212 */
[----:B------:R-:W-:Y:S02]  /*09b0*/  @!P3 SHF.L.U64.HI R20, R20, 0x1, R35 ;  /* 0x000000011414b819 */ /* 0x000fe40000010223 */
[----:B--2---:R-:W-:Y:S01]  /*09c0*/  @!P0 IADD3 R12, P1, PT, R33, R12, RZ ;  /* 0x0000000c210c8210 */ /* 0x004fe20007f3e0ff */
[----:B------:R-:W-:Y:S01]  /*09d0*/  IMAD.WIDE R28, R31, 0x2, R28 ;  /* 0x000000021f1c7825 */ /* 0x000fe200078e021c */
[----:B------:R-:W-:-:S02]  /*09e0*/  @!P3 IADD3 R14, P2, PT, R21, R14, RZ ;  /* 0x0000000e150eb210 */ /* 0x000fc40007f5e0ff */
[----:B------:R-:W-:Y:S02]  /*09f0*/  @!P3 IADD3 R16, P5, PT, R21, R16, RZ ;  /* 0x000000101510b210 */ /* 0x000fe40007fbe0ff */
[----:B------:R-:W-:Y:S02]  /*0a00*/  CS2R R32, SRZ ;  /* 0x0000000000207805 */ /* 0x000fe4000001ff00 */
[----:B------:R-:W-:Y:S01]  /*0a10*/  MOV R40, RZ ;  /* 0x000000ff00287202 */ /* 0x000fe20000000f00 */
[----:B------:R-:W2:Y:S01]  /*0a20*/  @P4 LDG.E.U16 R21, desc[UR16][R18.64] ;  /* 0x0000001012154981 */ /* 0x000ea2000c1e1500 */
[----:B------:R-:W-:Y:S02]  /*0a30*/  @!P0 IADD3.X R13, PT, PT, R2, R13, RZ, P1, !PT ;  /* 0x0000000d020d8210 */ /* 0x000fe40000ffe4ff */
[C---:B------:R-:W-:Y:S01]  /*0a40*/  @!P3 IADD3.X R15, PT, PT, R20.reuse, R15, RZ, P2, !PT ;  /* 0x0000000f140fb210 */ /* 0x040fe200017fe4ff */
[----:B------:R-:W4:Y:S01]  /*0a50*/  LDG.E.U16 R2, desc[UR16][R28.64] ;  /* 0x000000101c027981 */ /* 0x000f22000c1e1500 */
[----:B------:R-:W-:-:S03]  /*0a60*/  @!P3 IADD3.X R17, PT, PT, R20, R17, RZ, P5, !PT ;  /* 0x000000111411b210 */ /* 0x000fc60002ffe4ff */
[----:B------:R-:W4:Y:S04]  /*0a70*/  @P4 LDG.E.U16 R20, desc[UR16][R18.64+0x2] ;  /* 0x0000021012144981 */ /* 0x000f28000c1e1500 */
[----:B------:R-:W4:Y:S04]  /*0a80*/  LDG.E.U16 R4, desc[UR16][R28.64+0x2] ;  /* 0x000002101c047981 */ /* 0x000f28000c1e1500 */
[----:B------:R0:W5:Y:S04]  /*0a90*/  @!P0 LDG.E R40, desc[UR16][R24.64] ;  /* 0x0000001018288981 */ /* 0x000168000c1e1900 */
[----:B------:R0:W5:Y:S04]  /*0aa0*/  @!P0 LDG.E R39, desc[UR16][R12.64] ;  /* 0x000000100c278981 */ /* 0x000168000c1e1900 */
[----:B------:R0:W5:Y:S04]  /*0ab0*/  @!P3 LDG.E R32, desc[UR16][R14.64] ;  /* 0x000000100e20b981 */ /* 0x000168000c1e1900 */
[----:B------:R0:W5:Y:S01]  /*0ac0*/  @!P3 LDG.E R8, desc[UR16][R16.64] ;  /* 0x000000101008b981 */ /* 0x000162000c1e1900 */
[----:B------:R-:W-:Y:S01]  /*0ad0*/  UISETP.NE.AND UP1, UPT, UR20, URZ, UPT ;  /* 0x000000ff1400728c */ /* 0x000fe2000bf25270 */
[----:B------:R-:W-:Y:S01]  /*0ae0*/  MOV R35, RZ ;  /* 0x000000ff00237202 */ /* 0x000fe20000000f00 */
        /* <DEDUP_REMOVED lines=12> */
[----:B--2---:R-:W-:Y:S02]  /*0bb0*/  @P4 SHF.L.U32 R35, R21, 0x10, RZ ;  /* 0x0000001015234819 */ /* 0x004fe400000006ff */
        /* <DEDUP_REMOVED lines=13> */
[----:B------:R-:W-:Y:S02]  /*0c90*/  HADD2.F32 R19, -RZ, R37.H0_H0 ;  /* 0x20000025ff137230 */ /* 0x000fe40000004100 */
[----:B------:R-:W-:Y:S01]  /*0ca0*/  FMUL.FTZ R17, R4, R11 ;  /* 0x0000000b04117220 */ /* 0x000fe20000410000 */
[----:B------:R-:W-:Y:S01]  /*0cb0*/  FADD.FTZ R14, RZ, R15 ;  /* 0x0000000fff0e7221 */ /* 0x000fe20000010000 */
[----:B------:R-:W-:Y:S01]  /*0cc0*/  FMUL.FTZ R12, R12, UR23 ;  /* 0x000000170c0c7c20 */ /* 0x000fe20008410000 */
[----:B------:R-:W-:Y:S01]  /*0cd0*/  FFMA.FTZ R15, R10, R15, RZ ;  /* 0x0000000f0a0f7223 */ /* 0x000fe200000100ff */
[----:B------:R-:W-:Y:S01]  /*0ce0*/  FADD.FTZ R16, R16, -UR22 ;  /* 0x8000001610107e21 */ /* 0x000fe20008010000 */
[----:B------:R-:W-:Y:S01]  /*0cf0*/  FADD.FTZ R14, R17, R14 ;  /* 0x0000000e110e7221 */ /* 0x000fe20000010000 */
[----:B------:R-:W-:-:S02]  /*0d00*/  HADD2.F32 R18, -RZ, R38.H1_H1 ;  /* 0x30000026ff127230 */ /* 0x000fc40000004100 */
[----:B------:R-:W-:Y:S01]  /*0d10*/  FMUL.FTZ R21, R2, R19 ;  /* 0x0000001302157220 */ /* 0x000fe20000410000 */
[----:B------:R-:W-:Y:S01]  /*0d20*/  FFMA.FTZ R15, R12, R17, R15 ;  /* 0x000000110c0f7223 */ /* 0x000fe2000001000f */
[----:B------:R-:W-:Y:S01]  /*0d30*/  FMUL.FTZ R16, R16, UR23 ;  /* 0x0000001710107c20 */ /* 0x000fe20008410000 */
[----:B------:R-:W-:Y:S02]  /*0d40*/  HADD2.F32 R17, -RZ, R37.H1_H1 ;  /* 0x30000025ff117230 */ /* 0x000fe40000004100 */
[----:B------:R-:W-:Y:S01]  /*0d50*/  FADD.FTZ R22, R14, R21 ;  /* 0x000000150e167221 */ /* 0x000fe20000010000 */
[----:B------:R-:W-:Y:S02]  /*0d60*/  HADD2.F32 R24, -RZ, R36.H0_H0 ;  /* 0x20000024ff187230 */ /* 0x000fe40000004100 */
[----:B------:R-:W-:Y:S01]  /*0d70*/  FADD.FTZ R14, R18, -UR22 ;  /* 0x80000016120e7e21 */ /* 0x000fe20008010000 */
[----:B------:R-:W-:Y:S01]  /*0d80*/  FFMA.FTZ R23, R16, R21, R15 ;  /* 0x0000001510177223 */ /* 0x000fe2000001000f */
[----:B------:R-:W-:-:S02]  /*0d90*/  HADD2.F32 R15, -RZ, R34.H0_H0 ;  /* 0x20000022ff0f7230 */ /* 0x000fc40000004100 */
[----:B------:R-:W-:Y:S01]  /*0da0*/  FFMA.FTZ R20, R13, R10, RZ ;  /* 0x0000000a0d147223 */ /* 0x000fe200000100ff */
[----:B------:R-:W-:Y:S01]  /*0db0*/  FMUL.FTZ R21, R4, R17 ;  /* 0x0000001104157220 */ /* 0x000fe20000410000 */
[----:B------:R-:W-:Y:S01]  /*0dc0*/  FMUL.FTZ R14, R14, UR23 ;  /* 0x000000170e0e7c20 */ /* 0x000fe20008410000 */
[----:B------:R-:W-:Y:S01]  /*0dd0*/  FADD.FTZ R18, RZ, R13 ;  /* 0x0000000dff127221 */ /* 0x000fe20000010000 */
[----:B------:R-:W-:Y:S01]  /*0de0*/  FADD.FTZ R10, R24, -UR22 ;  /* 0x80000016180a7e21 */ /* 0x000fe20008010000 */
[----:B------:R-:W-:Y:S01]  /*0df0*/  FADD.FTZ R22, R21, R22 ;  /* 0x0000001615167221 */ /* 0x000fe20000010000 */
[----:B------:R-:W-:Y:S01]  /*0e00*/  FFMA.FTZ R23, R14, R21, R23 ;  /* 0x000000150e177223 */ /* 0x000fe20000010017 */
[----:B------:R-:W-:Y:S01]  /*0e10*/  FMUL.FTZ R13, R2, R15 ;  /* 0x0000000f020d7220 */ /* 0x000fe20000410000 */
[C---:B------:R-:W-:Y:S01]  /*0e20*/  FADD.FTZ R18, R19.reuse, R18 ;  /* 0x0000001213127221 */ /* 0x040fe20000010000 */
[----:B------:R-:W-:Y:S01]  /*0e30*/  FMUL.FTZ R10, R10, UR23 ;  /* 0x000000170a0a7c20 */ /* 0x000fe20008410000 */
[----:B------:R-:W-:Y:S01]  /*0e40*/  FFMA.FTZ R16, R19, R16, R20 ;  /* 0x0000001013107223 */ /* 0x000fe20000010014 */
[----:B------:R-:W-:-:S02]  /*0e50*/  HADD2.F32 R19, -RZ, R36.H1_H1 ;  /* 0x30000024ff137230 */ /* 0x000fc40000004100 */
[----:B------:R-:W-:Y:S01]  /*0e60*/  FADD.FTZ R24, R22, R13 ;  /* 0x0000000d16187221 */ /* 0x000fe20000010000 */
[----:B------:R-:W-:Y:S01]  /*0e70*/  FFMA.FTZ R23, R10, R13, R23 ;  /* 0x0000000d0a177223 */ /* 0x000fe20000010017 */
[----:B------:R-:W-:Y:S02]  /*0e80*/  HADD2.F32 R13, -RZ, R34.H1_H1 ;  /* 0x30000022ff0d7230 */ /* 0x000fe40000004100 */
[----:B------:R-:W-:Y:S01]  /*0e90*/  FFMA.FTZ R22, R11, R12, RZ ;  /* 0x0000000c0b167223 */ /* 0x000fe200000100ff */
[----:B------:R-:W-:Y:S01]  /*0ea0*/  FADD.FTZ R12, R19, -UR22 ;  /* 0x80000016130c7e21 */ /* 0x000fe20008010000 */
[----:B------:R-:W-:Y:S02]  /*0eb0*/  HADD2.F32 R21, -RZ, R32.H0_H0 ;  /* 0x20000020ff157230 */ /* 0x000fe40000004100 */
[----:B------:R-:W-:Y:S01]  /*0ec0*/  FADD.FTZ R20, RZ, R11 ;  /* 0x0000000bff147221 */ /* 0x000fe20000010000 */
[----:B------:R-:W-:Y:S01]  /*0ed0*/  FMUL.FTZ R19, R4, R13 ;  /* 0x0000000d04137220 */ /* 0x000fe20000410000 */
[----:B------:R-:W-:Y:S01]  /*0ee0*/  FMUL.FTZ R12, R12, UR23 ;  /* 0x000000170c0c7c20 */ /* 0x000fe20008410000 */
[----:B------:R-:W-:-:S02]  /*0ef0*/  HADD2.F32 R11, -RZ, R8.H0_H0 ;  /* 0x20000008ff0b7230 */ /* 0x000fc40000004100 */
[----:B------:R-:W-:Y:S01]  /*0f00*/  FADD.FTZ R21, R21, -UR22 ;  /* 0x8000001615157e21 */ /* 0x000fe20008010000 */
[----:B------:R-:W-:Y:S01]  /*0f10*/  FADD.FTZ R24, R19, R24 ;  /* 0x0000001813187221 */ /* 0x000fe20000010000 */
[----:B------:R-:W-:Y:S01]  /*0f20*/  FFMA.FTZ R23, R12, R19, R23 ;  /* 0x000000130c177223 */ /* 0x000fe20000010017 */
[----:B------:R-:W-:Y:S02]  /*0f30*/  HADD2.F32 R19, -RZ, R32.H1_H1 ;  /* 0x30000020ff137230 */ /* 0x000fe40000004100 */
[C---:B------:R-:W-:Y:S01]  /*0f40*/  FADD.FTZ R20, R17.reuse, R20 ;  /* 0x0000001411147221 */ /* 0x040fe20000010000 */
        /* <DEDUP_REMOVED lines=20> */
.L_x_861:
        /* <DEDUP_REMOVED lines=21> */
[----:B------:R-:W0:Y:S01]  /*11e0*/  MUFU.EX2 R15, R15 ;  /* 0x0000000f000f7308 */ /* 0x000e220000000800 */
[----:B------:R-:W-:Y:S01]  /*11f0*/  FFMA.FTZ R13, R4, R10, R33 ;  /* 0x0000000a040d7223 */ /* 0x000fe20000010021 */
[----:B------:R-:W-:-:S02]  /*1200*/  HADD2.F32 R21, -RZ, R39.H0_H0 ;  /* 0x20000027ff157230 */ /* 0x000fc40000004100 */
[----:B------:R-:W-:Y:S01]  /*1210*/  FADD.FTZ R25, R24, -UR22 ;  /* 0x8000001618197e21 */ /* 0x000fe20008010000 */
[----:B------:R-:W-:Y:S02]  /*1220*/  HADD2.F32 R31, -RZ, R39.H1_H1 ;  /* 0x30000027ff1f7230 */ /* 0x000fe40000004100 */
[----:B------:R-:W-:Y:S01]  /*1230*/  FMUL.FTZ R18, R13, -1.4426950216293334961 ;  /* 0xbfb8aa3b0d127820 */ /* 0x000fe20000410000 */
[----:B------:R-:W-:Y:S01]  /*1240*/  HADD2.F32 R49, -RZ, R8.H0_H0 ;  /* 0x20000008ff317230 */ /* 0x000fe20000004100 */
[----:B------:R-:W1:Y:S01]  /*1250*/  MUFU.EX2 R16, R16 ;  /* 0x0000001000107308 */ /* 0x000e620000000800 */
[----:B------:R-:W-:-:S07]  /*1260*/  HADD2.F32 R48, -RZ, R34.H0_H0 ;  /* 0x20000022ff307230 */ /* 0x000fce0000004100 */
[----:B------:R-:W2:Y:S01]  /*1270*/  MUFU.EX2 R18, R18 ;  /* 0x0000001200127308 */ /* 0x000ea20000000800 */
[----:B0-----:R-:W-:Y:S01]  /*1280*/  FADD.FTZ R20, R15, 1 ;  /* 0x3f8000000f147421 */ /* 0x001fe20000010000 */
[----:B------:R-:W-:-:S06]  /*1290*/  FMUL.FTZ R15, R19, -1.4426950216293334961 ;  /* 0xbfb8aa3b130f7820 */ /* 0x000fcc0000410000 */
[----:B------:R-:W0:Y:S01]  /*12a0*/  MUFU.RCP R20, R20 ;  /* 0x0000001400147308 */ /* 0x000e220000001000 */
[----:B-1----:R-:W-:-:S07]  /*12b0*/  FADD.FTZ R29, R16, 1 ;  /* 0x3f800000101d7421 */ /* 0x002fce0000010000 */
[----:B------:R-:W-:Y:S01]  /*12c0*/  MUFU.EX2 R15, R15 ;  /* 0x0000000f000f7308 */ /* 0x000fe20000000800 */
[----:B--2---:R-:W-:Y:S01]  /*12d0*/  FADD.FTZ R28, R18, 1 ;  /* 0x3f800000121c7421 */ /* 0x004fe20000010000 */
[----:B------:R-:W-:-:S06]  /*12e0*/  FFMA.FTZ R18, R2, R22, R35 ;  /* 0x0000001602127223 */ /* 0x000fcc0000010023 */
[----:B------:R-:W1:Y:S01]  /*12f0*/  MUFU.RCP R28, R28 ;  /* 0x0000001c001c7308 */ /* 0x000e620000001000 */
[----:B0-----:R-:W-:Y:S01]  /*1300*/  FADD.FTZ R24, -R20, 1 ;  /* 0x3f80000014187421 */ /* 0x001fe20000010100 */
[----:B------:R-:W-:Y:S01]  /*1310*/  FMUL.FTZ R21, R21, R20 ;  /* 0x0000001415157220 */ /* 0x000fe20000410000 */
[----:B------:R-:W-:Y:S01]  /*1320*/  FMUL.FTZ R20, R25, UR23 ;  /* 0x0000001719147c20 */ /* 0x000fe20008410000 */
[----:B------:R-:W-:Y:S01]  /*1330*/  FMUL.FTZ R25, R18, -1.4426950216293334961 ;  /* 0xbfb8aa3b12197820 */ /* 0x000fe20000410000 */
[----:B------:R-:W-:Y:S02]  /*1340*/  FFMA.FTZ R26, R17, R24, 1 ;  /* 0x3f800000111a7423 */ /* 0x000fe40000010018 */
[----:B------:R-:W-:Y:S01]  /*1350*/  FFMA.FTZ R24, R4, R20, R33 ;  /* 0x0000001404187223 */ /* 0x000fe20000010021 */
[----:B------:R-:W0:Y:S01]  /*1360*/  MUFU.RCP R29, R29 ;  /* 0x0000001d001d7308 */ /* 0x000e220000001000 */
[----:B------:R-:W-:Y:S01]  /*1370*/  FMUL.FTZ R21, R21, R26 ;  /* 0x0000001a15157220 */ /* 0x000fe20000410000 */
[----:B------:R-:W-:-:S02]  /*1380*/  HADD2.F32 R26, -RZ, R32.H0_H0 ;  /* 0x20000020ff1a7230 */ /* 0x000fc40000004100 */
[----:B------:R-:W-:-:S03]  /*1390*/  FMUL.FTZ R17, R24, -1.4426950216293334961 ;  /* 0xbfb8aa3b18117820 */ /* 0x000fc60000410000 */
[----:B------:R-:W-:Y:S01]  /*13a0*/  FADD.FTZ R26, R26, -UR22 ;  /* 0x800000161a1a7e21 */ /* 0x000fe20008010000 */
[----:B------:R-:W2:Y:S01]  /*13b0*/  MUFU.EX2 R25, R25 ;  /* 0x0000001900197308 */ /* 0x000ea20000000800 */
[----:B-1----:R-:W-:Y:S01]  /*13c0*/  FADD.FTZ R30, -R28, 1 ;  /* 0x3f8000001c1e7421 */ /* 0x002fe20000010100 */
[----:B------:R-:W-:Y:S01]  /*13d0*/  FMUL.FTZ R31, R31, R28 ;  /* 0x0000001c1f1f7220 */ /* 0x000fe20000410000 */
[----:B------:R-:W-:Y:S01]  /*13e0*/  FMUL.FTZ R16, R26, UR23 ;  /* 0x000000171a107c20 */ /* 0x000fe20008410000 */
[----:B------:R-:W-:Y:S01]  /*13f0*/  FADD.FTZ R28, R15, 1 ;  /* 0x3f8000000f1c7421 */ /* 0x000fe20000010000 */
[----:B------:R-:W-:Y:S02]  /*1400*/  FFMA.FTZ R30, R13, R30, 1 ;  /* 0x3f8000000d1e7423 */ /* 0x000fe4000001001e */
[----:B------:R-:W-:Y:S01]  /*1410*/  FFMA.FTZ R26, R2, R16, R35 ;  /* 0x00000010021a7223 */ /* 0x000fe20000010023 */
[----:B------:R-:W1:Y:S01]  /*1420*/  MUFU.EX2 R17, R17 ;  /* 0x0000001100117308 */ /* 0x000e620000000800 */
[----:B------:R-:W-:Y:S01]  /*1430*/  FMUL.FTZ R15, R31, R30 ;  /* 0x0000001e1f0f7220 */ /* 0x000fe20000410000 */
[----:B------:R-:W-:-:S02]  /*1440*/  HADD2.F32 R30, -RZ, R37.H0_H0 ;  /* 0x20000025ff1e7230 */ /* 0x000fc40000004100 */
[----:B------:R-:W-:Y:S01]  /*1450*/  FMUL.FTZ R13, R26, -1.4426950216293334961 ;  /* 0xbfb8aa3b1a0d7820 */ /* 0x000fe20000410000 */
[----:B0-----:R-:W-:Y:S02]  /*1460*/  FADD.FTZ R31, -R29, 1 ;  /* 0x3f8000001d1f7421 */ /* 0x001fe40000010100 */
[----:B------:R-:W-:Y:S01]  /*1470*/  FMUL.FTZ R29, R30, R29 ;  /* 0x0000001d1e1d7220 */ /* 0x000fe20000410000 */
[----:B------:R-:W0:Y:S01]  /*1480*/  MUFU.RCP R28, R28 ;  /* 0x0000001c001c7308 */ /* 0x000e220000001000 */
[----:B--2---:R-:W-:Y:S01]  /*1490*/  FADD.FTZ R25, R25, 1 ;  /* 0x3f80000019197421 */ /* 0x004fe20000010000 */
[----:B------:R-:W-:Y:S01]  /*14a0*/  FFMA.FTZ R12, R12, R31, 1 ;  /* 0x3f8000000c0c7423 */ /* 0x000fe2000001001f */
[----:B------:R-:W-:-:S05]  /*14b0*/  HADD2.F32 R31, -RZ, R37.H1_H1 ;  /* 0x30000025ff1f7230 */ /* 0x000fca0000004100 */
[----:B------:R-:W2:Y:S01]  /*14c0*/  MUFU.EX2 R13, R13 ;  /* 0x0000000d000d7308 */ /* 0x000ea20000000800 */
[----:B-1----:R-:W-:Y:S01]  /*14d0*/  FADD.FTZ R30, R17, 1 ;  /* 0x3f800000111e7421 */ /* 0x002fe20000010000 */
[----:B------:R-:W-:-:S06]  /*14e0*/  FMUL.FTZ R17, R29, R12 ;  /* 0x0000000c1d117220 */ /* 0x000fcc0000410000 */
[----:B------:R-:W1:Y:S01]  /*14f0*/  MUFU.RCP R25, R25 ;  /* 0x0000001900197308 */ /* 0x000e620000001000 */
[----:B0-----:R-:W-:-:S04]  /*1500*/  FADD.FTZ R12, -R28, 1 ;  /* 0x3f8000001c0c7421 */ /* 0x001fc80000010100 */
[----:B------:R-:W-:Y:S01]  /*1510*/  FFMA.FTZ R19, R19, R12, 1 ;  /* 0x3f80000013137423 */ /* 0x000fe2000001000c */
[----:B------:R-:W-:Y:S02]  /*1520*/  FMUL.FTZ R12, R31, R28 ;  /* 0x0000001c1f0c7220 */ /* 0x000fe40000410000 */
[----:B------:R0:W3:Y:S01]  /*1530*/  MUFU.RCP R29, R30 ;  /* 0x0000001e001d7308 */ /* 0x0000e20000001000 */
[----:B--2---:R-:W-:Y:S01]  /*1540*/  FADD.FTZ R28, R13, 1 ;  /* 0x3f8000000d1c7421 */ /* 0x004fe20000010000 */
[----:B------:R-:W-:-:S06]  /*1550*/  FMUL.FTZ R12, R12, R19 ;  /* 0x000000130c0c7220 */ /* 0x000fcc0000410000 */
[----:B------:R-:W2:Y:S01]  /*1560*/  MUFU.RCP R28, R28 ;  /* 0x0000001c001c7308 */ /* 0x000ea20000001000 */
[----:B-1----:R-:W-:Y:S01]  /*1570*/  FADD.FTZ R13, -R25, 1 ;  /* 0x3f800000190d7421 */ /* 0x002fe20000010100 */
[----:B------:R-:W-:Y:S01]  /*1580*/  FMUL.FTZ R25, R48, R25 ;  /* 0x0000001930197220 */ /* 0x000fe20000410000 */
[----:B0-----:R-:W-:Y:S02]  /*1590*/  HADD2.F32 R30, -RZ, R34.H1_H1 ;  /* 0x30000022ff1e7230 */ /* 0x001fe40000004100 */
[----:B------:R-:W-:Y:S01]  /*15a0*/  FFMA.FTZ R18, R18, R13, 1 ;  /* 0x3f80000012127423 */ /* 0x000fe2000001000d */
[----:B---3--:R-:W-:Y:S02]  /*15b0*/  FADD.FTZ R13, -R29, 1 ;  /* 0x3f8000001d0d7421 */ /* 0x008fe40000010100 */
[----:B------:R-:W-:Y:S01]  /*15c0*/  FMUL.FTZ R29, R30, R29 ;  /* 0x0000001d1e1d7220 */ /* 0x000fe20000410000 */
[----:B------:R-:W-:Y:S01]  /*15d0*/  FMUL.FTZ R25, R25, R18 ;  /* 0x0000001219197220 */ /* 0x000fe20000410000 */
[----:B------:R-:W-:Y:S01]  /*15e0*/  FFMA.FTZ R24, R24, R13, 1 ;  /* 0x3f80000018187423 */ /* 0x000fe2000001000d */
[----:B------:R-:W-:-:S02]  /*15f0*/  HADD2.F32 R13, -RZ, R32.H1_H1 ;  /* 0x30000020ff0d7230 */ /* 0x000fc40000004100 */
[----:B--2---:R-:W-:Y:S01]  /*1600*/  FADD.FTZ R31, -R28, 1 ;  /* 0x3f8000001c1f7421 */ /* 0x004fe20000010100 */
[----:B------:R-:W-:Y:S02]  /*1610*/  FMUL.FTZ R29, R29, R24 ;  /* 0x000000181d1d7220 */ /* 0x000fe40000410000 */
[----:B------:R-:W-:Y:S01]  /*1620*/  FADD.FTZ R13, R13, -UR22 ;  /* 0x800000160d0d7e21 */ /* 0x000fe20008010000 */
[----:B------:R-:W-:Y:S01]  /*1630*/  FMUL.FTZ R24, R2, R21 ;  /* 0x0000001502187220 */ /* 0x000fe20000410000 */
[----:B------:R-:W-:Y:S01]  /*1640*/  FFMA.FTZ R26, R26, R31, 1 ;  /* 0x3f8000001a1a7423 */ /* 0x000fe2000001001f */
[----:B------:R-:W-:Y:S01]  /*1650*/  FMUL.FTZ R31, R49, R28 ;  /* 0x0000001c311f7220 */ /* 0x000fe20000410000 */
[----:B------:R-:W-:Y:S01]  /*1660*/  FMUL.FTZ R13, R13, UR23 ;  /* 0x000000170d0d7c20 */ /* 0x000fe20008410000 */
[----:B------:R-:W-:Y:S02]  /*1670*/  HADD2.F32 R49, -RZ, R8.H1_H1 ;  /* 0x30000008ff317230 */ /* 0x000fe40000004100 */
[----:B------:R-:W-:Y:S01]  /*1680*/  FMUL.FTZ R31, R31, R26 ;  /* 0x0000001a1f1f7220 */ /* 0x000fe20000410000 */
[----:B------:R-:W-:-:S04]  /*1690*/  FFMA.FTZ R28, R4, R13, R33 ;  /* 0x0000000d041c7223 */ /* 0x000fc80000010021 */
[----:B------:R-:W-:-:S06]  /*16a0*/  FMUL.FTZ R48, R28, -1.4426950216293334961 ;  /* 0xbfb8aa3b1c307820 */ /* 0x000fcc0000410000 */
[----:B------:R-:W0:Y:S02]  /*16b0*/  MUFU.EX2 R48, R48 ;  /* 0x0000003000307308 */ /* 0x000e240000000800 */
[----:B0-----:R-:W-:-:S06]  /*16c0*/  FADD.FTZ R30, R48, 1 ;  /* 0x3f800000301e7421 */ /* 0x001fcc0000010000 */
[----:B------:R-:W0:Y:S02]  /*16d0*/  MUFU.RCP R30, R30 ;  /* 0x0000001e001e7308 */ /* 0x000e240000001000 */
[----:B0-----:R-:W-:Y:S01]  /*16e0*/  FADD.FTZ R19, -R30, 1 ;  /* 0x3f8000001e137421 */ /* 0x001fe20000010100 */
[----:B------:R-:W-:Y:S01]  /*16f0*/  FMUL.FTZ R18, R49, R30 ;  /* 0x0000001e31127220 */ /* 0x000fe20000410000 */
[----:B------:R-:W-:Y:S01]  /*1700*/  FMUL.FTZ R49, R4, R15 ;  /* 0x0000000f04317220 */ /* 0x000fe20000410000 */
[----:B------:R-:W-:Y:S01]  /*1710*/  FMUL.FTZ R30, R2, R17 ;  /* 0x00000011021e7220 */ /* 0x000fe20000410000 */
[----:B------:R-:W-:Y:S01]  /*1720*/  FFMA.FTZ R19, R28, R19, 1 ;  /* 0x3f8000001c137423 */ /* 0x000fe20000010013 */
[----:B------:R-:W-:-:S03]  /*1730*/  FADD.FTZ R28, RZ, R24 ;  /* 0x00000018ff1c7221 */ /* 0x000fc60000010000 */
[----:B------:R-:W-:Y:S01]  /*1740*/  FMUL.FTZ R18, R18, R19 ;  /* 0x0000001312127220 */ /* 0x000fe20000410000 */
[C---:B------:R-:W-:Y:S01]  /*1750*/  FFMA.FTZ R19, R11.reuse, R24, RZ ;  /* 0x000000180b137223 */ /* 0x040fe200000100ff */
[----:B------:R-:W-:Y:S01]  /*1760*/  FFMA.FTZ R11, R11, R21, RZ ;  /* 0x000000150b0b7223 */ /* 0x000fe200000100ff */
[----:B------:R-:W-:Y:S01]  /*1770*/  FADD.FTZ R24, RZ, R21 ;  /* 0x00000015ff187221 */ /* 0x000fe20000010000 */
[----:B------:R-:W-:Y:S01]  /*1780*/  FADD.FTZ R28, R49, R28 ;  /* 0x0000001c311c7221 */ /* 0x000fe20000010000 */
[----:B------:R-:W-:Y:S01]  /*1790*/  FFMA.FTZ R19, R10, R49, R19 ;  /* 0x000000310a137223 */ /* 0x000fe20000010013 */
[----:B------:R-:W-:Y:S01]  /*17a0*/  FFMA.FTZ R26, R14, R17, R11 ;  /* 0x000000110e1a7223 */ /* 0x000fe2000001000b */
[----:B------:R-:W-:Y:S01]  /*17b0*/  FFMA.FTZ R10, R10, R15, RZ ;  /* 0x0000000f0a0a7223 */ /* 0x000fe200000100ff */
[----:B------:R-:W-:Y:S01]  /*17c0*/  FADD.FTZ R24, R24, R17 ;  /* 0x0000001118187221 */ /* 0x000fe20000010000 */
[----:B------:R-:W-:Y:S01]  /*17d0*/  FFMA.FTZ R19, R14, R30, R19 ;  /* 0x0000001e0e137223 */ /* 0x000fe20000010013 */
[-C--:B------:R-:W-:Y:S01]  /*17e0*/  FMUL.FTZ R14, R4, R12.reuse ;  /* 0x0000000c040e7220 */ /* 0x080fe20000410000 */
[----:B------:R-:W-:Y:S01]  /*17f0*/  FADD.FTZ R17, R28, R30 ;  /* 0x0000001e1c117221 */ /* 0x000fe20000010000 */
[C---:B------:R-:W-:Y:S01]  /*1800*/  FFMA.FTZ R11, R23.reuse, R12, R10 ;  /* 0x0000000c170b7223 */ /* 0x040fe2000001000a */
[----:B------:R-:W-:Y:S01]  /*1810*/  FMUL.FTZ R10, R2, R25 ;  /* 0x00000019020a7220 */ /* 0x000fe20000410000 */
[----:B------:R-:W-:Y:S01]  /*1820*/  FFMA.FTZ R19, R23, R14, R19 ;  /* 0x0000000e17137223 */ /* 0x000fe20000010013 */
[----:B------:R-:W-:Y:S01]  /*1830*/  FADD.FTZ R17, R14, R17 ;  /* 0x000000110e117221 */ /* 0x000fe20000010000 */
[----:B------:R-:W-:Y:S01]  /*1840*/  FMUL.FTZ R21, R4, R29 ;  /* 0x0000001d04157220 */ /* 0x000fe20000410000 */
[----:B------:R-:W-:Y:S01]  /*1850*/  FADD.FTZ R15, RZ, R15 ;  /* 0x0000000fff0f7221 */ /* 0x000fe20000010000 */
[----:B------:R-:W-:Y:S01]  /*1860*/  FFMA.FTZ R19, R22, R10, R19 ;  /* 0x0000000a16137223 */ /* 0x000fe20000010013 */
[----:B------:R-:W-:Y:S01]  /*1870*/  FADD.FTZ R10, R17, R10 ;  /* 0x0000000a110a7221 */ /* 0x000fe20000010000 */
        /* <DEDUP_REMOVED lines=8> */
[----:B------:R-:W-:Y:S01]  /*1900*/  FFMA.FTZ R20, R20, R29, R11 ;  /* 0x0000001d14147223 */ /* 0x000fe2000001000b */
[----:B------:R-:W-:Y:S01]  /*1910*/  FADD.FTZ R24, R24, R25 ;  /* 0x0000001918187221 */ /* 0x000fe20000010000 */
[----:B------:R-:W-:Y:S01]  /*1920*/  FADD.FTZ R29, R12, R29 ;  /* 0x0000001d0c1d7221 */ /* 0x000fe20000010000 */
[C---:B------:R-:W-:Y:S01]  /*1930*/  FFMA.FTZ R19, R13.reuse, R14, R22 ;  /* 0x0000000e0d137223 */ /* 0x040fe20000010016 */
[----:B------:R-:W-:Y:S01]  /*1940*/  FADD.FTZ R10, R14, R17 ;  /* 0x000000110e0a7221 */ /* 0x000fe20000010000 */
[----:B------:R-:W-:Y:S01]  /*1950*/  FFMA.FTZ R12, R16, R31, R15 ;  /* 0x0000001f100c7223 */ /* 0x000fe2000001000f */
[----:B------:R-:W-:Y:S01]  /*1960*/  FADD.FTZ R14, R24, R31 ;  /* 0x0000001f180e7221 */ /* 0x000fe20000010000 */
[----:B------:R-:W-:Y:S01]  /*1970*/  FFMA.FTZ R13, R13, R18, R20 ;  /* 0x000000120d0d7223 */ /* 0x000fe20000010014 */
[----:B------:R-:W-:-:S07]  /*1980*/  FADD.FTZ R15, R29, R18 ;  /* 0x000000121d0f7221 */ /* 0x000fce0000010000 */
.L_x_862:
[----:B------:R-:W-:Y:S01]  /*1990*/  MOV R16, R10 ;  /* 0x0000000a00107202 */ /* 0x000fe20000000f00 */
[----:B------:R-:W-:Y:S01]  /*19a0*/  STS.128 [R45], R12 ;  /* 0x0000000c2d007388 */ /* 0x000fe20000000c00 */
[C---:B------:R-:W-:Y:S01]  /*19b0*/  ISETP.GT.AND P1, PT, R0.reuse, 0x1e, PT ;  /* 0x0000001e0000780c */ /* 0x040fe20003f24270 */
[----:B------:R-:W-:Y:S01]  /*19c0*/  BSSY.RECONVERGENT B0, `(.L_x_863) ;  /* 0x0000020000007945 */ /* 0x000fe20003800200 */
[----:B------:R-:W-:Y:S01]  /*19d0*/  ISETP.GT.AND P3, PT, R0, 0xf, PT ;  /* 0x0000000f0000780c */ /* 0x000fe20003f64270 */
[----:B------:R-:W0:Y:S01]  /*19e0*/  SHFL.DOWN PT, R10, R19, 0x1, 0x1f ;  /* 0x08201f00130a7f89 */ /* 0x000e2200000e0000 */
[C---:B------:R-:W-:Y:S02]  /*19f0*/  ISETP.NE.AND P2, PT, R6.reuse, RZ, PT ;  /* 0x000000ff0600720c */ /* 0x040fe40003f45270 */
[----:B------:R-:W-:Y:S01]  /*1a00*/  ISETP.GT.U32.AND P5, PT, R6, 0x3, PT ;  /* 0x000000030600780c */ /* 0x000fe20003fa4070 */
        /* <DEDUP_REMOVED lines=27> */
.L_x_864:
[----:B------:R-:W-:Y:S05]  /*1bc0*/  BSYNC.RECONVERGENT B0 ;  /* 0x0000000000007941 */ /* 0x000fea0003800200 */
.L_x_863:
        /* <DEDUP_REMOVED lines=15> */
.L_x_866:
[----:B------:R-:W-:Y:S05]  /*1cc0*/  BSYNC.RECONVERGENT B0 ;  /* 0x0000000000007941 */ /* 0x000fea0003800200 */
.L_x_865:
        /* <DEDUP_REMOVED lines=158> */
.L_x_868:
[----:B------:R-:W-:Y:S05]  /*26b0*/  BSYNC.RECONVERGENT B0 ;  /* 0x0000000000007941 */ /* 0x000fea0003800200 */
.L_x_867:
[----:B------:R-:W-:Y:S04]  /*26c0*/  BSSY.RECONVERGENT B0, `(.L_x_869) ;  /* 0x000001c000007945 */ /* 0x000fe80003800200 */
[----:B------:R-:W-:Y:S05]  /*26d0*/  @P5 BRA `(.L_x_870) ;  /* 0x0000000000685947 */ /* 0x000fea0003800000 */
[----:B--2---:R-:W2:Y:S08]  /*26e0*/  LDC.64 R16, c[0x0][0x3f8] ;  /* 0x0000fe00ff107b82 */ /* 0x004eb00000000a00 */
[----:B-1----:R-:W1:Y:S01]  /*26f0*/  LDC.64 R18, c[0x0][0x3d8] ;  /* 0x0000f600ff127b82 */ /* 0x002e620000000a00 */
[----:B--2---:R-:W-:Y:S01]  /*2700*/  IMAD.WIDE.U32 R20, R16, 0x3, RZ ;  /* 0x0000000310147825 */ /* 0x004fe200078e00ff */
        /* <DEDUP_REMOVED lines=23> */
.L_x_870:
[----:B------:R-:W-:Y:S05]  /*2880*/  BSYNC.RECONVERGENT B0 ;  /* 0x0000000000007941 */ /* 0x000fea0003800200 */
.L_x_869:
        /* <DEDUP_REMOVED lines=30> */
.L_x_873:
[----:B----4-:R-:W2:Y:S04]  /*2a70*/  LDG.E.STRONG.GPU R12, desc[UR16][R14.64] ;  /* 0x000000100e0c7981 */ /* 0x010ea8000c1ef900 */
[----:B--2---:R-:W-:Y:S01]  /*2a80*/  CCTL.IVALL ;  /* 0x00000000ff00798f */ /* 0x004fe20002000000 */
[----:B------:R-:W-:Y:S05]  /*2a90*/  YIELD ;  /* 0x0000000000007946 */ /* 0x000fea0003800000 */
[----:B------:R-:W-:-:S13]  /*2aa0*/  ISETP.NE.AND P1, PT, R12, R19, PT ;  /* 0x000000130c00720c */ /* 0x000fda0003f25270 */
[----:B------:R-:W-:Y:S05]  /*2ab0*/  @P1 BRA `(.L_x_873) ;  /* 0xfffffffc00ec1947 */ /* 0x000fea000383ffff */
.L_x_872:
        /* <DEDUP_REMOVED lines=14> */
.L_x_875:
        /* <DEDUP_REMOVED lines=24> */
[----:B------:R-:W-:Y:S02]  /*2d20*/  MOV R18, UR30 ;  /* 0x0000001e00127c02 */ /* 0x000fe40008000f00 */
[----:B-1----:R-:W-:-:S06]  /*2d30*/  MOV R19, UR31 ;  /* 0x0000001f00137c02 */ /* 0x002fcc0008000f00 */
        /* <DEDUP_REMOVED lines=58> */
.L_x_874:
        /* <DEDUP_REMOVED lines=10> */
[C---:B------:R-:W-:Y:S02]  /*3180*/  IADD3 R18, PT, PT, R20.reuse, 0x3, RZ ;  /* 0x0000000314127810 */ /* 0x040fe40007ffe0ff */
[----:B--2---:R-:W-:Y:S02]  /*3190*/  IADD3 R16, PT, PT, R20, 0x2, RZ ;  /* 0x0000000214107810 */ /* 0x004fe40007ffe0ff */
        /* <DEDUP_REMOVED lines=31> */
.L_x_876:
[----:B------:R-:W-:Y:S05]  /*3390*/  BRA.U !UP1, `(.L_x_871) ;  /* 0x0000000109887547 */ /* 0x000fea000b800000 */
[----:B------:R-:W-:Y:S02]  /*33a0*/  UISETP.NE.AND UP0, UPT, UR12, 0x1, UPT ;  /* 0x000000010c00788c */ /* 0x000fe4000bf05270 */
[----:B------:R-:W-:-:S06]  /*33b0*/  ULOP3.LUT UR11, UR19, 0x1, URZ, 0xc0, !UPT ;  /* 0x00000001130b7892 */ /* 0x000fcc000f8ec0ff */
[----:B--2---:R-:W-:Y:S01]  /*33c0*/  MOV R16, UR11 ;  /* 0x0000000b00107c02 */ /* 0x004fe20008000f00 */
        /* <DEDUP_REMOVED lines=19> */
.L_x_877:
        /* <DEDUP_REMOVED lines=11> */
.L_x_878:
[----:B------:R-:W-:Y:S05]  /*35b0*/  BSYNC.RECONVERGENT B0 ;  /* 0x0000000000007941 */ /* 0x000fea0003800200 */
.L_x_871:
[----:B------:R-:W5:Y:S01]  /*35c0*/  S2UR UR7, SR_CgaCtaId ;  /* 0x00000000000779c3 */ /* 0x000f620000008800 */
[----:B------:R-:W-:Y:S01]  /*35d0*/  UMOV UR6, 0x400 ;  /* 0x0000040000067882 */ /* 0x000fe20000000000 */
[--C-:B--2-4-:R-:W-:Y:S01]  /*35e0*/  HADD2.F32 R16, -RZ, R40.reuse.H0_H0 ;  /* 0x20000028ff107230 */ /* 0x114fe20000004100 */
[----:B------:R-:W2:Y:S01]  /*35f0*/  LDCU.64 UR24, c[0x0][0x400] ;  /* 0x00008000ff1877ac */ /* 0x000ea20008000a00 */
[----:B------:R-:W-:-:S05]  /*3600*/  HADD2.F32 R40, -RZ, R40.H1_H1 ;  /* 0x30000028ff287230 */ /* 0x000fca0000004100 */
[----:B------:R-:W-:-:S04]  /*3610*/  FADD.FTZ R40, R40, -UR22 ;  /* 0x8000001628287e21 */ /* 0x000fc80008010000 */
[----:B------:R-:W-:Y:S01]  /*3620*/  FMUL.FTZ R40, R40, UR23 ;  /* 0x0000001728287c20 */ /* 0x000fe20008410000 */
[----:B-----5:R-:W-:-:S09]  /*3630*/  ULEA UR6, UR7, UR6, 0x18 ;  /* 0x0000000607067291 */ /* 0x020fd2000f8ec0ff */
[----:B------:R-:W-:Y:S01]  /*3640*/  @!P2 STS.64 [UR6+0x30], R10 ;  /* 0x0000300aff00a988 */ /* 0x000fe20008000a06 */
[----:B------:R-:W-:Y:S06]  /*3650*/  BAR.SYNC.DEFER_BLOCKING 0x0 ;  /* 0x0000000000007b1d */ /* 0x000fec0000010000 */
[----:B------:R-:W4:Y:S01]  /*3660*/  LDS.64 R12, [UR6+0x30] ;  /* 0x00003006ff0c7984 */ /* 0x000f220008000a00 */
[----:B------:R-:W4:Y:S02]  /*3670*/  LDCU UR6, c[0x0][0x42c] ;  /* 0x00008580ff0677ac */ /* 0x000f240008000800 */
[----:B----4-:R-:W-:Y:S01]  /*3680*/  FMUL.FTZ R14, R12, UR6 ;  /* 0x000000060c0e7c20 */ /* 0x010fe20008410000 */
[----:B------:R-:W-:Y:S01]  /*3690*/  FADD.FTZ R12, R16, -UR22 ;  /* 0x80000016100c7e21 */ /* 0x000fe20008010000 */
[----:B------:R-:W-:Y:S01]  /*36a0*/  FMUL.FTZ R15, R13, UR6 ;  /* 0x000000060d0f7c20 */ /* 0x000fe20008410000 */
[----:B------:R-:W-:-:S02]  /*36b0*/  HADD2.F32 R13, -RZ, R39.H0_H0 ;  /* 0x20000027ff0d7230 */ /* 0x000fc40000004100 */
[----:B------:R-:W-:Y:S02]  /*36c0*/  HADD2.F32 R39, -RZ, R39.H1_H1 ;  /* 0x30000027ff277230 */ /* 0x000fe40000004100 */
[----:B------:R-:W-:Y:S01]  /*36d0*/  FMUL.FTZ R23, R12, UR23 ;  /* 0x000000170c177c20 */ /* 0x000fe20008410000 */
[----:B------:R-:W-:Y:S01]  /*36e0*/  HADD2.F32 R16, -RZ, R38.H0_H0 ;  /* 0x20000026ff107230 */ /* 0x000fe20000004100 */
[----:B--2---:R-:W-:Y:S06]  /*36f0*/  @!P4 BRA `(.L_x_879) ;  /* 0x000000000048c947 */ /* 0x004fec0003800000 */
[----:B0--3--:R-:W-:Y:S01]  /*3700*/  FFMA.FTZ R11, R4, R40, R33 ;  /* 0x00000028040b7223 */ /* 0x009fe20000010021 */
[----:B------:R-:W-:-:S03]  /*3710*/  FFMA.FTZ R10, R2, R23, R35 ;  /* 0x00000017020a7223 */ /* 0x000fc60000010023 */
[----:B-1----:R-:W-:Y:S01]  /*3720*/  FMUL.FTZ R19, R11, -1.4426950216293334961 ;  /* 0xbfb8aa3b0b137820 */ /* 0x002fe20000410000 */
        /* <DEDUP_REMOVED lines=15> */
.L_x_879:
[----:B------:R-:W-:Y:S04]  /*3820*/  BSSY.RECONVERGENT B0, `(.L_x_880) ;  /* 0x0000014000007945 */ /* 0x000fe80003800200 */
[----:B------:R-:W-:Y:S05]  /*3830*/  @P0 BRA `(.L_x_881) ;  /* 0x0000000000480947 */ /* 0x000fea0003800000 */
[----:B------:R-:W1:Y:S01]  /*3840*/  LDCU.64 UR12, c[0x0][0x3f8] ;  /* 0x00007f00ff0c77ac */ /* 0x000e620008000a00 */
[C-C-:B0--3--:R-:W-:Y:S01]  /*3850*/  FFMA.FTZ R11, R14.reuse, R23, R15.reuse ;  /* 0x000000170e0b7223 */ /* 0x149fe2000001000f */
[----:B------:R-:W-:Y:S01]  /*3860*/  MOV R10, R52 ;  /* 0x00000034000a7202 */ /* 0x000fe20000000f00 */
[----:B------:R-:W-:Y:S01]  /*3870*/  FFMA.FTZ R17, R14, R40, R15 ;  /* 0x000000280e117223 */ /* 0x000fe2000001000f */
[----:B------:R-:W0:Y:S01]  /*3880*/  LDCU.64 UR6, c[0x0][0x380] ;  /* 0x00007000ff0677ac */ /* 0x000e220008000a00 */
[----:B------:R-:W-:Y:S01]  /*3890*/  FFMA.FTZ R13, R2, R13, -R11 ;  /* 0x0000000d020d7223 */ /* 0x000fe2000001080b */
[----:B------:R-:W-:Y:S01]  /*38a0*/  MOV R11, R51 ;  /* 0x00000033000b7202 */ /* 0x000fe20000000f00 */
[----:B------:R-:W-:Y:S02]  /*38b0*/  FFMA.FTZ R17, R4, R39, -R17 ;  /* 0x0000002704117223 */ /* 0x000fe40000010811 */
[----:B------:R-:W-:Y:S02]  /*38c0*/  FMUL.FTZ R18, R13, UR23 ;  /* 0x000000170d127c20 */ /* 0x000fe40008410000 */
[----:B------:R-:W-:-:S05]  /*38d0*/  FMUL.FTZ R17, R17, UR23 ;  /* 0x0000001711117c20 */ /* 0x000fca0008410000 */
[----:B------:R-:W-:Y:S01]  /*38e0*/  F2FP.F16.F32.PACK_AB R17, R17, R18 ;  /* 0x000000121111723e */ /* 0x000fe200000000ff */
[----:B-1----:R-:W-:Y:S02]  /*38f0*/  IMAD R19, R3, UR12, RZ ;  /* 0x0000000c03137c24 */ /* 0x002fe4000f8e02ff */
[----:B------:R-:W-:-:S04]  /*3900*/  IMAD.WIDE.U32 R10, R46, UR12, R10 ;  /* 0x0000000c2e0a7c25 */ /* 0x000fc8000f8e000a */
[----:B------:R-:W-:Y:S01]  /*3910*/  IMAD R19, R46, UR13, R19 ;  /* 0x0000000d2e137c24 */ /* 0x000fe2000f8e0213 */
[----:B0-----:R-:W-:-:S04]  /*3920*/  LEA R12, P0, R10, UR6, 0x1 ;  /* 0x000000060a0c7c11 */ /* 0x001fc8000f8008ff */
[----:B------:R-:W-:-:S04]  /*3930*/  IADD3 R19, PT, PT, R11, R19, RZ ;  /* 0x000000130b137210 */ /* 0x000fc80007ffe0ff */
[----:B------:R-:W-:-:S05]  /*3940*/  LEA.HI.X R13, R10, UR7, R19, 0x1, P0 ;  /* 0x000000070a0d7c11 */ /* 0x000fca00080f0c13 */
[----:B------:R2:W-:Y:S02]  /*3950*/  STG.E desc[UR16][R12.64], R17 ;  /* 0x000000110c007986 */ /* 0x0005e4000c101910 */
.L_x_881:
[----:B------:R-:W-:Y:S05]  /*3960*/  BSYNC.RECONVERGENT B0 ;  /* 0x0000000000007941 */ /* 0x000fea0003800200 */
.L_x_880:
[----:B0--3--:R-:W-:Y:S01]  /*3970*/  HADD2.F32 R10, -RZ, R36.H0_H0 ;  /* 0x20000024ff0a7230 */ /* 0x009fe20000004100 */
        /* <DEDUP_REMOVED lines=9> */
[----:B--2---:R-:W-:Y:S01]  /*3a10*/  FMUL.FTZ R12, R16, UR23 ;  /* 0x00000017100c7c20 */ /* 0x004fe20008410000 */
[----:B------:R-:W-:Y:S01]  /*3a20*/  FADD.FTZ R11, R11, -UR22 ;  /* 0x800000160b0b7e21 */ /* 0x000fe20008010000 */
[----:B------:R-:W-:Y:S01]  /*3a30*/  FMUL.FTZ R38, R38, UR23 ;  /* 0x0000001726267c20 */ /* 0x000fe20008410000 */
[----:B------:R-:W-:Y:S01]  /*3a40*/  FADD.FTZ R18, R32, -UR22 ;  /* 0x8000001620127e21 */ /* 0x000fe20008010000 */
[----:B------:R-:W-:Y:S01]  /*3a50*/  FMUL.FTZ R20, R10, UR23 ;  /* 0x000000170a147c20 */ /* 0x000fe20008410000 */
        /* <DEDUP_REMOVED lines=35> */
.L_x_882:
        /* <DEDUP_REMOVED lines=18> */
.L_x_884:
[----:B------:R-:W-:Y:S05]  /*3db0*/  BSYNC.RECONVERGENT B0 ;  /* 0x0000000000007941 */ /* 0x000fea0003800200 */
.L_x_883:
        /* <DEDUP_REMOVED lines=21> */
.L_x_885:
        /* <DEDUP_REMOVED lines=15> */
[----:B------:R-:W-:Y:S02]  /*4000*/  F2FP.F16.F32.PACK_AB R11, R14, R19 ;  /* 0x000000130e0b723e */ /* 0x000fe400000000ff */
[----:B------:R-:W-:-:S05]  /*4010*/  LEA.HI.X R13, R10, UR13, R13, 0x1, P0 ;  /* 0x0000000d0a0d7c11 */ /* 0x000fca00080f0c0d */
[----:B------:R1:W-:Y:S02]  /*4020*/  STG.E desc[UR16][R12.64], R11 ;  /* 0x0000000b0c007986 */ /* 0x0003e4000c101910 */
.L_x_887:
[----:B------:R-:W-:Y:S05]  /*4030*/  BSYNC.RECONVERGENT B0 ;  /* 0x0000000000007941 */ /* 0x000fea0003800200 */
.L_x_886:
        /* <DEDUP_REMOVED lines=21> */
.L_x_888:
[----:B------:R-:W-:Y:S01]  /*4190*/  ISETP.GE.AND.EX P2, PT, R9, UR25, PT, P2 ;  /* 0x0000001909007c0c */ /* 0x000fe2000bf46320 */
[----:B------:R-:W-:Y:S01]  /*41a0*/  FFMA.FTZ R17, R2, R10, -R17 ;  /* 0x0000000a02117223 */ /* 0x000fe20000010811 */
[----:B------:R-:W-:Y:S01]  /*41b0*/  FFMA.FTZ R15, R4, R8, -R15 ;  /* 0x00000008040f7223 */ /* 0x000fe2000001080f */
[----:B------:R-:W-:Y:S02]  /*41c0*/  BSSY.RECONVERGENT B0, `(.L_x_889) ;  /* 0x000000f000007945 */ /* 0x000fe40003800200 */
[----:B01----:R-:W-:Y:S01]  /*41d0*/  FMUL.FTZ R13, R17, UR23 ;  /* 0x00000017110d7c20 */ /* 0x003fe20008410000 */
        /* <DEDUP_REMOVED lines=13> */
.L_x_890:
[----:B------:R-:W-:Y:S05]  /*42b0*/  BSYNC.RECONVERGENT B0 ;  /* 0x0000000000007941 */ /* 0x000fea0003800200 */
.L_x_889:
[----:B------:R-:W-:Y:S02]  /*42c0*/  UIADD3 UR10, UPT, UPT, UR18, UR10, URZ ;  /* 0x0000000a120a7290 */ /* 0x000fe4000fffe0ff */
[----:B------:R-:W-:Y:S02]  /*42d0*/  UIADD3 UR4, UPT, UPT, UR4, 0x1, URZ ;  /* 0x0000000104047890 */ /* 0x000fe4000fffe0ff */
[----:B------:R-:W-:-:S09]  /*42e0*/  UISETP.GE.AND UP0, UPT, UR10, UR8, UPT ;  /* 0x000000080a00728c */ /* 0x000fd2000bf06270 */
[----:B------:R-:W-:Y:S05]  /*42f0*/  BRA.U !UP0, `(.L_x_891) ;  /* 0xffffffbd08d07547 */ /* 0x000fea000b83ffff */
.L_x_860:
[----:B------:R-:W1:Y:S01]  /*4300*/  LDC R4, c[0x0][0x370] ;  /* 0x0000dc00ff047b82 */ /* 0x000e620000000800 */
[----:B------:R-:W-:Y:S01]  /*4310*/  ISETP.NE.AND P2, PT, R6, RZ, PT ;  /* 0x000000ff0600720c */ /* 0x000fe20003f45270 */
[----:B------:R-:W-:Y:S06]  /*4320*/  BSSY.RECONVERGENT B0, `(.L_x_892) ;  /* 0x0000011000007945 */ /* 0x000fec0003800200 */
[----:B------:R-:W2:Y:S08]  /*4330*/  LDC R7, c[0x0][0x374] ;  /* 0x0000dd00ff077b82 */ /* 0x000eb00000000800 */
[----:B------:R-:W3:Y:S01]  /*4340*/  LDC.64 R2, c[0x0][0x3c8] ;  /* 0x0000f200ff027b82 */ /* 0x000ee20000000a00 */
[----:B-1----:R-:W-:-:S02]  /*4350*/  IADD3 R5, PT, PT, R4, -0x1, RZ ;  /* 0xffffffff04057810 */ /* 0x002fc40007ffe0ff */
[----:B------:R-:W-:Y:S02]  /*4360*/  ISETP.NE.AND P1, PT, R4, 0x1, PT ;  /* 0x000000010400780c */ /* 0x000fe40003f25270 */
[----:B--2---:R-:W-:-:S04]  /*4370*/  IADD3 R0, PT, PT, R7, -0x1, RZ ;  /* 0xffffffff07007810 */ /* 0x004fc80007ffe0ff */
        /* <DEDUP_REMOVED lines=11> */
.L_x_893:
[----:B------:R-:W-:Y:S05]  /*4430*/  BSYNC.RECONVERGENT B0 ;  /* 0x0000000000007941 */ /* 0x000fea0003800200 */
.L_x_892:
[----:B------:R-:W-:Y:S05]  /*4440*/  @P0 EXIT ;  /* 0x000000000000094d */ /* 0x000fea0003800000 */
[----:B------:R-:W-:Y:S05]  /*4450*/  @P2 BRA `(.L_x_894) ;  /* 0x0000000000202947 */ /* 0x000fea0003800000 */
[----:B------:R-:W-:-:S05]  /*4460*/  IMAD R0, R4, R7, RZ ;  /* 0x0000000704007224 */ /* 0x000fca00078e02ff */
[----:B------:R-:W-:-:S13]  /*4470*/  ISETP.NE.AND P0, PT, R0, -0x1, PT ;  /* 0xffffffff0000780c */ /* 0x000fda0003f05270 */
[----:B------:R-:W-:Y:S05]  /*4480*/  @!P0 BRA `(.L_x_894) ;  /* 0x0000000000148947 */ /* 0x000fea0003800000 */
.L_x_895:
[----:B-1----:R-:W2:Y:S04]  /*4490*/  LDG.E.STRONG.GPU R5, desc[UR16][R2.64] ;  /* 0x0000001002057981 */ /* 0x002ea8000c1ef900 */
[----:B--2---:R-:W-:Y:S01]  /*44a0*/  CCTL.IVALL ;  /* 0x00000000ff00798f */ /* 0x004fe20002000000 */
[----:B------:R-:W-:Y:S05]  /*44b0*/  YIELD ;  /* 0x0000000000007946 */ /* 0x000fea0003800000 */
[----:B------:R-:W-:-:S13]  /*44c0*/  ISETP.NE.AND P0, PT, R5, R0, PT ;  /* 0x000000000500720c */ /* 0x000fda0003f05270 */
[----:B------:R-:W-:Y:S05]  /*44d0*/  @P0 BRA `(.L_x_895) ;  /* 0xfffffffc00ec0947 */ /* 0x000fea000383ffff */
.L_x_894:
        /* <DEDUP_REMOVED lines=14> */
[----:B0-----:R-:W-:Y:S02]  /*45c0*/  IADD3.X R11, PT, PT, RZ, R19, RZ, P1, !PT ;  /* 0x00000013ff0b7210 */ /* 0x001fe40000ffe4ff */
[----:B------:R-:W-:Y:S02]  /*45d0*/  LOP3.LUT R2, RZ, R6, RZ, 0x33, !PT ;  /* 0x00000006ff027212 */ /* 0x000fe400078e33ff */
[----:B------:R-:W-:-:S02]  /*45e0*/  ISETP.GT.AND.EX P0, PT, R0, R11, PT, P0 ;  /* 0x0000000b0000720c */ /* 0x000fc40003f04300 */
[----:B------:R-:W-:Y:S02]  /*45f0*/  LEA R13, R5, R5, 0x1 ;  /* 0x00000005050d7211 */ /* 0x000fe400078e08ff */
[----:B------:R-:W-:Y:S01]  /*4600*/  SEL R7, R3, R8, P0 ;  /* 0x0000000803077207 */ /* 0x000fe20000000000 */
[----:B------:R-:W-:-:S03]  /*4610*/  IMAD.WIDE.U32 R8, R4, 0x3, RZ ;  /* 0x0000000304087825 */ /* 0x000fc600078e00ff */
[----:B------:R-:W-:Y:S02]  /*4620*/  IADD3 R18, P1, PT, R2, R7, RZ ;  /* 0x0000000702127210 */ /* 0x000fe40007f3e0ff */
[----:B------:R-:W-:Y:S02]  /*4630*/  LOP3.LUT R2, RZ, R19, RZ, 0x33, !PT ;  /* 0x00000013ff027212 */ /* 0x000fe400078e33ff */
[----:B------:R-:W-:Y:S02]  /*4640*/  SEL R7, R0, R11, P0 ;  /* 0x0000000b00077207 */ /* 0x000fe40000000000 */
[----:B------:R-:W-:Y:S02]  /*4650*/  LOP3.LUT R10, R18, 0x180, RZ, 0xc0, !PT ;  /* 0x00000180120a7812 */ /* 0x000fe400078ec0ff */
[----:B------:R-:W-:Y:S02]  /*4660*/  IADD3.X R7, PT, PT, R2, R7, RZ, P1, !PT ;  /* 0x0000000702077210 */ /* 0x000fe40000ffe4ff */
[----:B------:R-:W-:-:S02]  /*4670*/  ISETP.NE.U32.AND P1, PT, R10, 0x180, PT ;  /* 0x000001800a00780c */ /* 0x000fc40003f25070 */
[----:B------:R-:W-:Y:S02]  /*4680*/  IADD3 R13, PT, PT, R9, R13, RZ ;  /* 0x0000000d090d7210 */ /* 0x000fe40007ffe0ff */
[----:B------:R-:W-:Y:S02]  /*4690*/  ISETP.NE.AND.EX P1, PT, RZ, RZ, PT, P1 ;  /* 0x000000ffff00720c */ /* 0x000fe40003f25310 */
[----:B------:R-:W-:Y:S02]  /*46a0*/  LEA.HI R29, P2, R13, R8, RZ, 0x1 ;  /* 0x000000080d1d7211 */ /* 0x000fe400078508ff */
[----:B------:R-:W-:Y:S02]  /*46b0*/  ISETP.GE.U32.AND P0, PT, R18, 0x180, PT ;  /* 0x000001801200780c */ /* 0x000fe40003f06070 */
[----:B------:R-:W-:Y:S02]  /*46c0*/  IADD3.X R34, PT, PT, RZ, R13, RZ, P2, !PT ;  /* 0x0000000dff227210 */ /* 0x000fe400017fe4ff */
[----:B------:R-:W-:-:S02]  /*46d0*/  ISETP.GE.U32.AND.EX P0, PT, R7, RZ, PT, P0 ;  /* 0x000000ff0700720c */ /* 0x000fc40003f06100 */
[--C-:B------:R-:W-:Y:S02]  /*46e0*/  SHF.R.S64 R29, R29, 0x1, R34.reuse ;  /* 0x000000011d1d7819 */ /* 0x100fe40000001022 */
[----:B------:R-:W-:Y:S01]  /*46f0*/  SHF.R.S32.HI R34, RZ, 0x1, R34 ;  /* 0x00000001ff227819 */ /* 0x000fe20000011422 */
[----:B------:R-:W-:Y:S08]  /*4700*/  @!P1 BRA `(.L_x_897) ;  /* 0x0000000000e09947 */ /* 0x000ff00003800000 */
[----:B------:R-:W0:Y:S01]  /*4710*/  LDCU.64 UR4, c[0x0][0x3d8] ;  /* 0x00007b00ff0477ac */ /* 0x000e220008000a00 */
[----:B------:R-:W-:Y:S01]  /*4720*/  SHF.R.U64 R18, R18, 0x7, R7 ;  /* 0x0000000712127819 */ /* 0x000fe20000001207 */
[----:B------:R-:W-:Y:S01]  /*4730*/  IMAD.WIDE.U32 R8, R4, 0x4, RZ ;  /* 0x0000000404087825 */ /* 0x000fe200078e00ff */
        /* <DEDUP_REMOVED lines=8> */
[----:B------:R-:W-:Y:S02]  /*47c0*/  SHF.L.U64.HI R32, R3, 0x2, R0 ;  /* 0x0000000203207819 */ /* 0x000fe40000010200 */
[----:B------:R-:W-:Y:S02]  /*47d0*/  IADD3 R6, P3, PT, R7, R6, RZ ;  /* 0x0000000607067210 */ /* 0x000fe40007f7e0ff */
[C---:B0-----:R-:W-:Y:S02]  /*47e0*/  IADD3 R26, P1, PT, R22.reuse, UR4, RZ ;  /* 0x00000004161a7c10 */ /* 0x041fe4000ff3e0ff */
[----:B------:R-:W-:Y:S02]  /*47f0*/  SHF.L.U32 R7, R5, 0x2, RZ ;  /* 0x0000000205077819 */ /* 0x000fe400000006ff */
        /* <DEDUP_REMOVED lines=10> */
.L_x_898:
        /* <DEDUP_REMOVED lines=25> */
[-C--:B------:R-:W-:Y:S02]  /*4a30*/  MOV R13, R25.reuse ;  /* 0x00000019000d7202 */ /* 0x080fe40000000f00 */
[----:B---3--:R-:W-:Y:S01]  /*4a40*/  F2FP.BF16.F32.PACK_AB R21, R17, R14 ;  /* 0x0000000e1115723e */ /* 0x008fe200000010ff */
[----:B------:R0:W-:Y:S04]  /*4a50*/  STG.E desc[UR16][R10.64], R7 ;  /* 0x000000070a007986 */ /* 0x0001e8000c101910 */
[----:B------:R0:W-:Y:S01]  /*4a60*/  STG.E desc[UR16][R12.64], R21 ;  /* 0x000000150c007986 */ /* 0x0001e2000c101910 */
[----:B------:R-:W-:Y:S01]  /*4a70*/  IADD3.X R25, PT, PT, RZ, R25, RZ, P3, !PT ;  /* 0x00000019ff197210 */ /* 0x000fe20001ffe4ff */
[----:B------:R-:W-:Y:S06]  /*4a80*/  @P1 BRA `(.L_x_898) ;  /* 0xfffffffc00841947 */ /* 0x000fec000383ffff */
.L_x_897:
[----:B------:R-:W-:Y:S05]  /*4a90*/  BSYNC.RECONVERGENT B0 ;  /* 0x0000000000007941 */ /* 0x000fea0003800200 */
.L_x_896:
        /* <DEDUP_REMOVED lines=10> */
.L_x_899:
        /* <DEDUP_REMOVED lines=19> */
[----:B--2---:R-:W-:Y:S02]  /*4c70*/  IADD3 R22, P0, PT, R23, UR8, RZ ;  /* 0x0000000817167c10 */ /* 0x004fe4000ff1e0ff */
[----:B---3--:R-:W-:Y:S02]  /*4c80*/  F2FP.BF16.F32.PACK_AB R25, R13, R10 ;  /* 0x0000000a0d19723e */ /* 0x008fe400000010ff */
[----:B------:R-:W-:-:S02]  /*4c90*/  IADD3 R10, P1, PT, R23, UR4, RZ ;  /* 0x00000004170a7c10 */ /* 0x000fc4000ff3e0ff */
[----:B------:R-:W-:Y:S02]  /*4ca0*/  IADD3.X R23, PT, PT, R24, UR9, RZ, P0, !PT ;  /* 0x0000000918177c10 */ /* 0x000fe400087fe4ff */
[----:B------:R-:W-:Y:S02]  /*4cb0*/  IADD3.X R11, PT, PT, R11, UR5, RZ, P1, !PT ;  /* 0x000000050b0b7c10 */ /* 0x000fe40008ffe4ff */
[----:B----4-:R-:W-:Y:S02]  /*4cc0*/  F2FP.BF16.F32.PACK_AB R27, R17, R14 ;  /* 0x0000000e111b723e */ /* 0x010fe400000010ff */
[C---:B------:R-:W-:Y:S02]  /*4cd0*/  IADD3 R16, P0, PT, R10.reuse, R5, RZ ;  /* 0x000000050a107210 */ /* 0x040fe40007f1e0ff */
[C---:B------:R-:W-:Y:S02]  /*4ce0*/  IADD3 R12, P1, PT, R10.reuse, R7, RZ ;  /* 0x000000070a0c7210 */ /* 0x040fe40007f3e0ff */
[----:B------:R-:W-:-:S02]  /*4cf0*/  IADD3 R14, P2, PT, R10, R9, RZ ;  /* 0x000000090a0e7210 */ /* 0x000fc40007f5e0ff */
[C---:B------:R-:W-:Y:S02]  /*4d00*/  IADD3.X R17, PT, PT, R11.reuse, R4, RZ, P0, !PT ;  /* 0x000000040b117210 */ /* 0x040fe400007fe4ff */
        /* <DEDUP_REMOVED lines=9> */
[----:B0-----:R-:W-:Y:S02]  /*4da0*/  IADD3.X R25, PT, PT, RZ, R19, RZ, P0, !PT ;  /* 0x00000013ff197210 */ /* 0x001fe400007fe4ff */
        /* <DEDUP_REMOVED lines=48> */
.L_x_900:
        /* <DEDUP_REMOVED lines=13> */
.L_x_3421:


//--------------------- .text._Z35group_norm_nhwc_bwd_one_pass_kernelI11Fp16IOBf16WLi256ELi8ELi128EEv26Group_norm_nhwc_bwd_params --------------------------
	.section	.text._Z35group_norm_nhwc_bwd_one_pass_kernelI11Fp16IOBf16WLi256ELi8ELi128EEv26Group_norm_nhwc_bwd_params,"ax",@progbits
	.align	128
        .global         _Z35group_norm_nhwc_bwd_one_pass_kernelI11Fp16IOBf16WLi256ELi8ELi128EEv26Group_norm_nhwc_bwd_params
        .type           _Z35group_norm_nhwc_bwd_one_pass_kernelI11Fp16IOBf16WLi256ELi8ELi128EEv26Group_norm_nhwc_bwd_params,@function
        .size           _Z35group_norm_nhwc_bwd_one_pass_kernelI11Fp16IOBf16WLi256ELi8ELi128EEv26Group_norm_nhwc_bwd_params,(.L_x_3422 - _Z35group_norm_nhwc_bwd_one_pass_kernelI11Fp16IOBf16WLi256ELi8ELi128EEv26Group_norm_nhwc_bwd_params)
        .other          _Z35group_norm_nhwc_bwd_one_pass_kernelI11Fp16IOBf16WLi256ELi8ELi128EEv26Group_norm_nhwc_bwd_params,@"STO_CUDA_ENTRY STV_DEFAULT"
_Z35group_norm_nhwc_bwd_one_pass_kernelI11Fp16IOBf16WLi256ELi8ELi128EEv26Group_norm_nhwc_bwd_params:
.text._Z35group_norm_nhwc_bwd_one_pass_kernelI11Fp16IOBf16WLi256ELi8ELi128EEv26Group_norm_nhwc_bwd_params:
        /* <DEDUP_REMOVED lines=25> */
.L_x_944:
        /* <DEDUP_REMOVED lines=17> */
[----:B------:R-:W-:-:S11]  /*02a0*/  SHF.R.S32.HI R31, RZ, 0x1f, R27 ;  /* 0x0000001fff1f7819 */ /* 0x000fd6000001141b */
[----:B------:R-:W1:Y:S01]  /*02b0*/  @!P2 LDC.64 R28, c[0x0][0x398] ;  /* 0x0000e600ff1cab82 */ /* 0x000e620000000a00 */
[----:B0-----:R-:W-:-:S04]  /*02c0*/  IADD3 R10, PT, PT, R9, 0xffffffe, RZ ;  /* 0x0ffffffe090a7810 */ /* 0x001fc80007ffe0ff */
        /* <DEDUP_REMOVED lines=17> */
[----:B------:R-:W-:Y:S01]  /*03e0*/  ISETP.NE.AND P4, PT, R15, RZ, PT ;  /* 0x000000ff0f00720c */ /* 0x000fe20003f85270 */
[----:B------:R-:W0:Y:S01]  /*03f0*/  @!P2 LDC.64 R12, c[0x0][0x3f8] ;  /* 0x0000fe00ff0cab82 */ /* 0x000e220000000a00 */
[----:B------:R-:W-:-:S02]  /*0400*/  SEL R10, R10, R9, !P5 ;  /* 0x000000090a0a7207 */ /* 0x000fc40006800000 */
[----:B------:R-:W-:Y:S02]  /*0410*/  IADD3 R9, PT, PT, R25, 0x20, RZ ;  /* 0x0000002019097810 */ /* 0x000fe40007ffe0ff */
[----:B------:R-:W-:Y:S02]  /*0420*/  LOP3.LUT R15, RZ, R15, RZ, 0x33, !PT ;  /* 0x0000000fff0f7212 */ /* 0x000fe400078e33ff */
[----:B------:R-:W-:Y:S02]  /*0430*/  @P3 IADD3 R11, PT, PT, R11, 0x1, RZ ;  /* 0x000000010b0b3810 */ /* 0x000fe40007ffe0ff */
[----:B------:R-:W-:Y:S02]  /*0440*/  @!P1 IADD3 R10, PT, PT, -R10, RZ, RZ ;  /* 0x000000ff0a0a9210 */ /* 0x000fe40007ffe1ff */
[----:B------:R-:W-:Y:S02]  /*0450*/  @!P0 IADD3 R11, PT, PT, -R11, RZ, RZ ;  /* 0x000000ff0b0b8210 */ /* 0x000fe40007ffe1ff */
[----:B------:R-:W-:-:S02]  /*0460*/  ISETP.GE.U32.AND P3, PT, R9, UR16, PT ;  /* 0x0000001009007c0c */ /* 0x000fc4000bf66070 */
[----:B------:R-:W-:Y:S02]  /*0470*/  SHF.R.S32.HI R19, RZ, 0x1f, R9 ;  /* 0x0000001fff137819 */ /* 0x000fe40000011409 */
[C---:B------:R-:W-:Y:S02]  /*0480*/  SEL R11, R15.reuse, R11, !P4 ;  /* 0x0000000b0f0b7207 */ /* 0x040fe40006000000 */
[----:B------:R-:W-:Y:S02]  /*0490*/  SEL R52, R15, R10, !P4 ;  /* 0x0000000a0f347207 */ /* 0x000fe40006000000 */
[----:B------:R-:W-:Y:S02]  /*04a0*/  ISETP.GE.AND.EX P3, PT, R19, UR17, PT, P3 ;  /* 0x0000001113007c0c */ /* 0x000fe4000bf66330 */
[----:B------:R-:W-:Y:S01]  /*04b0*/  SHF.R.S32.HI R10, RZ, 0x1f, R11 ;  /* 0x0000001fff0a7819 */ /* 0x000fe2000001140b */
[----:B0-----:R-:W-:Y:S01]  /*04c0*/  @!P2 IMAD R16, R17, R12, RZ ;  /* 0x0000000c1110a224 */ /* 0x001fe200078e02ff */
[----:B------:R-:W-:-:S02]  /*04d0*/  SHF.L.U32 R15, R52, 0x3, RZ ;  /* 0x00000003340f7819 */ /* 0x000fc400000006ff */
[----:B------:R-:W-:Y:S01]  /*04e0*/  ISETP.GE.U32.AND P0, PT, R27, UR16, PT ;  /* 0x000000101b007c0c */ /* 0x000fe2000bf06070 */
[----:B------:R-:W-:Y:S01]  /*04f0*/  IMAD R10, R10, UR18, RZ ;  /* 0x000000120a0a7c24 */ /* 0x000fe2000f8e02ff */
[----:B------:R-:W-:Y:S01]  /*0500*/  SHF.R.S32.HI R55, RZ, 0x1f, R15 ;  /* 0x0000001fff377819 */ /* 0x000fe2000001140f */
[----:B------:R-:W-:Y:S01]  /*0510*/  @!P2 IMAD R17, R25, R13, R16 ;  /* 0x0000000d1911a224 */ /* 0x000fe200078e0210 */
[----:B------:R-:W-:Y:S01]  /*0520*/  LOP3.LUT R54, R15, R26, RZ, 0xfc, !PT ;  /* 0x0000001a0f367212 */ /* 0x000fe200078efcff */
[----:B------:R-:W-:Y:S01]  /*0530*/  IMAD R57, R11, UR19, R10 ;  /* 0x000000130b397c24 */ /* 0x000fe2000f8e020a */
[----:B------:R-:W0:Y:S01]  /*0540*/  @!P2 LDC.64 R14, c[0x0][0x3a0] ;  /* 0x0000e800ff0eab82 */ /* 0x000e220000000a00 */
[----:B------:R-:W-:Y:S02]  /*0550*/  ISETP.GE.AND.EX P0, PT, R31, UR17, PT, P0 ;  /* 0x000000111f007c0c */ /* 0x000fe4000bf06300 */
[----:B------:R-:W-:-:S05]  /*0560*/  IMAD.WIDE.U32 R54, R11, UR18, R54 ;  /* 0x000000120b367c25 */ /* 0x000fca000f8e0036 */
[----:B------:R-:W2:Y:S01]  /*0570*/  @!P3 LDC.64 R10, c[0x0][0x3f8] ;  /* 0x0000fe00ff0abb82 */ /* 0x000ea20000000a00 */
[----:B------:R-:W-:Y:S02]  /*0580*/  IADD3 R57, PT, PT, R55, R57, RZ ;  /* 0x0000003937397210 */ /* 0x000fe40007ffe0ff */
[----:B------:R-:W-:-:S05]  /*0590*/  @!P2 MOV R56, R54 ;  /* 0x000000360038a202 */ /* 0x000fca0000000f00 */
[----:B------:R-:W-:Y:S01]  /*05a0*/  @!P2 IMAD.WIDE.U32 R12, R25, R12, R56 ;  /* 0x0000000c190ca225 */ /* 0x000fe200078e0038 */
[----:B------:R-:W3:Y:S04]  /*05b0*/  @!P3 LDC.64 R20, c[0x0][0x3a0] ;  /* 0x0000e800ff14bb82 */ /* 0x000ee80000000a00 */
[----:B------:R-:W-:Y:S02]  /*05c0*/  @!P2 IADD3 R13, PT, PT, R13, R17, RZ ;  /* 0x000000110d0da210 */ /* 0x000fe40007ffe0ff */
[C---:B------:R-:W-:Y:S02]  /*05d0*/  @!P2 SHF.L.U32 R23, R12.reuse, 0x1, RZ ;  /* 0x000000010c17a819 */ /* 0x040fe400000006ff */
[----:B------:R-:W-:Y:S02]  /*05e0*/  @!P2 SHF.L.U64.HI R22, R12, 0x1, R13 ;  /* 0x000000010c16a819 */ /* 0x000fe4000001020d */
[----:B0-----:R-:W-:-:S02]  /*05f0*/  @!P2 IADD3 R12, P1, PT, R23, R14, RZ ;  /* 0x0000000e170ca210 */ /* 0x001fc40007f3e0ff */
[----:B------:R-:W-:Y:S02]  /*0600*/  @!P3 MOV R17, R57 ;  /* 0x000000390011b202 */ /* 0x000fe40000000f00 */
[----:B------:R-:W-:Y:S01]  /*0610*/  @!P2 IADD3.X R13, PT, PT, R22, R15, RZ, P1, !PT ;  /* 0x0000000f160da210 */ /* 0x000fe20000ffe4ff */
[----:B--2---:R-:W-:Y:S01]  /*0620*/  @!P3 IMAD R16, R19, R10, RZ ;  /* 0x0000000a1310b224 */ /* 0x004fe200078e02ff */
[----:B------:R-:W0:Y:S03]  /*0630*/  @!P3 LDC.64 R14, c[0x0][0x398] ;  /* 0x0000e600ff0ebb82 */ /* 0x000e260000000a00 */
[C---:B------:R-:W-:Y:S01]  /*0640*/  @!P3 IMAD R33, R9.reuse, R11, R16 ;  /* 0x0000000b0921b224 */ /* 0x040fe200078e0210 */
[----:B------:R-:W-:Y:S01]  /*0650*/  @!P3 MOV R16, R54 ;  /* 0x000000360010b202 */ /* 0x000fe20000000f00 */
[----:B------:R2:W5:Y:S03]  /*0660*/  @!P2 LDG.E R37, desc[UR8][R12.64] ;  /* 0x000000080c25a981 */ /* 0x000566000c1e1900 */
[----:B------:R-:W2:Y:S01]  /*0670*/  @!P0 LDC.64 R18, c[0x0][0x3f8] ;  /* 0x0000fe00ff128b82 */ /* 0x000ea20000000a00 */
[----:B------:R-:W-:Y:S01]  /*0680*/  @!P3 IMAD.WIDE.U32 R10, R9, R10, R16 ;  /* 0x0000000a090ab225 */ /* 0x000fe200078e0010 */
[----:B------:R-:W-:-:S02]  /*0690*/  IADD3 R9, PT, PT, R25, 0x80, RZ ;  /* 0x0000008019097810 */ /* 0x000fc40007ffe0ff */
[----:B-1----:R-:W-:Y:S02]  /*06a0*/  @!P2 IADD3 R28, P4, PT, R23, R28, RZ ;  /* 0x0000001c171ca210 */ /* 0x002fe40007f9e0ff */
[----:B------:R-:W-:Y:S02]  /*06b0*/  ISETP.GE.U32.AND P1, PT, R9, UR16, PT ;  /* 0x0000001009007c0c */ /* 0x000fe4000bf26070 */
[----:B------:R-:W-:Y:S02]  /*06c0*/  SHF.R.S32.HI R23, RZ, 0x1f, R9 ;  /* 0x0000001fff177819 */ /* 0x000fe40000011409 */
[----:B------:R-:W-:Y:S02]  /*06d0*/  @!P3 IADD3 R17, PT, PT, R11, R33, RZ ;  /* 0x000000210b11b210 */ /* 0x000fe40007ffe0ff */
[----:B------:R-:W-:Y:S02]  /*06e0*/  ISETP.GE.AND.EX P1, PT, R23, UR17, PT, P1 ;  /* 0x0000001117007c0c */ /* 0x000fe4000bf26310 */
[----:B------:R-:W-:-:S02]  /*06f0*/  @!P2 IADD3.X R29, PT, PT, R22, R29, RZ, P4, !PT ;  /* 0x0000001d161da210 */ /* 0x000fc400027fe4ff */
[C---:B------:R-:W-:Y:S02]  /*0700*/  @!P3 SHF.L.U32 R11, R10.reuse, 0x1, RZ ;  /* 0x000000010a0bb819 */ /* 0x040fe400000006ff */
[----:B------:R-:W-:Y:S01]  /*0710*/  @!P3 SHF.L.U64.HI R10, R10, 0x1, R17 ;  /* 0x000000010a0ab819 */ /* 0x000fe20000010211 */
[----:B------:R-:W5:Y:S01]  /*0720*/  @!P2 LDG.E R36, desc[UR8][R28.64] ;  /* 0x000000081c24a981 */ /* 0x000f62000c1e1900 */
[C---:B---3--:R-:W-:Y:S01]  /*0730*/  @!P3 IADD3 R20, P5, PT, R11.reuse, R20, RZ ;  /* 0x000000140b14b210 */ /* 0x048fe20007fbe0ff */
[----:B------:R-:W1:Y:S01]  /*0740*/  @!P0 LDC.64 R16, c[0x0][0x3a0] ;  /* 0x0000e800ff108b82 */ /* 0x000e620000000a00 */
[----:B0-----:R-:W-:Y:S01]  /*0750*/  @!P3 IADD3 R14, P2, PT, R11, R14, RZ ;  /* 0x0000000e0b0eb210 */ /* 0x001fe20007f5e0ff */
[----:B--2---:R-:W-:Y:S01]  /*0760*/  @!P0 IMAD R12, R31, R18, RZ ;  /* 0x000000121f0c8224 */ /* 0x004fe200078e02ff */
[----:B------:R-:W-:Y:S02]  /*0770*/  CS2R R34, SRZ ;  /* 0x0000000000227805 */ /* 0x000fe4000001ff00 */
[----:B------:R-:W-:-:S02]  /*0780*/  @!P3 IADD3.X R21, PT, PT, R10, R21, RZ, P5, !PT ;  /* 0x000000150a15b210 */ /* 0x000fc40002ffe4ff */
[----:B------:R-:W-:Y:S01]  /*0790*/  @!P3 IADD3.X R15, PT, PT, R10, R15, RZ, P2, !PT ;  /* 0x0000000f0a0fb210 */ /* 0x000fe200017fe4ff */
[----:B------:R-:W-:Y:S01]  /*07a0*/  @!P0 IMAD R31, R27, R19, R12 ;  /* 0x000000131b1f8224 */ /* 0x000fe200078e020c */
[----:B------:R-:W0:Y:S01]  /*07b0*/  @!P0 LDC.64 R10, c[0x0][0x398] ;  /* 0x0000e600ff0a8b82 */ /* 0x000e220000000a00 */
[----:B------:R2:W5:Y:S01]  /*07c0*/  @!P3 LDG.E R35, desc[UR8][R20.64] ;  /* 0x000000081423b981 */ /* 0x000562000c1e1900 */
[----:B------:R-:W-:-:S03]  /*07d0*/  ISETP.GE.U32.AND P2, PT, R41, UR16, PT ;  /* 0x0000001029007c0c */ /* 0x000fc6000bf46070 */
[----:B------:R3:W5:Y:S03]  /*07e0*/  @!P3 LDG.E R34, desc[UR8][R14.64] ;  /* 0x000000080e22b981 */ /* 0x000766000c1e1900 */
[----:B------:R-:W4:Y:S01]  /*07f0*/  @!P1 LDC.64 R12, c[0x0][0x3f8] ;  /* 0x0000fe00ff0c9b82 */ /* 0x000f220000000a00 */
[----:B--2---:R-:W-:Y:S02]  /*0800*/  @!P0 MOV R20, R54 ;  /* 0x0000003600148202 */ /* 0x004fe40000000f00 */
[----:B------:R-:W-:-:S05]  /*0810*/  @!P0 MOV R21, R57 ;  /* 0x0000003900158202 */ /* 0x000fca0000000f00 */
[----:B------:R-:W2:Y:S01]  /*0820*/  LDC.64 R28, c[0x0][0x3b8] ;  /* 0x0000ee00ff1c7b82 */ /* 0x000ea20000000a00 */
[----:B------:R-:W-:Y:S01]  /*0830*/  @!P0 IMAD.WIDE.U32 R18, R27, R18, R20 ;  /* 0x000000121b128225 */ /* 0x000fe200078e0014 */
[----:B------:R-:W-:-:S04]  /*0840*/  ISETP.GE.AND.EX P3, PT, R7, UR17, PT, P2 ;  /* 0x0000001107007c0c */ /* 0x000fc8000bf66320 */
[----:B------:R-:W-:Y:S02]  /*0850*/  @!P0 IADD3 R19, PT, PT, R19, R31, RZ ;  /* 0x0000001f13138210 */ /* 0x000fe40007ffe0ff */
[----:B---3--:R-:W3:Y:S01]  /*0860*/  @!P1 LDC.64 R14, c[0x0][0x3a0] ;  /* 0x0000e800ff0e9b82 */ /* 0x008ee20000000a00 */
[C---:B------:R-:W-:Y:S02]  /*0870*/  @!P0 SHF.L.U32 R31, R18.reuse, 0x1, RZ ;  /* 0x00000001121f8819 */ /* 0x040fe400000006ff */
[----:B------:R-:W-:Y:S02]  /*0880*/  @!P0 SHF.L.U64.HI R32, R18, 0x1, R19 ;  /* 0x0000000112208819 */ /* 0x000fe40000010213 */
[----:B-1----:R-:W-:Y:S02]  /*0890*/  @!P0 IADD3 R16, P6, PT, R31, R16, RZ ;  /* 0x000000101f108210 */ /* 0x002fe40007fde0ff */
[----:B------:R-:W-:Y:S01]  /*08a0*/  ISETP.GE.U32.AND P4, PT, R40, UR16, PT ;  /* 0x0000001028007c0c */ /* 0x000fe2000bf86070 */
[----:B----4-:R-:W-:Y:S01]  /*08b0*/  @!P1 IMAD R30, R23, R12, RZ ;  /* 0x0000000c171e9224 */ /* 0x010fe200078e02ff */
[----:B------:R-:W-:Y:S01]  /*08c0*/  @!P0 IADD3.X R17, PT, PT, R32, R17, RZ, P6, !PT ;  /* 0x0000001120118210 */ /* 0x000fe200037fe4ff */
[----:B------:R-:W1:Y:S01]  /*08d0*/  @!P1 LDC.64 R18, c[0x0][0x398] ;  /* 0x0000e600ff129b82 */ /* 0x000e620000000a00 */
[----:B0-----:R-:W-:Y:S01]  /*08e0*/  @!P0 IADD3 R22, P6, PT, R31, R10, RZ ;  /* 0x0000000a1f168210 */ /* 0x001fe20007fde0ff */
[----:B------:R-:W-:Y:S01]  /*08f0*/  @!P1 IMAD R13, R9, R13, R30 ;  /* 0x0000000d090d9224 */ /* 0x000fe200078e021e */
[----:B------:R-:W-:-:S02]  /*0900*/  ISETP.GE.AND.EX P4, PT, R8, UR17, PT, P4 ;  /* 0x0000001108007c0c */ /* 0x000fc4000bf86340 */
[----:B------:R-:W-:Y:S01]  /*0910*/  @!P0 IADD3.X R23, PT, PT, R32, R11, RZ, P6, !PT ;  /* 0x0000000b20178210 */ /* 0x000fe200037fe4ff */
[----:B--2---:R-:W-:Y:S02]  /*0920*/  IMAD.WIDE R10, R38, 0x8, R28 ;  /* 0x00000008260a7825 */ /* 0x004fe400078e021c */
[----:B------:R-:W0:Y:S01]  /*0930*/  @!P3 LDC.64 R20, c[0x0][0x3f8] ;  /* 0x0000fe00ff14bb82 */ /* 0x000e220000000a00 */
[----:B------:R-:W-:Y:S02]  /*0940*/  @!P1 MOV R30, R54 ;  /* 0x00000036001e9202 */ /* 0x000fe40000000f00 */
[----:B------:R-:W-:Y:S01]  /*0950*/  @!P1 MOV R31, R57 ;  /* 0x00000039001f9202 */ /* 0x000fe20000000f00 */
[----:B------:R-:W2:Y:S01]  /*0960*/  LDG.E.64 R10, desc[UR8][R10.64] ;  /* 0x000000080a0a7981 */ /* 0x000ea2000c1e1b00 */
[----:B------:R-:W-:Y:S01]  /*0970*/  MOV R33, RZ ;  /* 0x000000ff00217202 */ /* 0x000fe20000000f00 */
[----:B------:R-:W-:Y:S01]  /*0980*/  @!P1 IMAD.WIDE.U32 R30, R9, R12, R30 ;  /* 0x0000000c091e9225 */ /* 0x000fe200078e001e */
[----:B------:R-:W-:-:S04]  /*0990*/  MOV R32, RZ ;  /* 0x000000ff00207202 */ /* 0x000fc80000000f00 */
[----:B------:R4:W5:Y:S01]  /*09a0*/  @!P0 LDG.E R33, desc[UR8][R16.64] ;  /* 0x0000000810218981 */ /* 0x000962000c1e1900 */
[----:B------:R-:W-:Y:S02]  /*09b0*/  @!P1 IADD3 R29, PT, PT, R31, R13, RZ ;  /* 0x0000000d1f1d9210 */ /* 0x000fe40007ffe0ff */
[----:B------:R-:W0:Y:S01]  /*09c0*/  @!P3 LDC.64 R12, c[0x0][0x3a0] ;  /* 0x0000e800ff0cbb82 */ /* 0x000e220000000a00 */
[----:B------:R-:W-:Y:S01]  /*09d0*/  @!P1 SHF.L.U32 R9, R30, 0x1, RZ ;  /* 0x000000011e099819 */ /* 0x000fe200000006ff */
[----:B------:R1:W5:Y:S01]  /*09e0*/  @!P0 LDG.E R32, desc[UR8][R22.64] ;  /* 0x0000000816208981 */ /* 0x000362000c1e1900 */
[----:B------:R-:W-:-:S05]  /*09f0*/  ISETP.GE.U32.AND P2, PT, R42, UR16, PT ;  /* 0x000000102a007c0c */ /* 0x000fca000bf46070 */
[----:B----4-:R-:W4:Y:S01]  /*0a00*/  @!P4 LDC.64 R16, c[0x0][0x3f8] ;  /* 0x0000fe00ff10cb82 */ /* 0x010f220000000a00 */
[----:B------:R-:W-:Y:S02]  /*0a10*/  @!P1 SHF.L.U64.HI R30, R30, 0x1, R29 ;  /* 0x000000011e1e9819 */ /* 0x000fe4000001021d */
[C---:B---3--:R-:W-:Y:S02]  /*0a20*/  @!P1 IADD3 R44, P6, PT, R9.reuse, R14, RZ ;  /* 0x0000000e092c9210 */ /* 0x048fe40007fde0ff */
[----:B-1----:R-:W-:Y:S01]  /*0a30*/  @!P1 IADD3 R22, P0, PT, R9, R18, RZ ;  /* 0x0000001209169210 */ /* 0x002fe20007f1e0ff */
[----:B0-----:R-:W-:Y:S01]  /*0a40*/  @!P3 IMAD R18, R7, R20, RZ ;  /* 0x000000140712b224 */ /* 0x001fe200078e02ff */
[----:B------:R-:W-:Y:S02]  /*0a50*/  @!P3 MOV R28, R54 ;  /* 0x00000036001cb202 */ /* 0x000fe40000000f00 */
[----:B------:R-:W-:Y:S02]  /*0a60*/  @!P3 MOV R29, R57 ;  /* 0x00000039001db202 */ /* 0x000fe40000000f00 */
[----:B------:R-:W-:Y:S01]  /*0a70*/  ISETP.GE.AND.EX P2, PT, R6, UR17, PT, P2 ;  /* 0x0000001106007c0c */ /* 0x000fe2000bf46320 */
[C---:B------:R-:W-:Y:S01]  /*0a80*/  @!P3 IMAD R9, R41.reuse, R21, R18 ;  /* 0x000000152909b224 */ /* 0x040fe200078e0212 */
[----:B------:R-:W-:Y:S01]  /*0a90*/  @!P1 IADD3.X R45, PT, PT, R30, R15, RZ, P6, !PT ;  /* 0x0000000f1e2d9210 */ /* 0x000fe200037fe4ff */
[----:B------:R-:W-:Y:S01]  /*0aa0*/  @!P3 IMAD.WIDE.U32 R28, R41, R20, R28 ;  /* 0x00000014291cb225 */ /* 0x000fe200078e001c */
[----:B------:R-:W0:Y:S01]  /*0ab0*/  @!P3 LDC.64 R14, c[0x0][0x398] ;  /* 0x0000e600ff0ebb82 */ /* 0x000e220000000a00 */
[----:B------:R-:W-:-:S03]  /*0ac0*/  MOV R31, RZ ;  /* 0x000000ff001f7202 */ /* 0x000fc60000000f00 */
[----:B------:R-:W-:Y:S02]  /*0ad0*/  @!P3 IADD3 R29, PT, PT, R29, R9, RZ ;  /* 0x000000091d1db210 */ /* 0x000fe40007ffe0ff */
[----:B------:R-:W-:Y:S01]  /*0ae0*/  @!P3 SHF.L.U32 R9, R28, 0x1, RZ ;  /* 0x000000011c09b819 */ /* 0x000fe200000006ff */
[----:B------:R1:W5:Y:S01]  /*0af0*/  @!P1 LDG.E R31, desc[UR8][R44.64] ;  /* 0x000000082c1f9981 */ /* 0x000362000c1e1900 */
[----:B------:R-:W-:Y:S01]  /*0b00*/  IADD3 R25, PT, PT, R25, 0xe0, RZ ;  /* 0x000000e019197810 */ /* 0x000fe20007ffe0ff */
[----:B------:R-:W3:Y:S01]  /*0b10*/  @!P4 LDC.64 R20, c[0x0][0x3a0] ;  /* 0x0000e800ff14cb82 */ /* 0x000ee20000000a00 */
[----:B------:R-:W-:Y:S02]  /*0b20*/  @!P1 IADD3.X R23, PT, PT, R30, R19, RZ, P0, !PT ;  /* 0x000000131e179210 */ /* 0x000fe400007fe4ff */
[----:B------:R-:W-:Y:S01]  /*0b30*/  @!P3 SHF.L.U64.HI R46, R28, 0x1, R29 ;  /* 0x000000011c2eb819 */ /* 0x000fe2000001021d */
[----:B----4-:R-:W-:Y:S01]  /*0b40*/  @!P4 IMAD R30, R8, R16, RZ ;  /* 0x00000010081ec224 */ /* 0x010fe200078e02ff */
[----:B------:R-:W-:-:S03]  /*0b50*/  ISETP.GE.U32.AND P5, PT, R25, UR16, PT ;  /* 0x0000001019007c0c */ /* 0x000fc6000bfa6070 */
[----:B------:R-:W4:Y:S01]  /*0b60*/  @!P2 LDC.64 R18, c[0x0][0x3f8] ;  /* 0x0000fe00ff12ab82 */ /* 0x000f220000000a00 */
[----:B-1----:R-:W-:Y:S02]  /*0b70*/  @!P3 IADD3 R44, P0, PT, R9, R12, RZ ;  /* 0x0000000c092cb210 */ /* 0x002fe40007f1e0ff */
[----:B------:R-:W-:Y:S02]  /*0b80*/  SHF.R.S32.HI R27, RZ, 0x1f, R25 ;  /* 0x0000001fff1b7819 */ /* 0x000fe40000011419 */
[----:B------:R-:W-:Y:S01]  /*0b90*/  @!P3 IADD3.X R45, PT, PT, R46, R13, RZ, P0, !PT ;  /* 0x0000000d2e2db210 */ /* 0x000fe200007fe4ff */
[----:B------:R-:W-:Y:S01]  /*0ba0*/  @!P4 IMAD R43, R40, R17, R30 ;  /* 0x00000011282bc224 */ /* 0x000fe200078e021e */
[----:B------:R-:W-:Y:S01]  /*0bb0*/  ISETP.GE.AND.EX P5, PT, R27, UR17, PT, P5 ;  /* 0x000000111b007c0c */ /* 0x000fe2000bfa6350 */
[----:B------:R-:W1:Y:S01]  /*0bc0*/  @!P4 LDC.64 R12, c[0x0][0x398] ;  /* 0x0000e600ff0ccb82 */ /* 0x000e620000000a00 */
[----:B------:R-:W-:Y:S02]  /*0bd0*/  MOV R30, RZ ;  /* 0x000000ff001e7202 */ /* 0x000fe40000000f00 */
[----:B------:R-:W-:-:S02]  /*0be0*/  @!P4 MOV R28, R54 ;  /* 0x00000036001cc202 */ /* 0x000fc40000000f00 */
[----:B------:R-:W-:Y:S02]  /*0bf0*/  @!P4 MOV R29, R57 ;  /* 0x00000039001dc202 */ /* 0x000fe40000000f00 */
[----:B------:R0:W5:Y:S01]  /*0c00*/  @!P1 LDG.E R30, desc[UR8][R22.64] ;  /* 0x00000008161e9981 */ /* 0x000162000c1e1900 */
[----:B------:R-:W-:Y:S01]  /*0c10*/  @!P4 IMAD.WIDE.U32 R16, R40, R16, R28 ;  /* 0x000000102810c225 */ /* 0x000fe200078e001c */
[----:B------:R-:W-:Y:S02]  /*0c20*/  CS2R R28, SRZ ;  /* 0x00000000001c7805 */ /* 0x000fe4000001ff00 */
[----:B------:R-:W-:Y:S02]  /*0c30*/  ISETP.NE.AND P1, PT, RZ, UR12, PT ;  /* 0x0000000cff007c0c */ /* 0x000fe4000bf25270 */
[----:B0-----:R-:W-:Y:S02]  /*0c40*/  @!P3 IADD3 R22, P0, PT, R9, R14, RZ ;  /* 0x0000000e0916b210 */ /* 0x001fe40007f1e0ff */
[----:B------:R0:W5:Y:S01]  /*0c50*/  @!P3 LDG.E R29, desc[UR8][R44.64] ;  /* 0x000000082c1db981 */ /* 0x000162000c1e1900 */
[----:B------:R-:W-:-:S02]  /*0c60*/  @!P4 IADD3 R43, PT, PT, R17, R43, RZ ;  /* 0x0000002b112bc210 */ /* 0x000fc40007ffe0ff */
[----:B------:R-:W-:Y:S02]  /*0c70*/  @!P3 IADD3.X R23, PT, PT, R46, R15, RZ, P0, !PT ;  /* 0x0000000f2e17b210 */ /* 0x000fe400007fe4ff */
[C---:B------:R-:W-:Y:S01]  /*0c80*/  @!P4 SHF.L.U32 R47, R16.reuse, 0x1, RZ ;  /* 0x00000001102fc819 */ /* 0x040fe200000006ff */
[----:B------:R-:W1:Y:S01]  /*0c90*/  @!P5 LDC.64 R14, c[0x0][0x3f8] ;  /* 0x0000fe00ff0edb82 */ /* 0x000e620000000a00 */
[----:B------:R-:W-:Y:S01]  /*0ca0*/  @!P4 SHF.L.U64.HI R43, R16, 0x1, R43 ;  /* 0x00000001102bc819 */ /* 0x000fe2000001022b */
[----:B----4-:R-:W-:Y:S01]  /*0cb0*/  @!P2 IMAD R46, R6, R18, RZ ;  /* 0x00000012062ea224 */ /* 0x010fe200078e02ff */
[----:B---3--:R-:W-:Y:S01]  /*0cc0*/  @!P4 IADD3 R20, P0, PT, R47, R20, RZ ;  /* 0x000000142f14c210 */ /* 0x008fe20007f1e0ff */
[----:B------:R-:W5:Y:S01]  /*0cd0*/  @!P3 LDG.E R28, desc[UR8][R22.64] ;  /* 0x00000008161cb981 */ /* 0x000f62000c1e1900 */
[----:B0-----:R-:W-:Y:S02]  /*0ce0*/  @!P2 MOV R44, R54 ;  /* 0x00000036002ca202 */ /* 0x001fe40000000f00 */
[----:B------:R-:W-:Y:S01]  /*0cf0*/  @!P2 MOV R45, R57 ;  /* 0x00000039002da202 */ /* 0x000fe20000000f00 */
[----:B------:R-:W0:Y:S01]  /*0d00*/  @!P2 LDC.64 R16, c[0x0][0x3a0] ;  /* 0x0000e800ff10ab82 */ /* 0x000e220000000a00 */
[----:B------:R-:W-:Y:S01]  /*0d10*/  MOV R9, RZ ;  /* 0x000000ff00097202 */ /* 0x000fe20000000f00 */
[C---:B------:R-:W-:Y:S01]  /*0d20*/  @!P2 IMAD R49, R42.reuse, R19, R46 ;  /* 0x000000132a31a224 */ /* 0x040fe200078e022e */
[----:B------:R-:W-:Y:S01]  /*0d30*/  @!P4 IADD3.X R21, PT, PT, R43, R21, RZ, P0, !PT ;  /* 0x000000152b15c210 */ /* 0x000fe200007fe4ff */
[----:B------:R-:W-:Y:S01]  /*0d40*/  @!P2 IMAD.WIDE.U32 R44, R42, R18, R44 ;  /* 0x000000122a2ca225 */ /* 0x000fe200078e002c */
[----:B-1----:R-:W-:-:S03]  /*0d50*/  @!P4 IADD3 R12, P3, PT, R47, R12, RZ ;  /* 0x0000000c2f0cc210 */ /* 0x002fc60007f7e0ff */
[----:B------:R-:W1:Y:S01]  /*0d60*/  @P1 LDC.64 R46, c[0x0][0x3b0] ;  /* 0x0000ec00ff2e1b82 */ /* 0x000e620000000a00 */
[----:B------:R3:W5:Y:S01]  /*0d70*/  @!P4 LDG.E R9, desc[UR8][R20.64] ;  /* 0x000000081409c981 */ /* 0x000762000c1e1900 */
[----:B------:R-:W-:-:S06]  /*0d80*/  @!P2 IADD3 R45, PT, PT, R45, R49, RZ ;  /* 0x000000312d2da210 */ /* 0x000fcc0007ffe0ff */
[----:B------:R-:W4:Y:S08]  /*0d90*/  @!P2 LDC.64 R18, c[0x0][0x398] ;  /* 0x0000e600ff12ab82 */ /* 0x000f300000000a00 */
[----:B---3--:R-:W3:Y:S08]  /*0da0*/  @!P5 LDC.64 R20, c[0x0][0x3a0] ;  /* 0x0000e800ff14db82 */ /* 0x008ef00000000a00 */
[----:B------:R-:W3:Y:S08]  /*0db0*/  @!P5 LDC.64 R22, c[0x0][0x398] ;  /* 0x0000e600ff16db82 */ /* 0x000ef00000000a00 */
[----:B------:R-:W3:Y:S01]  /*0dc0*/  LDC.64 R48, c[0x0][0x3a8] ;  /* 0x0000ea00ff307b82 */ /* 0x000ee20000000a00 */
[----:B------:R-:W-:-:S02]  /*0dd0*/  @!P2 SHF.L.U32 R53, R44, 0x1, RZ ;  /* 0x000000012c35a819 */ /* 0x000fc400000006ff */
[----:B------:R-:W-:Y:S01]  /*0de0*/  @!P2 SHF.L.U64.HI R45, R44, 0x1, R45 ;  /* 0x000000012c2da819 */ /* 0x000fe2000001022d */
[----:B------:R-:W-:Y:S01]  /*0df0*/  @!P5 IMAD R44, R27, R14, RZ ;  /* 0x0000000e1b2cd224 */ /* 0x000fe200078e02ff */
[----:B------:R-:W-:Y:S02]  /*0e00*/  @!P5 MOV R50, R54 ;  /* 0x000000360032d202 */ /* 0x000fe40000000f00 */
[----:B------:R-:W-:Y:S01]  /*0e10*/  @!P5 MOV R51, R57 ;  /* 0x000000390033d202 */ /* 0x000fe20000000f00 */
[----:B------:R-:W-:Y:S01]  /*0e20*/  @!P5 IMAD R15, R25, R15, R44 ;  /* 0x0000000f190fd224 */ /* 0x000fe200078e022c */
[----:B------:R-:W-:Y:S01]  /*0e30*/  @!P4 IADD3.X R13, PT, PT, R43, R13, RZ, P3, !PT ;  /* 0x0000000d2b0dc210 */ /* 0x000fe20001ffe4ff */
[----:B------:R-:W-:Y:S01]  /*0e40*/  @!P5 IMAD.WIDE.U32 R50, R25, R14, R50 ;  /* 0x0000000e1932d225 */ /* 0x000fe200078e0032 */
[----:B------:R-:W-:Y:S02]  /*0e50*/  LEA R27, R52, R26, 0x3 ;  /* 0x0000001a341b7211 */ /* 0x000fe400078e18ff */
[----:B0-----:R-:W-:-:S02]  /*0e60*/  @!P2 IADD3 R16, P0, PT, R53, R16, RZ ;  /* 0x000000103510a210 */ /* 0x001fc40007f1e0ff */
[----:B------:R-:W-:Y:S02]  /*0e70*/  MOV R43, RZ ;  /* 0x000000ff002b7202 */ /* 0x000fe40000000f00 */
[----:B------:R-:W-:Y:S01]  /*0e80*/  @!P5 IADD3 R25, PT, PT, R51, R15, RZ ;  /* 0x0000000f3319d210 */ /* 0x000fe20007ffe0ff */
[----:B-1----:R-:W-:Y:S01]  /*0e90*/  @P1 IMAD.WIDE R46, R27, 0x2, R46 ;  /* 0x000000021b2e1825 */ /* 0x002fe200078e022e */
[C---:B------:R-:W-:Y:S02]  /*0ea0*/  @!P5 SHF.L.U32 R15, R50.reuse, 0x1, RZ ;  /* 0x00000001320fd819 */ /* 0x040fe400000006ff */
[----:B------:R-:W-:Y:S01]  /*0eb0*/  @!P2 IADD3.X R17, PT, PT, R45, R17, RZ, P0, !PT ;  /* 0x000000112d11a210 */ /* 0x000fe200007fe4ff */
[----:B------:R-:W5:Y:S01]  /*0ec0*/  @!P4 LDG.E R43, desc[UR8][R12.64] ;  /* 0x000000080c2bc981 */ /* 0x000f62000c1e1900 */
[----:B----4-:R-:W-:Y:S01]  /*0ed0*/  @!P2 IADD3 R18, P0, PT, R53, R18, RZ ;  /* 0x000000123512a210 */ /* 0x010fe20007f1e0ff */
[----:B---3--:R-:W-:Y:S01]  /*0ee0*/  IMAD.WIDE R48, R27, 0x2, R48 ;  /* 0x000000021b307825 */ /* 0x008fe200078e0230 */
[----:B------:R-:W-:Y:S01]  /*0ef0*/  @!P5 SHF.L.U64.HI R50, R50, 0x1, R25 ;  /* 0x000000013232d819 */ /* 0x000fe20000010219 */
[----:B------:R-:W3:Y:S01]  /*0f00*/  @P1 LDG.E.U16 R14, desc[UR8][R46.64+0x2] ;  /* 0x000002082e0e1981 */ /* 0x000ee2000c1e1500 */
[----:B------:R-:W-:-:S02]  /*0f10*/  @!P5 IADD3 R20, P3, PT, R15, R20, RZ ;  /* 0x000000140f14d210 */ /* 0x000fc40007f7e0ff */
[----:B------:R-:W-:Y:S02]  /*0f20*/  @!P5 IADD3 R22, P4, PT, R15, R22, RZ ;  /* 0x000000160f16d210 */ /* 0x000fe40007f9e0ff */
[----:B------:R-:W-:Y:S01]  /*0f30*/  @!P2 IADD3.X R19, PT, PT, R45, R19, RZ, P0, !PT ;  /* 0x000000132d13a210 */ /* 0x000fe200007fe4ff */
[----:B------:R0:W4:Y:S01]  /*0f40*/  @P1 LDG.E.U16 R15, desc[UR8][R46.64] ;  /* 0x000000082e0f1981 */ /* 0x000122000c1e1500 */
[----:B------:R-:W-:Y:S02]  /*0f50*/  MOV R44, RZ ;  /* 0x000000ff002c7202 */ /* 0x000fe40000000f00 */
[----:B------:R-:W-:Y:S01]  /*0f60*/  MOV R45, RZ ;  /* 0x000000ff002d7202 */ /* 0x000fe20000000f00 */
[----:B------:R-:W4:Y:S01]  /*0f70*/  LDG.E.U16 R12, desc[UR8][R48.64] ;  /* 0x00000008300c7981 */ /* 0x000f22000c1e1500 */
[C---:B------:R-:W-:Y:S02]  /*0f80*/  @!P5 IADD3.X R21, PT, PT, R50.reuse, R21, RZ, P3, !PT ;  /* 0x000000153215d210 */ /* 0x040fe40001ffe4ff */
[----:B------:R-:W-:Y:S01]  /*0f90*/  @!P5 IADD3.X R23, PT, PT, R50, R23, RZ, P4, !PT ;  /* 0x000000173217d210 */ /* 0x000fe200027fe4ff */
[----:B------:R1:W4:Y:S01]  /*0fa0*/  LDG.E.U16 R13, desc[UR8][R48.64+0x2] ;  /* 0x00000208300d7981 */ /* 0x000322000c1e1500 */
[----:B0-----:R-:W-:-:S03]  /*0fb0*/  CS2R R46, SRZ ;  /* 0x00000000002e7805 */ /* 0x001fc6000001ff00 */
[----:B------:R0:W5:Y:S04]  /*0fc0*/  @!P2 LDG.E R44, desc[UR8][R16.64] ;  /* 0x00000008102ca981 */ /* 0x000168000c1e1900 */
[----:B------:R0:W5:Y:S04]  /*0fd0*/  @!P2 LDG.E R47, desc[UR8][R18.64] ;  /* 0x00000008122fa981 */ /* 0x000168000c1e1900 */
[----:B------:R0:W5:Y:S04]  /*0fe0*/  @!P5 LDG.E R46, desc[UR8][R20.64] ;  /* 0x00000008142ed981 */ /* 0x000168000c1e1900 */
[----:B------:R0:W5:Y:S01]  /*0ff0*/  @!P5 LDG.E R45, desc[UR8][R22.64] ;  /* 0x00000008162dd981 */ /* 0x000162000c1e1900 */
[----:B------:R-:W-:Y:S01]  /*1000*/  UISETP.NE.AND UP1, UPT, UR12, URZ, UPT ;  /* 0x000000ff0c00728c */ /* 0x000fe2000bf25270 */
[----:B------:R-:W-:Y:S01]  /*1010*/  CS2R R50, SRZ ;  /* 0x0000000000327805 */ /* 0x000fe2000001ff00 */
[----:B------:R-:W-:Y:S01]  /*1020*/  UMOV UR7, 0x3f800000 ;  /* 0x3f80000000077882 */ /* 0x000fe20000000000 */
[----:B--2---:R-:W-:-:S13]  /*1030*/  R2UR UR13, R10 ;  /* 0x000000000a0d72ca */ /* 0x004fda00000e0000 */
[----:B------:R-:W-:-:S05]  /*1040*/  MOV R10, UR13 ;  /* 0x0000000d000a7c02 */ /* 0x000fca0008000f00 */
[----:B------:R-:W-:-:S05]  /*1050*/  FFMA.FTZ R11, -R10, UR13, R11 ;  /* 0x0000000d0a0b7c23 */ /* 0x000fca000801010b */
[----:B------:R-:W-:-:S13]  /*1060*/  FSETP.GTU.FTZ.AND P0, PT, R11, RZ, PT ;  /* 0x000000ff0b00720b */ /* 0x000fda0003f1c000 */
[----:B------:R-:W-:-:S05]  /*1070*/  VOTEU.ANY UP0, P0 ;  /* 0x0000000000ff7886 */ /* 0x000fca0000000100 */
[----:B------:R-:W2:Y:S01]  /*1080*/  @UP0 LDCU UR5, c[0x0][0x3c0] ;  /* 0x00007800ff0507ac */ /* 0x000ea20008000800 */
[----:B------:R-:W-:-:S13]  /*1090*/  PLOP3.LUT P0, PT, PT, PT, UP0, 0x80, 0x8 ;  /* 0x000000000008781c */ /* 0x000fda0003f0f008 */
[----:B--2---:R-:W-:-:S06]  /*10a0*/  @P0 FADD.FTZ R10, R11, UR5 ;  /* 0x000000050b0a0e21 */ /* 0x004fcc0008010000 */
[----:B------:R-:W2:Y:S02]  /*10b0*/  @P0 MUFU.RSQ R10, R10 ;  /* 0x0000000a000a0308 */ /* 0x000ea40000001400 */
[----:B--2---:R-:W-:-:S13]  /*10c0*/  @P0 R2UR UR5, R10 ;  /* 0x000000000a0502ca */ /* 0x004fda00000e0000 */
[----:B------:R-:W-:Y:S01]  /*10d0*/  @UP0 UMOV UR7, UR5 ;  /* 0x0000000500070c82 */ /* 0x000fe20008000000 */
[----:B---3--:R-:W-:Y:S02]  /*10e0*/  @P1 SHF.L.U32 R50, R14, 0x10, RZ ;  /* 0x000000100e321819 */ /* 0x008fe400000006ff */
[----:B----4-:R-:W-:Y:S02]  /*10f0*/  @P1 SHF.L.U32 R51, R15, 0x10, RZ ;  /* 0x000000100f331819 */ /* 0x010fe400000006ff */
[----:B-1----:R-:W-:Y:S02]  /*1100*/  SHF.L.U32 R49, R12, 0x10, RZ ;  /* 0x000000100c317819 */ /* 0x002fe400000006ff */
[----:B------:R-:W-:Y:S01]  /*1110*/  SHF.L.U32 R48, R13, 0x10, RZ ;  /* 0x000000100d307819 */ /* 0x000fe200000006ff */
[----:B0-----:R-:W-:Y:S06]  /*1120*/  BRA.U UP1, `(.L_x_902) ;  /* 0x0000000901447547 */ /* 0x001fec000b800000 */
        /* <DEDUP_REMOVED lines=13> */
[----:B------:R-:W-:Y:S02]  /*1200*/  HADD2.F32 R20, -RZ, R34.H0_H0 ;  /* 0x20000022ff147230 */ /* 0x000fe40000004100 */
[----:B------:R-:W-:Y:S01]  /*1210*/  FADD.FTZ R19, R19, -UR13 ;  /* 0x8000000d13137e21 */ /* 0x000fe20008010000 */
[----:B------:R-:W-:Y:S01]  /*1220*/  FADD.FTZ R21, RZ, R10 ;  /* 0x0000000aff157221 */ /* 0x000fe20000010000 */
[----:B------:R-:W-:Y:S01]  /*1230*/  FFMA.FTZ R16, R18, R15, R17 ;  /* 0x0000000f12107223 */ /* 0x000fe20000010011 */
[----:B------:R-:W-:-:S02]  /*1240*/  HADD2.F32 R17, -RZ, R35.H1_H1 ;  /* 0x30000023ff117230 */ /* 0x000fc40000004100 */
[----:B------:R-:W-:Y:S01]  /*1250*/  FADD.FTZ R12, R15, R12 ;  /* 0x0000000c0f0c7221 */ /* 0x000fe20000010000 */
[----:B------:R-:W-:Y:S02]  /*1260*/  HADD2.F32 R15, -RZ, R34.H1_H1 ;  /* 0x30000022ff0f7230 */ /* 0x000fe40000004100 */
[----:B------:R-:W-:Y:S01]  /*1270*/  FFMA.FTZ R13, R10, R13, RZ ;  /* 0x0000000d0a0d7223 */ /* 0x000fe200000100ff */
[----:B------:R-:W-:Y:S01]  /*1280*/  FMUL.FTZ R19, R19, UR7 ;  /* 0x0000000713137c20 */ /* 0x000fe20008410000 */
[----:B------:R-:W-:Y:S01]  /*1290*/  FADD.FTZ R17, R17, -UR13 ;  /* 0x8000000d11117e21 */ /* 0x000fe20008010000 */
[----:B------:R-:W-:Y:S01]  /*12a0*/  FFMA.FTZ R22, R11, R18, RZ ;  /* 0x000000120b167223 */ /* 0x000fe200000100ff */
[----:B------:R-:W-:Y:S01]  /*12b0*/  FADD.FTZ R26, RZ, R11 ;  /* 0x0000000bff1a7221 */ /* 0x000fe20000010000 */
[----:B------:R-:W-:Y:S01]  /*12c0*/  FADD.FTZ R10, R20, R21 ;  /* 0x00000015140a7221 */ /* 0x000fe20000010000 */
[----:B------:R-:W-:Y:S01]  /*12d0*/  FMUL.FTZ R18, R17, UR7 ;  /* 0x0000000711127c20 */ /* 0x000fe20008410000 */
[----:B------:R-:W-:-:S02]  /*12e0*/  HADD2.F32 R14, -RZ, R33.H0_H0 ;  /* 0x20000021ff0e7230 */ /* 0x000fc40000004100 */
[----:B------:R-:W-:Y:S01]  /*12f0*/  FMUL.FTZ R21, R49, R20 ;  /* 0x0000001431157220 */ /* 0x000fe20000410000 */
[----:B------:R-:W-:Y:S01]  /*1300*/  FFMA.FTZ R17, R20, R19, R13 ;  /* 0x0000001314117223 */ /* 0x000fe2000001000d */
[C---:B------:R-:W-:Y:S01]  /*1310*/  FADD.FTZ R13, R15.reuse, R26 ;  /* 0x0000001a0f0d7221 */ /* 0x040fe20000010000 */
[----:B------:R-:W-:Y:S01]  /*1320*/  FFMA.FTZ R11, R15, R18, R22 ;  /* 0x000000120f0b7223 */ /* 0x000fe20000010016 */
[----:B------:R-:W-:Y:S01]  /*1330*/  FMUL.FTZ R15, R48, R15 ;  /* 0x0000000f300f7220 */ /* 0x000fe20000410000 */
[----:B------:R-:W-:Y:S01]  /*1340*/  FFMA.FTZ R19, R19, R21, R16 ;  /* 0x0000001513137223 */ /* 0x000fe20000010010 */
[----:B------:R-:W-:Y:S01]  /*1350*/  FADD.FTZ R12, R12, R21 ;  /* 0x000000150c0c7221 */ /* 0x000fe20000010000 */
[----:B------:R-:W-:Y:S01]  /*1360*/  FADD.FTZ R14, R14, -UR13 ;  /* 0x8000000d0e0e7e21 */ /* 0x000fe20008010000 */
[----:B------:R-:W-:Y:S02]  /*1370*/  HADD2.F32 R16, -RZ, R32.H0_H0 ;  /* 0x20000020ff107230 */ /* 0x000fe40000004100 */
[----:B------:R-:W-:Y:S01]  /*1380*/  FFMA.FTZ R19, R18, R15, R19 ;  /* 0x0000000f12137223 */ /* 0x000fe20000010013 */
[----:B------:R-:W-:Y:S01]  /*1390*/  FADD.FTZ R12, R15, R12 ;  /* 0x0000000c0f0c7221 */ /* 0x000fe20000010000 */
[----:B------:R-:W-:Y:S01]  /*13a0*/  FMUL.FTZ R18, R14, UR7 ;  /* 0x000000070e127c20 */ /* 0x000fe20008410000 */
[----:B------:R-:W-:-:S02]  /*13b0*/  HADD2.F32 R14, -RZ, R33.H1_H1 ;  /* 0x30000021ff0e7230 */ /* 0x000fc40000004100 */
[----:B------:R-:W-:Y:S01]  /*13c0*/  FMUL.FTZ R15, R49, R16 ;  /* 0x00000010310f7220 */ /* 0x000fe20000410000 */
[----:B------:R-:W-:Y:S01]  /*13d0*/  FADD.FTZ R10, R10, R16 ;  /* 0x000000100a0a7221 */ /* 0x000fe20000010000 */
[----:B------:R-:W-:Y:S01]  /*13e0*/  FFMA.FTZ R17, R16, R18, R17 ;  /* 0x0000001210117223 */ /* 0x000fe20000010011 */
[----:B------:R-:W-:Y:S02]  /*13f0*/  HADD2.F32 R16, -RZ, R44.H0_H0 ;  /* 0x2000002cff107230 */ /* 0x000fe40000004100 */
[----:B------:R-:W-:Y:S01]  /*1400*/  FADD.FTZ R12, R12, R15 ;  /* 0x0000000f0c0c7221 */ /* 0x000fe20000010000 */
[----:B------:R-:W-:Y:S01]  /*1410*/  FFMA.FTZ R18, R18, R15, R19 ;  /* 0x0000000f12127223 */ /* 0x000fe20000010013 */
[----:B------:R-:W-:Y:S01]  /*1420*/  FADD.FTZ R15, R14, -UR13 ;  /* 0x8000000d0e0f7e21 */ /* 0x000fe20008010000 */
[----:B------:R-:W-:Y:S02]  /*1430*/  HADD2.F32 R14, -RZ, R32.H1_H1 ;  /* 0x30000020ff0e7230 */ /* 0x000fe40000004100 */
[----:B------:R-:W-:Y:S01]  /*1440*/  FADD.FTZ R19, R16, -UR13 ;  /* 0x8000000d10137e21 */ /* 0x000fe20008010000 */
[----:B------:R-:W-:-:S02]  /*1450*/  HADD2.F32 R16, -RZ, R44.H1_H1 ;  /* 0x3000002cff107230 */ /* 0x000fc40000004100 */
[----:B------:R-:W-:Y:S01]  /*1460*/  FMUL.FTZ R15, R15, UR7 ;  /* 0x000000070f0f7c20 */ /* 0x000fe20008410000 */
[--C-:B------:R-:W-:Y:S02]  /*1470*/  HADD2.F32 R20, -RZ, R47.reuse.H0_H0 ;  /* 0x2000002fff147230 */ /* 0x100fe40000004100 */
[----:B------:R-:W-:Y:S01]  /*1480*/  FADD.FTZ R13, R13, R14 ;  /* 0x0000000e0d0d7221 */ /* 0x000fe20000010000 */
[----:B------:R-:W-:Y:S01]  /*1490*/  FMUL.FTZ R19, R19, UR7 ;  /* 0x0000000713137c20 */ /* 0x000fe20008410000 */
[----:B------:R-:W-:Y:S01]  /*14a0*/  FFMA.FTZ R11, R14, R15, R11 ;  /* 0x0000000f0e0b7223 */ /* 0x000fe2000001000b */
[----:B------:R-:W-:Y:S01]  /*14b0*/  FMUL.FTZ R14, R48, R14 ;  /* 0x0000000e300e7220 */ /* 0x000fe20000410000 */
[----:B------:R-:W-:Y:S01]  /*14c0*/  FADD.FTZ R16, R16, -UR13 ;  /* 0x8000000d10107e21 */ /* 0x000fe20008010000 */
[----:B------:R-:W-:Y:S01]  /*14d0*/  FMUL.FTZ R21, R49, R20 ;  /* 0x0000001431157220 */ /* 0x000fe20000410000 */
[----:B------:R-:W-:Y:S01]  /*14e0*/  FFMA.FTZ R17, R20, R19, R17 ;  /* 0x0000001314117223 */ /* 0x000fe20000010011 */
[----:B------:R-:W-:Y:S01]  /*14f0*/  FFMA.FTZ R18, R15, R14, R18 ;  /* 0x0000000e0f127223 */ /* 0x000fe20000010012 */
[----:B------:R-:W-:Y:S01]  /*1500*/  FADD.FTZ R12, R14, R12 ;  /* 0x0000000c0e0c7221 */ /* 0x000fe20000010000 */
[----:B------:R-:W-:-:S02]  /*1510*/  HADD2.F32 R14, -RZ, R47.H1_H1 ;  /* 0x3000002fff0e7230 */ /* 0x000fc40000004100 */
[----:B------:R-:W-:Y:S01]  /*1520*/  FMUL.FTZ R16, R16, UR7 ;  /* 0x0000000710107c20 */ /* 0x000fe20008410000 */
[----:B------:R-:W-:Y:S01]  /*1530*/  FFMA.FTZ R19, R19, R21, R18 ;  /* 0x0000001513137223 */ /* 0x000fe20000010012 */
[----:B------:R-:W-:Y:S01]  /*1540*/  FADD.FTZ R10, R10, R20 ;  /* 0x000000140a0a7221 */ /* 0x000fe20000010000 */
[--C-:B------:R-:W-:Y:S02]  /*1550*/  HADD2.F32 R18, -RZ, R31.reuse.H0_H0 ;  /* 0x2000001fff127230 */ /* 0x100fe40000004100 */
[----:B------:R-:W-:Y:S01]  /*1560*/  FADD.FTZ R20, R12, R21 ;  /* 0x000000150c147221 */ /* 0x000fe20000010000 */
[----:B------:R-:W-:Y:S01]  /*1570*/  FMUL.FTZ R15, R48, R14 ;  /* 0x0000000e300f7220 */ /* 0x000fe20000410000 */
[----:B------:R-:W-:Y:S01]  /*1580*/  FADD.FTZ R13, R13, R14 ;  /* 0x0000000e0d0d7221 */ /* 0x000fe20000010000 */
[----:B------:R-:W-:Y:S01]  /*1590*/  FFMA.FTZ R12, R14, R16, R11 ;  /* 0x000000100e0c7223 */ /* 0x000fe2000001000b */
[----:B------:R-:W-:Y:S02]  /*15a0*/  HADD2.F32 R14, -RZ, R31.H1_H1 ;  /* 0x3000001fff0e7230 */ /* 0x000fe40000004100 */
[----:B------:R-:W-:Y:S01]  /*15b0*/  FADD.FTZ R18, R18, -UR13 ;  /* 0x8000000d12127e21 */ /* 0x000fe20008010000 */
[----:B------:R-:W-:Y:S01]  /*15c0*/  FFMA.FTZ R19, R16, R15, R19 ;  /* 0x0000000f10137223 */ /* 0x000fe20000010013 */
[----:B------:R-:W-:-:S02]  /*15d0*/  HADD2.F32 R16, -RZ, R30.H0_H0 ;  /* 0x2000001eff107230 */ /* 0x000fc40000004100 */
[----:B------:R-:W-:Y:S01]  /*15e0*/  FADD.FTZ R11, R15, R20 ;  /* 0x000000140f0b7221 */ /* 0x000fe20000010000 */
        /* <DEDUP_REMOVED lines=8> */
[----:B------:R-:W-:Y:S01]  /*1670*/  FFMA.FTZ R10, R15, R20, R12 ;  /* 0x000000140f0a7223 */ /* 0x000fe2000001000c */
[----:B------:R-:W-:Y:S01]  /*1680*/  FADD.FTZ R13, R13, R15 ;  /* 0x0000000f0d0d7221 */ /* 0x000fe20000010000 */
[----:B------:R-:W-:Y:S01]  /*1690*/  FMUL.FTZ R15, R48, R15 ;  /* 0x0000000f300f7220 */ /* 0x000fe20000410000 */
[----:B------:R-:W-:Y:S01]  /*16a0*/  FADD.FTZ R12, R11, R16 ;  /* 0x000000100b0c7221 */ /* 0x000fe20000010000 */
[----:B------:R-:W-:Y:S01]  /*16b0*/  FFMA.FTZ R19, R18, R16, R19 ;  /* 0x0000001012137223 */ /* 0x000fe20000010013 */
[----:B------:R-:W-:Y:S01]  /*16c0*/  FADD.FTZ R21, R21, -UR13 ;  /* 0x8000000d15157e21 */ /* 0x000fe20008010000 */
[----:B------:R-:W-:-:S02]  /*16d0*/  HADD2.F32 R16, -RZ, R28.H0_H0 ;  /* 0x2000001cff107230 */ /* 0x000fc40000004100 */
[----:B------:R-:W-:Y:S01]  /*16e0*/  FADD.FTZ R12, R15, R12 ;  /* 0x0000000c0f0c7221 */ /* 0x000fe20000010000 */
[----:B------:R-:W-:Y:S01]  /*16f0*/  FFMA.FTZ R19, R20, R15, R19 ;  /* 0x0000000f14137223 */ /* 0x000fe20000010013 */
[----:B------:R-:W-:Y:S01]  /*1700*/  FMUL.FTZ R18, R21, UR7 ;  /* 0x0000000715127c20 */ /* 0x000fe20008410000 */
[----:B------:R-:W-:Y:S02]  /*1710*/  HADD2.F32 R15, -RZ, R29.H1_H1 ;  /* 0x3000001dff0f7230 */ /* 0x000fe40000004100 */
[----:B------:R-:W-:Y:S01]  /*1720*/  FMUL.FTZ R21, R49, R16 ;  /* 0x0000001031157220 */ /* 0x000fe20000410000 */
[----:B------:R-:W-:Y:S02]  /*1730*/  HADD2.F32 R11, -RZ, R28.H1_H1 ;  /* 0x3000001cff0b7230 */ /* 0x000fe40000004100 */
[----:B------:R-:W-:Y:S01]  /*1740*/  FFMA.FTZ R17, R16, R18, R17 ;  /* 0x0000001210117223 */ /* 0x000fe20000010011 */
[----:B------:R-:W-:Y:S01]  /*1750*/  FADD.FTZ R14, R14, R16 ;  /* 0x000000100e0e7221 */ /* 0x000fe20000010000 */
[----:B------:R-:W-:Y:S01]  /*1760*/  FADD.FTZ R20, R12, R21 ;  /* 0x000000150c147221 */ /* 0x000fe20000010000 */
[----:B------:R-:W-:Y:S01]  /*1770*/  FFMA.FTZ R21, R18, R21, R19 ;  /* 0x0000001512157223 */ /* 0x000fe20000010013 */
[----:B------:R-:W-:Y:S01]  /*1780*/  FADD.FTZ R15, R15, -UR13 ;  /* 0x8000000d0f0f7e21 */ /* 0x000fe20008010000 */
[----:B------:R-:W-:-:S02]  /*1790*/  HADD2.F32 R18, -RZ, R9.H0_H0 ;  /* 0x20000009ff127230 */ /* 0x000fc40000004100 */
[----:B------:R-:W-:Y:S01]  /*17a0*/  FMUL.FTZ R19, R48, R11 ;  /* 0x0000000b30137220 */ /* 0x000fe20000410000 */
[----:B------:R-:W-:Y:S02]  /*17b0*/  HADD2.F32 R12, -RZ, R43.H0_H0 ;  /* 0x2000002bff0c7230 */ /* 0x000fe40000004100 */
[----:B------:R-:W-:Y:S01]  /*17c0*/  FMUL.FTZ R16, R15, UR7 ;  /* 0x000000070f107c20 */ /* 0x000fe20008410000 */
[----:B------:R-:W-:Y:S02]  /*17d0*/  HADD2.F32 R22, -RZ, R9.H1_H1 ;  /* 0x30000009ff167230 */ /* 0x000fe40000004100 */
[----:B------:R-:W-:Y:S01]  /*17e0*/  FADD.FTZ R18, R18, -UR13 ;  /* 0x8000000d12127e21 */ /* 0x000fe20008010000 */
        /* <DEDUP_REMOVED lines=8> */
[--C-:B------:R-:W-:Y:S02]  /*1870*/  HADD2.F32 R25, -RZ, R46.reuse.H0_H0 ;  /* 0x2000002eff197230 */ /* 0x100fe40000004100 */
[----:B------:R-:W-:Y:S01]  /*1880*/  FMUL.FTZ R19, R48, R15 ;  /* 0x0000000f30137220 */ /* 0x000fe20000410000 */
[----:B------:R-:W-:Y:S01]  /*1890*/  FMUL.FTZ R20, R22, UR7 ;  /* 0x0000000716147c20 */ /* 0x000fe20008410000 */
[----:B------:R-:W-:Y:S01]  /*18a0*/  FFMA.FTZ R16, R11, R16, R10 ;  /* 0x000000100b107223 */ /* 0x000fe2000001000a */
[----:B------:R-:W-:Y:S02]  /*18b0*/  HADD2.F32 R10, -RZ, R45.H0_H0 ;  /* 0x2000002dff0a7230 */ /* 0x000fe40000004100 */
[----:B------:R-:W-:Y:S01]  /*18c0*/  FADD.FTZ R23, R19, R26 ;  /* 0x0000001a13177221 */ /* 0x000fe20000010000 */
[----:B------:R-:W-:Y:S01]  /*18d0*/  FFMA.FTZ R26, R20, R19, R21 ;  /* 0x00000013141a7223 */ /* 0x000fe20000010015 */
[----:B------:R-:W-:Y:S01]  /*18e0*/  FADD.FTZ R22, R13, R11 ;  /* 0x0000000b0d167221 */ /* 0x000fe20000010000 */
[----:B------:R-:W-:-:S02]  /*18f0*/  HADD2.F32 R19, -RZ, R46.H1_H1 ;  /* 0x3000002eff137230 */ /* 0x000fc40000004100 */
[----:B------:R-:W-:Y:S01]  /*1900*/  FADD.FTZ R11, R25, -UR13 ;  /* 0x8000000d190b7e21 */ /* 0x000fe20008010000 */
[----:B------:R-:W-:Y:S02]  /*1910*/  HADD2.F32 R21, -RZ, R45.H1_H1 ;  /* 0x3000002dff157230 */ /* 0x000fe40000004100 */
[----:B------:R-:W-:Y:S01]  /*1920*/  FMUL.FTZ R58, R49, R10 ;  /* 0x0000000a313a7220 */ /* 0x000fe20000410000 */
[----:B------:R-:W-:Y:S01]  /*1930*/  FADD.FTZ R13, R14, R12 ;  /* 0x0000000c0e0d7221 */ /* 0x000fe20000010000 */
[----:B------:R-:W-:Y:S01]  /*1940*/  FMUL.FTZ R11, R11, UR7 ;  /* 0x000000070b0b7c20 */ /* 0x000fe20008410000 */
[----:B------:R-:W-:Y:S01]  /*1950*/  FADD.FTZ R19, R19, -UR13 ;  /* 0x8000000d13137e21 */ /* 0x000fe20008010000 */
[----:B------:R-:W-:Y:S01]  /*1960*/  FFMA.FTZ R17, R12, R18, R17 ;  /* 0x000000120c117223 */ /* 0x000fe20000010011 */
[----:B------:R-:W-:Y:S01]  /*1970*/  FADD.FTZ R23, R23, R58 ;  /* 0x0000003a17177221 */ /* 0x000fe20000010000 */
[----:B------:R-:W-:Y:S01]  /*1980*/  FMUL.FTZ R14, R48, R21 ;  /* 0x00000015300e7220 */ /* 0x000fe20000410000 */
[----:B------:R-:W-:Y:S01]  /*1990*/  FADD.FTZ R18, R22, R15 ;  /* 0x0000000f16127221 */ /* 0x000fe20000010000 */
[----:B------:R-:W-:Y:S01]  /*19a0*/  FFMA.FTZ R26, R11, R58, R26 ;  /* 0x0000003a0b1a7223 */ /* 0x000fe2000001001a */
        /* <DEDUP_REMOVED lines=9> */
.L_x_902:
[--C-:B-----5:R-:W-:Y:S02]  /*1a40*/  HADD2.F32 R10, -RZ, R37.reuse.H0_H0 ;  /* 0x20000025ff0a7230 */ /* 0x120fe40000004100 */
[----:B------:R-:W-:Y:S02]  /*1a50*/  HADD2.F32 R11, -RZ, R37.H1_H1 ;  /* 0x30000025ff0b7230 */ /* 0x000fe40000004100 */
[--C-:B------:R-:W-:Y:S02]  /*1a60*/  HADD2.F32 R13, -RZ, R35.reuse.H0_H0 ;  /* 0x20000023ff0d7230 */ /* 0x100fe40000004100 */
[----:B------:R-:W-:Y:S01]  /*1a70*/  FADD.FTZ R10, R10, -UR13 ;  /* 0x8000000d0a0a7e21 */ /* 0x000fe20008010000 */
[----:B------:R-:W-:Y:S02]  /*1a80*/  HADD2.F32 R18, -RZ, R35.H1_H1 ;  /* 0x30000023ff127230 */ /* 0x000fe40000004100 */
[----:B------:R-:W-:Y:S01]  /*1a90*/  FADD.FTZ R11, R11, -UR13 ;  /* 0x8000000d0b0b7e21 */ /* 0x000fe20008010000 */
[----:B------:R-:W-:-:S02]  /*1aa0*/  HADD2.F32 R21, -RZ, R33.H0_H0 ;  /* 0x20000021ff157230 */ /* 0x000fc40000004100 */
[----:B------:R-:W-:Y:S01]  /*1ab0*/  FMUL.FTZ R10, R10, UR7 ;  /* 0x000000070a0a7c20 */ /* 0x000fe20008410000 */
[----:B------:R-:W-:Y:S01]  /*1ac0*/  FADD.FTZ R13, R13, -UR13 ;  /* 0x8000000d0d0d7e21 */ /* 0x000fe20008010000 */
[----:B------:R-:W-:Y:S01]  /*1ad0*/  FMUL.FTZ R11, R11, UR7 ;  /* 0x000000070b0b7c20 */ /* 0x000fe20008410000 */
[----:B------:R-:W-:Y:S01]  /*1ae0*/  FADD.FTZ R18, R18, -UR13 ;  /* 0x8000000d12127e21 */ /* 0x000fe20008010000 */
[--C-:B------:R-:W-:Y:S01]  /*1af0*/  FFMA.FTZ R15, R49, R10, R51.reuse ;  /* 0x0000000a310f7223 */ /* 0x100fe20000010033 */
[----:B------:R-:W-:Y:S01]  /*1b00*/  FMUL.FTZ R16, R13, UR7 ;  /* 0x000000070d107c20 */ /* 0x000fe20008410000 */
[----:B------:R-:W-:Y:S01]  /*1b10*/  FFMA.FTZ R12, R48, R11, R50 ;  /* 0x0000000b300c7223 */ /* 0x000fe20000010032 */
[----:B------:R-:W-:Y:S01]  /*1b20*/  FMUL.FTZ R19, R18, UR7 ;  /* 0x0000000712137c20 */ /* 0x000fe20008410000 */
[----:B------:R-:W-:Y:S01]  /*1b30*/  FMUL.FTZ R14, R15, -1.4426950216293334961 ;  /* 0xbfb8aa3b0f0e7820 */ /* 0x000fe20000410000 */
[----:B------:R-:W-:Y:S01]  /*1b40*/  FFMA.FTZ R23, R49, R16, R51 ;  /* 0x0000001031177223 */ /* 0x000fe20000010033 */
[----:B------:R-:W-:Y:S01]  /*1b50*/  FMUL.FTZ R17, R12, -1.4426950216293334961 ;  /* 0xbfb8aa3b0c117820 */ /* 0x000fe20000410000 */
[----:B------:R-:W-:Y:S01]  /*1b60*/  FADD.FTZ R22, R21, -UR13 ;  /* 0x8000000d15167e21 */ /* 0x000fe20008010000 */
[----:B------:R-:W-:-:S02]  /*1b70*/  HADD2.F32 R21, -RZ, R36.H0_H0 ;  /* 0x20000024ff157230 */ /* 0x000fc40000004100 */
[----:B------:R-:W-:Y:S01]  /*1b80*/  FMUL.FTZ R13, R23, -1.4426950216293334961 ;  /* 0xbfb8aa3b170d7820 */ /* 0x000fe20000410000 */
[----:B------:R-:W0:Y:S01]  /*1b90*/  MUFU.EX2 R14, R14 ;  /* 0x0000000e000e7308 */ /* 0x000e220000000800 */
[----:B------:R-:W-:Y:S02]  /*1ba0*/  HADD2.F32 R53, -RZ, R33.H1_H1 ;  /* 0x30000021ff357230 */ /* 0x000fe40000004100 */
[----:B------:R-:W-:Y:S01]  /*1bb0*/  FMUL.FTZ R22, R22, UR7 ;  /* 0x0000000716167c20 */ /* 0x000fe20008410000 */
[----:B------:R-:W-:-:S04]  /*1bc0*/  HADD2.F32 R59, -RZ, R36.H1_H1 ;  /* 0x30000024ff3b7230 */ /* 0x000fc80000004100 */
[----:B------:R-:W1:Y:S08]  /*1bd0*/  MUFU.EX2 R17, R17 ;  /* 0x0000001100117308 */ /* 0x000e700000000800 */
[----:B------:R-:W2:Y:S01]  /*1be0*/  MUFU.EX2 R13, R13 ;  /* 0x0000000d000d7308 */ /* 0x000ea20000000800 */
[----:B0-----:R-:W-:Y:S01]  /*1bf0*/  FADD.FTZ R20, R14, 1 ;  /* 0x3f8000000e147421 */ /* 0x001fe20000010000 */
[----:B------:R-:W-:-:S06]  /*1c00*/  FFMA.FTZ R14, R48, R19, R50 ;  /* 0x00000013300e7223 */ /* 0x000fcc0000010032 */
[----:B------:R-:W0:Y:S01]  /*1c10*/  MUFU.RCP R20, R20 ;  /* 0x0000001400147308 */ /* 0x000e220000001000 */
[----:B-1----:R-:W-:Y:S01]  /*1c20*/  FADD.FTZ R18, R17, 1 ;  /* 0x3f80000011127421 */ /* 0x002fe20000010000 */
[----:B------:R-:W-:-:S06]  /*1c30*/  FMUL.FTZ R17, R14, -1.4426950216293334961 ;  /* 0xbfb8aa3b0e117820 */ /* 0x000fcc0000410000 */
[----:B------:R-:W1:Y:S01]  /*1c40*/  MUFU.RCP R18, R18 ;  /* 0x0000001200127308 */ /* 0x000e620000001000 */
[----:B--2---:R-:W-:Y:S01]  /*1c50*/  FADD.FTZ R27, R13, 1 ;  /* 0x3f8000000d1b7421 */ /* 0x004fe20000010000 */
[----:B------:R-:W-:-:S06]  /*1c60*/  FFMA.FTZ R13, R49, R22, R51 ;  /* 0x00000016310d7223 */ /* 0x000fcc0000010033 */
[----:B------:R-:W2:Y:S01]  /*1c70*/  MUFU.EX2 R17, R17 ;  /* 0x0000001100117308 */ /* 0x000ea20000000800 */
[----:B0-----:R-:W-:Y:S01]  /*1c80*/  FADD.FTZ R26, -R20, 1 ;  /* 0x3f800000141a7421 */ /* 0x001fe20000010100 */
[----:B------:R-:W-:-:S03]  /*1c90*/  FMUL.FTZ R21, R21, R20 ;  /* 0x0000001415157220 */ /* 0x000fc60000410000 */
[----:B------:R-:W-:Y:S01]  /*1ca0*/  FFMA.FTZ R26, R15, R26, 1 ;  /* 0x3f8000000f1a7423 */ /* 0x000fe2000001001a */
[----:B------:R-:W-:Y:S02]  /*1cb0*/  FMUL.FTZ R15, R13, -1.4426950216293334961 ;  /* 0xbfb8aa3b0d0f7820 */ /* 0x000fe40000410000 */
[----:B------:R-:W0:Y:S01]  /*1cc0*/  MUFU.RCP R20, R27 ;  /* 0x0000001b00147308 */ /* 0x000e220000001000 */
[----:B-1----:R-:W-:Y:S01]  /*1cd0*/  FADD.FTZ R25, -R18, 1 ;  /* 0x3f80000012197421 */ /* 0x002fe20000010100 */
[----:B------:R-:W-:Y:S01]  /*1ce0*/  FMUL.FTZ R58, R59, R18 ;  /* 0x000000123b3a7220 */ /* 0x000fe20000410000 */
[----:B------:R-:W-:Y:S01]  /*1cf0*/  FMUL.FTZ R21, R21, R26 ;  /* 0x0000001a15157220 */ /* 0x000fe20000410000 */
[----:B------:R-:W-:Y:S02]  /*1d00*/  HADD2.F32 R59, -RZ, R34.H0_H0 ;  /* 0x20000022ff3b7230 */ /* 0x000fe40000004100 */
[----:B------:R-:W-:Y:S01]  /*1d10*/  FFMA.FTZ R25, R12, R25, 1 ;  /* 0x3f8000000c197423 */ /* 0x000fe20000010019 */
[----:B------:R-:W-:Y:S01]  /*1d20*/  FADD.FTZ R12, R53, -UR13 ;  /* 0x8000000d350c7e21 */ /* 0x000fe20008010000 */
[----:B------:R-:W-:Y:S01]  /*1d30*/  FFMA.FTZ R61, R10, R21, RZ ;  /* 0x000000150a3d7223 */ /* 0x000fe200000100ff */
[----:B------:R-:W1:Y:S01]  /*1d40*/  MUFU.EX2 R15, R15 ;  /* 0x0000000f000f7308 */ /* 0x000e620000000800 */
[----:B--2---:R-:W-:Y:S01]  /*1d50*/  FADD.FTZ R53, R17, 1 ;  /* 0x3f80000011357421 */ /* 0x004fe20000010000 */
[----:B------:R-:W-:Y:S01]  /*1d60*/  FMUL.FTZ R17, R12, UR7 ;  /* 0x000000070c117c20 */ /* 0x000fe20008410000 */
[----:B------:R-:W-:-:S03]  /*1d70*/  FMUL.FTZ R26, R58, R25 ;  /* 0x000000193a1a7220 */ /* 0x000fc60000410000 */
[----:B------:R-:W-:Y:S02]  /*1d80*/  FFMA.FTZ R12, R48, R17, R50 ;  /* 0x00000011300c7223 */ /* 0x000fe40000010032 */
[----:B------:R1:W2:Y:S01]  /*1d90*/  MUFU.RCP R18, R53 ;  /* 0x0000003500127308 */ /* 0x0002a20000001000 */
[----:B0-----:R-:W-:Y:S01]  /*1da0*/  FADD.FTZ R60, -R20, 1 ;  /* 0x3f800000143c7421 */ /* 0x001fe20000010100 */
[----:B------:R-:W-:Y:S01]  /*1db0*/  FMUL.FTZ R20, R59, R20 ;  /* 0x000000143b147220 */ /* 0x000fe20000410000 */
[----:B------:R-:W-:Y:S02]  /*1dc0*/  HADD2.F32 R59, -RZ, R34.H1_H1 ;  /* 0x30000022ff3b7230 */ /* 0x000fe40000004100 */
[----:B------:R-:W-:Y:S01]  /*1dd0*/  FFMA.FTZ R27, R23, R60, 1 ;  /* 0x3f800000171b7423 */ /* 0x000fe2000001003c */
[----:B------:R-:W-:Y:S01]  /*1de0*/  FMUL.FTZ R23, R12, -1.4426950216293334961 ;  /* 0xbfb8aa3b0c177820 */ /* 0x000fe20000410000 */
[----:B------:R-:W-:Y:S02]  /*1df0*/  HADD2.F32 R60, -RZ, R32.H1_H1 ;  /* 0x30000020ff3c7230 */ /* 0x000fe40000004100 */
[----:B-1----:R-:W-:Y:S01]  /*1e00*/  FADD.FTZ R53, R15, 1 ;  /* 0x3f8000000f357421 */ /* 0x002fe20000010000 */
[----:B------:R-:W-:-:S02]  /*1e10*/  HADD2.F32 R15, -RZ, R44.H0_H0 ;  /* 0x2000002cff0f7230 */ /* 0x000fc40000004100 */
[----:B------:R-:W-:Y:S01]  /*1e20*/  FMUL.FTZ R27, R20, R27 ;  /* 0x0000001b141b7220 */ /* 0x000fe20000410000 */
[----:B------:R-:W0:Y:S01]  /*1e30*/  MUFU.EX2 R23, R23 ;  /* 0x0000001700177308 */ /* 0x000e220000000800 */
[----:B--2---:R-:W-:Y:S01]  /*1e40*/  FADD.FTZ R25, -R18, 1 ;  /* 0x3f80000012197421 */ /* 0x004fe20000010100 */
[----:B------:R-:W-:Y:S01]  /*1e50*/  FMUL.FTZ R18, R59, R18 ;  /* 0x000000123b127220 */ /* 0x000fe20000410000 */
[----:B------:R-:W-:-:S05]  /*1e60*/  HADD2.F32 R59, -RZ, R44.H1_H1 ;  /* 0x3000002cff3b7230 */ /* 0x000fca0000004100 */
[----:B------:R-:W1:Y:S01]  /*1e70*/  MUFU.RCP R53, R53 ;  /* 0x0000003500357308 */ /* 0x000e620000001000 */
[----:B------:R-:W-:Y:S01]  /*1e80*/  FFMA.FTZ R25, R14, R25, 1 ;  /* 0x3f8000000e197423 */ /* 0x000fe20000010019 */
[----:B------:R-:W-:-:S03]  /*1e90*/  FADD.FTZ R14, R15, -UR13 ;  /* 0x8000000d0f0e7e21 */ /* 0x000fc60008010000 */
[----:B------:R-:W-:Y:S01]  /*1ea0*/  FMUL.FTZ R25, R18, R25 ;  /* 0x0000001912197220 */ /* 0x000fe20000410000 */
[----:B------:R-:W-:Y:S01]  /*1eb0*/  FMUL.FTZ R14, R14, UR7 ;  /* 0x000000070e0e7c20 */ /* 0x000fe20008410000 */
[----:B------:R-:W-:Y:S02]  /*1ec0*/  HADD2.F32 R18, -RZ, R32.H0_H0 ;  /* 0x20000020ff127230 */ /* 0x000fe40000004100 */
[----:B0-----:R-:W-:Y:S01]  /*1ed0*/  FADD.FTZ R15, R23, 1 ;  /* 0x3f800000170f7421 */ /* 0x001fe20000010000 */
[----:B------:R-:W-:-:S04]  /*1ee0*/  FFMA.FTZ R23, R49, R14, R51 ;  /* 0x0000000e31177223 */ /* 0x000fc80000010033 */
[----:B------:R-:W-:Y:S01]  /*1ef0*/  FMUL.FTZ R58, R23, -1.4426950216293334961 ;  /* 0xbfb8aa3b173a7820 */ /* 0x000fe20000410000 */
[----:B------:R-:W0:Y:S01]  /*1f00*/  MUFU.RCP R15, R15 ;  /* 0x0000000f000f7308 */ /* 0x000e220000001000 */
[----:B-1----:R-:W-:Y:S01]  /*1f10*/  FADD.FTZ R20, -R53, 1 ;  /* 0x3f80000035147421 */ /* 0x002fe20000010100 */
[----:B------:R-:W-:-:S03]  /*1f20*/  FMUL.FTZ R53, R18, R53 ;  /* 0x0000003512357220 */ /* 0x000fc60000410000 */
[----:B------:R-:W-:-:S03]  /*1f30*/  FFMA.FTZ R20, R13, R20, 1 ;  /* 0x3f8000000d147423 */ /* 0x000fc60000010014 */
[----:B------:R-:W1:Y:S01]  /*1f40*/  MUFU.EX2 R58, R58 ;  /* 0x0000003a003a7308 */ /* 0x000e620000000800 */
[----:B------:R-:W-:Y:S01]  /*1f50*/  FMUL.FTZ R20, R53, R20 ;  /* 0x0000001435147220 */ /* 0x000fe20000410000 */
[----:B------:R-:W-:Y:S02]  /*1f60*/  HADD2.F32 R53, -RZ, R47.H0_H0 ;  /* 0x2000002fff357230 */ /* 0x000fe40000004100 */
[----:B0-----:R-:W-:-:S04]  /*1f70*/  FADD.FTZ R13, -R15, 1 ;  /* 0x3f8000000f0d7421 */ /* 0x001fc80000010100 */
[----:B------:R-:W-:Y:S01]  /*1f80*/  FFMA.FTZ R18, R12, R13, 1 ;  /* 0x3f8000000c127423 */ /* 0x000fe2000001000d */
[----:B------:R-:W-:Y:S01]  /*1f90*/  FADD.FTZ R13, R59, -UR13 ;  /* 0x8000000d3b0d7e21 */ /* 0x000fe20008010000 */
[----:B------:R-:W-:Y:S01]  /*1fa0*/  FMUL.FTZ R59, R60, R15 ;  /* 0x0000000f3c3b7220 */ /* 0x000fe20000410000 */
[----:B-1----:R-:W-:Y:S02]  /*1fb0*/  FADD.FTZ R12, R58, 1 ;  /* 0x3f8000003a0c7421 */ /* 0x002fe40000010000 */
[----:B------:R-:W-:Y:S01]  /*1fc0*/  FMUL.FTZ R13, R13, UR7 ;  /* 0x000000070d0d7c20 */ /* 0x000fe20008410000 */
[----:B------:R-:W-:-:S03]  /*1fd0*/  FMUL.FTZ R18, R59, R18 ;  /* 0x000000123b127220 */ /* 0x000fc60000410000 */
[----:B------:R-:W-:Y:S01]  /*1fe0*/  FFMA.FTZ R15, R48, R13, R50 ;  /* 0x0000000d300f7223 */ /* 0x000fe20000010032 */
[----:B------:R-:W0:Y:S03]  /*1ff0*/  MUFU.RCP R12, R12 ;  /* 0x0000000c000c7308 */ /* 0x000e260000001000 */
[----:B------:R-:W-:-:S06]  /*2000*/  FMUL.FTZ R58, R15, -1.4426950216293334961 ;  /* 0xbfb8aa3b0f3a7820 */ /* 0x000fcc0000410000 */
[----:B------:R-:W1:Y:S01]  /*2010*/  MUFU.EX2 R58, R58 ;  /* 0x0000003a003a7308 */ /* 0x000e620000000800 */
[----:B0-----:R-:W-:Y:S01]  /*2020*/  FADD.FTZ R60, -R12, 1 ;  /* 0x3f8000000c3c7421 */ /* 0x001fe20000010100 */
[----:B------:R-:W-:-:S03]  /*2030*/  FMUL.FTZ R53, R53, R12 ;  /* 0x0000000c35357220 */ /* 0x000fc60000410000 */
[----:B------:R-:W-:-:S04]  /*2040*/  FFMA.FTZ R60, R23, R60, 1 ;  /* 0x3f800000173c7423 */ /* 0x000fc8000001003c */
[----:B------:R-:W-:Y:S01]  /*2050*/  FMUL.FTZ R12, R53, R60 ;  /* 0x0000003c350c7220 */ /* 0x000fe20000410000 */
[----:B-1----:R-:W-:Y:S01]  /*2060*/  FADD.FTZ R23, R58, 1 ;  /* 0x3f8000003a177421 */ /* 0x002fe20000010000 */
[----:B------:R-:W-:Y:S01]  /*2070*/  FMUL.FTZ R53, R49, R21 ;  /* 0x0000001531357220 */ /* 0x000fe20000410000 */
[----:B------:R-:W-:-:S03]  /*2080*/  FMUL.FTZ R58, R48, R26 ;  /* 0x0000001a303a7220 */ /* 0x000fc60000410000 */
[----:B------:R-:W-:Y:S01]  /*2090*/  FFMA.FTZ R60, R10, R53, RZ ;  /* 0x000000350a3c7223 */ /* 0x000fe200000100ff */
[----:B------:R-:W0:Y:S01]  /*20a0*/  MUFU.RCP R23, R23 ;  /* 0x0000001700177308 */ /* 0x000e220000001000 */
[----:B------:R-:W-:Y:S01]  /*20b0*/  FADD.FTZ R53, RZ, R53 ;  /* 0x00000035ff357221 */ /* 0x000fe20000010000 */
[----:B------:R-:W-:Y:S01]  /*20c0*/  FADD.FTZ R10, RZ, R21 ;  /* 0x00000015ff0a7221 */ /* 0x000fe20000010000 */
[----:B------:R-:W-:Y:S01]  /*20d0*/  FFMA.FTZ R59, R11, R58, R60 ;  /* 0x0000003a0b3b7223 */ /* 0x000fe2000001003c */
[----:B------:R-:W-:Y:S01]  /*20e0*/  FFMA.FTZ R21, R16, R27, R61 ;  /* 0x0000001b10157223 */ /* 0x000fe2000001003d */
[----:B------:R-:W-:Y:S01]  /*20f0*/  FADD.FTZ R53, R58, R53 ;  /* 0x000000353a357221 */ /* 0x000fe20000010000 */
[----:B------:R-:W-:Y:S02]  /*2100*/  HADD2.F32 R58, -RZ, R47.H1_H1 ;  /* 0x3000002fff3a7230 */ /* 0x000fe40000004100 */
[----:B0-----:R-:W-:-:S03]  /*2110*/  FADD.FTZ R60, -R23, 1 ;  /* 0x3f800000173c7421 */ /* 0x001fc60000010100 */
[----:B------:R-:W-:Y:S01]  /*2120*/  FMUL.FTZ R58, R58, R23 ;  /* 0x000000173a3a7220 */ /* 0x000fe20000410000 */
[----:B------:R-:W-:Y:S02]  /*2130*/  HADD2.F32 R23, -RZ, R31.H0_H0 ;  /* 0x2000001fff177230 */ /* 0x000fe40000004100 */
[----:B------:R-:W-:Y:S01]  /*2140*/  FFMA.FTZ R15, R15, R60, 1 ;  /* 0x3f8000000f0f7423 */ /* 0x000fe2000001003c */
[----:B------:R-:W-:-:S03]  /*2150*/  FMUL.FTZ R60, R49, R27 ;  /* 0x0000001b313c7220 */ /* 0x000fc60000410000 */
[----:B------:R-:W-:Y:S01]  /*2160*/  FMUL.FTZ R15, R58, R15 ;  /* 0x0000000f3a0f7220 */ /* 0x000fe20000410000 */
[----:B------:R-:W-:Y:S01]  /*2170*/  FADD.FTZ R58, R23, -UR13 ;  /* 0x8000000d173a7e21 */ /* 0x000fe20008010000 */
[----:B------:R-:W-:Y:S01]  /*2180*/  FADD.FTZ R23, R10, R27 ;  /* 0x0000001b0a177221 */ /* 0x000fe20000010000 */
[----:B------:R-:W-:Y:S02]  /*2190*/  FADD.FTZ R27, R53, R60 ;  /* 0x0000003c351b7221 */ /* 0x000fe40000010000 */
[----:B------:R-:W-:Y:S01]  /*21a0*/  FMUL.FTZ R10, R58, UR7 ;  /* 0x000000073a0a7c20 */ /* 0x000fe20008410000 */
[----:B------:R-:W-:Y:S01]  /*21b0*/  FFMA.FTZ R58, R16, R60, R59 ;  /* 0x0000003c103a7223 */ /* 0x000fe2000001003b */
[----:B------:R-:W-:Y:S02]  /*21c0*/  HADD2.F32 R60, -RZ, R30.H0_H0 ;  /* 0x2000001eff3c7230 */ /* 0x000fe40000004100 */
        /* <DEDUP_REMOVED lines=8> */
[----:B------:R-:W-:Y:S01]  /*2250*/  FFMA.FTZ R60, R11, R26, RZ ;  /* 0x0000001a0b3c7223 */ /* 0x000fe200000100ff */
[----:B------:R-:W-:Y:S02]  /*2260*/  HADD2.F32 R11, -RZ, R31.H1_H1 ;  /* 0x3000001fff0b7230 */ /* 0x000fe40000004100 */
[----:B------:R-:W-:Y:S01]  /*2270*/  FADD.FTZ R26, RZ, R26 ;  /* 0x0000001aff1a7221 */ /* 0x000fe20000010000 */
[----:B------:R-:W-:Y:S02]  /*2280*/  FMUL.FTZ R16, R53, R16 ;  /* 0x0000001035107220 */ /* 0x000fe40000410000 */
[----:B------:R-:W-:Y:S01]  /*2290*/  FADD.FTZ R11, R11, -UR13 ;  /* 0x8000000d0b0b7e21 */ /* 0x000fe20008010000 */
[----:B------:R-:W-:Y:S01]  /*22a0*/  FADD.FTZ R53, R26, R25 ;  /* 0x000000191a357221 */ /* 0x000fe20000010000 */
[-C--:B------:R-:W-:Y:S01]  /*22b0*/  FFMA.FTZ R26, R19, R25.reuse, R60 ;  /* 0x00000019131a7223 */ /* 0x080fe2000001003c */
[----:B------:R-:W-:Y:S01]  /*22c0*/  FMUL.FTZ R25, R48, R25 ;  /* 0x0000001930197220 */ /* 0x000fe20000410000 */
[----:B------:R-:W-:-:S02]  /*22d0*/  FMUL.FTZ R11, R11, UR7 ;  /* 0x000000070b0b7c20 */ /* 0x000fc40008410000 */
[----:B------:R-:W-:Y:S01]  /*22e0*/  FFMA.FTZ R26, R17, R18, R26 ;  /* 0x00000012111a7223 */ /* 0x000fe2000001001a */
[----:B------:R-:W-:Y:S01]  /*22f0*/  FFMA.FTZ R59, R19, R25, R58 ;  /* 0x00000019133b7223 */ /* 0x000fe2000001003a */
[----:B------:R-:W-:Y:S01]  /*2300*/  FFMA.FTZ R19, R48, R11, R50 ;  /* 0x0000000b30137223 */ /* 0x000fe20000010032 */
[----:B------:R-:W-:Y:S01]  /*2310*/  FADD.FTZ R58, R25, R27 ;  /* 0x0000001b193a7221 */ /* 0x000fe20000010000 */
[----:B------:R-:W-:Y:S02]  /*2320*/  HADD2.F32 R25, -RZ, R30.H1_H1 ;  /* 0x3000001eff197230 */ /* 0x000fe40000004100 */
[----:B------:R-:W-:Y:S01]  /*2330*/  FFMA.FTZ R26, R13, R15, R26 ;  /* 0x0000000f0d1a7223 */ /* 0x000fe2000001001a */
[----:B------:R-:W-:-:S06]  /*2340*/  FMUL.FTZ R61, R19, -1.4426950216293334961 ;  /* 0xbfb8aa3b133d7820 */ /* 0x000fcc0000410000 */
[----:B------:R-:W0:Y:S02]  /*2350*/  MUFU.EX2 R61, R61 ;  /* 0x0000003d003d7308 */ /* 0x000e240000000800 */
[----:B0-----:R-:W-:-:S06]  /*2360*/  FADD.FTZ R60, R61, 1 ;  /* 0x3f8000003d3c7421 */ /* 0x001fcc0000010000 */
[----:B------:R-:W0:Y:S02]  /*2370*/  MUFU.RCP R60, R60 ;  /* 0x0000003c003c7308 */ /* 0x000e240000001000 */
[----:B0-----:R-:W-:Y:S01]  /*2380*/  FADD.FTZ R27, -R60, 1 ;  /* 0x3f8000003c1b7421 */ /* 0x001fe20000010100 */
[----:B------:R-:W-:-:S03]  /*2390*/  FMUL.FTZ R25, R25, R60 ;  /* 0x0000003c19197220 */ /* 0x000fc60000410000 */
[----:B------:R-:W-:Y:S01]  /*23a0*/  FFMA.FTZ R19, R19, R27, 1 ;  /* 0x3f80000013137423 */ /* 0x000fe2000001001b */
[-C--:B------:R-:W-:Y:S01]  /*23b0*/  FFMA.FTZ R27, R22, R20.reuse, R21 ;  /* 0x00000014161b7223 */ /* 0x080fe20000010015 */
[----:B------:R-:W-:Y:S02]  /*23c0*/  FMUL.FTZ R21, R49, R20 ;  /* 0x0000001431157220 */ /* 0x000fe40000410000 */
[----:B------:R-:W-:Y:S01]  /*23d0*/  FMUL.FTZ R19, R25, R19 ;  /* 0x0000001319137220 */ /* 0x000fe20000410000 */
[----:B------:R-:W-:Y:S02]  /*23e0*/  HADD2.F32 R25, -RZ, R29.H0_H0 ;  /* 0x2000001dff197230 */ /* 0x000fe40000004100 */
[----:B------:R-:W-:Y:S01]  /*23f0*/  FADD.FTZ R58, R58, R21 ;  /* 0x000000153a3a7221 */ /* 0x000fe20000010000 */
[----:B------:R-:W-:Y:S01]  /*2400*/  FFMA.FTZ R27, R14, R12, R27 ;  /* 0x0000000c0e1b7223 */ /* 0x000fe2000001001b */
[----:B------:R-:W-:Y:S01]  /*2410*/  FFMA.FTZ R26, R11, R19, R26 ;  /* 0x000000130b1a7223 */ /* 0x000fe2000001001a */
[----:B------:R-:W-:Y:S01]  /*2420*/  FADD.FTZ R60, R25, -UR13 ;  /* 0x8000000d193c7e21 */ /* 0x000fe20008010000 */
[----:B------:R-:W-:Y:S01]  /*2430*/  FADD.FTZ R25, R23, R20 ;  /* 0x0000001417197221 */ /* 0x000fe20000010000 */
[----:B------:R-:W-:-:S02]  /*2440*/  FFMA.FTZ R27, R10, R16, R27 ;  /* 0x000000100a1b7223 */ /* 0x000fc4000001001b */
[----:B------:R-:W-:Y:S01]  /*2450*/  FMUL.FTZ R20, R60, UR7 ;  /* 0x000000073c147c20 */ /* 0x000fe20008410000 */
[----:B------:R-:W-:Y:S01]  /*2460*/  FFMA.FTZ R60, R22, R21, R59 ;  /* 0x00000015163c7223 */ /* 0x000fe2000001003b */
[----:B------:R-:W-:Y:S02]  /*2470*/  HADD2.F32 R21, -RZ, R28.H0_H0 ;  /* 0x2000001cff157230 */ /* 0x000fe40000004100 */
[----:B------:R-:W-:Y:S01]  /*2480*/  FADD.FTZ R25, R25, R12 ;  /* 0x0000000c19197221 */ /* 0x000fe20000010000 */
        /* <DEDUP_REMOVED lines=15> */
[----:B------:R-:W-:Y:S01]  /*2580*/  FFMA.FTZ R53, R17, R59, R60 ;  /* 0x0000003b11357223 */ /* 0x000fe2000001003c */
[----:B------:R-:W-:Y:S02]  /*2590*/  HADD2.F32 R59, -RZ, R28.H1_H1 ;  /* 0x3000001cff3b7230 */ /* 0x000fe40000004100 */
[----:B------:R-:W-:Y:S01]  /*25a0*/  FMUL.FTZ R23, R61, UR7 ;  /* 0x000000073d177c20 */ /* 0x000fe20008410000 */
[----:B------:R-:W-:-:S03]  /*25b0*/  FADD.FTZ R22, R22, R15 ;  /* 0x0000000f16167221 */ /* 0x000fc60000010000 */
[----:B------:R-:W-:Y:S01]  /*25c0*/  FFMA.FTZ R17, R48, R23, R50 ;  /* 0x0000001730117223 */ /* 0x000fe20000010032 */
[----:B------:R-:W-:-:S03]  /*25d0*/  FADD.FTZ R22, R22, R19 ;  /* 0x0000001316167221 */ /* 0x000fc60000010000 */
        /* <DEDUP_REMOVED lines=13> */
[----:B------:R-:W-:Y:S01]  /*26b0*/  FFMA.FTZ R26, R23, R17, R26 ;  /* 0x00000011171a7223 */ /* 0x000fe2000001001a */
[----:B------:R-:W-:Y:S01]  /*26c0*/  FADD.FTZ R22, R22, R17 ;  /* 0x0000001116167221 */ /* 0x000fe20000010000 */
        /* <DEDUP_REMOVED lines=48> */
[----:B------:R-:W-:-:S05]  /*29d0*/  HADD2.F32 R25, -RZ, R46.H1_H1 ;  /* 0x3000002eff197230 */ /* 0x000fca0000004100 */
        /* <DEDUP_REMOVED lines=15> */
[----:B------:R-:W-:Y:S01]  /*2ad0*/  FADD.FTZ R53, R53, R14 ;  /* 0x0000000e35357221 */ /* 0x000fe20000010000 */
[----:B------:R-:W-:Y:S01]  /*2ae0*/  FFMA.FTZ R25, R20, R18, R25 ;  /* 0x0000001214197223 */ /* 0x000fe20000010019 */
[----:B------:R-:W-:Y:S01]  /*2af0*/  FADD.FTZ R21, R58, R18 ;  /* 0x000000123a157221 */ /* 0x000fe20000010000 */
[C---:B------:R-:W-:Y:S01]  /*2b00*/  FMUL.FTZ R18, R48.reuse, R17 ;  /* 0x0000001130127220 */ /* 0x040fe20000410000 */
[----:B------:R-:W-:-:S03]  /*2b10*/  FMUL.FTZ R20, R48, R13 ;  /* 0x0000000d30147220 */ /* 0x000fc60000410000 */
[----:B------:R-:W-:Y:S01]  /*2b20*/  FFMA.FTZ R25, R23, R18, R25 ;  /* 0x0000001217197223 */ /* 0x000fe20000010019 */
[----:B------:R-:W-:Y:S01]  /*2b30*/  FADD.FTZ R21, R18, R21 ;  /* 0x0000001512157221 */ /* 0x000fe20000010000 */
[----:B------:R-:W-:-:S04]  /*2b40*/  FMUL.FTZ R18, R49, R14 ;  /* 0x0000000e31127220 */ /* 0x000fc80000410000 */
[----:B------:R-:W-:Y:S01]  /*2b50*/  FFMA.FTZ R58, R12, R18, R25 ;  /* 0x000000120c3a7223 */ /* 0x000fe20000010019 */
[----:B------:R-:W-:Y:S01]  /*2b60*/  FADD.FTZ R21, R21, R18 ;  /* 0x0000001215157221 */ /* 0x000fe20000010000 */
[----:B------:R-:W-:Y:S01]  /*2b70*/  FMUL.FTZ R12, R49, R10 ;  /* 0x0000000a310c7220 */ /* 0x000fe20000410000 */
[----:B------:R-:W-:Y:S01]  /*2b80*/  FADD.FTZ R18, R22, R13 ;  /* 0x0000000d16127221 */ /* 0x000fe20000010000 */
[----:B------:R-:W-:Y:S01]  /*2b90*/  FFMA.FTZ R17, R15, R20, R58 ;  /* 0x000000140f117223 */ /* 0x000fe2000001003a */
[----:B------:R-:W-:Y:S01]  /*2ba0*/  FADD.FTZ R21, R20, R21 ;  /* 0x0000001514157221 */ /* 0x000fe20000010000 */
[----:B------:R-:W-:Y:S01]  /*2bb0*/  FMUL.FTZ R20, R48, R11 ;  /* 0x0000000b30147220 */ /* 0x000fe20000410000 */
[----:B------:R-:W-:Y:S01]  /*2bc0*/  FADD.FTZ R22, R53, R10 ;  /* 0x0000000a35167221 */ /* 0x000fe20000010000 */
[----:B------:R-:W-:Y:S01]  /*2bd0*/  FFMA.FTZ R14, R16, R12, R17 ;  /* 0x0000000c100e7223 */ /* 0x000fe20000010011 */
[----:B------:R-:W-:Y:S01]  /*2be0*/  FADD.FTZ R21, R21, R12 ;  /* 0x0000000c15157221 */ /* 0x000fe20000010000 */
[----:B------:R-:W-:-:S02]  /*2bf0*/  FADD.FTZ R23, R18, R11 ;  /* 0x0000000b12177221 */ /* 0x000fc40000010000 */
[C---:B------:R-:W-:Y:S01]  /*2c00*/  FFMA.FTZ R14, R19.reuse, R20, R14 ;  /* 0x00000014130e7223 */ /* 0x040fe2000001000e */
[----:B------:R-:W-:Y:S01]  /*2c10*/  FADD.FTZ R12, R20, R21 ;  /* 0x00000015140c7221 */ /* 0x000fe20000010000 */
[----:B------:R-:W-:Y:S01]  /*2c20*/  FFMA.FTZ R20, R16, R10, R27 ;  /* 0x0000000a10147223 */ /* 0x000fe2000001001b */
[----:B------:R-:W-:-:S07]  /*2c30*/  FFMA.FTZ R21, R19, R11, R26 ;  /* 0x0000000b13157223 */ /* 0x000fce000001001a */
.L_x_903:
        /* <DEDUP_REMOVED lines=43> */
.L_x_905:
[----:B------:R-:W-:Y:S05]  /*2ef0*/  BSYNC.RECONVERGENT B0 ;  /* 0x0000000000007941 */ /* 0x000fea0003800200 */
.L_x_904:
        /* <DEDUP_REMOVED lines=12> */
.L_x_907:
[----:B------:R-:W-:Y:S05]  /*2fc0*/  BSYNC.RECONVERGENT B0 ;  /* 0x0000000000007941 */ /* 0x000fea0003800200 */
.L_x_906:
        /* <DEDUP_REMOVED lines=159> */
.L_x_909:
[----:B------:R-:W-:Y:S05]  /*39c0*/  BSYNC.RECONVERGENT B0 ;  /* 0x0000000000007941 */ /* 0x000fea0003800200 */
.L_x_908:
        /* <DEDUP_REMOVED lines=28> */
.L_x_911:
[----:B------:R-:W-:Y:S05]  /*3b90*/  BSYNC.RECONVERGENT B0 ;  /* 0x0000000000007941 */ /* 0x000fea0003800200 */
.L_x_910:
[----:B------:R-:W-:Y:S05]  /*3ba0*/  @!P4 BRA `(.L_x_912) ;  /* 0x000000080090c947 */ /* 0x000fea0003800000 */
[----:B------:R-:W5:Y:S01]  /*3bb0*/  LDC.64 R58, c[0x0][0x3d0] ;  /* 0x0000f400ff3a7b82 */ /* 0x000f620000000a00 */
[----:B----4-:R-:W-:Y:S02]  /*3bc0*/  LOP3.LUT R13, R39, 0x1, RZ, 0xc0, !PT ;  /* 0x00000001270d7812 */ /* 0x010fe400078ec0ff */
[----:B------:R-:W-:-:S03]  /*3bd0*/  ISETP.GE.U32.AND P4, PT, R5, 0x8, PT ;  /* 0x000000080500780c */ /* 0x000fc60003f86070 */
[----:B------:R-:W-:-:S04]  /*3be0*/  IMAD R15, R13, R4, RZ ;  /* 0x000000040d0f7224 */ /* 0x000fc800078e02ff */
[----:B-1----:R-:W-:-:S05]  /*3bf0*/  IMAD R12, R15, R5, RZ ;  /* 0x000000050f0c7224 */ /* 0x002fca00078e02ff */
[----:B------:R-:W-:-:S05]  /*3c00*/  SHF.L.U32 R13, R12, 0x1, RZ ;  /* 0x000000010c0d7819 */ /* 0x000fca00000006ff */
        /* <DEDUP_REMOVED lines=9> */
[----:B--2---:R-:W-:Y:S01]  /*3ca0*/  IMAD.WIDE.U32 R14, R17, 0x8, R58 ;  /* 0x00000008110e7825 */ /* 0x004fe200078e003a */
[----:B------:R-:W-:-:S04]  /*3cb0*/  IADD3 R17, PT, PT, -R16, 0x1, RZ ;  /* 0x0000000110117810 */ /* 0x000fc80007ffe1ff */
[----:B------:R1:W-:Y:S01]  /*3cc0*/  STG.E.64 desc[UR8][R14.64], R10 ;  /* 0x0000000a0e007986 */ /* 0x0003e2000c101b08 */
[----:B------:R-:W-:Y:S06]  /*3cd0*/  MEMBAR.ALL.GPU ;  /* 0x0000000000007992 */ /* 0x000fec000000a000 */
[----:B------:R-:W-:-:S00]  /*3ce0*/  ERRBAR ;  /* 0x00000000000079ab */ /* 0x000fc00000000000 */
[----:B------:R-:W-:Y:S06]  /*3cf0*/  CGAERRBAR ;  /* 0x00000000000075ab */ /* 0x000fec0000000000 */
[----:B------:R1:W-:Y:S01]  /*3d00*/  REDG.E.ADD.S32.STRONG.GPU desc[UR8][R12.64], R17 ;  /* 0x000000110c00798e */ /* 0x0003e2000c12e308 */
[----:B------:R-:W-:Y:S05]  /*3d10*/  @!P0 BRA `(.L_x_913) ;  /* 0x0000000000148947 */ /* 0x000fea0003800000 */
.L_x_914:
[----:B-1----:R-:W2:Y:S04]  /*3d20*/  LDG.E.STRONG.GPU R14, desc[UR8][R12.64] ;  /* 0x000000080c0e7981 */ /* 0x002ea8000c1ef900 */
[----:B--2---:R-:W-:Y:S01]  /*3d30*/  CCTL.IVALL ;  /* 0x00000000ff00798f */ /* 0x004fe20002000000 */
[----:B------:R-:W-:Y:S05]  /*3d40*/  YIELD ;  /* 0x0000000000007946 */ /* 0x000fea0003800000 */
[----:B------:R-:W-:-:S13]  /*3d50*/  ISETP.NE.AND P0, PT, R14, R19, PT ;  /* 0x000000130e00720c */ /* 0x000fda0003f05270 */
[----:B------:R-:W-:Y:S05]  /*3d60*/  @P0 BRA `(.L_x_914) ;  /* 0xfffffffc00ec0947 */ /* 0x000fea000383ffff */
.L_x_913:
[----:B------:R-:W-:Y:S05]  /*3d70*/  WARPSYNC.ALL ;  /* 0x0000000000007948 */ /* 0x000fea0003800000 */
[----:B------:R-:W-:Y:S01]  /*3d80*/  BAR.SYNC.DEFER_BLOCKING 0x0 ;  /* 0x0000000000007b1d */ /* 0x000fe20000010000 */
[----:B------:R-:W-:-:S05]  /*3d90*/  HFMA2 R25, -RZ, RZ, 0, 0 ;  /* 0x00000000ff197431 */ /* 0x000fca00000001ff */
[----:B------:R-:W-:Y:S05]  /*3da0*/  @!P4 BRA `(.L_x_915) ;  /* 0x000000040018c947 */ /* 0x000fea0003800000 */
[CC--:B------:R-:W-:Y:S01]  /*3db0*/  LEA R53, R4.reuse, R0.reuse, 0x1 ;  /* 0x0000000004357211 */ /* 0x0c0fe200078e08ff */
[C-C-:B------:R-:W-:Y:S01]  /*3dc0*/  IMAD R52, R4.reuse, 0x6, R0.reuse ;  /* 0x0000000604347824 */ /* 0x140fe200078e0200 */
[C---:B------:R-:W-:Y:S01]  /*3dd0*/  LEA R21, R4.reuse, R0, 0x2 ;  /* 0x0000000004157211 */ /* 0x040fe200078e10ff */
[--C-:B------:R-:W-:Y:S01]  /*3de0*/  IMAD R27, R4, 0x3, R0.reuse ;  /* 0x00000003041b7824 */ /* 0x100fe200078e0200 */
[----:B------:R-:W-:Y:S01]  /*3df0*/  IADD3 R22, PT, PT, R0, R4, RZ ;  /* 0x0000000400167210 */ /* 0x000fe20007ffe0ff */
[C-C-:B------:R-:W-:Y:S01]  /*3e00*/  IMAD R26, R4.reuse, 0x5, R0.reuse ;  /* 0x00000005041a7824 */ /* 0x140fe200078e0200 */
[----:B------:R-:W-:Y:S01]  /*3e10*/  MOV R23, RZ ;  /* 0x000000ff00177202 */ /* 0x000fe20000000f00 */
[----:B------:R-:W-:Y:S01]  /*3e20*/  IMAD R20, R4, 0x7, R0 ;  /* 0x0000000704147824 */ /* 0x000fe200078e0200 */
[----:B---3--:R-:W-:Y:S01]  /*3e30*/  MOV R24, R0 ;  /* 0x0000000000187202 */ /* 0x008fe20000000f00 */
[----:B------:R-:W-:Y:S01]  /*3e40*/  UIADD3 UR5, UPT, UPT, -UR11, URZ, URZ ;  /* 0x000000ff0b057290 */ /* 0x000fe2000fffe1ff */
[----:B------:R-:W-:-:S11]  /*3e50*/  LOP3.LUT R25, R5, 0x7ffffff8, RZ, 0xc0, !PT ;  /* 0x7ffffff805197812 */ /* 0x000fd600078ec0ff */
.L_x_916:
        /* <DEDUP_REMOVED lines=9> */
[----:B--2---:R-:W-:-:S05]  /*3ef0*/  @!P4 IMAD.WIDE.U32 R14, R22, 0x8, R58 ;  /* 0x00000008160ec825 */ /* 0x004fca00078e003a */
        /* <DEDUP_REMOVED lines=49> */
.L_x_915:
        /* <DEDUP_REMOVED lines=21> */
[----:B--2---:R-:W-:Y:S02]  /*4360*/  @!P4 IMAD.WIDE.U32 R14, R17, 0x8, R58 ;  /* 0x00000008110ec825 */ /* 0x004fe400078e003a */
        /* <DEDUP_REMOVED lines=12> */
.L_x_917:
        /* <DEDUP_REMOVED lines=10> */
[----:B--2---:R-:W-:Y:S02]  /*44d0*/  @!P0 IMAD.WIDE.U32 R14, R15, 0x8, R58 ;  /* 0x000000080f0e8825 */ /* 0x004fe400078e003a */
[----:B------:R-:W0:Y:S04]  /*44e0*/  @!P4 LDG.E.64 R12, desc[UR8][R12.64] ;  /* 0x000000080c0cc981 */ /* 0x000e28000c1e1b00 */
[----:B------:R-:W2:Y:S01]  /*44f0*/  @!P0 LDG.E.64 R14, desc[UR8][R14.64] ;  /* 0x000000080e0e8981 */ /* 0x000ea2000c1e1b00 */
[----:B------:R-:W-:Y:S01]  /*4500*/  IADD3 R25, PT, PT, R25, 0x2, RZ ;  /* 0x0000000219197810 */ /* 0x000fe20007ffe0ff */
[----:B0--3--:R-:W-:Y:S01]  /*4510*/  @!P4 FADD.FTZ R10, R10, R12 ;  /* 0x0000000c0a0ac221 */ /* 0x009fe20000010000 */
[----:B------:R-:W-:-:S03]  /*4520*/  @!P4 FADD.FTZ R11, R11, R13 ;  /* 0x0000000d0b0bc221 */ /* 0x000fc60000010000 */
[----:B--2---:R-:W-:Y:S01]  /*4530*/  @!P0 FADD.FTZ R10, R10, R14 ;  /* 0x0000000e0a0a8221 */ /* 0x004fe20000010000 */
[----:B------:R-:W-:-:S07]  /*4540*/  @!P0 FADD.FTZ R11, R11, R15 ;  /* 0x0000000f0b0b8221 */ /* 0x000fce0000010000 */
.L_x_918:
        /* <DEDUP_REMOVED lines=9> */
.L_x_919:
[----:B------:R-:W-:Y:S05]  /*45e0*/  BSYNC.RECONVERGENT B0 ;  /* 0x0000000000007941 */ /* 0x000fea0003800200 */
.L_x_912:
[----:B------:R-:W5:Y:S01]  /*45f0*/  S2UR UR6, SR_CgaCtaId ;  /* 0x00000000000679c3 */ /* 0x000f620000008800 */
[----:B------:R-:W-:Y:S01]  /*4600*/  UMOV UR5, 0x400 ;  /* 0x0000040000057882 */ /* 0x000fe20000000000 */
[----:B------:R-:W0:Y:S01]  /*4610*/  LDCU.64 UR16, c[0x0][0x400] ;  /* 0x00008000ff1077ac */ /* 0x000e220008000a00 */
[----:B----4-:R-:W-:Y:S01]  /*4620*/  SHF.R.U32.HI R15, RZ, 0x2, R2 ;  /* 0x00000002ff0f7819 */ /* 0x010fe20000011602 */
[--C-:B------:R-:W-:Y:S02]  /*4630*/  HADD2.F32 R13, -RZ, R37.reuse.H0_H0 ;  /* 0x20000025ff0d7230 */ /* 0x100fe40000004100 */
[----:B------:R-:W-:Y:S02]  /*4640*/  HADD2.F32 R37, -RZ, R37.H1_H1 ;  /* 0x30000025ff257230 */ /* 0x000fe40000004100 */
[----:B-1----:R-:W1:Y:S01]  /*4650*/  LDC R12, c[0x0][0x41c] ;  /* 0x00010700ff0c7b82 */ /* 0x002e620000000800 */
[----:B------:R-:W-:Y:S02]  /*4660*/  FADD.FTZ R13, R13, -UR13 ;  /* 0x8000000d0d0d7e21 */ /* 0x000fe40008010000 */
[----:B------:R-:W-:-:S02]  /*4670*/  FADD.FTZ R37, R37, -UR13 ;  /* 0x8000000d25257e21 */ /* 0x000fc40008010000 */
[----:B------:R-:W-:Y:S01]  /*4680*/  FMUL.FTZ R16, R13, UR7 ;  /* 0x000000070d107c20 */ /* 0x000fe20008410000 */
[----:B------:R-:W-:Y:S02]  /*4690*/  HADD2.F32 R13, -RZ, R36.H0_H0 ;  /* 0x20000024ff0d7230 */ /* 0x000fe40000004100 */
[----:B------:R-:W-:Y:S01]  /*46a0*/  FMUL.FTZ R37, R37, UR7 ;  /* 0x0000000725257c20 */ /* 0x000fe20008410000 */
[----:B-----5:R-:W-:Y:S01]  /*46b0*/  ULEA UR5, UR6, UR5, 0x18 ;  /* 0x0000000506057291 */ /* 0x020fe2000f8ec0ff */
[----:B-1----:R-:W-:-:S08]  /*46c0*/  IMAD R15, R12, UR11, R15 ;  /* 0x0000000b0c0f7c24 */ /* 0x002fd0000f8e020f */
[----:B------:R-:W-:Y:S01]  /*46d0*/  @!P3 STS.64 [UR5+0x30], R10 ;  /* 0x0000300aff00b988 */ /* 0x000fe20008000a05 */
[----:B------:R-:W-:Y:S01]  /*46e0*/  BAR.SYNC.DEFER_BLOCKING 0x0 ;  /* 0x0000000000007b1d */ /* 0x000fe20000010000 */
[----:B0-----:R-:W-:Y:S02]  /*46f0*/  ISETP.GE.U32.AND P0, PT, R15, UR16, PT ;  /* 0x000000100f007c0c */ /* 0x001fe4000bf06070 */
[----:B------:R-:W-:-:S04]  /*4700*/  SHF.R.S32.HI R12, RZ, 0x1f, R15 ;  /* 0x0000001fff0c7819 */ /* 0x000fc8000001140f */
[----:B------:R-:W-:Y:S01]  /*4710*/  ISETP.GE.AND.EX P0, PT, R12, UR17, PT, P0 ;  /* 0x000000110c007c0c */ /* 0x000fe2000bf06300 */
[----:B---3--:R-:W2:Y:S01]  /*4720*/  LDS.64 R10, [UR5+0x30] ;  /* 0x00003005ff0a7984 */ /* 0x008ea20008000a00 */
[----:B------:R-:W2:Y:S02]  /*4730*/  LDCU UR5, c[0x0][0x42c] ;  /* 0x00008580ff0577ac */ /* 0x000ea40008000800 */
[----:B--2---:R-:W-:Y:S01]  /*4740*/  FMUL.FTZ R14, R10, UR5 ;  /* 0x000000050a0e7c20 */ /* 0x004fe20008410000 */
[----:B------:R-:W-:Y:S01]  /*4750*/  FMUL.FTZ R17, R11, UR5 ;  /* 0x000000050b117c20 */ /* 0x000fe20008410000 */
[----:B------:R-:W-:-:S03]  /*4760*/  HADD2.F32 R11, -RZ, R36.H1_H1 ;  /* 0x30000024ff0b7230 */ /* 0x000fc60000004100 */
        /* <DEDUP_REMOVED lines=20> */
.L_x_920:
[----:B------:R-:W-:Y:S01]  /*48b0*/  FFMA.FTZ R23, R14, R37, R17 ;  /* 0x000000250e177223 */ /* 0x000fe20000010011 */
        /* <DEDUP_REMOVED lines=20> */
.L_x_922:
[----:B------:R-:W-:Y:S05]  /*4a00*/  BSYNC.RECONVERGENT B0 ;  /* 0x0000000000007941 */ /* 0x000fea0003800200 */
.L_x_921:
        /* <DEDUP_REMOVED lines=35> */
.L_x_923:
        /* <DEDUP_REMOVED lines=21> */
.L_x_925:
[----:B------:R-:W-:Y:S05]  /*4d90*/  BSYNC.RECONVERGENT B0 ;  /* 0x0000000000007941 */ /* 0x000fea0003800200 */
.L_x_924:
[----:B------:R-:W-:Y:S01]  /*4da0*/  FMUL.FTZ R22, R22, UR7 ;  /* 0x0000000716167c20 */ /* 0x000fe20008410000 */
[----:B------:R-:W-:Y:S01]  /*4db0*/  FADD.FTZ R33, R33, -UR13 ;  /* 0x8000000d21217e21 */ /* 0x000fe20008010000 */
[--C-:B------:R-:W-:Y:S02]  /*4dc0*/  HADD2.F32 R10, -RZ, R32.reuse.H0_H0 ;  /* 0x20000020ff0a7230 */ /* 0x100fe40000004100 */
[----:B0-----:R-:W-:Y:S02]  /*4dd0*/  HADD2.F32 R11, -RZ, R32.H1_H1 ;  /* 0x30000020ff0b7230 */ /* 0x001fe40000004100 */
        /* <DEDUP_REMOVED lines=21> */
.L_x_926:
        /* <DEDUP_REMOVED lines=18> */
[----:B------:R-:W-:Y:S02]  /*5050*/  F2FP.F16.F32.PACK_AB R11, R16, R19 ;  /* 0x00000013100b723e */ /* 0x000fe400000000ff */
[----:B------:R-:W-:-:S05]  /*5060*/  LEA.HI.X R13, R10, UR19, R21, 0x1, P0 ;  /* 0x000000130a0d7c11 */ /* 0x000fca00080f0c15 */
[----:B------:R0:W-:Y:S02]  /*5070*/  STG.E desc[UR8][R12.64], R11 ;  /* 0x0000000b0c007986 */ /* 0x0001e4000c101908 */
.L_x_928:
[----:B------:R-:W-:Y:S05]  /*5080*/  BSYNC.RECONVERGENT B0 ;  /* 0x0000000000007941 */ /* 0x000fea0003800200 */
.L_x_927:
[----:B------:R-:W-:Y:S01]  /*5090*/  FADD.FTZ R18, R18, -UR13 ;  /* 0x8000000d12127e21 */ /* 0x000fe20008010000 */
[----:B------:R-:W-:Y:S01]  /*50a0*/  FADD.FTZ R44, R44, -UR13 ;  /* 0x8000000d2c2c7e21 */ /* 0x000fe20008010000 */
[----:B------:R-:W-:Y:S02]  /*50b0*/  HADD2.F32 R10, -RZ, R47.H0_H0 ;  /* 0x2000002fff0a7230 */ /* 0x000fe40000004100 */
[----:B------:R-:W-:Y:S02]  /*50c0*/  HADD2.F32 R16, -RZ, R31.H0_H0 ;  /* 0x2000001fff107230 */ /* 0x000fe40000004100 */
[----:B------:R-:W-:Y:S01]  /*50d0*/  FMUL.FTZ R26, R18, UR7 ;  /* 0x00000007121a7c20 */ /* 0x000fe20008410000 */
[----:B------:R-:W-:Y:S02]  /*50e0*/  HADD2.F32 R47, -RZ, R47.H1_H1 ;  /* 0x3000002fff2f7230 */ /* 0x000fe40000004100 */
[----:B------:R-:W-:Y:S01]  /*50f0*/  FMUL.FTZ R44, R44, UR7 ;  /* 0x000000072c2c7c20 */ /* 0x000fe20008410000 */
[----:B------:R-:W-:Y:S01]  /*5100*/  HADD2.F32 R31, -RZ, R31.H1_H1 ;  /* 0x3000001fff1f7230 */ /* 0x000fe20000004100 */
        /* <DEDUP_REMOVED lines=19> */
.L_x_929:
[----:B------:R-:W-:Y:S04]  /*5240*/  BSSY.RECONVERGENT B0, `(.L_x_930) ;  /* 0x0000014000007945 */ /* 0x000fe80003800200 */
[----:B------:R-:W-:Y:S05]  /*5250*/  @P2 BRA `(.L_x_931) ;  /* 0x0000000000482947 */ /* 0x000fea0003800000 */
[----:B------:R-:W1:Y:S01]  /*5260*/  LDCU.64 UR14, c[0x0][0x3f8] ;  /* 0x00007f00ff0e77ac */ /* 0x000e620008000a00 */
[C-C-:B0-----:R-:W-:Y:S01]  /*5270*/  FFMA.FTZ R12, R14.reuse, R26, R17.reuse ;  /* 0x0000001a0e0c7223 */ /* 0x141fe20000010011 */
[----:B------:R-:W-:Y:S01]  /*5280*/  FFMA.FTZ R11, R14, R44, R17 ;  /* 0x0000002c0e0b7223 */ /* 0x000fe20000010011 */
[----:B------:R-:W0:Y:S02]  /*5290*/  LDCU.64 UR18, c[0x0][0x380] ;  /* 0x00007000ff1277ac */ /* 0x000e240008000a00 */
[----:B------:R-:W-:Y:S01]  /*52a0*/  FFMA.FTZ R12, R49, R10, -R12 ;  /* 0x0000000a310c7223 */ /* 0x000fe2000001080c */
[----:B------:R-:W-:Y:S01]  /*52b0*/  FFMA.FTZ R18, R48, R47, -R11 ;  /* 0x0000002f30127223 */ /* 0x000fe2000001080b */
[----:B------:R-:W-:Y:S02]  /*52c0*/  MOV R10, R54 ;  /* 0x00000036000a7202 */ /* 0x000fe40000000f00 */
[----:B------:R-:W-:Y:S01]  /*52d0*/  MOV R11, R57 ;  /* 0x00000039000b7202 */ /* 0x000fe20000000f00 */
[----:B------:R-:W-:Y:S01]  /*52e0*/  FMUL.FTZ R19, R12, UR7 ;  /* 0x000000070c137c20 */ /* 0x000fe20008410000 */
[----:B------:R-:W-:Y:S01]  /*52f0*/  FMUL.FTZ R18, R18, UR7 ;  /* 0x0000000712127c20 */ /* 0x000fe20008410000 */
[----:B-1----:R-:W-:-:S02]  /*5300*/  IMAD R13, R6, UR14, RZ ;  /* 0x0000000e060d7c24 */ /* 0x002fc4000f8e02ff */
[----:B------:R-:W-:-:S04]  /*5310*/  IMAD.WIDE.U32 R10, R42, UR14, R10 ;  /* 0x0000000e2a0a7c25 */ /* 0x000fc8000f8e000a */
[----:B------:R-:W-:Y:S01]  /*5320*/  IMAD R13, R42, UR15, R13 ;  /* 0x0000000f2a0d7c24 */ /* 0x000fe2000f8e020d */
[----:B0-----:R-:W-:-:S04]  /*5330*/  LEA R12, P0, R10, UR18, 0x1 ;  /* 0x000000120a0c7c11 */ /* 0x001fc8000f8008ff */
[----:B------:R-:W-:Y:S02]  /*5340*/  IADD3 R13, PT, PT, R11, R13, RZ ;  /* 0x0000000d0b0d7210 */ /* 0x000fe40007ffe0ff */
[----:B------:R-:W-:Y:S02]  /*5350*/  F2FP.F16.F32.PACK_AB R11, R18, R19 ;  /* 0x00000013120b723e */ /* 0x000fe400000000ff */
[----:B------:R-:W-:-:S05]  /*5360*/  LEA.HI.X R13, R10, UR19, R13, 0x1, P0 ;  /* 0x000000130a0d7c11 */ /* 0x000fca00080f0c0d */
[----:B------:R1:W-:Y:S02]  /*5370*/  STG.E desc[UR8][R12.64], R11 ;  /* 0x0000000b0c007986 */ /* 0x0003e4000c101908 */
.L_x_931:
[----:B------:R-:W-:Y:S05]  /*5380*/  BSYNC.RECONVERGENT B0 ;  /* 0x0000000000007941 */ /* 0x000fea0003800200 */
.L_x_930:
[----:B------:R-:W-:Y:S02]  /*5390*/  HADD2.F32 R10, -RZ, R29.H0_H0 ;  /* 0x2000001dff0a7230 */ /* 0x000fe40000004100 */
[----:B------:R-:W-:Y:S01]  /*53a0*/  FADD.FTZ R16, R16, -UR13 ;  /* 0x8000000d10107e21 */ /* 0x000fe20008010000 */
[----:B01----:R-:W-:Y:S02]  /*53b0*/  HADD2.F32 R11, -RZ, R9.H0_H0 ;  /* 0x20000009ff0b7230 */ /* 0x003fe40000004100 */
[----:B------:R-:W-:Y:S01]  /*53c0*/  FADD.FTZ R31, R31, -UR13 ;  /* 0x8000000d1f1f7e21 */ /* 0x000fe20008010000 */
[----:B------:R-:W-:Y:S02]  /*53d0*/  HADD2.F32 R29, -RZ, R29.H1_H1 ;  /* 0x3000001dff1d7230 */ /* 0x000fe40000004100 */
[----:B------:R-:W-:Y:S01]  /*53e0*/  FADD.FTZ R10, R10, -UR13 ;  /* 0x8000000d0a0a7e21 */ /* 0x000fe20008010000 */
[----:B------:R-:W-:Y:S02]  /*53f0*/  HADD2.F32 R9, -RZ, R9.H1_H1 ;  /* 0x30000009ff097230 */ /* 0x000fe40000004100 */
[----:B------:R-:W-:Y:S01]  /*5400*/  FADD.FTZ R11, R11, -UR13 ;  /* 0x8000000d0b0b7e21 */ /* 0x000fe20008010000 */
[----:B------:R-:W-:-:S02]  /*5410*/  HADD2.F32 R12, -RZ, R46.H0_H0 ;  /* 0x2000002eff0c7230 */ /* 0x000fc40000004100 */
[----:B------:R-:W-:Y:S01]  /*5420*/  FADD.FTZ R23, R29, -UR13 ;  /* 0x8000000d1d177e21 */ /* 0x000fe20008010000 */
[----:B------:R-:W-:Y:S02]  /*5430*/  HADD2.F32 R46, -RZ, R46.H1_H1 ;  /* 0x3000002eff2e7230 */ /* 0x000fe40000004100 */
[----:B------:R-:W-:Y:S01]  /*5440*/  FADD.FTZ R9, R9, -UR13 ;  /* 0x8000000d09097e21 */ /* 0x000fe20008010000 */
[----:B------:R-:W-:Y:S01]  /*5450*/  UISETP.NE.AND UP0, UPT, UR12, URZ, UPT ;  /* 0x000000ff0c00728c */ /* 0x000fe2000bf05270 */
[----:B------:R-:W-:Y:S01]  /*5460*/  FADD.FTZ R12, R12, -UR13 ;  /* 0x8000000d0c0c7e21 */ /* 0x000fe20008010000 */
[----:B------:R-:W-:Y:S01]  /*5470*/  ISETP.GE.U32.AND P1, PT, R40, UR16, PT ;  /* 0x0000001028007c0c */ /* 0x000fe2000bf26070 */
[----:B------:R-:W-:Y:S01]  /*5480*/  FADD.FTZ R46, R46, -UR13 ;  /* 0x8000000d2e2e7e21 */ /* 0x000fe20008010000 */
[----:B------:R-:W-:Y:S01]  /*5490*/  FMUL.FTZ R32, R16, UR7 ;  /* 0x0000000710207c20 */ /* 0x000fe20008410000 */
        /* <DEDUP_REMOVED lines=9> */
[--C-:B------:R-:W-:Y:S01]  /*5530*/  FFMA.FTZ R12, R14, R32, R17.reuse ;  /* 0x000000200e0c7223 */ /* 0x100fe20000010011 */
[----:B------:R-:W-:Y:S01]  /*5540*/  ISETP.GE.AND.EX P3, PT, R8, UR17, PT, P1 ;  /* 0x0000001108007c0c */ /* 0x000fe2000bf66310 */
[C-C-:B------:R-:W-:Y:S01]  /*5550*/  FFMA.FTZ R11, R14.reuse, R29, R17.reuse ;  /* 0x0000001d0e0b7223 */ /* 0x140fe20000010011 */
[----:B------:R-:W-:Y:S01]  /*5560*/  IADD3 R15, PT, PT, R15, 0xe0, RZ ;  /* 0x000000e00f0f7810 */ /* 0x000fe20007ffe0ff */
[C-C-:B------:R-:W-:Y:S01]  /*5570*/  FFMA.FTZ R26, R14.reuse, R24, R17.reuse ;  /* 0x000000180e1a7223 */ /* 0x140fe20000010011 */
[----:B------:R-:W-:Y:S01]  /*5580*/  ISETP.GE.U32.AND P1, PT, R13, UR16, PT ;  /* 0x000000100d007c0c */ /* 0x000fe2000bf26070 */
[C---:B------:R-:W-:Y:S01]  /*5590*/  FFMA.FTZ R25, R14.reuse, R23, R17 ;  /* 0x000000170e197223 */ /* 0x040fe20000010011 */
[----:B------:R-:W-:Y:S01]  /*55a0*/  SHF.R.S32.HI R10, RZ, 0x1f, R13 ;  /* 0x0000001fff0a7819 */ /* 0x000fe2000001140d */
[C-C-:B------:R-:W-:Y:S01]  /*55b0*/  FFMA.FTZ R22, R14.reuse, R20, R17.reuse ;  /* 0x000000140e167223 */ /* 0x140fe20000010011 */
[C-C-:B------:R-:W-:Y:S01]  /*55c0*/  FFMA.FTZ R21, R14.reuse, R19, R17.reuse ;  /* 0x000000130e157223 */ /* 0x140fe20000010011 */
[C-C-:B------:R-:W-:Y:S01]  /*55d0*/  FFMA.FTZ R18, R14.reuse, R16, R17.reuse ;  /* 0x000000100e127223 */ /* 0x140fe20000010011 */
[----:B------:R-:W-:Y:S01]  /*55e0*/  FFMA.FTZ R17, R14, R9, R17 ;  /* 0x000000090e117223 */ /* 0x000fe20000010011 */
[----:B------:R-:W-:Y:S01]  /*55f0*/  ISETP.GE.AND.EX P2, PT, R7, UR17, PT, P0 ;  /* 0x0000001107007c0c */ /* 0x000fe2000bf46300 */
[--C-:B------:R-:W-:Y:S01]  /*5600*/  HADD2.F32 R14, -RZ, R30.reuse.H0_H0 ;  /* 0x2000001eff0e7230 */ /* 0x100fe20000004100 */
[----:B------:R-:W-:Y:S01]  /*5610*/  ISETP.GE.U32.AND P0, PT, R15, UR16, PT ;  /* 0x000000100f007c0c */ /* 0x000fe2000bf06070 */
        /* <DEDUP_REMOVED lines=21> */
.L_x_932:
[----:B------:R-:W-:Y:S01]  /*5770*/  BSSY.RECONVERGENT B0, `(.L_x_933) ;  /* 0x0000012000007945 */ /* 0x000fe20003800200 */
[----:B------:R-:W-:Y:S01]  /*5780*/  FFMA.FTZ R12, R49, R14, -R12 ;  /* 0x0000000e310c7223 */ /* 0x000fe2000001080c */
[----:B------:R-:W-:Y:S02]  /*5790*/  FFMA.FTZ R14, R48, R30, -R11 ;  /* 0x0000001e300e7223 */ /* 0x000fe4000001080b */
[----:B------:R-:W-:Y:S05]  /*57a0*/  @P1 BRA `(.L_x_934) ;  /* 0x0000000000381947 */ /* 0x000fea0003800000 */
        /* <DEDUP_REMOVED lines=11> */
[----:B------:R-:W-:Y:S02]  /*5860*/  F2FP.F16.F32.PACK_AB R11, R14, R27 ;  /* 0x0000001b0e0b723e */ /* 0x000fe400000000ff */
[----:B------:R-:W-:-:S05]  /*5870*/  LEA.HI.X R13, R10, UR19, R13, 0x1, P1 ;  /* 0x000000130a0d7c11 */ /* 0x000fca00088f0c0d */
[----:B------:R0:W-:Y:S02]  /*5880*/  STG.E desc[UR8][R12.64], R11 ;  /* 0x0000000b0c007986 */ /* 0x0001e4000c101908 */
.L_x_934:
[----:B------:R-:W-:Y:S05]  /*5890*/  BSYNC.RECONVERGENT B0 ;  /* 0x0000000000007941 */ /* 0x000fea0003800200 */
.L_x_933:
        /* <DEDUP_REMOVED lines=21> */
.L_x_935:
        /* <DEDUP_REMOVED lines=18> */
.L_x_937:
[----:B------:R-:W-:Y:S05]  /*5b10*/  BSYNC.RECONVERGENT B0 ;  /* 0x0000000000007941 */ /* 0x000fea0003800200 */
.L_x_936:
        /* <DEDUP_REMOVED lines=21> */
.L_x_938:
        /* <DEDUP_REMOVED lines=9> */
[----:B------:R-:W-:Y:S01]  /*5d00*/  FMUL.FTZ R14, R14, UR7 ;  /* 0x000000070e0e7c20 */ /* 0x000fe20008410000 */
[----:B--2---:R-:W-:Y:S02]  /*5d10*/  IMAD R13, R8, UR14, RZ ;  /* 0x0000000e080d7c24 */ /* 0x004fe4000f8e02ff */
[----:B------:R-:W-:-:S04]  /*5d20*/  IMAD.WIDE.U32 R10, R40, UR14, R10 ;  /* 0x0000000e280a7c25 */ /* 0x000fc8000f8e000a */
[----:B------:R-:W-:Y:S01]  /*5d30*/  IMAD R13, R40, UR15, R13 ;  /* 0x0000000f280d7c24 */ /* 0x000fe2000f8e020d */
[----:B0-----:R-:W-:-:S04]  /*5d40*/  LEA R12, P1, R10, UR18, 0x1 ;  /* 0x000000120a0c7c11 */ /* 0x001fc8000f8208ff */
[----:B------:R-:W-:Y:S02]  /*5d50*/  IADD3 R13, PT, PT, R11, R13, RZ ;  /* 0x0000000d0b0d7210 */ /* 0x000fe40007ffe0ff */
[----:B------:R-:W-:Y:S02]  /*5d60*/  F2FP.F16.F32.PACK_AB R11, R14, R19 ;  /* 0x000000130e0b723e */ /* 0x000fe400000000ff */
[----:B------:R-:W-:-:S05]  /*5d70*/  LEA.HI.X R13, R10, UR19, R13, 0x1, P1 ;  /* 0x000000130a0d7c11 */ /* 0x000fca00088f0c0d */
[----:B------:R2:W-:Y:S02]  /*5d80*/  STG.E desc[UR8][R12.64], R11 ;  /* 0x0000000b0c007986 */ /* 0x0005e4000c101908 */
.L_x_940:
[----:B------:R-:W-:Y:S05]  /*5d90*/  BSYNC.RECONVERGENT B0 ;  /* 0x0000000000007941 */ /* 0x000fea0003800200 */
.L_x_939:
[--C-:B------:R-:W-:Y:S01]  /*5da0*/  HADD2.F32 R10, -RZ, R45.reuse.H0_H0 ;  /* 0x2000002dff0a7230 */ /* 0x100fe20000004100 */
[----:B------:R-:W-:Y:S01]  /*5db0*/  SHF.R.S32.HI R23, RZ, 0x1f, R15 ;  /* 0x0000001fff177819 */ /* 0x000fe2000001140f */
[----:B------:R-:W-:Y:S01]  /*5dc0*/  HADD2.F32 R45, -RZ, R45.H1_H1 ;  /* 0x3000002dff2d7230 */ /* 0x000fe20000004100 */
[----:B------:R-:W-:Y:S06]  /*5dd0*/  BRA.U !UP0, `(.L_x_941) ;  /* 0x0000000108487547 */ /* 0x000fec000b800000 */
[----:B------:R-:W-:Y:S01]  /*5de0*/  FFMA.FTZ R16, R49, R16, R51 ;  /* 0x0000001031107223 */ /* 0x000fe20000010033 */
[----:B------:R-:W-:-:S03]  /*5df0*/  FFMA.FTZ R9, R48, R9, R50 ;  /* 0x0000000930097223 */ /* 0x000fc60000010032 */
[----:B012---:R-:W-:Y:S01]  /*5e00*/  FMUL.FTZ R11, R16, -1.4426950216293334961 ;  /* 0xbfb8aa3b100b7820 */ /* 0x007fe20000410000 */
        /* <DEDUP_REMOVED lines=15> */
.L_x_941:
[----:B------:R-:W-:Y:S01]  /*5f00*/  ISETP.GE.AND.EX P0, PT, R23, UR17, PT, P0 ;  /* 0x0000001117007c0c */ /* 0x000fe2000bf06300 */
[----:B------:R-:W-:Y:S01]  /*5f10*/  FFMA.FTZ R18, R49, R10, -R18 ;  /* 0x0000000a31127223 */ /* 0x000fe20000010812 */
[----:B------:R-:W-:Y:S01]  /*5f20*/  FFMA.FTZ R17, R48, R45, -R17 ;  /* 0x0000002d30117223 */ /* 0x000fe20000010811 */
[----:B------:R-:W-:Y:S02]  /*5f30*/  BSSY.RECONVERGENT B0, `(.L_x_942) ;  /* 0x000000f000007945 */ /* 0x000fe40003800200 */
[----:B------:R-:W-:Y:S01]  /*5f40*/  FMUL.FTZ R9, R18, UR7 ;  /* 0x0000000712097c20 */ /* 0x000fe20008410000 */
[----:B012---:R-:W-:-:S07]  /*5f50*/  FMUL.FTZ R12, R17, UR7 ;  /* 0x00000007110c7c20 */ /* 0x007fce0008410000 */
        /* <DEDUP_REMOVED lines=12> */
.L_x_943:
[----:B------:R-:W-:Y:S05]  /*6020*/  BSYNC.RECONVERGENT B0 ;  /* 0x0000000000007941 */ /* 0x000fea0003800200 */
.L_x_942:
[----:B------:R-:W-:Y:S02]  /*6030*/  IADD3 R38, PT, PT, R4, R38, RZ ;  /* 0x0000002604267210 */ /* 0x000fe40007ffe0ff */
[----:B------:R-:W-:Y:S02]  /*6040*/  IADD3 R39, PT, PT, R39, 0x1, RZ ;  /* 0x0000000127277810 */ /* 0x000fe40007ffe0ff */
[----:B------:R-:W-:-:S13]  /*6050*/  ISETP.GE.AND P0, PT, R38, UR4, PT ;  /* 0x0000000426007c0c */ /* 0x000fda000bf06270 */
[----:B------:R-:W-:Y:S05]  /*6060*/  @!P0 BRA `(.L_x_944) ;  /* 0xffffffa000488947 */ /* 0x000fea000383ffff */
.L_x_901:
        /* <DEDUP_REMOVED lines=19> */
.L_x_946:
[----:B------:R-:W-:Y:S05]  /*61a0*/  BSYNC.RECONVERGENT B0 ;  /* 0x0000000000007941 */ /* 0x000fea0003800200 */
.L_x_945:
[----:B------:R-:W-:Y:S05]  /*61b0*/  @P0 EXIT ;  /* 0x000000000000094d */ /* 0x000fea0003800000 */
[----:B------:R-:W-:Y:S05]  /*61c0*/  @P2 BRA `(.L_x_947) ;  /* 0x0000000000202947 */ /* 0x000fea0003800000 */
[----:B------:R-:W-:-:S05]  /*61d0*/  IMAD R0, R6, R7, RZ ;  /* 0x0000000706007224 */ /* 0x000fca00078e02ff */
[----:B------:R-:W-:-:S13]  /*61e0*/  ISETP.NE.AND P0, PT, R0, -0x1, PT ;  /* 0xffffffff0000780c */ /* 0x000fda0003f05270 */
[----:B------:R-:W-:Y:S05]  /*61f0*/  @!P0 BRA `(.L_x_947) ;  /* 0x0000000000148947 */ /* 0x000fea0003800000 */
.L_x_948:
[----:B-1----:R-:W2:Y:S04]  /*6200*/  LDG.E.STRONG.GPU R3, desc[UR8][R4.64] ;  /* 0x0000000804037981 */ /* 0x002ea8000c1ef900 */
[----:B--2---:R-:W-:Y:S01]  /*6210*/  CCTL.IVALL ;  /* 0x00000000ff00798f */ /* 0x004fe20002000000 */
[----:B------:R-:W-:Y:S05]  /*6220*/  YIELD ;  /* 0x0000000000007946 */ /* 0x000fea0003800000 */
[----:B------:R-:W-:-:S13]  /*6230*/  ISETP.NE.AND P0, PT, R3, R0, PT ;  /* 0x000000000300720c */ /* 0x000fda0003f05270 */
[----:B------:R-:W-:Y:S05]  /*6240*/  @P0 BRA `(.L_x_948) ;  /* 0xfffffffc00ec0947 */ /* 0x000fea000383ffff */
.L_x_947:
        /* <DEDUP_REMOVED lines=60> */
.L_x_951:
        /* <DEDUP_REMOVED lines=31> */
.L_x_950:
[----:B------:R-:W-:Y:S05]  /*6800*/  BSYNC.RECONVERGENT B0 ;  /* 0x0000000000007941 */ /* 0x000fea0003800200 */
.L_x_949:
        /* <DEDUP_REMOVED lines=10> */
.L_x_952:
        /* <DEDUP_REMOVED lines=67> */
[----:B------:R1:W5:Y:S04]  /*6ce0*/  LDG.E R6, desc[UR8][R6.64+0x600] ;  /* 0x0006000806067981 */ /* 0x000368000c1e1900 */
        /* <DEDUP_REMOVED lines=12> */
[----:B-1----:R-:W-:Y:S01]  /*6db0*/  HFMA2 R7, -RZ, RZ, 0, 0 ;  /* 0x00000000ff077431 */ /* 0x002fe200000001ff */
[----:B----4-:R-:W-:Y:S02]  /*6dc0*/  F2FP.BF16.F32.PACK_AB R11, R11, R4 ;  /* 0x000000040b0b723e */ /* 0x010fe400000010ff */
[----:B-----5:R-:W-:-:S03]  /*6dd0*/  F2FP.BF16.F32.PACK_AB R5, R9, R6 ;  /* 0x000000060905723e */ /* 0x020fc600000010ff */
[----:B------:R3:W-:Y:S04]  /*6de0*/  STG.E desc[UR8][R28.64], R11 ;  /* 0x0000000b1c007986 */ /* 0x0007e8000c101908 */
[----:B------:R3:W-:Y:S02]  /*6df0*/  STG.E desc[UR8][R26.64], R5 ;  /* 0x000000051a007986 */ /* 0x0007e4000c101908 */
[----:B------:R-:W-:Y:S05]  /*6e00*/  @P0 BRA `(.L_x_952) ;  /* 0xfffffff800a80947 */ /* 0x000fea000383ffff */
[----:B------:R-:W-:Y:S05]  /*6e10*/  EXIT ;  /* 0x000000000000794d */ /* 0x000fea0003800000 */
.L_x_953:
        /* <DEDUP_REMOVED lines=14> */
.L_x_3422:


//--------------------- .text._Z35group_norm_nhwc_bwd_one_pass_kernelI11Fp16IOBf16WLi512ELi8ELi128EEv26Group_norm_nhwc_bwd_params --------------------------
	.section	.text._Z35group_norm_nhwc_bwd_one_pass_kernelI11Fp16IOBf16WLi512ELi8ELi128EEv26Group_norm_nhwc_bwd_params,"ax",@progbits
	.align	128
        .global         _Z35group_norm_nhwc_bwd_one_pass_kernelI11Fp16IOBf16WLi512ELi8ELi128EEv26Group_norm_nhwc_bwd_params
        .type           _Z35group_norm_nhwc_bwd_one_pass_kernelI11Fp16IOBf16WLi512ELi8ELi128EEv26Group_norm_nhwc_bwd_params,@function
        .size           _Z35group_norm_nhwc_bwd_one_pass_kernelI11Fp16IOBf16WLi512ELi8ELi128EEv26Group_norm_nhwc_bwd_params,(.L_x_3423 - _Z35group_norm_nhwc_bwd_one_pass_kernelI11Fp16IOBf16WLi512ELi8ELi128EEv26Group_norm_nhwc_bwd_params)
        .other          _Z35group_norm_nhwc_bwd_one_pass_kernelI11Fp16IOBf16WLi512ELi8ELi128EEv26Group_norm_nhwc_bwd_params,@"STO_CUDA_ENTRY STV_DEFAULT"
_Z35group_norm_nhwc_bwd_one_pass_kernelI11Fp16IOBf16WLi512ELi8ELi128EEv26Group_norm_nhwc_bwd_params:
.text._Z35group_norm_nhwc_bwd_one_pass_kernelI11Fp16IOBf16WLi512ELi8ELi128EEv26Group_norm_nhwc_bwd_params:
        /* <DEDUP_REMOVED lines=14> */
[----:B------:R-:W-:Y:S01]  /*00e0*/  HFMA2 R43, -RZ, RZ, 0, 0 ;  /* 0x00000000ff2b7431 */ /* 0x000fe200000001ff */
[----:B------:R-:W-:Y:S01]  /*00f0*/  UMOV UR6, 0x400 ;  /* 0x0000040000067882 */ /* 0x000fe20000000000 */
[----:B------:R-:W3:Y:S02]  /*0100*/  LDCU.U8 UR19, c[0x0][0x414] ;  /* 0x00008280ff1377ac */ /* 0x000ee40008000000 */
[----:B------:R-:W4:Y:S01]  /*0110*/  S2UR UR11, SR_CgaCtaId ;  /* 0x00000000000b79c3 */ /* 0x000f220000008800 */
[----:B------:R-:W-:-:S07]  /*0120*/  UIADD3 UR10, UPT, UPT, UR6, 0x40, URZ ;  /* 0x00000040060a7890 */ /* 0x000fce000fffe0ff */
[----:B------:R-:W5:Y:S01]  /*0130*/  LDC R2, c[0x0][0x370] ;  /* 0x0000dc00ff027b82 */ /* 0x000f620000000800 */
[----:B-1----:R-:W-:Y:S02]  /*0140*/  UIMAD UR7, UR18, 0x5, UR4 ;  /* 0x00000005120778a4 */ /* 0x002fe4000f8e0204 */
[----:B------:R-:W-:Y:S02]  /*0150*/  ULEA UR8, UR18, UR4, 0x2 ;  /* 0x0000000412087291 */ /* 0x000fe4000f8e10ff */
[----:B------:R-:W-:Y:S01]  /*0160*/  ULEA UR9, UR18, UR4, 0x1 ;  /* 0x0000000412097291 */ /* 0x000fe2000f8e08ff */
[----:B0-----:R-:W-:Y:S01]  /*0170*/  IMAD R51, R4, UR15, R49 ;  /* 0x0000000f04337c24 */ /* 0x001fe2000f8e0231 */
[----:B------:R-:W-:-:S04]  /*0180*/  LOP3.LUT R49, R49, 0xf8, RZ, 0xc0, !PT ;  /* 0x000000f831317812 */ /* 0x000fc800078ec0ff */
[C---:B------:R-:W-:Y:S02]  /*0190*/  IADD3 R47, PT, PT, R51.reuse, 0x20, RZ ;  /* 0x00000020332f7810 */ /* 0x040fe40007ffe0ff */
[C---:B------:R-:W-:Y:S01]  /*01a0*/  IADD3 R46, PT, PT, R51.reuse, 0x40, RZ ;  /* 0x00000040332e7810 */ /* 0x040fe20007ffe0ff */
[----:B----4-:R-:W-:Y:S01]  /*01b0*/  ULEA UR10, UR11, UR10, 0x18 ;  /* 0x0000000a0b0a7291 */ /* 0x010fe2000f8ec0ff */
[C---:B------:R-:W-:Y:S01]  /*01c0*/  IADD3 R45, PT, PT, R51.reuse, 0x60, RZ ;  /* 0x00000060332d7810 */ /* 0x040fe20007ffe0ff */
[----:B------:R-:W-:Y:S01]  /*01d0*/  ULEA UR6, UR11, UR6, 0x18 ;  /* 0x000000060b067291 */ /* 0x000fe2000f8ec0ff */
[----:B------:R-:W-:Y:S02]  /*01e0*/  IADD3 R44, PT, PT, R51, 0x80, RZ ;  /* 0x00000080332c7810 */ /* 0x000fe40007ffe0ff */
[----:B------:R-:W-:Y:S02]  /*01f0*/  SHF.R.S32.HI R5, RZ, 0x1f, R51 ;  /* 0x0000001fff057819 */ /* 0x000fe40000011433 */
[----:B------:R-:W-:-:S02]  /*0200*/  SHF.R.S32.HI R7, RZ, 0x1f, R47 ;  /* 0x0000001fff077819 */ /* 0x000fc4000001142f */
[----:B-----5:R-:W-:Y:S02]  /*0210*/  LOP3.LUT R48, R2, 0x7, RZ, 0xc0, !PT ;  /* 0x0000000702307812 */ /* 0x020fe400078ec0ff */
[----:B------:R-:W-:Y:S02]  /*0220*/  SHF.R.S32.HI R9, RZ, 0x1f, R46 ;  /* 0x0000001fff097819 */ /* 0x000fe4000001142e */
[----:B------:R-:W-:Y:S02]  /*0230*/  SHF.R.S32.HI R11, RZ, 0x1f, R45 ;  /* 0x0000001fff0b7819 */ /* 0x000fe4000001142d */
[----:B------:R-:W-:Y:S02]  /*0240*/  SHF.R.S32.HI R13, RZ, 0x1f, R44 ;  /* 0x0000001fff0d7819 */ /* 0x000fe4000001142c */
[----:B------:R-:W-:Y:S01]  /*0250*/  LEA R50, R0, UR10, 0x4 ;  /* 0x0000000a00327c11 */ /* 0x000fe2000f8e20ff */
[----:B--23--:R-:W-:-:S06]  /*0260*/  UMOV UR10, UR4 ;  /* 0x00000004000a7c82 */ /* 0x00cfcc0008000000 */
.L_x_1021:
[----:B0-----:R-:W0:Y:S01]  /*0270*/  LDC R8, c[0x0][0x410] ;  /* 0x00010400ff087b82 */ /* 0x001e220000000800 */
[----:B------:R-:W1:Y:S01]  /*0280*/  LDCU.128 UR20, c[0x0][0x400] ;  /* 0x00008000ff1477ac */ /* 0x000e620008000c00 */
[C---:B------:R-:W-:Y:S02]  /*0290*/  IADD3 R25, PT, PT, R51.reuse, 0xc0, RZ ;  /* 0x000000c033197810 */ /* 0x040fe40007ffe0ff */
[----:B------:R-:W-:Y:S02]  /*02a0*/  ISETP.LE.AND P2, PT, RZ, UR10, PT ;  /* 0x0000000aff007c0c */ /* 0x000fe4000bf43270 */
[----:B------:R-:W-:Y:S02]  /*02b0*/  IADD3 R35, PT, PT, R51, 0xe0, RZ ;  /* 0x000000e033237810 */ /* 0x000fe40007ffe0ff */
[----:B------:R-:W-:Y:S02]  /*02c0*/  SHF.L.U32 R30, R0, 0x1, RZ ;  /* 0x00000001001e7819 */ /* 0x000fe400000006ff */
[----:B------:R-:W-:-:S02]  /*02d0*/  MOV R42, RZ ;  /* 0x000000ff002a7202 */ /* 0x000fc40000000f00 */
[----:B------:R-:W-:Y:S02]  /*02e0*/  CS2R R40, SRZ ;  /* 0x0000000000287805 */ /* 0x000fe4000001ff00 */
[----:B------:R-:W-:Y:S02]  /*02f0*/  SHF.R.S32.HI R23, RZ, 0x1f, R25 ;  /* 0x0000001fff177819 */ /* 0x000fe40000011419 */
[----:B------:R-:W-:Y:S02]  /*0300*/  CS2R R38, SRZ ;  /* 0x0000000000267805 */ /* 0x000fe4000001ff00 */
[----:B------:R-:W-:Y:S01]  /*0310*/  SHF.R.S32.HI R29, RZ, 0x1f, R35 ;  /* 0x0000001fff1d7819 */ /* 0x000fe20000011423 */
[----:B------:R-:W2:Y:S01]  /*0320*/  LDCU.64 UR12, c[0x0][0x3b8] ;  /* 0x00007700ff0c77ac */ /* 0x000ea20008000a00 */
[----:B------:R-:W-:Y:S02]  /*0330*/  LOP3.LUT R30, R30, 0x6, RZ, 0xc0, !PT ;  /* 0x000000061e1e7812 */ /* 0x000fe400078ec0ff */
[----:B-1----:R-:W-:-:S04]  /*0340*/  ISETP.GE.U32.AND P1, PT, R25, UR20, PT ;  /* 0x0000001419007c0c */ /* 0x002fc8000bf26070 */
[----:B------:R-:W-:Y:S02]  /*0350*/  ISETP.GE.AND.EX P1, PT, R23, UR21, PT, P1 ;  /* 0x0000001517007c0c */ /* 0x000fe4000bf26310 */
[----:B0-----:R-:W-:-:S04]  /*0360*/  IABS R17, R8 ;  /* 0x0000000800117213 */ /* 0x001fc80000000000 */
[----:B------:R-:W0:Y:S07]  /*0370*/  I2F.RP R4, R17 ;  /* 0x0000001100047306 */ /* 0x000e2e0000209400 */
[----:B------:R-:W1:Y:S01]  /*0380*/  @!P1 LDC.64 R26, c[0x0][0x398] ;  /* 0x0000e600ff1a9b82 */ /* 0x000e620000000a00 */
[----:B0-----:R-:W0:Y:S02]  /*0390*/  MUFU.RCP R4, R4 ;  /* 0x0000000400047308 */ /* 0x001e240000001000 */
[----:B0-----:R-:W-:-:S06]  /*03a0*/  IADD3 R14, PT, PT, R4, 0xffffffe, RZ ;  /* 0x0ffffffe040e7810 */ /* 0x001fcc0007ffe0ff */
[----:B------:R0:W3:Y:S02]  /*03b0*/  F2I.FTZ.U32.TRUNC.NTZ R15, R14 ;  /* 0x0000000e000f7305 */ /* 0x0000e4000021f000 */
[----:B0-----:R-:W-:Y:S02]  /*03c0*/  MOV R14, RZ ;  /* 0x000000ff000e7202 */ /* 0x001fe40000000f00 */
[----:B---3--:R-:W-:-:S05]  /*03d0*/  IADD3 R6, PT, PT, RZ, -R15, RZ ;  /* 0x8000000fff067210 */ /* 0x008fca0007ffe0ff */
[----:B------:R-:W-:Y:S01]  /*03e0*/  IMAD R19, R6, R17, RZ ;  /* 0x0000001106137224 */ /* 0x000fe200078e02ff */
[----:B------:R-:W-:-:S03]  /*03f0*/  IABS R6, UR10 ;  /* 0x0000000a00067c13 */ /* 0x000fc60008000000 */
[----:B------:R-:W-:Y:S01]  /*0400*/  IMAD.HI.U32 R15, R15, R19, R14 ;  /* 0x000000130f0f7227 */ /* 0x000fe200078e000e */
[----:B------:R-:W-:-:S05]  /*0410*/  LOP3.LUT R19, RZ, R8, RZ, 0x33, !PT ;  /* 0x00000008ff137212 */ /* 0x000fca00078e33ff */
[----:B------:R-:W-:-:S05]  /*0420*/  IMAD.HI.U32 R15, R15, R6, RZ ;  /* 0x000000060f0f7227 */ /* 0x000fca00078e00ff */
[----:B------:R-:W-:-:S05]  /*0430*/  IADD3 R4, PT, PT, -R15, RZ, RZ ;  /* 0x000000ff0f047210 */ /* 0x000fca0007ffe1ff */
[----:B------:R-:W-:Y:S01]  /*0440*/  IMAD R4, R17, R4, R6 ;  /* 0x0000000411047224 */ /* 0x000fe200078e0206 */
[----:B------:R-:W-:-:S04]  /*0450*/  LOP3.LUT R6, R8, UR10, RZ, 0x3c, !PT ;  /* 0x0000000a08067c12 */ /* 0x000fc8000f8e3cff */
        /* <DEDUP_REMOVED lines=12> */
[----:B------:R-:W-:Y:S02]  /*0520*/  ISETP.GE.AND.EX P4, PT, R29, UR21, PT, P4 ;  /* 0x000000151d007c0c */ /* 0x000fe4000bf86340 */
[----:B------:R-:W-:Y:S02]  /*0530*/  @P3 IADD3 R15, PT, PT, R15, 0x1, RZ ;  /* 0x000000010f0f3810 */ /* 0x000fe40007ffe0ff */
[----:B------:R-:W-:Y:S02]  /*0540*/  ISETP.NE.AND P3, PT, R8, RZ, PT ;  /* 0x000000ff0800720c */ /* 0x000fe40003f65270 */
[----:B------:R-:W-:Y:S02]  /*0550*/  @!P2 IADD3 R4, PT, PT, -R4, RZ, RZ ;  /* 0x000000ff0404a210 */ /* 0x000fe40007ffe1ff */
[----:B------:R-:W-:-:S02]  /*0560*/  @!P0 IADD3 R15, PT, PT, -R15, RZ, RZ ;  /* 0x000000ff0f0f8210 */ /* 0x000fc40007ffe1ff */
[C---:B------:R-:W-:Y:S02]  /*0570*/  SEL R31, R19.reuse, R4, !P3 ;  /* 0x00000004131f7207 */ /* 0x040fe40005800000 */
[----:B------:R-:W-:Y:S02]  /*0580*/  SEL R21, R19, R15, !P3 ;  /* 0x0000000f13157207 */ /* 0x000fe40005800000 */
[----:B------:R-:W-:Y:S01]  /*0590*/  SHF.L.U32 R15, R31, 0x3, RZ ;  /* 0x000000031f0f7819 */ /* 0x000fe200000006ff */
[----:B------:R-:W3:Y:S01]  /*05a0*/  @!P1 LDC.64 R18, c[0x0][0x3a0] ;  /* 0x0000e800ff129b82 */ /* 0x000ee20000000a00 */
[----:B------:R-:W-:Y:S02]  /*05b0*/  SHF.R.S32.HI R4, RZ, 0x1f, R21 ;  /* 0x0000001fff047819 */ /* 0x000fe40000011415 */
[----:B------:R-:W-:Y:S02]  /*05c0*/  SHF.R.S32.HI R77, RZ, 0x1f, R15 ;  /* 0x0000001fff4d7819 */ /* 0x000fe4000001140f */
[----:B------:R-:W-:Y:S01]  /*05d0*/  LOP3.LUT R76, R15, R30, RZ, 0xfc, !PT ;  /* 0x0000001e0f4c7212 */ /* 0x000fe200078efcff */
[----:B------:R-:W-:Y:S01]  /*05e0*/  IMAD R4, R4, UR22, RZ ;  /* 0x0000001604047c24 */ /* 0x000fe2000f8e02ff */
[----:B------:R-:W-:Y:S01]  /*05f0*/  IADD3 R8, PT, PT, R51, 0x100, RZ ;  /* 0x0000010033087810 */ /* 0x000fe20007ffe0ff */
[----:B------:R-:W4:Y:S01]  /*0600*/  @!P4 LDC.64 R14, c[0x0][0x3f8] ;  /* 0x0000fe00ff0ecb82 */ /* 0x000f220000000a00 */
[----:B------:R-:W-:Y:S01]  /*0610*/  ISETP.GE.U32.AND P3, PT, R6, UR20, PT ;  /* 0x0000001406007c0c */ /* 0x000fe2000bf66070 */
[----:B------:R-:W-:Y:S01]  /*0620*/  IMAD.WIDE.U32 R76, R21, UR22, R76 ;  /* 0x00000016154c7c25 */ /* 0x000fe2000f8e004c */
[----:B------:R-:W-:-:S02]  /*0630*/  ISETP.GE.U32.AND P2, PT, R8, UR20, PT ;  /* 0x0000001408007c0c */ /* 0x000fc4000bf46070 */
[----:B------:R-:W-:Y:S01]  /*0640*/  SHF.R.S32.HI R37, RZ, 0x1f, R8 ;  /* 0x0000001fff257819 */ /* 0x000fe20000011408 */
[----:B------:R-:W-:Y:S01]  /*0650*/  IMAD R21, R21, UR23, R4 ;  /* 0x0000001715157c24 */ /* 0x000fe2000f8e0204 */
[----:B------:R-:W-:Y:S01]  /*0660*/  @!P1 MOV R74, R76 ;  /* 0x0000004c004a9202 */ /* 0x000fe20000000f00 */
[-C--:B0-----:R-:W-:Y:S01]  /*0670*/  @!P1 IMAD R4, R23, R16.reuse, RZ ;  /* 0x0000001017049224 */ /* 0x081fe200078e02ff */
[----:B------:R-:W-:Y:S02]  /*0680*/  ISETP.GE.AND.EX P2, PT, R37, UR21, PT, P2 ;  /* 0x0000001525007c0c */ /* 0x000fe4000bf46320 */
[----:B------:R-:W-:Y:S01]  /*0690*/  IADD3 R75, PT, PT, R77, R21, RZ ;  /* 0x000000154d4b7210 */ /* 0x000fe20007ffe0ff */
[----:B------:R-:W-:Y:S01]  /*06a0*/  @!P1 IMAD R23, R25, R17, R4 ;  /* 0x0000001119179224 */ /* 0x000fe200078e0204 */
[----:B------:R-:W-:Y:S01]  /*06b0*/  ISETP.GE.AND.EX P3, PT, R33, UR21, PT, P3 ;  /* 0x0000001521007c0c */ /* 0x000fe2000bf66330 */
[----:B------:R-:W-:Y:S02]  /*06c0*/  @!P1 IMAD.WIDE.U32 R20, R25, R16, R74 ;  /* 0x0000001019149225 */ /* 0x000fe400078e004a */
[----:B------:R-:W0:Y:S03]  /*06d0*/  @!P4 LDC.64 R24, c[0x0][0x3a0] ;  /* 0x0000e800ff18cb82 */ /* 0x000e260000000a00 */
[----:B------:R-:W-:-:S02]  /*06e0*/  @!P1 IADD3 R23, PT, PT, R21, R23, RZ ;  /* 0x0000001715179210 */ /* 0x000fc40007ffe0ff */
[C---:B------:R-:W-:Y:S01]  /*06f0*/  @!P1 SHF.L.U32 R21, R20.reuse, 0x1, RZ ;  /* 0x0000000114159819 */ /* 0x040fe200000006ff */
[----:B----4-:R-:W-:Y:S01]  /*0700*/  @!P4 IMAD R4, R29, R14, RZ ;  /* 0x0000000e1d04c224 */ /* 0x010fe200078e02ff */
[----:B------:R-:W-:Y:S01]  /*0710*/  @!P1 SHF.L.U64.HI R10, R20, 0x1, R23 ;  /* 0x00000001140a9819 */ /* 0x000fe20000010217 */
[----:B------:R-:W4:Y:S01]  /*0720*/  @!P2 LDC.64 R16, c[0x0][0x3f8] ;  /* 0x0000fe00ff10ab82 */ /* 0x000f220000000a00 */
[----:B---3--:R-:W-:Y:S01]  /*0730*/  @!P1 IADD3 R22, P0, PT, R21, R18, RZ ;  /* 0x0000001215169210 */ /* 0x008fe20007f1e0ff */
[----:B------:R-:W-:Y:S01]  /*0740*/  @!P4 IMAD R29, R35, R15, R4 ;  /* 0x0000000f231dc224 */ /* 0x000fe200078e0204 */
[----:B------:R-:W-:Y:S02]  /*0750*/  @!P4 MOV R18, R76 ;  /* 0x0000004c0012c202 */ /* 0x000fe40000000f00 */
[----:B------:R-:W-:Y:S02]  /*0760*/  @!P1 IADD3.X R23, PT, PT, R10, R19, RZ, P0, !PT ;  /* 0x000000130a179210 */ /* 0x000fe400007fe4ff */
[----:B------:R-:W-:-:S02]  /*0770*/  @!P4 MOV R19, R75 ;  /* 0x0000004b0013c202 */ /* 0x000fc40000000f00 */
[----:B-1----:R-:W-:Y:S01]  /*0780*/  @!P1 IADD3 R26, P5, PT, R21, R26, RZ ;  /* 0x0000001a151a9210 */ /* 0x002fe20007fbe0ff */
[----:B------:R1:W5:Y:S01]  /*0790*/  @!P1 LDG.E R42, desc[UR16][R22.64] ;  /* 0x00000010162a9981 */ /* 0x000362000c1e1900 */
[----:B------:R-:W3:Y:S01]  /*07a0*/  @!P4 LDC.64 R20, c[0x0][0x398] ;  /* 0x0000e600ff14cb82 */ /* 0x000ee20000000a00 */
[----:B------:R-:W-:Y:S01]  /*07b0*/  @!P4 IMAD.WIDE.U32 R14, R35, R14, R18 ;  /* 0x0000000e230ec225 */ /* 0x000fe200078e0012 */
[----:B------:R-:W-:-:S04]  /*07c0*/  IADD3 R4, PT, PT, R51, 0x140, RZ ;  /* 0x0000014033047810 */ /* 0x000fc80007ffe0ff */
[----:B------:R-:W-:Y:S02]  /*07d0*/  @!P4 IADD3 R15, PT, PT, R15, R29, RZ ;  /* 0x0000001d0f0fc210 */ /* 0x000fe40007ffe0ff */
[----:B------:R-:W-:Y:S01]  /*07e0*/  @!P1 IADD3.X R27, PT, PT, R10, R27, RZ, P5, !PT ;  /* 0x0000001b0a1b9210 */ /* 0x000fe20002ffe4ff */
[----:B------:R-:W2:Y:S01]  /*07f0*/  @!P2 LDC.64 R18, c[0x0][0x3a0] ;  /* 0x0000e800ff12ab82 */ /* 0x000ea20000000a00 */
[----:B------:R-:W-:Y:S02]  /*0800*/  ISETP.GE.U32.AND P0, PT, R4, UR20, PT ;  /* 0x0000001404007c0c */ /* 0x000fe4000bf06070 */
[----:B------:R-:W-:Y:S01]  /*0810*/  SHF.R.S32.HI R35, RZ, 0x1f, R4 ;  /* 0x0000001fff237819 */ /* 0x000fe20000011404 */
[----:B----4-:R-:W-:Y:S01]  /*0820*/  @!P2 IMAD R12, R37, R16, RZ ;  /* 0x00000010250ca224 */ /* 0x010fe200078e02ff */
[C---:B------:R-:W-:Y:S01]  /*0830*/  @!P4 SHF.L.U32 R29, R14.reuse, 0x1, RZ ;  /* 0x000000010e1dc819 */ /* 0x040fe200000006ff */
[----:B------:R-:W5:Y:S01]  /*0840*/  @!P1 LDG.E R41, desc[UR16][R26.64] ;  /* 0x000000101a299981 */ /* 0x000f62000c1e1900 */
[----:B------:R-:W-:-:S02]  /*0850*/  @!P4 SHF.L.U64.HI R10, R14, 0x1, R15 ;  /* 0x000000010e0ac819 */ /* 0x000fc4000001020f */
[----:B------:R-:W4:Y:S01]  /*0860*/  @!P3 LDC.64 R14, c[0x0][0x3f8] ;  /* 0x0000fe00ff0ebb82 */ /* 0x000f220000000a00 */
[----:B-1----:R-:W-:Y:S02]  /*0870*/  @!P2 MOV R22, R76 ;  /* 0x0000004c0016a202 */ /* 0x002fe40000000f00 */
[----:B------:R-:W-:Y:S02]  /*0880*/  @!P2 MOV R23, R75 ;  /* 0x0000004b0017a202 */ /* 0x000fe40000000f00 */
[----:B------:R-:W-:Y:S01]  /*0890*/  ISETP.GE.AND.EX P0, PT, R35, UR21, PT, P0 ;  /* 0x0000001523007c0c */ /* 0x000fe2000bf06300 */
[C---:B------:R-:W-:Y:S02]  /*08a0*/  @!P2 IMAD R17, R8.reuse, R17, R12 ;  /* 0x000000110811a224 */ /* 0x040fe400078e020c */
[----:B------:R-:W-:-:S05]  /*08b0*/  @!P2 IMAD.WIDE.U32 R22, R8, R16, R22 ;  /* 0x000000100816a225 */ /* 0x000fca00078e0016 */
[----:B------:R-:W-:Y:S02]  /*08c0*/  @!P2 IADD3 R23, PT, PT, R23, R17, RZ ;  /* 0x000000111717a210 */ /* 0x000fe40007ffe0ff */
[----:B------:R-:W1:Y:S01]  /*08d0*/  @!P2 LDC.64 R16, c[0x0][0x398] ;  /* 0x0000e600ff10ab82 */ /* 0x000e620000000a00 */
[C---:B------:R-:W-:Y:S02]  /*08e0*/  @!P2 SHF.L.U32 R37, R22.reuse, 0x1, RZ ;  /* 0x000000011625a819 */ /* 0x040fe400000006ff */
[----:B------:R-:W-:Y:S02]  /*08f0*/  @!P2 SHF.L.U64.HI R8, R22, 0x1, R23 ;  /* 0x000000011608a819 */ /* 0x000fe40000010217 */
[----:B---3--:R-:W-:-:S03]  /*0900*/  @!P4 IADD3 R28, P1, PT, R29, R20, RZ ;  /* 0x000000141d1cc210 */ /* 0x008fc60007f3e0ff */
[----:B------:R-:W3:Y:S01]  /*0910*/  @!P0 LDC.64 R22, c[0x0][0x3f8] ;  /* 0x0000fe00ff168b82 */ /* 0x000ee20000000a00 */
[----:B0-----:R-:W-:Y:S02]  /*0920*/  @!P4 IADD3 R24, P5, PT, R29, R24, RZ ;  /* 0x000000181d18c210 */ /* 0x001fe40007fbe0ff */
[----:B------:R-:W-:Y:S01]  /*0930*/  @!P4 IADD3.X R29, PT, PT, R10, R21, RZ, P1, !PT ;  /* 0x000000150a1dc210 */ /* 0x000fe20000ffe4ff */
[----:B----4-:R-:W-:Y:S01]  /*0940*/  @!P3 IMAD R33, R33, R14, RZ ;  /* 0x0000000e2121b224 */ /* 0x010fe200078e02ff */
[----:B--2---:R-:W-:Y:S02]  /*0950*/  @!P2 IADD3 R18, P1, PT, R37, R18, RZ ;  /* 0x000000122512a210 */ /* 0x004fe40007f3e0ff */
[----:B------:R-:W-:Y:S01]  /*0960*/  IADD3 R55, PT, PT, R51, 0x160, RZ ;  /* 0x0000016033377810 */ /* 0x000fe20007ffe0ff */
[----:B------:R0:W5:Y:S01]  /*0970*/  @!P4 LDG.E R39, desc[UR16][R28.64] ;  /* 0x000000101c27c981 */ /* 0x000162000c1e1900 */
[----:B------:R-:W-:Y:S01]  /*0980*/  @!P2 IADD3.X R19, PT, PT, R8, R19, RZ, P1, !PT ;  /* 0x000000130813a210 */ /* 0x000fe20000ffe4ff */
[----:B------:R-:W-:Y:S01]  /*0990*/  @!P3 IMAD R53, R6, R15, R33 ;  /* 0x0000000f0635b224 */ /* 0x000fe200078e0221 */
[----:B------:R-:W-:Y:S01]  /*09a0*/  @!P4 IADD3.X R25, PT, PT, R10, R25, RZ, P5, !PT ;  /* 0x000000190a19c210 */ /* 0x000fe20002ffe4ff */
[----:B------:R-:W2:Y:S01]  /*09b0*/  @!P3 LDC.64 R20, c[0x0][0x3a0] ;  /* 0x0000e800ff14bb82 */ /* 0x000ea20000000a00 */
[----:B------:R-:W-:Y:S01]  /*09c0*/  ISETP.GE.U32.AND P1, PT, R55, UR20, PT ;  /* 0x0000001437007c0c */ /* 0x000fe2000bf26070 */
[----:B------:R-:W5:Y:S01]  /*09d0*/  @!P2 LDG.E R38, desc[UR16][R18.64] ;  /* 0x000000101226a981 */ /* 0x000f62000c1e1900 */
[----:B------:R-:W-:-:S02]  /*09e0*/  SHF.R.S32.HI R33, RZ, 0x1f, R55 ;  /* 0x0000001fff217819 */ /* 0x000fc40000011437 */
[----:B0-----:R-:W-:Y:S01]  /*09f0*/  @!P3 MOV R28, R76 ;  /* 0x0000004c001cb202 */ /* 0x001fe20000000f00 */
[----:B------:R1:W5:Y:S01]  /*0a00*/  @!P4 LDG.E R40, desc[UR16][R24.64] ;  /* 0x000000101828c981 */ /* 0x000362000c1e1900 */
[----:B------:R-:W-:Y:S01]  /*0a10*/  @!P3 MOV R29, R75 ;  /* 0x0000004b001db202 */ /* 0x000fe20000000f00 */
[----:B------:R-:W0:Y:S01]  /*0a20*/  @!P0 LDC.64 R26, c[0x0][0x3a0] ;  /* 0x0000e800ff1a8b82 */ /* 0x000e220000000a00 */
[----:B------:R-:W-:Y:S01]  /*0a30*/  ISETP.GE.AND.EX P1, PT, R33, UR21, PT, P1 ;  /* 0x0000001521007c0c */ /* 0x000fe2000bf26310 */
[----:B------:R-:W-:-:S06]  /*0a40*/  @!P3 IMAD.WIDE.U32 R28, R6, R14, R28 ;  /* 0x0000000e061cb225 */ /* 0x000fcc00078e001c */
[----:B------:R-:W4:Y:S01]  /*0a50*/  @!P3 LDC.64 R14, c[0x0][0x398] ;  /* 0x0000e600ff0ebb82 */ /* 0x000f220000000a00 */
[----:B-1----:R-:W-:Y:S02]  /*0a60*/  @!P2 IADD3 R24, P4, PT, R37, R16, RZ ;  /* 0x000000102518a210 */ /* 0x002fe40007f9e0ff */
[----:B------:R-:W-:Y:S01]  /*0a70*/  @!P3 IADD3 R37, PT, PT, R29, R53, RZ ;  /* 0x000000351d25b210 */ /* 0x000fe20007ffe0ff */
[----:B---3--:R-:W-:Y:S01]  /*0a80*/  @!P0 IMAD R35, R35, R22, RZ ;  /* 0x0000001623238224 */ /* 0x008fe200078e02ff */
[----:B------:R-:W-:Y:S02]  /*0a90*/  @!P2 IADD3.X R25, PT, PT, R8, R17, RZ, P4, !PT ;  /* 0x000000110819a210 */ /* 0x000fe400027fe4ff */
[----:B------:R-:W-:Y:S01]  /*0aa0*/  @!P3 SHF.L.U32 R29, R28, 0x1, RZ ;  /* 0x000000011c1db819 */ /* 0x000fe200000006ff */
[----:B------:R-:W1:Y:S01]  /*0ab0*/  @!P0 LDC.64 R18, c[0x0][0x398] ;  /* 0x0000e600ff128b82 */ /* 0x000e620000000a00 */
[----:B------:R-:W-:Y:S02]  /*0ac0*/  @!P0 MOV R16, R76 ;  /* 0x0000004c00108202 */ /* 0x000fe40000000f00 */
[----:B------:R-:W-:-:S02]  /*0ad0*/  @!P0 MOV R17, R75 ;  /* 0x0000004b00118202 */ /* 0x000fc40000000f00 */
[----:B------:R-:W-:Y:S02]  /*0ae0*/  @!P3 SHF.L.U64.HI R28, R28, 0x1, R37 ;  /* 0x000000011c1cb819 */ /* 0x000fe40000010225 */
[----:B------:R-:W-:Y:S02]  /*0af0*/  CS2R R36, SRZ ;  /* 0x0000000000247805 */ /* 0x000fe4000001ff00 */
[----:B------:R-:W-:Y:S01]  /*0b00*/  IADD3 R53, PT, PT, R51, 0x180, RZ ;  /* 0x0000018033357810 */ /* 0x000fe20007ffe0ff */
[C---:B------:R-:W-:Y:S02]  /*0b10*/  @!P0 IMAD R35, R4.reuse, R23, R35 ;  /* 0x0000001704238224 */ /* 0x040fe400078e0223 */
[----:B------:R-:W-:Y:S01]  /*0b20*/  @!P0 IMAD.WIDE.U32 R22, R4, R22, R16 ;  /* 0x0000001604168225 */ /* 0x000fe200078e0010 */
[----:B------:R-:W-:Y:S01]  /*0b30*/  ISETP.GE.U32.AND P4, PT, R53, UR20, PT ;  /* 0x0000001435007c0c */ /* 0x000fe2000bf86070 */
[----:B------:R-:W3:Y:S01]  /*0b40*/  @!P1 LDC.64 R16, c[0x0][0x3f8] ;  /* 0x0000fe00ff109b82 */ /* 0x000ee20000000a00 */
[----:B------:R-:W-:Y:S01]  /*0b50*/  SHF.R.S32.HI R57, RZ, 0x1f, R53 ;  /* 0x0000001fff397819 */ /* 0x000fe20000011435 */
[----:B------:R0:W5:Y:S03]  /*0b60*/  @!P2 LDG.E R37, desc[UR16][R24.64] ;  /* 0x000000101825a981 */ /* 0x000166000c1e1900 */
[----:B------:R-:W-:-:S02]  /*0b70*/  ISETP.GE.AND.EX P2, PT, R57, UR21, PT, P4 ;  /* 0x0000001539007c0c */ /* 0x000fc4000bf46340 */
[----:B------:R-:W-:Y:S02]  /*0b80*/  @!P0 IADD3 R23, PT, PT, R23, R35, RZ ;  /* 0x0000002317178210 */ /* 0x000fe40007ffe0ff */
[C---:B--2---:R-:W-:Y:S02]  /*0b90*/  @!P3 IADD3 R20, P5, PT, R29.reuse, R20, RZ ;  /* 0x000000141d14b210 */ /* 0x044fe40007fbe0ff */
[----:B----4-:R-:W-:Y:S02]  /*0ba0*/  @!P3 IADD3 R14, P4, PT, R29, R14, RZ ;  /* 0x0000000e1d0eb210 */ /* 0x010fe40007f9e0ff */
[----:B------:R-:W-:Y:S02]  /*0bb0*/  @!P3 IADD3.X R21, PT, PT, R28, R21, RZ, P5, !PT ;  /* 0x000000151c15b210 */ /* 0x000fe40002ffe4ff */
[C---:B------:R-:W-:Y:S02]  /*0bc0*/  @!P0 SHF.L.U32 R61, R22.reuse, 0x1, RZ ;  /* 0x00000001163d8819 */ /* 0x040fe400000006ff */
[----:B------:R-:W-:Y:S01]  /*0bd0*/  @!P0 SHF.L.U64.HI R4, R22, 0x1, R23 ;  /* 0x0000000116048819 */ /* 0x000fe20000010217 */
[----:B0-----:R-:W0:Y:S01]  /*0be0*/  @!P2 LDC.64 R24, c[0x0][0x3f8] ;  /* 0x0000fe00ff18ab82 */ /* 0x001e220000000a00 */
[----:B------:R-:W-:-:S02]  /*0bf0*/  @!P3 IADD3.X R15, PT, PT, R28, R15, RZ, P4, !PT ;  /* 0x0000000f1c0fb210 */ /* 0x000fc400027fe4ff */
[----:B------:R-:W-:Y:S01]  /*0c00*/  CS2R R34, SRZ ;  /* 0x0000000000227805 */ /* 0x000fe2000001ff00 */
[----:B------:R-:W5:Y:S04]  /*0c10*/  @!P3 LDG.E R36, desc[UR16][R20.64] ;  /* 0x000000101424b981 */ /* 0x000f68000c1e1900 */
[----:B------:R-:W2:Y:S01]  /*0c20*/  @!P1 LDC.64 R22, c[0x0][0x3a0] ;  /* 0x0000e800ff169b82 */ /* 0x000ea20000000a00 */
[----:B------:R4:W5:Y:S07]  /*0c30*/  @!P3 LDG.E R35, desc[UR16][R14.64] ;  /* 0x000000100e23b981 */ /* 0x00096e000c1e1900 */
[----:B------:R-:W2:Y:S01]  /*0c40*/  @!P1 LDC.64 R28, c[0x0][0x398] ;  /* 0x0000e600ff1c9b82 */ /* 0x000ea20000000a00 */
[----:B------:R-:W-:Y:S01]  /*0c50*/  @!P0 IADD3 R26, P5, PT, R61, R26, RZ ;  /* 0x0000001a3d1a8210 */ /* 0x000fe20007fbe0ff */
[----:B---3--:R-:W-:Y:S01]  /*0c60*/  @!P1 IMAD R6, R33, R16, RZ ;  /* 0x0000001021069224 */ /* 0x008fe200078e02ff */
[----:B----4-:R-:W-:-:S02]  /*0c70*/  @!P1 MOV R14, R76 ;  /* 0x0000004c000e9202 */ /* 0x010fc40000000f00 */
[----:B------:R-:W-:Y:S02]  /*0c80*/  @!P1 MOV R15, R75 ;  /* 0x0000004b000f9202 */ /* 0x000fe40000000f00 */
[----:B-1----:R-:W-:Y:S01]  /*0c90*/  @!P0 IADD3 R18, P3, PT, R61, R18, RZ ;  /* 0x000000123d128210 */ /* 0x002fe20007f7e0ff */
[C---:B------:R-:W-:Y:S01]  /*0ca0*/  @!P1 IMAD R61, R55.reuse, R17, R6 ;  /* 0x00000011373d9224 */ /* 0x040fe200078e0206 */
[----:B------:R-:W-:Y:S01]  /*0cb0*/  @!P0 IADD3.X R27, PT, PT, R4, R27, RZ, P5, !PT ;  /* 0x0000001b041b8210 */ /* 0x000fe20002ffe4ff */
[----:B------:R-:W-:Y:S01]  /*0cc0*/  @!P1 IMAD.WIDE.U32 R16, R55, R16, R14 ;  /* 0x0000001037109225 */ /* 0x000fe200078e000e */
[----:B------:R-:W-:Y:S01]  /*0cd0*/  IADD3 R59, PT, PT, R51, 0x1a0, RZ ;  /* 0x000001a0333b7810 */ /* 0x000fe20007ffe0ff */
[----:B------:R-:W1:Y:S01]  /*0ce0*/  @!P2 LDC.64 R20, c[0x0][0x3a0] ;  /* 0x0000e800ff14ab82 */ /* 0x000e620000000a00 */
[----:B------:R-:W-:Y:S01]  /*0cf0*/  MOV R15, RZ ;  /* 0x000000ff000f7202 */ /* 0x000fe20000000f00 */
[----:B------:R3:W5:Y:S01]  /*0d00*/  @!P0 LDG.E R34, desc[UR16][R26.64] ;  /* 0x000000101a228981 */ /* 0x000762000c1e1900 */
[----:B------:R-:W-:-:S02]  /*0d10*/  ISETP.GE.U32.AND P4, PT, R59, UR20, PT ;  /* 0x000000143b007c0c */ /* 0x000fc4000bf86070 */
[----:B------:R-:W-:Y:S02]  /*0d20*/  SHF.R.S32.HI R33, RZ, 0x1f, R59 ;  /* 0x0000001fff217819 */ /* 0x000fe4000001143b */
[----:B------:R-:W-:Y:S02]  /*0d30*/  @!P0 IADD3.X R19, PT, PT, R4, R19, RZ, P3, !PT ;  /* 0x0000001304138210 */ /* 0x000fe40001ffe4ff */
[----:B------:R-:W-:Y:S02]  /*0d40*/  ISETP.GE.AND.EX P4, PT, R33, UR21, PT, P4 ;  /* 0x0000001521007c0c */ /* 0x000fe4000bf86340 */
[----:B---3--:R-:W-:Y:S01]  /*0d50*/  @!P1 IADD3 R27, PT, PT, R17, R61, RZ ;  /* 0x0000003d111b9210 */ /* 0x008fe20007ffe0ff */
[----:B------:R3:W5:Y:S01]  /*0d60*/  @!P0 LDG.E R15, desc[UR16][R18.64] ;  /* 0x00000010120f8981 */ /* 0x000762000c1e1900 */
[C---:B------:R-:W-:Y:S01]  /*0d70*/  @!P1 SHF.L.U32 R17, R16.reuse, 0x1, RZ ;  /* 0x0000000110119819 */ /* 0x040fe200000006ff */
[----:B0-----:R-:W-:Y:S01]  /*0d80*/  @!P2 IMAD R6, R57, R24, RZ ;  /* 0x000000183906a224 */ /* 0x001fe200078e02ff */
[----:B------:R-:W-:-:S02]  /*0d90*/  @!P1 SHF.L.U64.HI R4, R16, 0x1, R27 ;  /* 0x0000000110049819 */ /* 0x000fc4000001021b */
[C---:B--2---:R-:W-:Y:S02]  /*0da0*/  @!P1 IADD3 R56, P0, PT, R17.reuse, R22, RZ ;  /* 0x0000001611389210 */ /* 0x044fe40007f1e0ff */
[----:B------:R-:W-:Y:S02]  /*0db0*/  @!P1 IADD3 R28, P5, PT, R17, R28, RZ ;  /* 0x0000001c111c9210 */ /* 0x000fe40007fbe0ff */
[----:B------:R-:W-:Y:S01]  /*0dc0*/  @!P2 MOV R16, R76 ;  /* 0x0000004c0010a202 */ /* 0x000fe20000000f00 */
[----:B---3--:R-:W0:Y:S01]  /*0dd0*/  @!P4 LDC.64 R18, c[0x0][0x3f8] ;  /* 0x0000fe00ff12cb82 */ /* 0x008e220000000a00 */
[----:B------:R-:W-:Y:S01]  /*0de0*/  @!P2 MOV R17, R75 ;  /* 0x0000004b0011a202 */ /* 0x000fe20000000f00 */
[----:B------:R-:W-:Y:S01]  /*0df0*/  @!P2 IMAD R27, R53, R25, R6 ;  /* 0x00000019351ba224 */ /* 0x000fe200078e0206 */
[----:B------:R-:W-:Y:S01]  /*0e00*/  IADD3 R55, PT, PT, R51, 0x1c0, RZ ;  /* 0x000001c033377810 */ /* 0x000fe20007ffe0ff */
[----:B------:R-:W-:-:S04]  /*0e10*/  @!P2 IMAD.WIDE.U32 R24, R53, R24, R16 ;  /* 0x000000183518a225 */ /* 0x000fc800078e0010 */
[----:B------:R-:W2:Y:S01]  /*0e20*/  @!P2 LDC.64 R16, c[0x0][0x398] ;  /* 0x0000e600ff10ab82 */ /* 0x000ea20000000a00 */
[----:B------:R-:W-:Y:S02]  /*0e30*/  ISETP.GE.U32.AND P3, PT, R55, UR20, PT ;  /* 0x0000001437007c0c */ /* 0x000fe4000bf66070 */
[----:B------:R-:W-:-:S04]  /*0e40*/  SHF.R.S32.HI R61, RZ, 0x1f, R55 ;  /* 0x0000001fff3d7819 */ /* 0x000fc80000011437 */
[----:B------:R-:W-:Y:S02]  /*0e50*/  ISETP.GE.AND.EX P3, PT, R61, UR21, PT, P3 ;  /* 0x000000153d007c0c */ /* 0x000fe4000bf66330 */
[C---:B------:R-:W-:Y:S02]  /*0e60*/  @!P1 IADD3.X R57, PT, PT, R4.reuse, R23, RZ, P0, !PT ;  /* 0x0000001704399210 */ /* 0x040fe400007fe4ff */
[----:B------:R-:W-:Y:S02]  /*0e70*/  @!P2 IADD3 R23, PT, PT, R25, R27, RZ ;  /* 0x0000001b1917a210 */ /* 0x000fe40007ffe0ff */
[----:B------:R-:W-:Y:S01]  /*0e80*/  @!P1 IADD3.X R29, PT, PT, R4, R29, RZ, P5, !PT ;  /* 0x0000001d041d9210 */ /* 0x000fe20002ffe4ff */
[----:B------:R-:W3:Y:S01]  /*0e90*/  @!P4 LDC.64 R26, c[0x0][0x398] ;  /* 0x0000e600ff1acb82 */ /* 0x000ee20000000a00 */
[----:B------:R-:W-:Y:S02]  /*0ea0*/  MOV R4, RZ ;  /* 0x000000ff00047202 */ /* 0x000fe40000000f00 */
[----:B------:R-:W-:-:S02]  /*0eb0*/  MOV R6, RZ ;  /* 0x000000ff00067202 */ /* 0x000fc40000000f00 */
[C---:B------:R-:W-:Y:S02]  /*0ec0*/  @!P2 SHF.L.U64.HI R10, R24.reuse, 0x1, R23 ;  /* 0x00000001180aa819 */ /* 0x040fe40000010217 */
[----:B------:R-:W-:Y:S01]  /*0ed0*/  @!P2 SHF.L.U32 R63, R24, 0x1, RZ ;  /* 0x00000001183fa819 */ /* 0x000fe200000006ff */
[----:B------:R-:W4:Y:S01]  /*0ee0*/  @!P4 LDC.64 R22, c[0x0][0x3a0] ;  /* 0x0000e800ff16cb82 */ /* 0x000f220000000a00 */
[----:B------:R0:W5:Y:S04]  /*0ef0*/  @!P1 LDG.E R4, desc[UR16][R56.64] ;  /* 0x0000001038049981 */ /* 0x000168000c1e1900 */
[----:B------:R0:W5:Y:S01]  /*0f00*/  @!P1 LDG.E R6, desc[UR16][R28.64] ;  /* 0x000000101c069981 */ /* 0x000162000c1e1900 */
[C---:B--2---:R-:W-:Y:S02]  /*0f10*/  @!P2 IADD3 R32, P1, PT, R63.reuse, R16, RZ ;  /* 0x000000103f20a210 */ /* 0x044fe40007f3e0ff */
[----:B------:R-:W2:Y:S01]  /*0f20*/  @!P3 LDC.64 R24, c[0x0][0x3f8] ;  /* 0x0000fe00ff18bb82 */ /* 0x000ea20000000a00 */
[----:B-1----:R-:W-:Y:S01]  /*0f30*/  @!P2 IADD3 R20, P0, PT, R63, R20, RZ ;  /* 0x000000143f14a210 */ /* 0x002fe20007f1e0ff */
[----:B0-----:R-:W-:Y:S01]  /*0f40*/  @!P4 IMAD R12, R33, R18, RZ ;  /* 0x00000012210cc224 */ /* 0x001fe200078e02ff */
[----:B------:R-:W-:-:S02]  /*0f50*/  IADD3 R53, PT, PT, R51, 0xa0, RZ ;  /* 0x000000a033357810 */ /* 0x000fc40007ffe0ff */
[C---:B------:R-:W-:Y:S02]  /*0f60*/  @!P2 IADD3.X R33, PT, PT, R10.reuse, R17, RZ, P1, !PT ;  /* 0x000000110a21a210 */ /* 0x040fe40000ffe4ff */
[----:B------:R-:W-:Y:S02]  /*0f70*/  @!P4 MOV R16, R76 ;  /* 0x0000004c0010c202 */ /* 0x000fe40000000f00 */
[----:B------:R-:W-:Y:S02]  /*0f80*/  @!P4 MOV R17, R75 ;  /* 0x0000004b0011c202 */ /* 0x000fe40000000f00 */
[----:B------:R-:W-:Y:S02]  /*0f90*/  @!P2 IADD3.X R21, PT, PT, R10, R21, RZ, P0, !PT ;  /* 0x000000150a15a210 */ /* 0x000fe400007fe4ff */
[----:B------:R-:W-:Y:S02]  /*0fa0*/  ISETP.GE.U32.AND P0, PT, R53, UR20, PT ;  /* 0x0000001435007c0c */ /* 0x000fe4000bf06070 */
[----:B------:R-:W-:Y:S01]  /*0fb0*/  SHF.R.S32.HI R57, RZ, 0x1f, R53 ;  /* 0x0000001fff397819 */ /* 0x000fe20000011435 */
[----:B------:R-:W-:-:S02]  /*0fc0*/  @!P4 IMAD R29, R59, R19, R12 ;  /* 0x000000133b1dc224 */ /* 0x000fc400078e020c */
[----:B------:R-:W-:Y:S01]  /*0fd0*/  @!P4 IMAD.WIDE.U32 R16, R59, R18, R16 ;  /* 0x000000123b10c225 */ /* 0x000fe200078e0010 */
[----:B------:R-:W-:Y:S01]  /*0fe0*/  ISETP.GE.AND.EX P0, PT, R57, UR21, PT, P0 ;  /* 0x0000001539007c0c */ /* 0x000fe2000bf06300 */
[----:B------:R-:W0:Y:S01]  /*0ff0*/  @!P3 LDC.64 R18, c[0x0][0x3a0] ;  /* 0x0000e800ff12bb82 */ /* 0x000e220000000a00 */
[----:B------:R-:W-:Y:S02]  /*1000*/  MOV R8, RZ ;  /* 0x000000ff00087202 */ /* 0x000fe40000000f00 */
[----:B------:R-:W-:Y:S02]  /*1010*/  ISETP.GE.U32.AND P1, PT, R51, UR20, PT ;  /* 0x0000001433007c0c */ /* 0x000fe4000bf26070 */
[----:B------:R-:W-:Y:S02]  /*1020*/  MOV R10, RZ ;  /* 0x000000ff000a7202 */ /* 0x000fe40000000f00 */
[----:B------:R-:W-:Y:S01]  /*1030*/  @!P4 IADD3 R17, PT, PT, R17, R29, RZ ;  /* 0x0000001d1111c210 */ /* 0x000fe20007ffe0ff */
[----:B------:R1:W5:Y:S01]  /*1040*/  @!P2 LDG.E R8, desc[UR16][R20.64] ;  /* 0x000000101408a981 */ /* 0x000362000c1e1900 */
[----:B------:R-:W-:-:S02]  /*1050*/  @!P4 SHF.L.U32 R29, R16, 0x1, RZ ;  /* 0x00000001101dc819 */ /* 0x000fc400000006ff */
[----:B------:R-:W-:Y:S01]  /*1060*/  ISETP.GE.AND.EX P1, PT, R5, UR21, PT, P1 ;  /* 0x0000001505007c0c */ /* 0x000fe2000bf26310 */
[----:B------:R1:W5:Y:S01]  /*1070*/  @!P2 LDG.E R10, desc[UR16][R32.64] ;  /* 0x00000010200aa981 */ /* 0x000362000c1e1900 */
[C---:B----4-:R-:W-:Y:S02]  /*1080*/  @!P4 IADD3 R54, P2, PT, R29.reuse, R22, RZ ;  /* 0x000000161d36c210 */ /* 0x050fe40007f5e0ff */
[----:B---3--:R-:W-:Y:S01]  /*1090*/  @!P4 IADD3 R22, P5, PT, R29, R26, RZ ;  /* 0x0000001a1d16c210 */ /* 0x008fe20007fbe0ff */
[----:B--2---:R-:W-:Y:S01]  /*10a0*/  @!P3 IMAD R14, R61, R24, RZ ;  /* 0x000000183d0eb224 */ /* 0x004fe200078e02ff */
[----:B------:R-:W-:Y:S01]  /*10b0*/  @!P3 MOV R28, R76 ;  /* 0x0000004c001cb202 */ /* 0x000fe20000000f00 */
[----:B-1----:R-:W1:Y:S01]  /*10c0*/  @!P3 LDC.64 R20, c[0x0][0x398] ;  /* 0x0000e600ff14bb82 */ /* 0x002e620000000a00 */
[----:B------:R-:W-:Y:S02]  /*10d0*/  @!P3 MOV R29, R75 ;  /* 0x0000004b001db202 */ /* 0x000fe40000000f00 */
[----:B------:R-:W-:Y:S01]  /*10e0*/  @!P4 SHF.L.U64.HI R12, R16, 0x1, R17 ;  /* 0x00000001100cc819 */ /* 0x000fe20000010211 */
[----:B------:R-:W-:-:S04]  /*10f0*/  @!P3 IMAD R59, R55, R25, R14 ;  /* 0x00000019373bb224 */ /* 0x000fc800078e020e */
[----:B------:R-:W2:Y:S01]  /*1100*/  @!P0 LDC.64 R16, c[0x0][0x3f8] ;  /* 0x0000fe00ff108b82 */ /* 0x000ea20000000a00 */
[----:B------:R-:W-:Y:S01]  /*1110*/  @!P3 IMAD.WIDE.U32 R28, R55, R24, R28 ;  /* 0x00000018371cb225 */ /* 0x000fe200078e001c */
[C---:B------:R-:W-:Y:S02]  /*1120*/  @!P4 IADD3.X R55, PT, PT, R12.reuse, R23, RZ, P2, !PT ;  /* 0x000000170c37c210 */ /* 0x040fe400017fe4ff */
[----:B------:R-:W-:Y:S02]  /*1130*/  @!P4 IADD3.X R23, PT, PT, R12, R27, RZ, P5, !PT ;  /* 0x0000001b0c17c210 */ /* 0x000fe40002ffe4ff */
[----:B------:R-:W-:Y:S02]  /*1140*/  @!P3 IADD3 R27, PT, PT, R29, R59, RZ ;  /* 0x0000003b1d1bb210 */ /* 0x000fe40007ffe0ff */
[----:B------:R-:W3:Y:S01]  /*1150*/  @!P1 LDC.64 R24, c[0x0][0x3f8] ;  /* 0x0000fe00ff189b82 */ /* 0x000ee20000000a00 */
[C---:B------:R-:W-:Y:S02]  /*1160*/  @!P3 SHF.L.U32 R33, R28.reuse, 0x1, RZ ;  /* 0x000000011c21b819 */ /* 0x040fe400000006ff */
[----:B------:R-:W-:-:S02]  /*1170*/  @!P3 SHF.L.U64.HI R56, R28, 0x1, R27 ;  /* 0x000000011c38b819 */ /* 0x000fc4000001021b */
[C---:B0-----:R-:W-:Y:S02]  /*1180*/  @!P3 IADD3 R28, P2, PT, R33.reuse, R18, RZ ;  /* 0x00000012211cb210 */ /* 0x041fe40007f5e0ff */
[----:B------:R-:W-:Y:S01]  /*1190*/  MOV R12, RZ ;  /* 0x000000ff000c7202 */ /* 0x000fe20000000f00 */
[----:B------:R-:W0:Y:S01]  /*11a0*/  @!P0 LDC.64 R26, c[0x0][0x3a0] ;  /* 0x0000e800ff1a8b82 */ /* 0x000e220000000a00 */
[----:B------:R-:W-:Y:S02]  /*11b0*/  MOV R14, RZ ;  /* 0x000000ff000e7202 */ /* 0x000fe40000000f00 */
[----:B------:R-:W-:Y:S02]  /*11c0*/  @!P3 IADD3.X R29, PT, PT, R56, R19, RZ, P2, !PT ;  /* 0x00000013381db210 */ /* 0x000fe400017fe4ff */
[----:B------:R-:W-:Y:S01]  /*11d0*/  MOV R52, RZ ;  /* 0x000000ff00347202 */ /* 0x000fe20000000f00 */
[----:B------:R3:W5:Y:S02]  /*11e0*/  @!P4 LDG.E R12, desc[UR16][R54.64] ;  /* 0x00000010360cc981 */ /* 0x000764000c1e1900 */
[----:B------:R-:W4:Y:S02]  /*11f0*/  @!P0 LDC.64 R18, c[0x0][0x398] ;  /* 0x0000e600ff128b82 */ /* 0x000f240000000a00 */
[----:B------:R3:W5:Y:S01]  /*1200*/  @!P4 LDG.E R14, desc[UR16][R22.64] ;  /* 0x00000010160ec981 */ /* 0x000762000c1e1900 */
[----:B-1----:R-:W-:Y:S01]  /*1210*/  @!P3 IADD3 R32, P4, PT, R33, R20, RZ ;  /* 0x000000142120b210 */ /* 0x002fe20007f9e0ff */
[----:B--2---:R-:W-:-:S02]  /*1220*/  @!P0 IMAD R20, R57, R16, RZ ;  /* 0x0000001039148224 */ /* 0x004fc400078e02ff */
[----:B------:R1:W5:Y:S01]  /*1230*/  @!P3 LDG.E R52, desc[UR16][R28.64] ;  /* 0x000000101c34b981 */ /* 0x000362000c1e1900 */
[----:B------:R-:W-:Y:S01]  /*1240*/  ISETP.GE.U32.AND P5, PT, R47, UR20, PT ;  /* 0x000000142f007c0c */ /* 0x000fe2000bfa6070 */
[----:B------:R-:W-:Y:S02]  /*1250*/  @!P0 IMAD R57, R53, R17, R20 ;  /* 0x0000001135398224 */ /* 0x000fe400078e0214 */
[----:B---3--:R-:W-:Y:S01]  /*1260*/  @!P1 IMAD R54, R5, R24, RZ ;  /* 0x0000001805369224 */ /* 0x008fe200078e02ff */
[----:B------:R-:W2:Y:S01]  /*1270*/  @!P1 LDC.64 R22, c[0x0][0x398] ;  /* 0x0000e600ff169b82 */ /* 0x000ea20000000a00 */
[----:B-1----:R-:W-:Y:S02]  /*1280*/  @!P0 MOV R28, R76 ;  /* 0x0000004c001c8202 */ /* 0x002fe40000000f00 */
[----:B------:R-:W-:Y:S02]  /*1290*/  @!P0 MOV R29, R75 ;  /* 0x0000004b001d8202 */ /* 0x000fe40000000f00 */
[----:B------:R-:W-:Y:S01]  /*12a0*/  ISETP.GE.AND.EX P5, PT, R7, UR21, PT, P5 ;  /* 0x0000001507007c0c */ /* 0x000fe2000bfa6350 */
[----:B------:R-:W-:Y:S01]  /*12b0*/  @!P0 IMAD.WIDE.U32 R16, R53, R16, R28 ;  /* 0x0000001035108225 */ /* 0x000fe200078e001c */
[----:B------:R-:W-:-:S02]  /*12c0*/  @!P1 MOV R28, R76 ;  /* 0x0000004c001c9202 */ /* 0x000fc40000000f00 */
[----:B------:R-:W-:Y:S01]  /*12d0*/  @!P1 MOV R29, R75 ;  /* 0x0000004b001d9202 */ /* 0x000fe20000000f00 */
[C---:B------:R-:W-:Y:S01]  /*12e0*/  @!P1 IMAD R55, R51.reuse, R25, R54 ;  /* 0x0000001933379224 */ /* 0x040fe200078e0236 */
[----:B------:R-:W-:Y:S02]  /*12f0*/  MOV R53, RZ ;  /* 0x000000ff00357202 */ /* 0x000fe40000000f00 */
[----:B------:R-:W-:Y:S01]  /*1300*/  @!P3 IADD3.X R33, PT, PT, R56, R21, RZ, P4, !PT ;  /* 0x000000153821b210 */ /* 0x000fe200027fe4ff */
[----:B------:R-:W-:Y:S01]  /*1310*/  @!P1 IMAD.WIDE.U32 R24, R51, R24, R28 ;  /* 0x0000001833189225 */ /* 0x000fe200078e001c */
[----:B------:R-:W-:Y:S01]  /*1320*/  @!P0 IADD3 R29, PT, PT, R17, R57, RZ ;  /* 0x00000039111d8210 */ /* 0x000fe20007ffe0ff */
[----:B------:R-:W1:Y:S01]  /*1330*/  @!P1 LDC.64 R20, c[0x0][0x3a0] ;  /* 0x0000e800ff149b82 */ /* 0x000e620000000a00 */
[C---:B------:R-:W-:Y:S01]  /*1340*/  @!P0 SHF.L.U32 R17, R16.reuse, 0x1, RZ ;  /* 0x0000000110118819 */ /* 0x040fe200000006ff */
[----:B------:R-:W5:Y:S01]  /*1350*/  @!P3 LDG.E R53, desc[UR16][R32.64] ;  /* 0x000000102035b981 */ /* 0x000f62000c1e1900 */
[----:B------:R-:W-:-:S02]  /*1360*/  @!P0 SHF.L.U64.HI R54, R16, 0x1, R29 ;  /* 0x0000000110368819 */ /* 0x000fc4000001021d */
[C---:B0-----:R-:W-:Y:S02]  /*1370*/  @!P0 IADD3 R58, P3, PT, R17.reuse, R26, RZ ;  /* 0x0000001a113a8210 */ /* 0x041fe40007f7e0ff */
[----:B----4-:R-:W-:Y:S02]  /*1380*/  @!P0 IADD3 R18, P2, PT, R17, R18, RZ ;  /* 0x0000001211128210 */ /* 0x010fe40007f5e0ff */
[----:B------:R-:W0:Y:S01]  /*1390*/  @!P5 LDC.64 R16, c[0x0][0x3f8] ;  /* 0x0000fe00ff10db82 */ /* 0x000e220000000a00 */
[----:B------:R-:W-:Y:S02]  /*13a0*/  @!P1 IADD3 R29, PT, PT, R25, R55, RZ ;  /* 0x00000037191d9210 */ /* 0x000fe40007ffe0ff */
[----:B------:R-:W-:Y:S02]  /*13b0*/  @!P1 SHF.L.U32 R25, R24, 0x1, RZ ;  /* 0x0000000118199819 */ /* 0x000fe400000006ff */
[----:B------:R-:W-:Y:S02]  /*13c0*/  ISETP.GE.U32.AND P4, PT, R46, UR20, PT ;  /* 0x000000142e007c0c */ /* 0x000fe4000bf86070 */
[----:B------:R-:W-:-:S02]  /*13d0*/  @!P1 SHF.L.U64.HI R26, R24, 0x1, R29 ;  /* 0x00000001181a9819 */ /* 0x000fc4000001021d */
[----:B--2---:R-:W-:Y:S02]  /*13e0*/  @!P1 IADD3 R24, P6, PT, R25, R22, RZ ;  /* 0x0000001619189210 */ /* 0x004fe40007fde0ff */
[----:B------:R-:W-:Y:S02]  /*13f0*/  @!P0 IADD3.X R59, PT, PT, R54, R27, RZ, P3, !PT ;  /* 0x0000001b363b8210 */ /* 0x000fe40001ffe4ff */
[----:B------:R-:W-:Y:S02]  /*1400*/  ISETP.GE.AND.EX P4, PT, R9, UR21, PT, P4 ;  /* 0x0000001509007c0c */ /* 0x000fe4000bf86340 */
[----:B-1----:R-:W-:Y:S02]  /*1410*/  @!P1 IADD3 R28, P3, PT, R25, R20, RZ ;  /* 0x00000014191c9210 */ /* 0x002fe40007f7e0ff */
[----:B------:R-:W-:Y:S02]  /*1420*/  @!P1 IADD3.X R25, PT, PT, R26, R23, RZ, P6, !PT ;  /* 0x000000171a199210 */ /* 0x000fe400037fe4ff */
[----:B------:R-:W1:Y:S01]  /*1430*/  @!P5 LDC.64 R22, c[0x0][0x3a0] ;  /* 0x0000e800ff16db82 */ /* 0x000e620000000a00 */
[----:B0-----:R-:W-:Y:S01]  /*1440*/  @!P5 IMAD R60, R7, R16, RZ ;  /* 0x00000010073cd224 */ /* 0x001fe200078e02ff */
[----:B------:R-:W-:-:S03]  /*1450*/  @!P5 MOV R61, R75 ;  /* 0x0000004b003dd202 */ /* 0x000fc60000000f00 */
[----:B------:R-:W-:Y:S01]  /*1460*/  @!P5 IMAD R63, R47, R17, R60 ;  /* 0x000000112f3fd224 */ /* 0x000fe200078e023c */
[----:B------:R-:W-:Y:S02]  /*1470*/  @!P5 MOV R60, R76 ;  /* 0x0000004c003cd202 */ /* 0x000fe40000000f00 */
[----:B------:R-:W-:Y:S02]  /*1480*/  @!P1 IADD3.X R29, PT, PT, R26, R21, RZ, P3, !PT ;  /* 0x000000151a1d9210 */ /* 0x000fe40001ffe4ff */
[----:B------:R-:W-:Y:S01]  /*1490*/  @!P0 IADD3.X R19, PT, PT, R54, R19, RZ, P2, !PT ;  /* 0x0000001336138210 */ /* 0x000fe200017fe4ff */
[----:B------:R-:W0:Y:S01]  /*14a0*/  @!P4 LDC.64 R20, c[0x0][0x3f8] ;  /* 0x0000fe00ff14cb82 */ /* 0x000e220000000a00 */
[----:B------:R-:W-:Y:S02]  /*14b0*/  ISETP.GE.U32.AND P2, PT, R45, UR20, PT ;  /* 0x000000142d007c0c */ /* 0x000fe4000bf46070 */
[----:B------:R-:W-:Y:S01]  /*14c0*/  CS2R R54, SRZ ;  /* 0x0000000000367805 */ /* 0x000fe2000001ff00 */
[----:B------:R-:W-:Y:S01]  /*14d0*/  @!P5 IMAD.WIDE.U32 R60, R47, R16, R60 ;  /* 0x000000102f3cd225 */ /* 0x000fe200078e003c */
[----:B------:R-:W-:-:S02]  /*14e0*/  CS2R R56, SRZ ;  /* 0x0000000000387805 */ /* 0x000fc4000001ff00 */
[----:B------:R-:W-:Y:S01]  /*14f0*/  ISETP.GE.AND.EX P2, PT, R11, UR21, PT, P2 ;  /* 0x000000150b007c0c */ /* 0x000fe2000bf46320 */
[----:B------:R-:W-:Y:S01]  /*1500*/  UIMAD.WIDE UR12, UR10, 0x8, UR12 ;  /* 0x000000080a0c78a5 */ /* 0x000fe2000f8e020c */
[----:B------:R2:W5:Y:S01]  /*1510*/  @!P0 LDG.E R55, desc[UR16][R58.64] ;  /* 0x000000103a378981 */ /* 0x000562000c1e1900 */
[----:B------:R-:W3:Y:S01]  /*1520*/  @!P5 LDC.64 R26, c[0x0][0x398] ;  /* 0x0000e600ff1adb82 */ /* 0x000ee20000000a00 */
[----:B------:R-:W-:Y:S02]  /*1530*/  @!P5 SHF.L.U32 R65, R60, 0x1, RZ ;  /* 0x000000013c41d819 */ /* 0x000fe400000006ff */
[----:B------:R4:W5:Y:S01]  /*1540*/  @!P1 LDG.E R57, desc[UR16][R28.64] ;  /* 0x000000101c399981 */ /* 0x000962000c1e1900 */
[----:B------:R-:W-:-:S03]  /*1550*/  MOV R62, UR12 ;  /* 0x0000000c003e7c02 */ /* 0x000fc60008000f00 */
[----:B------:R-:W5:Y:S01]  /*1560*/  @!P1 LDG.E R56, desc[UR16][R24.64] ;  /* 0x0000001018389981 */ /* 0x000f62000c1e1900 */
[----:B--2---:R-:W-:Y:S02]  /*1570*/  @!P5 IADD3 R59, PT, PT, R61, R63, RZ ;  /* 0x0000003f3d3bd210 */ /* 0x004fe40007ffe0ff */
[----:B------:R-:W2:Y:S01]  /*1580*/  @!P2 LDC.64 R16, c[0x0][0x3f8] ;  /* 0x0000fe00ff10ab82 */ /* 0x000ea20000000a00 */
[----:B------:R-:W-:Y:S01]  /*1590*/  MOV R63, UR13 ;  /* 0x0000000d003f7c02 */ /* 0x000fe20008000f00 */
[----:B------:R4:W5:Y:S01]  /*15a0*/  @!P0 LDG.E R54, desc[UR16][R18.64] ;  /* 0x0000001012368981 */ /* 0x000962000c1e1900 */
[----:B------:R-:W-:Y:S02]  /*15b0*/  @!P5 SHF.L.U64.HI R66, R60, 0x1, R59 ;  /* 0x000000013c42d819 */ /* 0x000fe4000001023b */
[----:B-1----:R-:W-:Y:S02]  /*15c0*/  @!P5 IADD3 R60, P1, PT, R65, R22, RZ ;  /* 0x00000016413cd210 */ /* 0x002fe40007f3e0ff */
[----:B------:R-:W-:-:S02]  /*15d0*/  ISETP.GE.U32.AND P3, PT, R44, UR20, PT ;  /* 0x000000142c007c0c */ /* 0x000fc4000bf66070 */
[----:B------:R-:W-:Y:S02]  /*15e0*/  @!P5 IADD3.X R61, PT, PT, R66, R23, RZ, P1, !PT ;  /* 0x00000017423dd210 */ /* 0x000fe40000ffe4ff */
[----:B------:R1:W2:Y:S01]  /*15f0*/  LDG.E.64 R22, desc[UR16][R62.64] ;  /* 0x000000103e167981 */ /* 0x0002a2000c1e1b00 */
[----:B------:R-:W-:Y:S01]  /*1600*/  ISETP.GE.AND.EX P3, PT, R13, UR21, PT, P3 ;  /* 0x000000150d007c0c */ /* 0x000fe2000bf66330 */
[----:B0-----:R-:W-:Y:S01]  /*1610*/  @!P4 IMAD R58, R9, R20, RZ ;  /* 0x00000014093ac224 */ /* 0x001fe200078e02ff */
[----:B----4-:R-:W-:Y:S01]  /*1620*/  @!P4 MOV R28, R76 ;  /* 0x0000004c001cc202 */ /* 0x010fe20000000f00 */
[----:B------:R-:W0:Y:S01]  /*1630*/  @!P4 LDC.64 R18, c[0x0][0x3a0] ;  /* 0x0000e800ff12cb82 */ /* 0x000e220000000a00 */
[----:B------:R-:W-:Y:S01]  /*1640*/  @!P4 MOV R29, R75 ;  /* 0x0000004b001dc202 */ /* 0x000fe20000000f00 */
[C---:B------:R-:W-:Y:S02]  /*1650*/  @!P4 IMAD R59, R46.reuse, R21, R58 ;  /* 0x000000152e3bc224 */ /* 0x040fe400078e023a */
[----:B------:R-:W-:-:S04]  /*1660*/  @!P4 IMAD.WIDE.U32 R28, R46, R20, R28 ;  /* 0x000000142e1cc225 */ /* 0x000fc800078e001c */
[----:B------:R-:W4:Y:S01]  /*1670*/  @!P4 LDC.64 R20, c[0x0][0x398] ;  /* 0x0000e600ff14cb82 */ /* 0x000f220000000a00 */
[----:B---3--:R-:W-:Y:S02]  /*1680*/  @!P5 IADD3 R64, P1, PT, R65, R26, RZ ;  /* 0x0000001a4140d210 */ /* 0x008fe40007f3e0ff */
[----:B------:R-:W-:Y:S02]  /*1690*/  @!P4 IADD3 R29, PT, PT, R29, R59, RZ ;  /* 0x0000003b1d1dc210 */ /* 0x000fe40007ffe0ff */
[----:B------:R-:W-:-:S03]  /*16a0*/  @!P5 IADD3.X R65, PT, PT, R66, R27, RZ, P1, !PT ;  /* 0x0000001b4241d210 */ /* 0x000fc60000ffe4ff */
[----:B------:R-:W3:Y:S01]  /*16b0*/  @!P3 LDC.64 R24, c[0x0][0x3f8] ;  /* 0x0000fe00ff18bb82 */ /* 0x000ee20000000a00 */
[C---:B------:R-:W-:Y:S02]  /*16c0*/  @!P4 SHF.L.U32 R67, R28.reuse, 0x1, RZ ;  /* 0x000000011c43c819 */ /* 0x040fe400000006ff */
[----:B------:R-:W-:Y:S01]  /*16d0*/  @!P4 SHF.L.U64.HI R66, R28, 0x1, R29 ;  /* 0x000000011c42c819 */ /* 0x000fe2000001021d */
[----:B--2---:R-:W-:Y:S01]  /*16e0*/  @!P2 IMAD R68, R11, R16, RZ ;  /* 0x000000100b44a224 */ /* 0x004fe200078e02ff */
[----:B-1----:R-:W-:-:S03]  /*16f0*/  @!P2 MOV R62, R76 ;  /* 0x0000004c003ea202 */ /* 0x002fc60000000f00 */
[----:B------:R-:W1:Y:S01]  /*1700*/  @!P2 LDC.64 R28, c[0x0][0x398] ;  /* 0x0000e600ff1cab82 */ /* 0x000e620000000a00 */
[----:B------:R-:W-:Y:S02]  /*1710*/  @!P2 MOV R63, R75 ;  /* 0x0000004b003fa202 */ /* 0x000fe40000000f00 */
[----:B------:R-:W-:Y:S01]  /*1720*/  MOV R58, RZ ;  /* 0x000000ff003a7202 */ /* 0x000fe20000000f00 */
[----:B------:R-:W-:Y:S01]  /*1730*/  @!P2 IMAD R69, R45, R17, R68 ;  /* 0x000000112d45a224 */ /* 0x000fe200078e0244 */
[----:B------:R-:W-:-:S03]  /*1740*/  IADD3 R32, PT, PT, R51, 0x1e0, RZ ;  /* 0x000001e033207810 */ /* 0x000fc60007ffe0ff */
[----:B------:R-:W2:Y:S01]  /*1750*/  @!P2 LDC.64 R26, c[0x0][0x3a0] ;  /* 0x0000e800ff1aab82 */ /* 0x000ea20000000a00 */
[----:B------:R-:W-:Y:S01]  /*1760*/  @!P2 IMAD.WIDE.U32 R62, R45, R16, R62 ;  /* 0x000000102d3ea225 */ /* 0x000fe200078e003e */
[----:B0-----:R-:W-:Y:S01]  /*1770*/  @!P4 IADD3 R18, P1, PT, R67, R18, RZ ;  /* 0x000000124312c210 */ /* 0x001fe20007f3e0ff */
[----:B------:R0:W5:Y:S01]  /*1780*/  @!P5 LDG.E R58, desc[UR16][R60.64] ;  /* 0x000000103c3ad981 */ /* 0x000162000c1e1900 */
[----:B------:R-:W-:Y:S02]  /*1790*/  ISETP.GE.U32.AND P6, PT, R32, UR20, PT ;  /* 0x0000001420007c0c */ /* 0x000fe4000bfc6070 */
[----:B------:R-:W-:Y:S02]  /*17a0*/  SHF.R.S32.HI R33, RZ, 0x1f, R32 ;  /* 0x0000001fff217819 */ /* 0x000fe40000011420 */
[----:B------:R-:W2:Y:S01]  /*17b0*/  @!P3 LDC.64 R16, c[0x0][0x3a0] ;  /* 0x0000e800ff10bb82 */ /* 0x000ea20000000a00 */
[----:B------:R-:W-:Y:S02]  /*17c0*/  @!P4 IADD3.X R19, PT, PT, R66, R19, RZ, P1, !PT ;  /* 0x000000134213c210 */ /* 0x000fe40000ffe4ff */
[----:B------:R-:W-:-:S02]  /*17d0*/  ISETP.GE.AND.EX P6, PT, R33, UR21, PT, P6 ;  /* 0x0000001521007c0c */ /* 0x000fc4000bfc6360 */
[----:B0-----:R-:W-:Y:S02]  /*17e0*/  @!P2 IADD3 R61, PT, PT, R63, R69, RZ ;  /* 0x000000453f3da210 */ /* 0x001fe40007ffe0ff */
[----:B------:R-:W-:Y:S02]  /*17f0*/  MOV R60, RZ ;  /* 0x000000ff003c7202 */ /* 0x000fe40000000f00 */
[----:B----4-:R-:W-:Y:S02]  /*1800*/  @!P4 IADD3 R20, P1, PT, R67, R20, RZ ;  /* 0x000000144314c210 */ /* 0x010fe40007f3e0ff */
[C---:B------:R-:W-:Y:S02]  /*1810*/  @!P2 SHF.L.U32 R69, R62.reuse, 0x1, RZ ;  /* 0x000000013e45a819 */ /* 0x040fe400000006ff */
[----:B------:R-:W-:Y:S01]  /*1820*/  @!P2 SHF.L.U64.HI R62, R62, 0x1, R61 ;  /* 0x000000013e3ea819 */ /* 0x000fe2000001023d */
[----:B------:R0:W5:Y:S01]  /*1830*/  @!P4 LDG.E R60, desc[UR16][R18.64] ;  /* 0x00000010123cc981 */ /* 0x000162000c1e1900 */
[----:B------:R-:W-:-:S02]  /*1840*/  MOV R61, RZ ;  /* 0x000000ff003d7202 */ /* 0x000fc40000000f00 */
[----:B------:R-:W-:Y:S01]  /*1850*/  @!P4 IADD3.X R21, PT, PT, R66, R21, RZ, P1, !PT ;  /* 0x000000154215c210 */ /* 0x000fe20000ffe4ff */
[----:B---3--:R-:W-:Y:S01]  /*1860*/  @!P3 IMAD R63, R13, R24, RZ ;  /* 0x000000180d3fb224 */ /* 0x008fe200078e02ff */
[----:B------:R-:W-:-:S03]  /*1870*/  MOV R59, RZ ;  /* 0x000000ff003b7202 */ /* 0x000fc60000000f00 */
[----:B------:R-:W5:Y:S01]  /*1880*/  @!P4 LDG.E R61, desc[UR16][R20.64] ;  /* 0x00000010143dc981 */ /* 0x000f62000c1e1900 */
[----:B0-----:R-:W-:Y:S02]  /*1890*/  @!P3 MOV R18, R76 ;  /* 0x0000004c0012b202 */ /* 0x001fe40000000f00 */
[----:B------:R-:W-:Y:S01]  /*18a0*/  @!P3 MOV R19, R75 ;  /* 0x0000004b0013b202 */ /* 0x000fe20000000f00 */
[C---:B------:R-:W-:Y:S01]  /*18b0*/  @!P3 IMAD R63, R44.reuse, R25, R63 ;  /* 0x000000192c3fb224 */ /* 0x040fe200078e023f */
[C---:B-1----:R-:W-:Y:S01]  /*18c0*/  @!P2 IADD3 R68, P4, PT, R69.reuse, R28, RZ ;  /* 0x0000001c4544a210 */ /* 0x042fe20007f9e0ff */
[----:B------:R0:W5:Y:S01]  /*18d0*/  @!P5 LDG.E R59, desc[UR16][R64.64] ;  /* 0x00000010403bd981 */ /* 0x000162000c1e1900 */
[----:B--2---:R-:W-:Y:S01]  /*18e0*/  @!P2 IADD3 R72, P1, PT, R69, R26, RZ ;  /* 0x0000001a4548a210 */ /* 0x004fe20007f3e0ff */
[----:B------:R-:W-:Y:S01]  /*18f0*/  @!P3 IMAD.WIDE.U32 R24, R44, R24, R18 ;  /* 0x000000182c18b225 */ /* 0x000fe200078e0012 */
[----:B------:R-:W-:Y:S01]  /*1900*/  @!P2 IADD3.X R69, PT, PT, R62, R29, RZ, P4, !PT ;  /* 0x0000001d3e45a210 */ /* 0x000fe200027fe4ff */
[----:B------:R-:W1:Y:S01]  /*1910*/  @!P6 LDC.64 R18, c[0x0][0x3f8] ;  /* 0x0000fe00ff12eb82 */ /* 0x000e620000000a00 */
[----:B------:R-:W-:-:S02]  /*1920*/  ISETP.NE.AND P4, PT, RZ, UR19, PT ;  /* 0x00000013ff007c0c */ /* 0x000fc4000bf85270 */
[----:B------:R-:W-:Y:S02]  /*1930*/  @!P3 IADD3 R25, PT, PT, R25, R63, RZ ;  /* 0x0000003f1919b210 */ /* 0x000fe40007ffe0ff */
[----:B0-----:R-:W-:Y:S02]  /*1940*/  @!P3 SHF.L.U32 R65, R24, 0x1, RZ ;  /* 0x000000011841b819 */ /* 0x001fe400000006ff */
[----:B------:R-:W-:Y:S01]  /*1950*/  @!P2 IADD3.X R73, PT, PT, R62, R27, RZ, P1, !PT ;  /* 0x0000001b3e49a210 */ /* 0x000fe20000ffe4ff */
[----:B------:R-:W0:Y:S01]  /*1960*/  @!P6 LDC.64 R20, c[0x0][0x3a0] ;  /* 0x0000e800ff14eb82 */ /* 0x000e220000000a00 */
[----:B------:R-:W-:Y:S02]  /*1970*/  @!P3 SHF.L.U64.HI R66, R24, 0x1, R25 ;  /* 0x000000011842b819 */ /* 0x000fe40000010219 */
[----:B------:R-:W-:-:S04]  /*1980*/  @!P3 IADD3 R70, P1, PT, R65, R16, RZ ;  /* 0x000000104146b210 */ /* 0x000fc80007f3e0ff */
[----:B------:R-:W-:Y:S01]  /*1990*/  @!P3 IADD3.X R71, PT, PT, R66, R17, RZ, P1, !PT ;  /* 0x000000114247b210 */ /* 0x000fe20000ffe4ff */
[----:B------:R-:W2:Y:S01]  /*19a0*/  @!P6 LDC.64 R24, c[0x0][0x398] ;  /* 0x0000e600ff18eb82 */ /* 0x000ea20000000a00 */
[----:B------:R-:W-:-:S06]  /*19b0*/  CS2R R62, SRZ ;  /* 0x00000000003e7805 */ /* 0x000fcc000001ff00 */
[----:B------:R3:W5:Y:S01]  /*19c0*/  @!P2 LDG.E R63, desc[UR16][R68.64] ;  /* 0x00000010443fa981 */ /* 0x000762000c1e1900 */
[----:B------:R-:W4:Y:S08]  /*19d0*/  @!P3 LDC.64 R16, c[0x0][0x398] ;  /* 0x0000e600ff10bb82 */ /* 0x000f300000000a00 */
[----:B------:R-:W0:Y:S08]  /*19e0*/  LDC.64 R28, c[0x0][0x3a8] ;  /* 0x0000ea00ff1c7b82 */ /* 0x000e300000000a00 */
[----:B------:R-:W2:Y:S01]  /*19f0*/  @P4 LDC.64 R26, c[0x0][0x3b0] ;  /* 0x0000ec00ff1a4b82 */ /* 0x000ea20000000a00 */
[----:B-1----:R-:W-:Y:S01]  /*1a00*/  @!P6 IMAD R33, R33, R18, RZ ;  /* 0x000000122121e224 */ /* 0x002fe200078e02ff */
[----:B---3--:R-:W-:Y:S01]  /*1a10*/  @!P6 MOV R68, R76 ;  /* 0x0000004c0044e202 */ /* 0x008fe20000000f00 */
[----:B------:R-:W5:Y:S01]  /*1a20*/  @!P2 LDG.E R62, desc[UR16][R72.64] ;  /* 0x00000010483ea981 */ /* 0x000f62000c1e1900 */
[----:B------:R-:W-:Y:S01]  /*1a30*/  @!P6 MOV R69, R75 ;  /* 0x0000004b0045e202 */ /* 0x000fe20000000f00 */
[C---:B------:R-:W-:Y:S01]  /*1a40*/  @!P6 IMAD R67, R32.reuse, R19, R33 ;  /* 0x000000132043e224 */ /* 0x040fe200078e0221 */
[----:B------:R-:W-:Y:S01]  /*1a50*/  SHF.L.U32 R33, R31, 0x3, RZ ;  /* 0x000000031f217819 */ /* 0x000fe200000006ff */
[----:B------:R-:W-:-:S03]  /*1a60*/  @!P6 IMAD.WIDE.U32 R18, R32, R18, R68 ;  /* 0x000000122012e225 */ /* 0x000fc600078e0044 */
[----:B------:R-:W-:Y:S02]  /*1a70*/  IADD3 R33, PT, PT, R30, R33, RZ ;  /* 0x000000211e217210 */ /* 0x000fe40007ffe0ff */
[----:B------:R-:W-:Y:S02]  /*1a80*/  @!P6 IADD3 R67, PT, PT, R19, R67, RZ ;  /* 0x000000431343e210 */ /* 0x000fe40007ffe0ff */
[C---:B------:R-:W-:Y:S02]  /*1a90*/  @!P6 SHF.L.U32 R19, R18.reuse, 0x1, RZ ;  /* 0x000000011213e819 */ /* 0x040fe400000006ff */
[----:B----4-:R-:W-:Y:S01]  /*1aa0*/  @!P3 IADD3 R16, P1, PT, R65, R16, RZ ;  /* 0x000000104110b210 */ /* 0x010fe20007f3e0ff */
[----:B0-----:R-:W-:Y:S01]  /*1ab0*/  IMAD.WIDE R28, R33, 0x2, R28 ;  /* 0x00000002211c7825 */ /* 0x001fe200078e021c */
[----:B------:R-:W-:Y:S02]  /*1ac0*/  @!P6 SHF.L.U64.HI R18, R18, 0x1, R67 ;  /* 0x000000011212e819 */ /* 0x000fe40000010243 */
[----:B------:R-:W-:-:S02]  /*1ad0*/  @!P6 IADD3 R20, P2, PT, R19, R20, RZ ;  /* 0x000000141314e210 */ /* 0x000fc40007f5e0ff */
[----:B--2---:R-:W-:Y:S01]  /*1ae0*/  @!P6 IADD3 R24, P5, PT, R19, R24, RZ ;  /* 0x000000181318e210 */ /* 0x004fe20007fbe0ff */
[----:B------:R-:W-:Y:S01]  /*1af0*/  @P4 IMAD.WIDE R26, R33, 0x2, R26 ;  /* 0x00000002211a4825 */ /* 0x000fe200078e021a */
[----:B------:R-:W-:Y:S02]  /*1b00*/  @!P3 IADD3.X R17, PT, PT, R66, R17, RZ, P1, !PT ;  /* 0x000000114211b210 */ /* 0x000fe40000ffe4ff */
[----:B------:R-:W-:Y:S02]  /*1b10*/  CS2R R66, SRZ ;  /* 0x0000000000427805 */ /* 0x000fe4000001ff00 */
[----:B------:R-:W-:Y:S01]  /*1b20*/  MOV R65, RZ ;  /* 0x000000ff00417202 */ /* 0x000fe20000000f00 */
[----:B------:R-:W2:Y:S01]  /*1b30*/  LDG.E.U16 R69, desc[UR16][R28.64] ;  /* 0x000000101c457981 */ /* 0x000ea2000c1e1500 */
[C---:B------:R-:W-:Y:S02]  /*1b40*/  @!P6 IADD3.X R21, PT, PT, R18.reuse, R21, RZ, P2, !PT ;  /* 0x000000151215e210 */ /* 0x040fe400017fe4ff */
[----:B------:R-:W-:Y:S01]  /*1b50*/  @!P6 IADD3.X R25, PT, PT, R18, R25, RZ, P5, !PT ;  /* 0x000000191219e210 */ /* 0x000fe20002ffe4ff */
[----:B------:R-:W3:Y:S04]  /*1b60*/  @P4 LDG.E.U16 R30, desc[UR16][R26.64] ;  /* 0x000000101a1e4981 */ /* 0x000ee8000c1e1500 */
[----:B------:R-:W4:Y:S04]  /*1b70*/  @P4 LDG.E.U16 R19, desc[UR16][R26.64+0x2] ;  /* 0x000002101a134981 */ /* 0x000f28000c1e1500 */
[----:B------:R-:W4:Y:S04]  /*1b80*/  LDG.E.U16 R68, desc[UR16][R28.64+0x2] ;  /* 0x000002101c447981 */ /* 0x000f28000c1e1500 */
[----:B------:R-:W5:Y:S04]  /*1b90*/  @!P3 LDG.E R67, desc[UR16][R16.64] ;  /* 0x000000101043b981 */ /* 0x000f68000c1e1900 */
[----:B------:R-:W5:Y:S04]  /*1ba0*/  @!P6 LDG.E R66, desc[UR16][R20.64] ;  /* 0x000000101442e981 */ /* 0x000f68000c1e1900 */
[----:B------:R-:W5:Y:S01]  /*1bb0*/  @!P6 LDG.E R65, desc[UR16][R24.64] ;  /* 0x000000101841e981 */ /* 0x000f62000c1e1900 */
[----:B------:R-:W-:Y:S01]  /*1bc0*/  UISETP.NE.AND UP1, UPT, UR19, URZ, UPT ;  /* 0x000000ff1300728c */ /* 0x000fe2000bf25270 */
[----:B------:R-:W-:Y:S01]  /*1bd0*/  MOV R64, RZ ;  /* 0x000000ff00407202 */ /* 0x000fe20000000f00 */
[----:B------:R-:W-:-:S05]  /*1be0*/  UMOV UR21, 0x3f800000 ;  /* 0x3f80000000157882 */ /* 0x000fca0000000000 */
[----:B------:R0:W5:Y:S02]  /*1bf0*/  @!P3 LDG.E R64, desc[UR16][R70.64] ;  /* 0x000000104640b981 */ /* 0x000164000c1e1900 */
[----:B0-----:R-:W-:Y:S02]  /*1c00*/  CS2R R70, SRZ ;  /* 0x0000000000467805 */ /* 0x001fe4000001ff00 */
[----:B------:R-:W-:-:S13]  /*1c10*/  R2UR UR20, R22 ;  /* 0x00000000161472ca */ /* 0x000fda00000e0000 */
[----:B------:R-:W-:-:S05]  /*1c20*/  MOV R18, UR20 ;  /* 0x0000001400127c02 */ /* 0x000fca0008000f00 */
[----:B------:R-:W-:-:S05]  /*1c30*/  FFMA.FTZ R23, -R18, UR20, R23 ;  /* 0x0000001412177c23 */ /* 0x000fca0008010117 */
[----:B------:R-:W-:-:S13]  /*1c40*/  FSETP.GTU.FTZ.AND P1, PT, R23, RZ, PT ;  /* 0x000000ff1700720b */ /* 0x000fda0003f3c000 */
[----:B------:R-:W-:-:S05]  /*1c50*/  VOTEU.ANY UP0, P1 ;  /* 0x0000000000ff7886 */ /* 0x000fca0000800100 */
[----:B------:R-:W0:Y:S01]  /*1c60*/  @UP0 LDCU UR11, c[0x0][0x3c0] ;  /* 0x00007800ff0b07ac */ /* 0x000e220008000800 */
[----:B------:R-:W-:-:S13]  /*1c70*/  PLOP3.LUT P1, PT, PT, PT, UP0, 0x80, 0x8 ;  /* 0x000000000008781c */ /* 0x000fda0003f2f008 */
[----:B0-----:R-:W-:-:S06]  /*1c80*/  @P1 FADD.FTZ R18, R23, UR11 ;  /* 0x0000000b17121e21 */ /* 0x001fcc0008010000 */
[----:B------:R-:W0:Y:S02]  /*1c90*/  @P1 MUFU.RSQ R18, R18 ;  /* 0x0000001200121308 */ /* 0x000e240000001400 */
[----:B0-----:R-:W-:-:S13]  /*1ca0*/  @P1 R2UR UR11, R18 ;  /* 0x00000000120b12ca */ /* 0x001fda00000e0000 */
[----:B------:R-:W-:Y:S01]  /*1cb0*/  @UP0 UMOV UR21, UR11 ;  /* 0x0000000b00150c82 */ /* 0x000fe20008000000 */
[----:B--2---:R-:W-:Y:S02]  /*1cc0*/  SHF.L.U32 R69, R69, 0x10, RZ ;  /* 0x0000001045457819 */ /* 0x004fe400000006ff */
[----:B---3--:R-:W-:Y:S02]  /*1cd0*/  @P4 SHF.L.U32 R70, R30, 0x10, RZ ;  /* 0x000000101e464819 */ /* 0x008fe400000006ff */
[----:B----4-:R-:W-:Y:S02]  /*1ce0*/  @P4 SHF.L.U32 R71, R19, 0x10, RZ ;  /* 0x0000001013474819 */ /* 0x010fe400000006ff */
[----:B------:R-:W-:Y:S01]  /*1cf0*/  SHF.L.U32 R68, R68, 0x10, RZ ;  /* 0x0000001044447819 */ /* 0x000fe200000006ff */
[----:B------:R-:W-:Y:S06]  /*1d00*/  BRA.U UP1, `(.L_x_955) ;  /* 0x0000001101847547 */ /* 0x000fec000b800000 */
        /* <DEDUP_REMOVED lines=11> */
[----:B------:R-:W-:Y:S01]  /*1dc0*/  FADD.FTZ R25, R25, -UR20 ;  /* 0x8000001419197e21 */ /* 0x000fe20008010000 */
[----:B------:R-:W-:Y:S01]  /*1dd0*/  FFMA.FTZ R23, R19, R20, RZ ;  /* 0x0000001413177223 */ /* 0x000fe200000100ff */
[----:B------:R-:W-:Y:S01]  /*1de0*/  FADD.FTZ R18, RZ, R20 ;  /* 0x00000014ff127221 */ /* 0x000fe20000010000 */
[----:B------:R-:W-:Y:S02]  /*1df0*/  HADD2.F32 R24, -RZ, R59.H0_H0 ;  /* 0x2000003bff187230 */ /* 0x000fe40000004100 */
[----:B------:R-:W-:Y:S01]  /*1e00*/  FFMA.FTZ R27, R16, R19, RZ ;  /* 0x00000013101b7223 */ /* 0x000fe200000100ff */
[----:B------:R-:W-:Y:S01]  /*1e10*/  FFMA.FTZ R22, R26, R21, R23 ;  /* 0x000000151a167223 */ /* 0x000fe20000010017 */
[----:B------:R-:W-:-:S02]  /*1e20*/  HADD2.F32 R23, -RZ, R58.H1_H1 ;  /* 0x3000003aff177230 */ /* 0x000fc40000004100 */
[----:B------:R-:W-:Y:S01]  /*1e30*/  FADD.FTZ R29, RZ, R16 ;  /* 0x00000010ff1d7221 */ /* 0x000fe20000010000 */
[----:B------:R-:W-:Y:S01]  /*1e40*/  FMUL.FTZ R19, R25, UR21 ;  /* 0x0000001519137c20 */ /* 0x000fe20008410000 */
[----:B------:R-:W-:Y:S02]  /*1e50*/  HADD2.F32 R20, -RZ, R60.H0_H0 ;  /* 0x2000003cff147230 */ /* 0x000fe40000004100 */
[----:B------:R-:W-:Y:S01]  /*1e60*/  FADD.FTZ R18, R21, R18 ;  /* 0x0000001215127221 */ /* 0x000fe20000010000 */
[----:B------:R-:W-:Y:S01]  /*1e70*/  FADD.FTZ R16, R23, -UR20 ;  /* 0x8000001417107e21 */ /* 0x000fe20008010000 */
[----:B------:R-:W-:Y:S02]  /*1e80*/  HADD2.F32 R21, -RZ, R59.H1_H1 ;  /* 0x3000003bff157230 */ /* 0x000fe40000004100 */
[----:B------:R-:W-:Y:S01]  /*1e90*/  FFMA.FTZ R28, R17, R26, RZ ;  /* 0x0000001a111c7223 */ /* 0x000fe200000100ff */
[----:B------:R-:W-:Y:S01]  /*1ea0*/  FFMA.FTZ R25, R24, R19, R27 ;  /* 0x0000001318197223 */ /* 0x000fe2000001001b */
[----:B------:R-:W-:Y:S01]  /*1eb0*/  FADD.FTZ R30, RZ, R17 ;  /* 0x00000011ff1e7221 */ /* 0x000fe20000010000 */
[----:B------:R-:W-:Y:S01]  /*1ec0*/  FMUL.FTZ R26, R16, UR21 ;  /* 0x00000015101a7c20 */ /* 0x000fe20008410000 */
[----:B------:R-:W-:Y:S01]  /*1ed0*/  FMUL.FTZ R27, R69, R24 ;  /* 0x00000018451b7220 */ /* 0x000fe20000410000 */
[----:B------:R-:W-:Y:S01]  /*1ee0*/  FADD.FTZ R20, R20, -UR20 ;  /* 0x8000001414147e21 */ /* 0x000fe20008010000 */
[C---:B------:R-:W-:Y:S01]  /*1ef0*/  FADD.FTZ R17, R21.reuse, R30 ;  /* 0x0000001e15117221 */ /* 0x040fe20000010000 */
[----:B------:R-:W-:Y:S01]  /*1f00*/  FFMA.FTZ R16, R21, R26, R28 ;  /* 0x0000001a15107223 */ /* 0x000fe2000001001c */
[----:B------:R-:W-:Y:S01]  /*1f10*/  FFMA.FTZ R19, R19, R27, R22 ;  /* 0x0000001b13137223 */ /* 0x000fe20000010016 */
[----:B------:R-:W-:Y:S01]  /*1f20*/  FADD.FTZ R23, R24, R29 ;  /* 0x0000001d18177221 */ /* 0x000fe20000010000 */
[----:B------:R-:W-:Y:S01]  /*1f30*/  FMUL.FTZ R21, R68, R21 ;  /* 0x0000001544157220 */ /* 0x000fe20000410000 */
[----:B------:R-:W-:Y:S01]  /*1f40*/  FADD.FTZ R18, R18, R27 ;  /* 0x0000001b12127221 */ /* 0x000fe20000010000 */
        /* <DEDUP_REMOVED lines=15> */
[----:B------:R-:W-:Y:S01]  /*2040*/  FADD.FTZ R17, R17, R27 ;  /* 0x0000001b11117221 */ /* 0x000fe20000010000 */
[----:B------:R-:W-:Y:S02]  /*2050*/  HADD2.F32 R21, -RZ, R62.H1_H1 ;  /* 0x3000003eff157230 */ /* 0x000fe40000004100 */
[----:B------:R-:W-:Y:S01]  /*2060*/  FMUL.FTZ R20, R26, UR21 ;  /* 0x000000151a147c20 */ /* 0x000fe20008410000 */
[----:B------:R-:W-:Y:S01]  /*2070*/  FFMA.FTZ R16, R27, R22, R16 ;  /* 0x000000161b107223 */ /* 0x000fe20000010010 */
[----:B------:R-:W-:Y:S01]  /*2080*/  FMUL.FTZ R27, R68, R27 ;  /* 0x0000001b441b7220 */ /* 0x000fe20000410000 */
[----:B------:R-:W-:-:S02]  /*2090*/  HADD2.F32 R24, -RZ, R63.H0_H0 ;  /* 0x2000003fff187230 */ /* 0x000fc40000004100 */
[----:B------:R-:W-:Y:S02]  /*20a0*/  HADD2.F32 R26, -RZ, R54.H0_H0 ;  /* 0x20000036ff1a7230 */ /* 0x000fe40000004100 */
[----:B------:R-:W-:Y:S01]  /*20b0*/  FFMA.FTZ R19, R22, R27, R19 ;  /* 0x0000001b16137223 */ /* 0x000fe20000010013 */
[----:B------:R-:W-:Y:S01]  /*20c0*/  FADD.FTZ R22, R21, -UR20 ;  /* 0x8000001415167e21 */ /* 0x000fe20008010000 */
[----:B------:R-:W-:Y:S01]  /*20d0*/  FMUL.FTZ R29, R69, R24 ;  /* 0x00000018451d7220 */ /* 0x000fe20000410000 */
[----:B------:R-:W-:Y:S01]  /*20e0*/  FADD.FTZ R18, R27, R18 ;  /* 0x000000121b127221 */ /* 0x000fe20000010000 */
[----:B------:R-:W-:Y:S02]  /*20f0*/  HADD2.F32 R21, -RZ, R63.H1_H1 ;  /* 0x3000003fff157230 */ /* 0x000fe40000004100 */
[----:B------:R-:W-:Y:S01]  /*2100*/  FMUL.FTZ R22, R22, UR21 ;  /* 0x0000001516167c20 */ /* 0x000fe20008410000 */
[----:B------:R-:W-:Y:S01]  /*2110*/  FFMA.FTZ R25, R24, R20, R25 ;  /* 0x0000001418197223 */ /* 0x000fe20000010019 */
[----:B------:R-:W-:Y:S01]  /*2120*/  FADD.FTZ R18, R18, R29 ;  /* 0x0000001d12127221 */ /* 0x000fe20000010000 */
[----:B------:R-:W-:Y:S01]  /*2130*/  FFMA.FTZ R29, R20, R29, R19 ;  /* 0x0000001d141d7223 */ /* 0x000fe20000010013 */
        /* <DEDUP_REMOVED lines=8> */
[--C-:B------:R-:W-:Y:S02]  /*21c0*/  HADD2.F32 R22, -RZ, R67.reuse.H0_H0 ;  /* 0x20000043ff167230 */ /* 0x100fe40000004100 */
[----:B------:R-:W-:Y:S01]  /*21d0*/  FADD.FTZ R21, R21, -UR20 ;  /* 0x8000001415157e21 */ /* 0x000fe20008010000 */
[----:B------:R-:W-:Y:S01]  /*21e0*/  FADD.FTZ R23, R23, R24 ;  /* 0x0000001817177221 */ /* 0x000fe20000010000 */
[----:B------:R-:W-:-:S02]  /*21f0*/  HADD2.F32 R27, -RZ, R67.H1_H1 ;  /* 0x30000043ff1b7230 */ /* 0x000fc40000004100 */
[----:B------:R-:W-:Y:S01]  /*2200*/  FMUL.FTZ R24, R20, UR21 ;  /* 0x0000001514187c20 */ /* 0x000fe20008410000 */
[----:B------:R-:W-:Y:S01]  /*2210*/  FMUL.FTZ R21, R21, UR21 ;  /* 0x0000001515157c20 */ /* 0x000fe20008410000 */
[--C-:B------:R-:W-:Y:S02]  /*2220*/  HADD2.F32 R20, -RZ, R55.reuse.H0_H0 ;  /* 0x20000037ff147230 */ /* 0x100fe40000004100 */
[----:B------:R-:W-:Y:S01]  /*2230*/  FMUL.FTZ R29, R69, R22 ;  /* 0x00000016451d7220 */ /* 0x000fe20000410000 */
[----:B------:R-:W-:Y:S01]  /*2240*/  FADD.FTZ R23, R23, R22 ;  /* 0x0000001617177221 */ /* 0x000fe20000010000 */
[----:B------:R-:W-:Y:S01]  /*2250*/  FFMA.FTZ R25, R22, R24, R25 ;  /* 0x0000001816197223 */ /* 0x000fe20000010019 */
[----:B------:R-:W-:Y:S01]  /*2260*/  FADD.FTZ R17, R17, R27 ;  /* 0x0000001b11117221 */ /* 0x000fe20000010000 */
[----:B------:R-:W-:Y:S01]  /*2270*/  FFMA.FTZ R16, R27, R21, R16 ;  /* 0x000000151b107223 */ /* 0x000fe20000010010 */
[----:B------:R-:W-:Y:S01]  /*2280*/  FMUL.FTZ R22, R68, R27 ;  /* 0x0000001b44167220 */ /* 0x000fe20000410000 */
[----:B------:R-:W-:Y:S01]  /*2290*/  FADD.FTZ R27, R18, R29 ;  /* 0x0000001d121b7221 */ /* 0x000fe20000010000 */
[----:B------:R-:W-:Y:S01]  /*22a0*/  FFMA.FTZ R24, R24, R29, R19 ;  /* 0x0000001d18187223 */ /* 0x000fe20000010013 */
[----:B------:R-:W-:Y:S01]  /*22b0*/  FADD.FTZ R20, R20, -UR20 ;  /* 0x8000001414147e21 */ /* 0x000fe20008010000 */
[----:B------:R-:W-:Y:S01]  /*22c0*/  FADD.FTZ R23, R23, R26 ;  /* 0x0000001a17177221 */ /* 0x000fe20000010000 */
[----:B------:R-:W-:Y:S01]  /*22d0*/  FADD.FTZ R18, R22, R27 ;  /* 0x0000001b16127221 */ /* 0x000fe20000010000 */
[----:B------:R-:W-:Y:S01]  /*22e0*/  FFMA.FTZ R19, R21, R22, R24 ;  /* 0x0000001615137223 */ /* 0x000fe20000010018 */
[----:B------:R-:W-:Y:S01]  /*22f0*/  FMUL.FTZ R22, R20, UR21 ;  /* 0x0000001514167c20 */ /* 0x000fe20008410000 */
[----:B------:R-:W-:-:S02]  /*2300*/  HADD2.F32 R20, -RZ, R55.H1_H1 ;  /* 0x30000037ff147230 */ /* 0x000fc40000004100 */
[----:B------:R-:W-:Y:S01]  /*2310*/  FMUL.FTZ R21, R69, R26 ;  /* 0x0000001a45157220 */ /* 0x000fe20000410000 */
[----:B------:R-:W-:Y:S02]  /*2320*/  HADD2.F32 R27, -RZ, R54.H1_H1 ;  /* 0x30000036ff1b7230 */ /* 0x000fe40000004100 */
[----:B------:R-:W-:Y:S01]  /*2330*/  FFMA.FTZ R25, R26, R22, R25 ;  /* 0x000000161a197223 */ /* 0x000fe20000010019 */
[--C-:B------:R-:W-:Y:S02]  /*2340*/  HADD2.F32 R24, -RZ, R42.reuse.H0_H0 ;  /* 0x2000002aff187230 */ /* 0x100fe40000004100 */
[----:B------:R-:W-:Y:S01]  /*2350*/  FADD.FTZ R20, R20, -UR20 ;  /* 0x8000001414147e21 */ /* 0x000fe20008010000 */
[----:B------:R-:W-:Y:S01]  /*2360*/  FFMA.FTZ R19, R22, R21, R19 ;  /* 0x0000001516137223 */ /* 0x000fe20000010013 */
[----:B------:R-:W-:Y:S01]  /*2370*/  FADD.FTZ R18, R18, R21 ;  /* 0x0000001512127221 */ /* 0x000fe20000010000 */
[----:B------:R-:W-:Y:S01]  /*2380*/  FADD.FTZ R17, R17, R27 ;  /* 0x0000001b11117221 */ /* 0x000fe20000010000 */
[----:B------:R-:W-:Y:S01]  /*2390*/  FMUL.FTZ R22, R20, UR21 ;  /* 0x0000001514167c20 */ /* 0x000fe20008410000 */
[----:B------:R-:W-:-:S02]  /*23a0*/  HADD2.F32 R21, -RZ, R42.H1_H1 ;  /* 0x3000002aff157230 */ /* 0x000fc40000004100 */
[----:B------:R-:W-:Y:S01]  /*23b0*/  FADD.FTZ R26, R24, -UR20 ;  /* 0x80000014181a7e21 */ /* 0x000fe20008010000 */
[----:B------:R-:W-:Y:S02]  /*23c0*/  HADD2.F32 R24, -RZ, R41.H0_H0 ;  /* 0x20000029ff187230 */ /* 0x000fe40000004100 */
[----:B------:R-:W-:Y:S01]  /*23d0*/  FFMA.FTZ R16, R27, R22, R16 ;  /* 0x000000161b107223 */ /* 0x000fe20000010010 */
[----:B------:R-:W-:Y:S01]  /*23e0*/  FMUL.FTZ R27, R68, R27 ;  /* 0x0000001b441b7220 */ /* 0x000fe20000410000 */
[----:B------:R-:W-:Y:S01]  /*23f0*/  FMUL.FTZ R20, R26, UR21 ;  /* 0x000000151a147c20 */ /* 0x000fe20008410000 */
[----:B------:R-:W-:Y:S02]  /*2400*/  HADD2.F32 R26, -RZ, R37.H0_H0 ;  /* 0x20000025ff1a7230 */ /* 0x000fe40000004100 */
[----:B------:R-:W-:Y:S01]  /*2410*/  FMUL.FTZ R29, R69, R24 ;  /* 0x00000018451d7220 */ /* 0x000fe20000410000 */
[----:B------:R-:W-:Y:S01]  /*2420*/  FFMA.FTZ R19, R22, R27, R19 ;  /* 0x0000001b16137223 */ /* 0x000fe20000010013 */
[----:B------:R-:W-:Y:S01]  /*2430*/  FADD.FTZ R22, R21, -UR20 ;  /* 0x8000001415167e21 */ /* 0x000fe20008010000 */
[----:B------:R-:W-:Y:S01]  /*2440*/  FADD.FTZ R18, R27, R18 ;  /* 0x000000121b127221 */ /* 0x000fe20000010000 */
[----:B------:R-:W-:-:S02]  /*2450*/  HADD2.F32 R21, -RZ, R41.H1_H1 ;  /* 0x30000029ff157230 */ /* 0x000fc40000004100 */
[----:B------:R-:W-:Y:S01]  /*2460*/  FADD.FTZ R23, R23, R24 ;  /* 0x0000001817177221 */ /* 0x000fe20000010000 */
[----:B------:R-:W-:Y:S01]  /*2470*/  FMUL.FTZ R22, R22, UR21 ;  /* 0x0000001516167c20 */ /* 0x000fe20008410000 */
[----:B------:R-:W-:Y:S01]  /*2480*/  FFMA.FTZ R25, R24, R20, R25 ;  /* 0x0000001418197223 */ /* 0x000fe20000010019 */
[----:B------:R-:W-:Y:S01]  /*2490*/  FADD.FTZ R24, R18, R29 ;  /* 0x0000001d12187221 */ /* 0x000fe20000010000 */
[----:B------:R-:W-:Y:S01]  /*24a0*/  FFMA.FTZ R29, R20, R29, R19 ;  /* 0x0000001d141d7223 */ /* 0x000fe20000010013 */
[--C-:B------:R-:W-:Y:S02]  /*24b0*/  HADD2.F32 R20, -RZ, R40.reuse.H0_H0 ;  /* 0x20000028ff147230 */ /* 0x100fe40000004100 */
[----:B------:R-:W-:Y:S01]  /*24c0*/  FMUL.FTZ R19, R68, R21 ;  /* 0x0000001544137220 */ /* 0x000fe20000410000 */
[----:B------:R-:W-:Y:S01]  /*24d0*/  FADD.FTZ R17, R17, R21 ;  /* 0x0000001511117221 */ /* 0x000fe20000010000 */
[----:B------:R-:W-:Y:S01]  /*24e0*/  FFMA.FTZ R18, R21, R22, R16 ;  /* 0x0000001615127223 */ /* 0x000fe20000010010 */
[----:B------:R-:W-:-:S02]  /*24f0*/  HADD2.F32 R21, -RZ, R40.H1_H1 ;  /* 0x30000028ff157230 */ /* 0x000fc40000004100 */
[----:B------:R-:W-:Y:S01]  /*2500*/  FADD.FTZ R16, R19, R24 ;  /* 0x0000001813107221 */ /* 0x000fe20000010000 */
[----:B------:R-:W-:Y:S01]  /*2510*/  FFMA.FTZ R19, R22, R19, R29 ;  /* 0x0000001316137223 */ /* 0x000fe2000001001d */
[----:B------:R-:W-:Y:S01]  /*2520*/  FADD.FTZ R20, R20, -UR20 ;  /* 0x8000001414147e21 */ /* 0x000fe20008010000 */
[--C-:B------:R-:W-:Y:S02]  /*2530*/  HADD2.F32 R22, -RZ, R39.reuse.H0_H0 ;  /* 0x20000027ff167230 */ /* 0x100fe40000004100 */
[----:B------:R-:W-:Y:S01]  /*2540*/  FADD.FTZ R21, R21, -UR20 ;  /* 0x8000001415157e21 */ /* 0x000fe20008010000 */
[----:B------:R-:W-:Y:S02]  /*2550*/  HADD2.F32 R27, -RZ, R39.H1_H1 ;  /* 0x30000027ff1b7230 */ /* 0x000fe40000004100 */
[----:B------:R-:W-:Y:S01]  /*2560*/  FMUL.FTZ R24, R20, UR21 ;  /* 0x0000001514187c20 */ /* 0x000fe20008410000 */
[--C-:B------:R-:W-:Y:S02]  /*2570*/  HADD2.F32 R20, -RZ, R38.reuse.H0_H0 ;  /* 0x20000026ff147230 */ /* 0x100fe40000004100 */
[----:B------:R-:W-:Y:S01]  /*2580*/  FMUL.FTZ R21, R21, UR21 ;  /* 0x0000001515157c20 */ /* 0x000fe20008410000 */
        /* <DEDUP_REMOVED lines=25> */
[--C-:B------:R-:W-:Y:S02]  /*2720*/  HADD2.F32 R24, -RZ, R35.reuse.H0_H0 ;  /* 0x20000023ff187230 */ /* 0x100fe40000004100 */
        /* <DEDUP_REMOVED lines=9> */
[----:B------:R-:W-:Y:S01]  /*27c0*/  FFMA.FTZ R25, R24, R20, R25 ;  /* 0x0000001418197223 */ /* 0x000fe20000010019 */
        /* <DEDUP_REMOVED lines=13> */
[----:B------:R-:W-:Y:S01]  /*28a0*/  FADD.FTZ R23, R23, R24 ;  /* 0x0000001817177221 */ /* 0x000fe20000010000 */
[----:B------:R-:W-:Y:S02]  /*28b0*/  HADD2.F32 R27, -RZ, R15.H1_H1 ;  /* 0x3000000fff1b7230 */ /* 0x000fe40000004100 */
        /* <DEDUP_REMOVED lines=18> */
[----:B------:R-:W-:Y:S02]  /*29e0*/  HADD2.F32 R24, -RZ, R8.H0_H0 ;  /* 0x20000008ff187230 */ /* 0x000fe40000004100 */
[----:B------:R-:W-:Y:S01]  /*29f0*/  FFMA.FTZ R25, R26, R22, R25 ;  /* 0x000000161a197223 */ /* 0x000fe20000010019 */
[----:B------:R-:W-:Y:S02]  /*2a00*/  HADD2.F32 R27, -RZ, R6.H1_H1 ;  /* 0x30000006ff1b7230 */ /* 0x000fe40000004100 */
[----:B------:R-:W-:Y:S01]  /*2a10*/  FADD.FTZ R20, R20, -UR20 ;  /* 0x8000001414147e21 */ /* 0x000fe20008010000 */
[----:B------:R-:W-:Y:S01]  /*2a20*/  FFMA.FTZ R19, R22, R21, R19 ;  /* 0x0000001516137223 */ /* 0x000fe20000010013 */
[----:B------:R-:W-:Y:S01]  /*2a30*/  FADD.FTZ R16, R16, R21 ;  /* 0x0000001510107221 */ /* 0x000fe20000010000 */
[----:B------:R-:W-:Y:S01]  /*2a40*/  FADD.FTZ R26, R24, -UR20 ;  /* 0x80000014181a7e21 */ /* 0x000fe20008010000 */
[----:B------:R-:W-:Y:S01]  /*2a50*/  FMUL.FTZ R22, R20, UR21 ;  /* 0x0000001514167c20 */ /* 0x000fe20008410000 */
[----:B------:R-:W-:Y:S01]  /*2a60*/  FADD.FTZ R17, R17, R27 ;  /* 0x0000001b11117221 */ /* 0x000fe20000010000 */
[----:B------:R-:W-:-:S02]  /*2a70*/  HADD2.F32 R24, -RZ, R10.H0_H0 ;  /* 0x2000000aff187230 */ /* 0x000fc40000004100 */
[----:B------:R-:W-:Y:S01]  /*2a80*/  FMUL.FTZ R20, R26, UR21 ;  /* 0x000000151a147c20 */ /* 0x000fe20008410000 */
[----:B------:R-:W-:Y:S01]  /*2a90*/  FFMA.FTZ R18, R27, R22, R18 ;  /* 0x000000161b127223 */ /* 0x000fe20000010012 */
[----:B------:R-:W-:Y:S02]  /*2aa0*/  HADD2.F32 R21, -RZ, R8.H1_H1 ;  /* 0x30000008ff157230 */ /* 0x000fe40000004100 */
[----:B------:R-:W-:Y:S01]  /*2ab0*/  FMUL.FTZ R27, R68, R27 ;  /* 0x0000001b441b7220 */ /* 0x000fe20000410000 */
[----:B------:R-:W-:Y:S01]  /*2ac0*/  FMUL.FTZ R29, R69, R24 ;  /* 0x00000018451d7220 */ /* 0x000fe20000410000 */
[----:B------:R-:W-:Y:S01]  /*2ad0*/  FFMA.FTZ R25, R24, R20, R25 ;  /* 0x0000001418197223 */ /* 0x000fe20000010019 */
[----:B------:R-:W-:Y:S01]  /*2ae0*/  FADD.FTZ R23, R23, R24 ;  /* 0x0000001817177221 */ /* 0x000fe20000010000 */
[----:B------:R-:W-:Y:S01]  /*2af0*/  FFMA.FTZ R19, R22, R27, R19 ;  /* 0x0000001b16137223 */ /* 0x000fe20000010013 */
[----:B------:R-:W-:Y:S01]  /*2b00*/  FADD.FTZ R16, R27, R16 ;  /* 0x000000101b107221 */ /* 0x000fe20000010000 */
[----:B------:R-:W-:Y:S01]  /*2b10*/  FADD.FTZ R22, R21, -UR20 ;  /* 0x8000001415167e21 */ /* 0x000fe20008010000 */
[----:B------:R-:W-:-:S02]  /*2b20*/  HADD2.F32 R21, -RZ, R10.H1_H1 ;  /* 0x3000000aff157230 */ /* 0x000fc40000004100 */
[----:B------:R-:W-:Y:S01]  /*2b30*/  FADD.FTZ R16, R16, R29 ;  /* 0x0000001d10107221 */ /* 0x000fe20000010000 */
[----:B------:R-:W-:Y:S01]  /*2b40*/  FFMA.FTZ R29, R20, R29, R19 ;  /* 0x0000001d141d7223 */ /* 0x000fe20000010013 */
[----:B------:R-:W-:Y:S01]  /*2b50*/  FMUL.FTZ R22, R22, UR21 ;  /* 0x0000001516167c20 */ /* 0x000fe20008410000 */
[----:B------:R-:W-:Y:S01]  /*2b60*/  FMUL.FTZ R19, R68, R21 ;  /* 0x0000001544137220 */ /* 0x000fe20000410000 */
[--C-:B------:R-:W-:Y:S02]  /*2b70*/  HADD2.F32 R20, -RZ, R12.reuse.H0_H0 ;  /* 0x2000000cff147230 */ /* 0x100fe40000004100 */
[----:B------:R-:W-:Y:S01]  /*2b80*/  FADD.FTZ R17, R17, R21 ;  /* 0x0000001511117221 */ /* 0x000fe20000010000 */
[----:B------:R-:W-:Y:S01]  /*2b90*/  FFMA.FTZ R18, R21, R22, R18 ;  /* 0x0000001615127223 */ /* 0x000fe20000010012 */
[----:B------:R-:W-:Y:S01]  /*2ba0*/  FADD.FTZ R16, R19, R16 ;  /* 0x0000001013107221 */ /* 0x000fe20000010000 */
[----:B------:R-:W-:Y:S02]  /*2bb0*/  HADD2.F32 R21, -RZ, R12.H1_H1 ;  /* 0x3000000cff157230 */ /* 0x000fe40000004100 */
[----:B------:R-:W-:Y:S01]  /*2bc0*/  FFMA.FTZ R19, R22, R19, R29 ;  /* 0x0000001316137223 */ /* 0x000fe2000001001d */
[----:B------:R-:W-:Y:S01]  /*2bd0*/  FADD.FTZ R20, R20, -UR20 ;  /* 0x8000001414147e21 */ /* 0x000fe20008010000 */
[----:B------:R-:W-:-:S02]  /*2be0*/  HADD2.F32 R22, -RZ, R14.H0_H0 ;  /* 0x2000000eff167230 */ /* 0x000fc40000004100 */
[----:B------:R-:W-:Y:S01]  /*2bf0*/  FADD.FTZ R21, R21, -UR20 ;  /* 0x8000001415157e21 */ /* 0x000fe20008010000 */
[----:B------:R-:W-:Y:S02]  /*2c00*/  HADD2.F32 R27, -RZ, R14.H1_H1 ;  /* 0x3000000eff1b7230 */ /* 0x000fe40000004100 */
[----:B------:R-:W-:Y:S01]  /*2c10*/  FMUL.FTZ R20, R20, UR21 ;  /* 0x0000001514147c20 */ /* 0x000fe20008410000 */
[----:B------:R-:W-:Y:S02]  /*2c20*/  HADD2.F32 R24, -RZ, R52.H0_H0 ;  /* 0x20000034ff187230 */ /* 0x000fe40000004100 */
[----:B------:R-:W-:Y:S01]  /*2c30*/  FMUL.FTZ R29, R69, R22 ;  /* 0x00000016451d7220 */ /* 0x000fe20000410000 */
[----:B------:R-:W-:Y:S01]  /*2c40*/  FMUL.FTZ R21, R21, UR21 ;  /* 0x0000001515157c20 */ /* 0x000fe20008410000 */
[----:B------:R-:W-:Y:S01]  /*2c50*/  FADD.FTZ R23, R23, R22 ;  /* 0x0000001617177221 */ /* 0x000fe20000010000 */
[----:B------:R-:W-:Y:S01]  /*2c60*/  FFMA.FTZ R25, R22, R20, R25 ;  /* 0x0000001416197223 */ /* 0x000fe20000010019 */
[----:B------:R-:W-:Y:S01]  /*2c70*/  FMUL.FTZ R22, R68, R27 ;  /* 0x0000001b44167220 */ /* 0x000fe20000410000 */
[----:B------:R-:W-:Y:S01]  /*2c80*/  FFMA.FTZ R20, R20, R29, R19 ;  /* 0x0000001d14147223 */ /* 0x000fe20000010013 */
[----:B------:R-:W-:Y:S01]  /*2c90*/  FADD.FTZ R26, R24, -UR20 ;  /* 0x80000014181a7e21 */ /* 0x000fe20008010000 */
[----:B------:R-:W-:Y:S01]  /*2ca0*/  FADD.FTZ R17, R17, R27 ;  /* 0x0000001b11117221 */ /* 0x000fe20000010000 */
[----:B------:R-:W-:Y:S01]  /*2cb0*/  FFMA.FTZ R18, R27, R21, R18 ;  /* 0x000000151b127223 */ /* 0x000fe20000010012 */
[----:B------:R-:W-:Y:S01]  /*2cc0*/  FADD.FTZ R27, R16, R29 ;  /* 0x0000001d101b7221 */ /* 0x000fe20000010000 */
[----:B------:R-:W-:-:S02]  /*2cd0*/  HADD2.F32 R24, -RZ, R53.H0_H0 ;  /* 0x20000035ff187230 */ /* 0x000fc40000004100 */
[----:B------:R-:W-:Y:S01]  /*2ce0*/  FFMA.FTZ R21, R21, R22, R20 ;  /* 0x0000001615157223 */ /* 0x000fe20000010014 */
[----:B------:R-:W-:Y:S01]  /*2cf0*/  FMUL.FTZ R16, R26, UR21 ;  /* 0x000000151a107c20 */ /* 0x000fe20008410000 */
[----:B------:R-:W-:Y:S02]  /*2d00*/  HADD2.F32 R20, -RZ, R52.H1_H1 ;  /* 0x30000034ff147230 */ /* 0x000fe40000004100 */
[----:B------:R-:W-:Y:S01]  /*2d10*/  FADD.FTZ R27, R22, R27 ;  /* 0x0000001b161b7221 */ /* 0x000fe20000010000 */
[----:B------:R-:W-:Y:S01]  /*2d20*/  FADD.FTZ R23, R23, R24 ;  /* 0x0000001817177221 */ /* 0x000fe20000010000 */
[----:B------:R-:W-:Y:S01]  /*2d30*/  FFMA.FTZ R25, R24, R16, R25 ;  /* 0x0000001018197223 */ /* 0x000fe20000010019 */
[----:B------:R-:W-:Y:S01]  /*2d40*/  FMUL.FTZ R24, R69, R24 ;  /* 0x0000001845187220 */ /* 0x000fe20000410000 */
[----:B------:R-:W-:Y:S01]  /*2d50*/  FADD.FTZ R20, R20, -UR20 ;  /* 0x8000001414147e21 */ /* 0x000fe20008010000 */
[----:B------:R-:W-:Y:S02]  /*2d60*/  HADD2.F32 R19, -RZ, R53.H1_H1 ;  /* 0x30000035ff137230 */ /* 0x000fe40000004100 */
[----:B------:R-:W-:-:S02]  /*2d70*/  HADD2.F32 R22, -RZ, R66.H0_H0 ;  /* 0x20000042ff167230 */ /* 0x000fc40000004100 */
[----:B------:R-:W-:Y:S01]  /*2d80*/  FADD.FTZ R26, R27, R24 ;  /* 0x000000181b1a7221 */ /* 0x000fe20000010000 */
[----:B------:R-:W-:Y:S01]  /*2d90*/  FMUL.FTZ R20, R20, UR21 ;  /* 0x0000001514147c20 */ /* 0x000fe20008410000 */
[----:B------:R-:W-:Y:S01]  /*2da0*/  FFMA.FTZ R27, R16, R24, R21 ;  /* 0x00000018101b7223 */ /* 0x000fe20000010015 */
[----:B------:R-:W-:Y:S01]  /*2db0*/  FMUL.FTZ R21, R68, R19 ;  /* 0x0000001344157220 */ /* 0x000fe20000410000 */
[--C-:B------:R-:W-:Y:S02]  /*2dc0*/  HADD2.F32 R16, -RZ, R65.reuse.H0_H0 ;  /* 0x20000041ff107230 */ /* 0x100fe40000004100 */
[----:B------:R-:W-:Y:S01]  /*2dd0*/  FADD.FTZ R24, R22, -UR20 ;  /* 0x8000001416187e21 */ /* 0x000fe20008010000 */
[----:B------:R-:W-:Y:S01]  /*2de0*/  FFMA.FTZ R22, R19, R20, R18 ;  /* 0x0000001413167223 */ /* 0x000fe20000010012 */
        /* <DEDUP_REMOVED lines=9> */
[----:B------:R-:W-:Y:S01]  /*2e80*/  FADD.FTZ R26, R17, R19 ;  /* 0x00000013111a7221 */ /* 0x000fe20000010000 */
        /* <DEDUP_REMOVED lines=9> */
.L_x_955:
[----:B-----5:R-:W-:Y:S02]  /*2f20*/  HADD2.F32 R16, -RZ, R57.H0_H0 ;  /* 0x20000039ff107230 */ /* 0x020fe40000004100 */
[--C-:B------:R-:W-:Y:S02]  /*2f30*/  HADD2.F32 R18, -RZ, R58.reuse.H0_H0 ;  /* 0x2000003aff127230 */ /* 0x100fe40000004100 */
[----:B------:R-:W-:Y:S02]  /*2f40*/  HADD2.F32 R25, -RZ, R58.H1_H1 ;  /* 0x3000003aff197230 */ /* 0x000fe40000004100 */
[----:B------:R-:W-:Y:S01]  /*2f50*/  FADD.FTZ R16, R16, -UR20 ;  /* 0x8000001410107e21 */ /* 0x000fe20008010000 */
[----:B------:R-:W-:Y:S02]  /*2f60*/  HADD2.F32 R29, -RZ, R60.H0_H0 ;  /* 0x2000003cff1d7230 */ /* 0x000fe40000004100 */
[----:B------:R-:W-:Y:S01]  /*2f70*/  FADD.FTZ R18, R18, -UR20 ;  /* 0x8000001412127e21 */ /* 0x000fe20008010000 */
[----:B------:R-:W-:-:S02]  /*2f80*/  HADD2.F32 R73, -RZ, R61.H1_H1 ;  /* 0x3000003dff497230 */ /* 0x000fc40000004100 */
[----:B------:R-:W-:Y:S01]  /*2f90*/  FMUL.FTZ R17, R16, UR21 ;  /* 0x0000001510117c20 */ /* 0x000fe20008410000 */
[----:B------:R-:W-:Y:S02]  /*2fa0*/  HADD2.F32 R16, -RZ, R57.H1_H1 ;  /* 0x30000039ff107230 */ /* 0x000fe40000004100 */
[----:B------:R-:W-:Y:S01]  /*2fb0*/  FMUL.FTZ R18, R18, UR21 ;  /* 0x0000001512127c20 */ /* 0x000fe20008410000 */
[----:B------:R-:W-:Y:S01]  /*2fc0*/  FADD.FTZ R25, R25, -UR20 ;  /* 0x8000001419197e21 */ /* 0x000fe20008010000 */
[----:B------:R-:W-:Y:S01]  /*2fd0*/  FFMA.FTZ R23, R69, R17, R70 ;  /* 0x0000001145177223 */ /* 0x000fe20000010046 */
[----:B------:R-:W-:Y:S01]  /*2fe0*/  FADD.FTZ R29, R29, -UR20 ;  /* 0x800000141d1d7e21 */ /* 0x000fe20008010000 */
[----:B------:R-:W-:Y:S02]  /*2ff0*/  FADD.FTZ R16, R16, -UR20 ;  /* 0x8000001410107e21 */ /* 0x000fe40008010000 */
[----:B------:R-:W-:Y:S02]  /*3000*/  FMUL.FTZ R19, R23, -1.4426950216293334961 ;  /* 0xbfb8aa3b17137820 */ /* 0x000fe40000410000 */
[----:B------:R-:W-:-:S04]  /*3010*/  FMUL.FTZ R16, R16, UR21 ;  /* 0x0000001510107c20 */ /* 0x000fc80008410000 */
[----:B------:R-:W0:Y:S01]  /*3020*/  MUFU.EX2 R19, R19 ;  /* 0x0000001300137308 */ /* 0x000e220000000800 */
[----:B------:R-:W-:-:S04]  /*3030*/  FFMA.FTZ R20, R68, R16, R71 ;  /* 0x0000001044147223 */ /* 0x000fc80000010047 */
[----:B------:R-:W-:-:S06]  /*3040*/  FMUL.FTZ R21, R20, -1.4426950216293334961 ;  /* 0xbfb8aa3b14157820 */ /* 0x000fcc0000410000 */
[----:B------:R-:W1:Y:S01]  /*3050*/  MUFU.EX2 R21, R21 ;  /* 0x0000001500157308 */ /* 0x000e620000000800 */
[----:B0-----:R-:W-:Y:S01]  /*3060*/  FADD.FTZ R24, R19, 1 ;  /* 0x3f80000013187421 */ /* 0x001fe20000010000 */
[----:B------:R-:W-:-:S04]  /*3070*/  FFMA.FTZ R19, R69, R18, R70 ;  /* 0x0000001245137223 */ /* 0x000fc80000010046 */
[----:B------:R-:W-:Y:S02]  /*3080*/  FMUL.FTZ R28, R19, -1.4426950216293334961 ;  /* 0xbfb8aa3b131c7820 */ /* 0x000fe40000410000 */
[----:B------:R-:W0:Y:S01]  /*3090*/  MUFU.RCP R24, R24 ;  /* 0x0000001800187308 */ /* 0x000e220000001000 */
[----:B-1----:R-:W-:Y:S01]  /*30a0*/  FADD.FTZ R22, R21, 1 ;  /* 0x3f80000015167421 */ /* 0x002fe20000010000 */
[----:B------:R-:W-:Y:S01]  /*30b0*/  FMUL.FTZ R21, R25, UR21 ;  /* 0x0000001519157c20 */ /* 0x000fe20008410000 */
[----:B------:R-:W-:-:S05]  /*30c0*/  HADD2.F32 R25, -RZ, R56.H0_H0 ;  /* 0x20000038ff197230 */ /* 0x000fca0000004100 */
[----:B------:R-:W1:Y:S08]  /*30d0*/  MUFU.EX2 R28, R28 ;  /* 0x0000001c001c7308 */ /* 0x000e700000000800 */
[----:B------:R-:W2:Y:S01]  /*30e0*/  MUFU.RCP R22, R22 ;  /* 0x0000001600167308 */ /* 0x000ea20000001000 */
[----:B0-----:R-:W-:-:S04]  /*30f0*/  FADD.FTZ R26, -R24, 1 ;  /* 0x3f800000181a7421 */ /* 0x001fc80000010100 */
[----:B------:R-:W-:Y:S01]  /*3100*/  FFMA.FTZ R27, R23, R26, 1 ;  /* 0x3f800000171b7423 */ /* 0x000fe2000001001a */
[----:B------:R-:W-:Y:S01]  /*3110*/  FFMA.FTZ R23, R68, R21, R71 ;  /* 0x0000001544177223 */ /* 0x000fe20000010047 */
[----:B------:R-:W-:Y:S01]  /*3120*/  FMUL.FTZ R26, R25, R24 ;  /* 0x00000018191a7220 */ /* 0x000fe20000410000 */
[----:B-1----:R-:W-:Y:S02]  /*3130*/  FADD.FTZ R24, R28, 1 ;  /* 0x3f8000001c187421 */ /* 0x002fe40000010000 */
[----:B------:R-:W-:Y:S01]  /*3140*/  FMUL.FTZ R25, R23, -1.4426950216293334961 ;  /* 0xbfb8aa3b17197820 */ /* 0x000fe20000410000 */
[----:B------:R-:W-:-:S03]  /*3150*/  FMUL.FTZ R26, R26, R27 ;  /* 0x0000001b1a1a7220 */ /* 0x000fc60000410000 */
[----:B------:R-:W0:Y:S01]  /*3160*/  MUFU.RCP R24, R24 ;  /* 0x0000001800187308 */ /* 0x000e220000001000 */
[----:B--2---:R-:W-:-:S04]  /*3170*/  FADD.FTZ R27, -R22, 1 ;  /* 0x3f800000161b7421 */ /* 0x004fc80000010100 */
[----:B------:R-:W-:Y:S01]  /*3180*/  FFMA.FTZ R20, R20, R27, 1 ;  /* 0x3f80000014147423 */ /* 0x000fe2000001001b */
[----:B------:R-:W-:Y:S02]  /*3190*/  HADD2.F32 R27, -RZ, R56.H1_H1 ;  /* 0x30000038ff1b7230 */ /* 0x000fe40000004100 */
[----:B------:R-:W1:Y:S03]  /*31a0*/  MUFU.EX2 R25, R25 ;  /* 0x0000001900197308 */ /* 0x000e660000000800 */
[----:B------:R-:W-:Y:S01]  /*31b0*/  FMUL.FTZ R27, R27, R22 ;  /* 0x000000161b1b7220 */ /* 0x000fe20000410000 */
[----:B------:R-:W-:Y:S01]  /*31c0*/  FMUL.FTZ R22, R29, UR21 ;  /* 0x000000151d167c20 */ /* 0x000fe20008410000 */
[----:B------:R-:W-:Y:S02]  /*31d0*/  HADD2.F32 R29, -RZ, R59.H0_H0 ;  /* 0x2000003bff1d7230 */ /* 0x000fe40000004100 */
[----:B------:R-:W-:Y:S01]  /*31e0*/  FMUL.FTZ R27, R27, R20 ;  /* 0x000000141b1b7220 */ /* 0x000fe20000410000 */
[----:B------:R-:W-:Y:S01]  /*31f0*/  FFMA.FTZ R20, R69, R22, R70 ;  /* 0x0000001645147223 */ /* 0x000fe20000010046 */
[----:B0-----:R-:W-:Y:S01]  /*3200*/  FADD.FTZ R28, -R24, 1 ;  /* 0x3f800000181c7421 */ /* 0x001fe20000010100 */
[----:B------:R-:W-:-:S02]  /*3210*/  FMUL.FTZ R29, R29, R24 ;  /* 0x000000181d1d7220 */ /* 0x000fc40000410000 */
[----:B------:R-:W-:Y:S01]  /*3220*/  FMUL.FTZ R30, R20, -1.4426950216293334961 ;  /* 0xbfb8aa3b141e7820 */ /* 0x000fe20000410000 */
[----:B------:R-:W-:Y:S01]  /*3230*/  FFMA.FTZ R28, R19, R28, 1 ;  /* 0x3f800000131c7423 */ /* 0x000fe2000001001c */
[----:B------:R-:W-:Y:S02]  /*3240*/  HADD2.F32 R19, -RZ, R60.H1_H1 ;  /* 0x3000003cff137230 */ /* 0x000fe40000004100 */
[----:B-1----:R-:W-:Y:S01]  /*3250*/  FADD.FTZ R32, R25, 1 ;  /* 0x3f80000019207421 */ /* 0x002fe20000010000 */
[----:B------:R-:W-:Y:S01]  /*3260*/  FMUL.FTZ R28, R29, R28 ;  /* 0x0000001c1d1c7220 */ /* 0x000fe20000410000 */
[----:B------:R-:W-:Y:S01]  /*3270*/  MUFU.EX2 R30, R30 ;  /* 0x0000001e001e7308 */ /* 0x000fe20000000800 */
[----:B------:R-:W-:-:S04]  /*3280*/  FADD.FTZ R19, R19, -UR20 ;  /* 0x8000001413137e21 */ /* 0x000fc80008010000 */
[----:B------:R-:W-:-:S03]  /*3290*/  FMUL.FTZ R19, R19, UR21 ;  /* 0x0000001513137c20 */ /* 0x000fc60008410000 */
[----:B------:R0:W1:Y:S02]  /*32a0*/  MUFU.RCP R25, R32 ;  /* 0x0000002000197308 */ /* 0x0000640000001000 */
[----:B0-----:R-:W-:Y:S02]  /*32b0*/  HADD2.F32 R32, -RZ, R59.H1_H1 ;  /* 0x3000003bff207230 */ /* 0x001fe40000004100 */
[----:B-1----:R-:W-:-:S03]  /*32c0*/  FADD.FTZ R24, -R25, 1 ;  /* 0x3f80000019187421 */ /* 0x002fc60000010100 */
[----:B------:R-:W-:Y:S01]  /*32d0*/  FMUL.FTZ R33, R32, R25 ;  /* 0x0000001920217220 */ /* 0x000fe20000410000 */
[----:B------:R-:W-:Y:S01]  /*32e0*/  FFMA.FTZ R25, R68, R19, R71 ;  /* 0x0000001344197223 */ /* 0x000fe20000010047 */
[----:B------:R-:W-:Y:S01]  /*32f0*/  FFMA.FTZ R24, R23, R24, 1 ;  /* 0x3f80000017187423 */ /* 0x000fe20000010018 */
[----:B------:R-:W-:Y:S02]  /*3300*/  FADD.FTZ R23, R30, 1 ;  /* 0x3f8000001e177421 */ /* 0x000fe40000010000 */
[----:B------:R-:W-:Y:S01]  /*3310*/  FMUL.FTZ R32, R25, -1.4426950216293334961 ;  /* 0xbfb8aa3b19207820 */ /* 0x000fe20000410000 */
[----:B------:R-:W-:Y:S01]  /*3320*/  FMUL.FTZ R24, R33, R24 ;  /* 0x0000001821187220 */ /* 0x000fe20000410000 */
[----:B------:R-:W-:Y:S02]  /*3330*/  HADD2.F32 R33, -RZ, R61.H0_H0 ;  /* 0x2000003dff217230 */ /* 0x000fe40000004100 */
[----:B------:R-:W-:Y:S08]  /*3340*/  MUFU.EX2 R30, R32 ;  /* 0x00000020001e7308 */ /* 0x000ff00000000800 */
[----:B------:R-:W0:Y:S02]  /*3350*/  MUFU.RCP R23, R23 ;  /* 0x0000001700177308 */ /* 0x000e240000001000 */
[----:B0-----:R-:W-:-:S04]  /*3360*/  FADD.FTZ R29, -R23, 1 ;  /* 0x3f800000171d7421 */ /* 0x001fc80000010100 */
[----:B------:R-:W-:Y:S01]  /*3370*/  FFMA.FTZ R72, R20, R29, 1 ;  /* 0x3f80000014487423 */ /* 0x000fe2000001001d */
[----:B------:R-:W-:Y:S01]  /*3380*/  FADD.FTZ R20, R30, 1 ;  /* 0x3f8000001e147421 */ /* 0x000fe20000010000 */
[----:B------:R-:W-:Y:S01]  /*3390*/  FMUL.FTZ R29, R33, R23 ;  /* 0x00000017211d7220 */ /* 0x000fe20000410000 */
[----:B------:R-:W-:-:S03]  /*33a0*/  FMUL.FTZ R30, R69, R26 ;  /* 0x0000001a451e7220 */ /* 0x000fc60000410000 */
[----:B------:R-:W-:Y:S01]  /*33b0*/  FMUL.FTZ R23, R29, R72 ;  /* 0x000000481d177220 */ /* 0x000fe20000410000 */
[----:B------:R-:W0:Y:S01]  /*33c0*/  MUFU.RCP R20, R20 ;  /* 0x0000001400147308 */ /* 0x000e220000001000 */
[----:B------:R-:W-:Y:S01]  /*33d0*/  FFMA.FTZ R33, R17, R30, RZ ;  /* 0x0000001e11217223 */ /* 0x000fe200000100ff */
[----:B------:R-:W-:Y:S01]  /*33e0*/  FMUL.FTZ R29, R68, R27 ;  /* 0x0000001b441d7220 */ /* 0x000fe20000410000 */
[----:B------:R-:W-:-:S03]  /*33f0*/  FADD.FTZ R30, RZ, R30 ;  /* 0x0000001eff1e7221 */ /* 0x000fc60000010000 */
[----:B------:R-:W-:Y:S01]  /*3400*/  FFMA.FTZ R33, R16, R29, R33 ;  /* 0x0000001d10217223 */ /* 0x000fe20000010021 */
[----:B------:R-:W-:Y:S01]  /*3410*/  FADD.FTZ R29, R29, R30 ;  /* 0x0000001e1d1d7221 */ /* 0x000fe20000010000 */
[----:B0-----:R-:W-:Y:S01]  /*3420*/  FADD.FTZ R32, -R20, 1 ;  /* 0x3f80000014207421 */ /* 0x001fe20000010100 */
[----:B------:R-:W-:-:S03]  /*3430*/  FMUL.FTZ R30, R73, R20 ;  /* 0x00000014491e7220 */ /* 0x000fc60000410000 */
[----:B------:R-:W-:-:S04]  /*3440*/  FFMA.FTZ R25, R25, R32, 1 ;  /* 0x3f80000019197423 */ /* 0x000fc80000010020 */
[----:B------:R-:W-:Y:S01]  /*3450*/  FMUL.FTZ R20, R30, R25 ;  /* 0x000000191e147220 */ /* 0x000fe20000410000 */
[----:B------:R-:W-:Y:S02]  /*3460*/  HADD2.F32 R30, -RZ, R62.H0_H0 ;  /* 0x2000003eff1e7230 */ /* 0x000fe40000004100 */
[----:B------:R-:W-:Y:S01]  /*3470*/  FFMA.FTZ R25, R17, R26, RZ ;  /* 0x0000001a11197223 */ /* 0x000fe200000100ff */
[----:B------:R-:W-:Y:S02]  /*3480*/  FADD.FTZ R17, RZ, R26 ;  /* 0x0000001aff117221 */ /* 0x000fe40000010000 */
[----:B------:R-:W-:Y:S02]  /*3490*/  FADD.FTZ R30, R30, -UR20 ;  /* 0x800000141e1e7e21 */ /* 0x000fe40008010000 */
[----:B------:R-:W-:Y:S01]  /*34a0*/  FADD.FTZ R26, R17, R28 ;  /* 0x0000001c111a7221 */ /* 0x000fe20000010000 */
[-C--:B------:R-:W-:Y:S01]  /*34b0*/  FFMA.FTZ R25, R18, R28.reuse, R25 ;  /* 0x0000001c12197223 */ /* 0x080fe20000010019 */
[----:B------:R-:W-:Y:S01]  /*34c0*/  FMUL.FTZ R28, R69, R28 ;  /* 0x0000001c451c7220 */ /* 0x000fe20000410000 */
[----:B------:R-:W-:-:S03]  /*34d0*/  FMUL.FTZ R17, R30, UR21 ;  /* 0x000000151e117c20 */ /* 0x000fc60008410000 */
[----:B------:R-:W-:Y:S01]  /*34e0*/  FFMA.FTZ R30, R18, R28, R33 ;  /* 0x0000001c121e7223 */ /* 0x000fe20000010021 */
[----:B------:R-:W-:Y:S01]  /*34f0*/  FFMA.FTZ R18, R69, R17, R70 ;  /* 0x0000001145127223 */ /* 0x000fe20000010046 */
[----:B------:R-:W-:Y:S01]  /*3500*/  FADD.FTZ R29, R29, R28 ;  /* 0x0000001c1d1d7221 */ /* 0x000fe20000010000 */
[----:B------:R-:W-:Y:S02]  /*3510*/  HADD2.F32 R28, -RZ, R63.H0_H0 ;  /* 0x2000003fff1c7230 */ /* 0x000fe40000004100 */
        /* <DEDUP_REMOVED lines=8> */
[----:B------:R-:W-:Y:S01]  /*35a0*/  FFMA.FTZ R28, R16, R27, RZ ;  /* 0x0000001b101c7223 */ /* 0x000fe200000100ff */
[----:B------:R-:W-:Y:S02]  /*35b0*/  HADD2.F32 R16, -RZ, R62.H1_H1 ;  /* 0x3000003eff107230 */ /* 0x000fe40000004100 */
[-C--:B------:R-:W-:Y:S01]  /*35c0*/  FMUL.FTZ R73, R68, R24.reuse ;  /* 0x0000001844497220 */ /* 0x080fe20000410000 */
[----:B------:R-:W-:Y:S01]  /*35d0*/  FADD.FTZ R27, RZ, R27 ;  /* 0x0000001bff1b7221 */ /* 0x000fe20000010000 */
[C---:B------:R-:W-:Y:S01]  /*35e0*/  FFMA.FTZ R28, R21.reuse, R24, R28 ;  /* 0x00000018151c7223 */ /* 0x040fe2000001001c */
[----:B------:R-:W-:Y:S01]  /*35f0*/  FADD.FTZ R16, R16, -UR20 ;  /* 0x8000001410107e21 */ /* 0x000fe20008010000 */
[----:B------:R-:W-:Y:S01]  /*3600*/  FFMA.FTZ R33, R21, R73, R30 ;  /* 0x0000004915217223 */ /* 0x000fe2000001001e */
[----:B------:R-:W-:Y:S01]  /*3610*/  FADD.FTZ R27, R27, R24 ;  /* 0x000000181b1b7221 */ /* 0x000fe20000010000 */
[----:B------:R-:W-:Y:S01]  /*3620*/  FADD.FTZ R30, R73, R29 ;  /* 0x0000001d491e7221 */ /* 0x000fe20000010000 */
[----:B------:R-:W-:Y:S01]  /*3630*/  FMUL.FTZ R16, R16, UR21 ;  /* 0x0000001510107c20 */ /* 0x000fe20008410000 */
[----:B------:R-:W-:-:S03]  /*3640*/  HADD2.F32 R29, -RZ, R63.H1_H1 ;  /* 0x3000003fff1d7230 */ /* 0x000fc60000004100 */
[----:B------:R-:W-:-:S04]  /*3650*/  FFMA.FTZ R21, R68, R16, R71 ;  /* 0x0000001044157223 */ /* 0x000fc80000010047 */
[----:B------:R-:W-:-:S06]  /*3660*/  FMUL.FTZ R24, R21, -1.4426950216293334961 ;  /* 0xbfb8aa3b15187820 */ /* 0x000fcc0000410000 */
[----:B------:R-:W0:Y:S02]  /*3670*/  MUFU.EX2 R24, R24 ;  /* 0x0000001800187308 */ /* 0x000e240000000800 */
[----:B0-----:R-:W-:Y:S01]  /*3680*/  FADD.FTZ R32, R24, 1 ;  /* 0x3f80000018207421 */ /* 0x001fe20000010000 */
[----:B------:R-:W-:-:S04]  /*3690*/  FFMA.FTZ R24, R22, R23, R25 ;  /* 0x0000001716187223 */ /* 0x000fc80000010019 */
[----:B------:R-:W-:Y:S01]  /*36a0*/  FFMA.FTZ R24, R17, R18, R24 ;  /* 0x0000001211187223 */ /* 0x000fe20000010018 */
[----:B------:R-:W0:Y:S02]  /*36b0*/  MUFU.RCP R32, R32 ;  /* 0x0000002000207308 */ /* 0x000e240000001000 */
[----:B0-----:R-:W-:Y:S01]  /*36c0*/  FADD.FTZ R72, -R32, 1 ;  /* 0x3f80000020487421 */ /* 0x001fe20000010100 */
[----:B------:R-:W-:-:S03]  /*36d0*/  FMUL.FTZ R29, R29, R32 ;  /* 0x000000201d1d7220 */ /* 0x000fc60000410000 */
[----:B------:R-:W-:-:S04]  /*36e0*/  FFMA.FTZ R72, R21, R72, 1 ;  /* 0x3f80000015487423 */ /* 0x000fc80000010048 */
[----:B------:R-:W-:Y:S01]  /*36f0*/  FMUL.FTZ R21, R29, R72 ;  /* 0x000000481d157220 */ /* 0x000fe20000410000 */
[----:B------:R-:W-:-:S05]  /*3700*/  HADD2.F32 R29, -RZ, R64.H0_H0 ;  /* 0x20000040ff1d7230 */ /* 0x000fca0000004100 */
        /* <DEDUP_REMOVED lines=8> */
[----:B------:R-:W-:-:S03]  /*3790*/  HADD2.F32 R26, -RZ, R67.H0_H0 ;  /* 0x20000043ff1a7230 */ /* 0x000fc60000004100 */
        /* <DEDUP_REMOVED lines=10> */
[----:B------:R-:W-:-:S05]  /*3840*/  HADD2.F32 R26, -RZ, R64.H1_H1 ;  /* 0x30000040ff1a7230 */ /* 0x000fca0000004100 */
[----:B------:R-:W-:Y:S01]  /*3850*/  FADD.FTZ R72, R26, -UR20 ;  /* 0x800000141a487e21 */ /* 0x000fe20008010000 */
[----:B------:R-:W-:Y:S01]  /*3860*/  FADD.FTZ R26, R27, R20 ;  /* 0x000000141b1a7221 */ /* 0x000fe20000010000 */
[----:B------:R-:W-:Y:S02]  /*3870*/  FMUL.FTZ R27, R68, R20 ;  /* 0x00000014441b7220 */ /* 0x000fe40000410000 */
[----:B------:R-:W-:Y:S01]  /*3880*/  FMUL.FTZ R20, R72, UR21 ;  /* 0x0000001548147c20 */ /* 0x000fe20008410000 */
[----:B------:R-:W-:Y:S02]  /*3890*/  HADD2.F32 R72, -RZ, R67.H1_H1 ;  /* 0x30000043ff487230 */ /* 0x000fe40000004100 */
[----:B------:R-:W-:Y:S01]  /*38a0*/  FFMA.FTZ R32, R19, R27, R32 ;  /* 0x0000001b13207223 */ /* 0x000fe20000010020 */
[----:B------:R-:W-:Y:S01]  /*38b0*/  FADD.FTZ R30, R27, R30 ;  /* 0x0000001e1b1e7221 */ /* 0x000fe20000010000 */
[----:B------:R-:W-:Y:S01]  /*38c0*/  FFMA.FTZ R19, R68, R20, R71 ;  /* 0x0000001444137223 */ /* 0x000fe20000010047 */
[----:B------:R-:W-:-:S03]  /*38d0*/  FADD.FTZ R26, R26, R21 ;  /* 0x000000151a1a7221 */ /* 0x000fc60000010000 */
[----:B------:R-:W-:-:S06]  /*38e0*/  FMUL.FTZ R28, R19, -1.4426950216293334961 ;  /* 0xbfb8aa3b131c7820 */ /* 0x000fcc0000410000 */
[----:B------:R-:W0:Y:S02]  /*38f0*/  MUFU.EX2 R28, R28 ;  /* 0x0000001c001c7308 */ /* 0x000e240000000800 */
[----:B0-----:R-:W-:-:S06]  /*3900*/  FADD.FTZ R33, R28, 1 ;  /* 0x3f8000001c217421 */ /* 0x001fcc0000010000 */
[----:B------:R-:W0:Y:S02]  /*3910*/  MUFU.RCP R33, R33 ;  /* 0x0000002100217308 */ /* 0x000e240000001000 */
[----:B0-----:R-:W-:Y:S01]  /*3920*/  FMUL.FTZ R27, R72, R33 ;  /* 0x00000021481b7220 */ /* 0x001fe20000410000 */
[----:B------:R-:W-:Y:S01]  /*3930*/  FADD.FTZ R72, -R33, 1 ;  /* 0x3f80000021487421 */ /* 0x000fe20000010100 */
[----:B------:R-:W-:-:S03]  /*3940*/  FMUL.FTZ R33, R69, R18 ;  /* 0x0000001245217220 */ /* 0x000fc60000410000 */
[----:B------:R-:W-:Y:S01]  /*3950*/  FFMA.FTZ R72, R19, R72, 1 ;  /* 0x3f80000013487423 */ /* 0x000fe20000010048 */
[----:B------:R-:W-:-:S03]  /*3960*/  FADD.FTZ R30, R30, R33 ;  /* 0x000000211e1e7221 */ /* 0x000fc60000010000 */
[----:B------:R-:W-:Y:S01]  /*3970*/  FMUL.FTZ R19, R27, R72 ;  /* 0x000000481b137220 */ /* 0x000fe20000410000 */
[----:B------:R-:W-:-:S05]  /*3980*/  HADD2.F32 R27, -RZ, R55.H0_H0 ;  /* 0x20000037ff1b7230 */ /* 0x000fca0000004100 */
[----:B------:R-:W-:-:S04]  /*3990*/  FADD.FTZ R27, R27, -UR20 ;  /* 0x800000141b1b7e21 */ /* 0x000fc80008010000 */
[----:B------:R-:W-:Y:S01]  /*39a0*/  FMUL.FTZ R18, R27, UR21 ;  /* 0x000000151b127c20 */ /* 0x000fe20008410000 */
[----:B------:R-:W-:Y:S01]  /*39b0*/  FFMA.FTZ R27, R17, R33, R32 ;  /* 0x00000021111b7223 */ /* 0x000fe20000010020 */
[----:B------:R-:W-:Y:S02]  /*39c0*/  HADD2.F32 R33, -RZ, R54.H0_H0 ;  /* 0x20000036ff217230 */ /* 0x000fe40000004100 */
        /* <DEDUP_REMOVED lines=13> */
[----:B------:R-:W-:-:S05]  /*3aa0*/  HADD2.F32 R33, -RZ, R55.H1_H1 ;  /* 0x30000037ff217230 */ /* 0x000fca0000004100 */
[----:B------:R-:W-:-:S04]  /*3ab0*/  FADD.FTZ R33, R33, -UR20 ;  /* 0x8000001421217e21 */ /* 0x000fc80008010000 */
[----:B------:R-:W-:-:S04]  /*3ac0*/  FMUL.FTZ R21, R33, UR21 ;  /* 0x0000001521157c20 */ /* 0x000fc80008410000 */
        /* <DEDUP_REMOVED lines=11> */
[----:B------:R-:W-:Y:S02]  /*3b80*/  HADD2.F32 R28, -RZ, R42.H0_H0 ;  /* 0x2000002aff1c7230 */ /* 0x000fe40000004100 */
[----:B------:R-:W-:-:S03]  /*3b90*/  HADD2.F32 R73, -RZ, R41.H1_H1 ;  /* 0x30000029ff497230 */ /* 0x000fc60000004100 */
        /* <DEDUP_REMOVED lines=24> */
[----:B------:R-:W-:Y:S01]  /*3d20*/  FADD.FTZ R29, R29, R16 ;  /* 0x000000101d1d7221 */ /* 0x000fe20000010000 */
[----:B------:R-:W-:Y:S01]  /*3d30*/  FFMA.FTZ R33, R20, R26, R33 ;  /* 0x0000001a14217223 */ /* 0x000fe20000010021 */
[----:B------:R-:W-:Y:S01]  /*3d40*/  FADD.FTZ R30, R26, R30 ;  /* 0x0000001e1a1e7221 */ /* 0x000fe20000010000 */
        /* <DEDUP_REMOVED lines=117> */
[----:B------:R-:W-:Y:S02]  /*44a0*/  HADD2.F32 R24, -RZ, R34.H0_H0 ;  /* 0x20000022ff187230 */ /* 0x000fe40000004100 */
[----:B------:R-:W-:-:S03]  /*44b0*/  HADD2.F32 R73, -RZ, R15.H1_H1 ;  /* 0x3000000fff497230 */ /* 0x000fc60000004100 */
[----:B------:R-:W-:Y:S01]  /*44c0*/  FADD.FTZ R72, R24, -UR20 ;  /* 0x8000001418487e21 */ /* 0x000fe20008010000 */
[----:B------:R-:W-:Y:S01]  /*44d0*/  FADD.FTZ R24, R25, R22 ;  /* 0x0000001619187221 */ /* 0x000fe20000010000 */
[----:B------:R-:W-:Y:S02]  /*44e0*/  FFMA.FTZ R25, R23, R22, R26 ;  /* 0x0000001617197223 */ /* 0x000fe4000001001a */
[----:B------:R-:W-:Y:S01]  /*44f0*/  FMUL.FTZ R22, R72, UR21 ;  /* 0x0000001548167c20 */ /* 0x000fe20008410000 */
[----:B------:R-:W-:Y:S01]  /*4500*/  FADD.FTZ R24, R24, R17 ;  /* 0x0000001118187221 */ /* 0x000fe20000010000 */
[----:B------:R-:W-:Y:S02]  /*4510*/  FFMA.FTZ R25, R18, R17, R25 ;  /* 0x0000001112197223 */ /* 0x000fe40000010019 */
        /* <DEDUP_REMOVED lines=64> */
[----:B------:R-:W-:-:S05]  /*4920*/  HADD2.F32 R27, -RZ, R8.H0_H0 ;  /* 0x20000008ff1b7230 */ /* 0x000fca0000004100 */
        /* <DEDUP_REMOVED lines=83> */
[----:B------:R-:W-:-:S05]  /*4e60*/  FFMA.FTZ R24, R20, R19, R25 ;  /* 0x0000001314187223 */ /* 0x000fca0000010019 */
        /* <DEDUP_REMOVED lines=22> */
[----:B------:R-:W-:-:S05]  /*4fd0*/  HADD2.F32 R28, -RZ, R66.H0_H0 ;  /* 0x20000042ff1c7230 */ /* 0x000fca0000004100 */
[----:B------:R-:W-:Y:S01]  /*4fe0*/  FADD.FTZ R72, R28, -UR20 ;  /* 0x800000141c487e21 */ /* 0x000fe20008010000 */
[----:B------:R-:W-:-:S03]  /*4ff0*/  FMUL.FTZ R28, R69, R17 ;  /* 0x00000011451c7220 */ /* 0x000fc60000410000 */
[----:B------:R-:W-:Y:S01]  /*5000*/  FMUL.FTZ R17, R72, UR21 ;  /* 0x0000001548117c20 */ /* 0x000fe20008410000 */
[----:B------:R-:W-:Y:S01]  /*5010*/  FFMA.FTZ R32, R18, R28, R33 ;  /* 0x0000001c12207223 */ /* 0x000fe20000010021 */
[----:B------:R-:W-:Y:S01]  /*5020*/  FADD.FTZ R30, R30, R28 ;  /* 0x0000001c1e1e7221 */ /* 0x000fe20000010000 */
        /* <DEDUP_REMOVED lines=13> */
[----:B------:R-:W-:Y:S01]  /*5100*/  FADD.FTZ R72, R28, -UR20 ;  /* 0x800000141c487e21 */ /* 0x000fe20008010000 */
[C---:B------:R-:W-:Y:S01]  /*5110*/  FFMA.FTZ R28, R21.reuse, R16, R24 ;  /* 0x00000010151c7223 */ /* 0x040fe20000010018 */
[----:B------:R-:W-:Y:S01]  /*5120*/  FFMA.FTZ R21, R21, R25, R32 ;  /* 0x0000001915157223 */ /* 0x000fe20000010020 */
[----:B------:R-:W-:Y:S02]  /*5130*/  HADD2.F32 R25, -RZ, R65.H1_H1 ;  /* 0x30000041ff197230 */ /* 0x000fe40000004100 */
        /* <DEDUP_REMOVED lines=10> */
[-C--:B------:R-:W-:Y:S01]  /*51e0*/  FMUL.FTZ R26, R69, R23.reuse ;  /* 0x00000017451a7220 */ /* 0x080fe20000410000 */
[----:B------:R-:W-:Y:S01]  /*51f0*/  FFMA.FTZ R16, R22, R23, R27 ;  /* 0x0000001716107223 */ /* 0x000fe2000001001b */
[----:B------:R-:W-:Y:S01]  /*5200*/  FMUL.FTZ R23, R32, R73 ;  /* 0x0000004920177220 */ /* 0x000fe20000410000 */
[----:B------:R-:W-:Y:S01]  /*5210*/  FFMA.FTZ R27, R19, R20, R28 ;  /* 0x00000014131b7223 */ /* 0x000fe2000001001c */
[----:B------:R-:W-:Y:S01]  /*5220*/  FFMA.FTZ R21, R22, R26, R21 ;  /* 0x0000001a16157223 */ /* 0x000fe20000010015 */
[----:B------:R-:W-:Y:S01]  /*5230*/  FADD.FTZ R33, R30, R26 ;  /* 0x0000001a1e217221 */ /* 0x000fe20000010000 */
[----:B------:R-:W-:Y:S01]  /*5240*/  FMUL.FTZ R22, R68, R20 ;  /* 0x0000001444167220 */ /* 0x000fe20000410000 */
[----:B------:R-:W-:-:S03]  /*5250*/  FFMA.FTZ R16, R17, R18, R16 ;  /* 0x0000001211107223 */ /* 0x000fc60000010010 */
[----:B------:R-:W-:Y:S01]  /*5260*/  FFMA.FTZ R26, R19, R22, R21 ;  /* 0x00000016131a7223 */ /* 0x000fe20000010015 */
[----:B------:R-:W-:Y:S01]  /*5270*/  FADD.FTZ R33, R22, R33 ;  /* 0x0000002116217221 */ /* 0x000fe20000010000 */
[----:B------:R-:W-:Y:S01]  /*5280*/  FMUL.FTZ R22, R69, R18 ;  /* 0x0000001245167220 */ /* 0x000fe20000410000 */
[-C--:B------:R-:W-:Y:S01]  /*5290*/  FMUL.FTZ R21, R68, R23.reuse ;  /* 0x0000001744157220 */ /* 0x080fe20000410000 */
[----:B------:R-:W-:Y:S02]  /*52a0*/  FADD.FTZ R18, R25, R18 ;  /* 0x0000001219127221 */ /* 0x000fe40000010000 */
[----:B------:R-:W-:Y:S01]  /*52b0*/  FFMA.FTZ R19, R17, R22, R26 ;  /* 0x0000001611137223 */ /* 0x000fe2000001001a */
[----:B------:R-:W-:Y:S01]  /*52c0*/  FADD.FTZ R26, R33, R22 ;  /* 0x00000016211a7221 */ /* 0x000fe20000010000 */
[----:B------:R-:W-:Y:S01]  /*52d0*/  FADD.FTZ R22, R29, R20 ;  /* 0x000000141d167221 */ /* 0x000fe20000010000 */
[C---:B------:R-:W-:Y:S01]  /*52e0*/  FFMA.FTZ R17, R24.reuse, R23, R27 ;  /* 0x0000001718117223 */ /* 0x040fe2000001001b */
[----:B------:R-:W-:Y:S01]  /*52f0*/  FFMA.FTZ R20, R24, R21, R19 ;  /* 0x0000001518147223 */ /* 0x000fe20000010013 */
[----:B------:R-:W-:Y:S01]  /*5300*/  FADD.FTZ R21, R21, R26 ;  /* 0x0000001a15157221 */ /* 0x000fe20000010000 */
[----:B------:R-:W-:-:S07]  /*5310*/  FADD.FTZ R19, R22, R23 ;  /* 0x0000001716137221 */ /* 0x000fce0000010000 */
.L_x_956:
[----:B------:R-:W-:Y:S01]  /*5320*/  MOV R23, R20 ;  /* 0x0000001400177202 */ /* 0x000fe20000000f00 */
[----:B------:R-:W-:Y:S01]  /*5330*/  STS.128 [R50], R16 ;  /* 0x0000001032007388 */ /* 0x000fe20000000c00 */
[----:B------:R-:W-:Y:S01]  /*5340*/  MOV R22, R21 ;  /* 0x0000001500167202 */ /* 0x000fe20000000f00 */
[----:B------:R-:W-:Y:S01]  /*5350*/  BSSY.RECONVERGENT B0, `(.L_x_957) ;  /* 0x0000022000007945 */ /* 0x000fe20003800200 */
[C---:B------:R-:W-:Y:S01]  /*5360*/  ISETP.GT.AND P1, PT, R3.reuse, 0x1e, PT ;  /* 0x0000001e0300780c */ /* 0x040fe20003f24270 */
[----:B------:R-:W0:Y:S01]  /*5370*/  SHFL.DOWN PT, R20, R23, 0x1, 0x1f ;  /* 0x08201f0017147f89 */ /* 0x000e2200000e0000 */
[C---:B------:R-:W-:Y:S02]  /*5380*/  ISETP.GT.AND P6, PT, R3.reuse, 0xf, PT ;  /* 0x0000000f0300780c */ /* 0x040fe40003fc4270 */
[----:B------:R-:W-:Y:S01]  /*5390*/  ISETP.GT.AND P5, PT, R3, 0x17, PT ;  /* 0x000000170300780c */ /* 0x000fe20003fa4270 */
[----:B------:R-:W1:Y:S01]  /*53a0*/  SHFL.DOWN PT, R21, R22, 0x1, 0x1f ;  /* 0x08201f0016157f89 */ /* 0x000e6200000e0000 */
[----:B------:R-:W-:-:S02]  /*53b0*/  ISETP.NE.AND P2, PT, R0, RZ, PT ;  /* 0x000000ff0000720c */ /* 0x000fc40003f45270 */
        /* <DEDUP_REMOVED lines=27> */
.L_x_958:
[----:B------:R-:W-:Y:S05]  /*5570*/  BSYNC.RECONVERGENT B0 ;  /* 0x0000000000007941 */ /* 0x000fea0003800200 */
.L_x_957:
        /* <DEDUP_REMOVED lines=14> */
.L_x_960:
[----:B------:R-:W-:Y:S05]  /*5660*/  BSYNC.RECONVERGENT B0 ;  /* 0x0000000000007941 */ /* 0x000fea0003800200 */
.L_x_959:
        /* <DEDUP_REMOVED lines=159> */
.L_x_962:
[----:B------:R-:W-:Y:S05]  /*6060*/  BSYNC.RECONVERGENT B0 ;  /* 0x0000000000007941 */ /* 0x000fea0003800200 */
.L_x_961:
[----:B------:R-:W-:Y:S04]  /*6070*/  BSSY.RECONVERGENT B0, `(.L_x_963) ;  /* 0x000001c000007945 */ /* 0x000fe80003800200 */
[----:B------:R-:W-:Y:S05]  /*6080*/  @P1 BRA `(.L_x_964) ;  /* 0x0000000000681947 */ /* 0x000fea0003800000 */
[----:B------:R-:W4:Y:S08]  /*6090*/  LDC.64 R20, c[0x0][0x3f8] ;  /* 0x0000fe00ff147b82 */ /* 0x000f300000000a00 */
[----:B-12---:R-:W1:Y:S01]  /*60a0*/  LDC.64 R22, c[0x0][0x3d8] ;  /* 0x0000f600ff167b82 */ /* 0x006e620000000a00 */
[----:B----4-:R-:W-:Y:S01]  /*60b0*/  IMAD.WIDE.U32 R24, R20, 0x3, RZ ;  /* 0x0000000314187825 */ /* 0x010fe200078e00ff */
[----:B------:R-:W-:-:S04]  /*60c0*/  LEA R27, R21, R21, 0x1 ;  /* 0x00000015151b7211 */ /* 0x000fc800078e08ff */
[----:B------:R-:W-:Y:S01]  /*60d0*/  IADD3 R27, PT, PT, R25, R27, RZ ;  /* 0x0000001b191b7210 */ /* 0x000fe20007ffe0ff */
[----:B-1----:R-:W-:-:S03]  /*60e0*/  IMAD.WIDE R72, R72, 0x4, R22 ;  /* 0x0000000448487825 */ /* 0x002fc600078e0216 */
[----:B------:R-:W-:-:S04]  /*60f0*/  LEA.HI R24, P1, R27, R24, RZ, 0x1 ;  /* 0x000000181b187211 */ /* 0x000fc800078308ff */
[----:B------:R-:W-:Y:S01]  /*6100*/  IADD3.X R27, PT, PT, RZ, R27, RZ, P1, !PT ;  /* 0x0000001bff1b7210 */ /* 0x000fe20000ffe4ff */
[----:B------:R4:W-:Y:S01]  /*6110*/  REDG.E.ADD.F32.FTZ.RN.STRONG.GPU desc[UR16][R72.64], R16 ;  /* 0x00000010480079a6 */ /* 0x0009e2000c12f310 */
[----:B------:R-:W-:Y:S02]  /*6120*/  LEA.HI R25, P1, R21, R20, RZ, 0x1 ;  /* 0x0000001415197211 */ /* 0x000fe400078308ff */
[----:B------:R-:W-:Y:S02]  /*6130*/  SHF.L.U32 R29, R24, 0x1, RZ ;  /* 0x00000001181d7819 */ /* 0x000fe400000006ff */
[----:B------:R-:W-:Y:S02]  /*6140*/  IADD3.X R22, PT, PT, RZ, R21, RZ, P1, !PT ;  /* 0x00000015ff167210 */ /* 0x000fe40000ffe4ff */
[C---:B------:R-:W-:Y:S02]  /*6150*/  SHF.L.U32 R23, R25.reuse, 0x1, RZ ;  /* 0x0000000119177819 */ /* 0x040fe400000006ff */
[----:B------:R-:W-:-:S02]  /*6160*/  SHF.L.U64.HI R25, R25, 0x1, R22 ;  /* 0x0000000119197819 */ /* 0x000fc40000010216 */
[----:B------:R-:W-:Y:S02]  /*6170*/  LOP3.LUT R23, R23, 0xfffffffc, RZ, 0xc0, !PT ;  /* 0xfffffffc17177812 */ /* 0x000fe400078ec0ff */
[----:B------:R-:W-:Y:S02]  /*6180*/  LEA R22, P5, R20, R72, 0x2 ;  /* 0x0000004814167211 */ /* 0x000fe400078a10ff */
[----:B------:R-:W-:Y:S02]  /*6190*/  LOP3.LUT R29, R29, 0xfffffffc, RZ, 0xc0, !PT ;  /* 0xfffffffc1d1d7812 */ /* 0x000fe400078ec0ff */
[----:B------:R-:W-:Y:S02]  /*61a0*/  SHF.L.U64.HI R27, R24, 0x1, R27 ;  /* 0x00000001181b7819 */ /* 0x000fe4000001021b */
[----:B------:R-:W-:Y:S02]  /*61b0*/  IADD3 R24, P1, PT, R72, R23, RZ ;  /* 0x0000001748187210 */ /* 0x000fe40007f3e0ff */
[----:B------:R-:W-:-:S02]  /*61c0*/  LEA.HI.X R23, R20, R73, R21, 0x2, P5 ;  /* 0x0000004914177211 */ /* 0x000fc400028f1415 */
[----:B------:R-:W-:Y:S02]  /*61d0*/  IADD3 R20, P5, PT, R72, R29, RZ ;  /* 0x0000001d48147210 */ /* 0x000fe40007fbe0ff */
[C---:B------:R-:W-:Y:S02]  /*61e0*/  IADD3.X R25, PT, PT, R73.reuse, R25, RZ, P1, !PT ;  /* 0x0000001949197210 */ /* 0x040fe40000ffe4ff */
[----:B------:R-:W-:-:S03]  /*61f0*/  IADD3.X R21, PT, PT, R73, R27, RZ, P5, !PT ;  /* 0x0000001b49157210 */ /* 0x000fc60002ffe4ff */
[----:B------:R4:W-:Y:S04]  /*6200*/  REDG.E.ADD.F32.FTZ.RN.STRONG.GPU desc[UR16][R24.64], R17 ;  /* 0x00000011180079a6 */ /* 0x0009e8000c12f310 */
[----:B------:R4:W-:Y:S04]  /*6210*/  REDG.E.ADD.F32.FTZ.RN.STRONG.GPU desc[UR16][R22.64], R18 ;  /* 0x00000012160079a6 */ /* 0x0009e8000c12f310 */
[----:B------:R4:W-:Y:S02]  /*6220*/  REDG.E.ADD.F32.FTZ.RN.STRONG.GPU desc[UR16][R20.64], R19 ;  /* 0x00000013140079a6 */ /* 0x0009e4000c12f310 */
.L_x_964:
[----:B------:R-:W-:Y:S05]  /*6230*/  BSYNC.RECONVERGENT B0 ;  /* 0x0000000000007941 */ /* 0x000fea0003800200 */
.L_x_963:
[----:B------:R-:W-:Y:S05]  /*6240*/  @!P3 BRA `(.L_x_965) ;  /* 0x0000000c0034b947 */ /* 0x000fea0003800000 */
[----:B----4-:R-:W4:Y:S01]  /*6250*/  LDC.64 R16, c[0x0][0x3d0] ;  /* 0x0000f400ff107b82 */ /* 0x010f220000000a00 */
[----:B------:R-:W-:Y:S02]  /*6260*/  LOP3.LUT R18, R43, 0x1, RZ, 0xc0, !PT ;  /* 0x000000012b127812 */ /* 0x000fe400078ec0ff */
[----:B------:R-:W-:-:S03]  /*6270*/  ISETP.GE.U32.AND P3, PT, R2, 0x8, PT ;  /* 0x000000080200780c */ /* 0x000fc60003f66070 */
[----:B------:R-:W-:-:S04]  /*6280*/  IMAD R21, R18, UR18, RZ ;  /* 0x0000001212157c24 */ /* 0x000fc8000f8e02ff */
[----:B------:R-:W-:-:S05]  /*6290*/  IMAD R18, R21, R2, RZ ;  /* 0x0000000215127224 */ /* 0x000fca00078e02ff */
[----:B------:R-:W-:-:S05]  /*62a0*/  SHF.L.U32 R19, R18, 0x1, RZ ;  /* 0x0000000112137819 */ /* 0x000fca00000006ff */
[----:B----4-:R-:W-:-:S03]  /*62b0*/  IMAD.WIDE R16, R19, 0x4, R16 ;  /* 0x0000000413107825 */ /* 0x010fc600078e0210 */
[----:B------:R-:W-:Y:S02]  /*62c0*/  R2UR UR32, R16 ;  /* 0x00000000102072ca */ /* 0x000fe400000e0000 */
[----:B------:R-:W-:Y:S01]  /*62d0*/  R2UR UR33, R17 ;  /* 0x00000000112172ca */ /* 0x000fe200000e0000 */
[----:B------:R-:W-:-:S14]  /*62e0*/  @P2 BRA `(.L_x_966) ;  /* 0x0000000000582947 */ /* 0x000fdc0003800000 */
[----:B------:R-:W4:Y:S01]  /*62f0*/  LDC.64 R18, c[0x0][0x3c8] ;  /* 0x0000f200ff127b82 */ /* 0x000f220000000a00 */
[----:B------:R-:W-:Y:S01]  /*6300*/  LOP3.LUT P1, R20, R43, 0x2, RZ, 0xc0, !PT ;  /* 0x000000022b147812 */ /* 0x000fe2000782c0ff */
[----:B------:R-:W-:Y:S02]  /*6310*/  UIMAD UR12, UR15, UR18, UR4 ;  /* 0x000000120f0c72a4 */ /* 0x000fe4000f8e0204 */
[----:B------:R-:W-:Y:S02]  /*6320*/  IADD3 R17, PT, PT, R21, UR4, RZ ;  /* 0x0000000415117c10 */ /* 0x000fe4000fffe0ff */
[----:B-1----:R-:W-:Y:S01]  /*6330*/  SEL R23, R2, RZ, !P1 ;  /* 0x000000ff02177207 */ /* 0x002fe20004800000 */
[----:B------:R-:W-:Y:S01]  /*6340*/  UIMAD.WIDE.U32 UR12, UR12, 0x8, UR32 ;  /* 0x000000080c0c78a5 */ /* 0x000fe2000f8e0020 */
[----:B------:R-:W-:Y:S02]  /*6350*/  IADD3 R21, PT, PT, -R20, 0x1, RZ ;  /* 0x0000000114157810 */ /* 0x000fe40007ffe1ff */
[----:B------:R-:W-:-:S03]  /*6360*/  ISETP.NE.AND P1, PT, R23, -0x1, PT ;  /* 0xffffffff1700780c */ /* 0x000fc60003f25270 */
[----:B------:R-:W-:Y:S01]  /*6370*/  MOV R16, UR12 ;  /* 0x0000000c00107c02 */ /* 0x000fe20008000f00 */
        /* <DEDUP_REMOVED lines=8> */
.L_x_967:
[----:B----4-:R-:W4:Y:S04]  /*6400*/  LDG.E.STRONG.GPU R16, desc[UR16][R18.64] ;  /* 0x0000001012107981 */ /* 0x010f28000c1ef900 */
[----:B----4-:R-:W-:Y:S01]  /*6410*/  CCTL.IVALL ;  /* 0x00000000ff00798f */ /* 0x010fe20002000000 */
[----:B------:R-:W-:Y:S05]  /*6420*/  YIELD ;  /* 0x0000000000007946 */ /* 0x000fea0003800000 */
[----:B------:R-:W-:-:S13]  /*6430*/  ISETP.NE.AND P1, PT, R16, R23, PT ;  /* 0x000000171000720c */ /* 0x000fda0003f25270 */
[----:B------:R-:W-:Y:S05]  /*6440*/  @P1 BRA `(.L_x_967) ;  /* 0xfffffffc00ec1947 */ /* 0x000fea000383ffff */
.L_x_966:
[----:B------:R-:W-:Y:S05]  /*6450*/  WARPSYNC.ALL ;  /* 0x0000000000007948 */ /* 0x000fea0003800000 */
[----:B------:R-:W-:Y:S01]  /*6460*/  BAR.SYNC.DEFER_BLOCKING 0x0 ;  /* 0x0000000000007b1d */ /* 0x000fe20000010000 */
[----:B------:R-:W-:-:S05]  /*6470*/  HFMA2 R24, -RZ, RZ, 0, 0 ;  /* 0x00000000ff187431 */ /* 0x000fca00000001ff */
[----:B------:R-:W-:Y:S05]  /*6480*/  @!P3 BRA `(.L_x_968) ;  /* 0x000000040078b947 */ /* 0x000fea0003800000 */
[----:B------:R-:W-:Y:S01]  /*6490*/  MOV R25, RZ ;  /* 0x000000ff00197202 */ /* 0x000fe20000000f00 */
[----:B------:R-:W-:Y:S01]  /*64a0*/  UIMAD UR22, UR18, 0x6, UR4 ;  /* 0x00000006121678a4 */ /* 0x000fe2000f8e0204 */
[----:B------:R-:W-:Y:S01]  /*64b0*/  LOP3.LUT R24, R2, 0x7ffffff8, RZ, 0xc0, !PT ;  /* 0x7ffffff802187812 */ /* 0x000fe200078ec0ff */
[----:B------:R-:W-:Y:S02]  /*64c0*/  UIMAD UR23, UR18, 0x3, UR4 ;  /* 0x00000003121778a4 */ /* 0x000fe4000f8e0204 */
[----:B------:R-:W-:Y:S02]  /*64d0*/  UIMAD UR24, UR18, 0x7, UR4 ;  /* 0x00000007121878a4 */ /* 0x000fe4000f8e0204 */
[----:B------:R-:W-:Y:S02]  /*64e0*/  UIADD3 UR25, UPT, UPT, UR4, UR18, URZ ;  /* 0x0000001204197290 */ /* 0x000fe4000fffe0ff */
[----:B------:R-:W-:Y:S01]  /*64f0*/  UIADD3 UR26, UPT, UPT, -UR15, URZ, URZ ;  /* 0x000000ff0f1a7290 */ /* 0x000fe2000fffe1ff */
[----:B------:R-:W-:Y:S01]  /*6500*/  UMOV UR11, UR4 ;  /* 0x00000004000b7c82 */ /* 0x000fe20008000000 */
[----:B------:R-:W-:Y:S01]  /*6510*/  UMOV UR12, UR9 ;  /* 0x00000009000c7c82 */ /* 0x000fe20008000000 */
[----:B------:R-:W-:Y:S01]  /*6520*/  UMOV UR13, UR8 ;  /* 0x00000008000d7c82 */ /* 0x000fe20008000000 */
[----:B------:R-:W-:-:S08]  /*6530*/  UMOV UR14, UR7 ;  /* 0x00000007000e7c82 */ /* 0x000fd00008000000 */
.L_x_969:
        /* <DEDUP_REMOVED lines=24> */
[----:B--2---:R-:W-:-:S02]  /*66c0*/  MOV R22, UR28 ;  /* 0x0000001c00167c02 */ /* 0x004fc40008000f00 */
        /* <DEDUP_REMOVED lines=58> */
.L_x_968:
[----:B------:R-:W-:-:S13]  /*6a70*/  ISETP.NE.AND P1, PT, R48, RZ, PT ;  /* 0x000000ff3000720c */ /* 0x000fda0003f25270 */
[----:B------:R-:W-:Y:S05]  /*6a80*/  @!P1 BRA `(.L_x_965) ;  /* 0x0000000400249947 */ /* 0x000fea0003800000 */
[----:B----4-:R-:W-:Y:S02]  /*6a90*/  IADD3 R16, PT, PT, R48, -0x1, RZ ;  /* 0xffffffff30107810 */ /* 0x010fe40007ffe0ff */
[----:B--2---:R-:W-:Y:S02]  /*6aa0*/  LOP3.LUT P1, R22, R2, 0x3, RZ, 0xc0, !PT ;  /* 0x0000000302167812 */ /* 0x004fe4000782c0ff */
[----:B------:R-:W-:-:S13]  /*6ab0*/  ISETP.GE.U32.AND P3, PT, R16, 0x3, PT ;  /* 0x000000031000780c */ /* 0x000fda0003f66070 */
[----:B------:R-:W-:Y:S05]  /*6ac0*/  @!P3 BRA `(.L_x_970) ;  /* 0x00000000008cb947 */ /* 0x000fea0003800000 */
[----:B------:R-:W-:Y:S02]  /*6ad0*/  ISETP.EQ.OR P6, PT, R24, UR15, P2 ;  /* 0x0000000f18007c0c */ /* 0x000fe400097c2670 */
[----:B------:R-:W-:Y:S02]  /*6ae0*/  MOV R17, UR18 ;  /* 0x0000001200117c02 */ /* 0x000fe40008000f00 */
[----:B------:R-:W-:-:S09]  /*6af0*/  MOV R19, 0x8 ;  /* 0x0000000800137802 */ /* 0x000fd20000000f00 */
[----:B------:R-:W-:-:S04]  /*6b00*/  @!P6 IMAD R16, R24, R17, UR4 ;  /* 0x000000041810ee24 */ /* 0x000fc8000f8e0211 */
[----:B------:R-:W-:-:S06]  /*6b10*/  @!P6 IMAD.WIDE.U32 R16, R16, R19, UR32 ;  /* 0x000000201010ee25 */ /* 0x000fcc000f8e0013 */
[----:B------:R-:W0:Y:S01]  /*6b20*/  @!P6 LDG.E.64 R16, desc[UR16][R16.64] ;  /* 0x000000101010e981 */ /* 0x000e22000c1e1b00 */
[C---:B------:R-:W-:Y:S02]  /*6b30*/  IADD3 R18, PT, PT, R24.reuse, 0x1, RZ ;  /* 0x0000000118127810 */ /* 0x040fe40007ffe0ff */
[C---:B------:R-:W-:Y:S02]  /*6b40*/  IADD3 R20, PT, PT, R24.reuse, 0x3, RZ ;  /* 0x0000000318147810 */ /* 0x040fe40007ffe0ff */
[----:B------:R-:W-:Y:S02]  /*6b50*/  IADD3 R19, PT, PT, R24, 0x2, RZ ;  /* 0x0000000218137810 */ /* 0x000fe40007ffe0ff */
[----:B------:R-:W-:Y:S02]  /*6b60*/  ISETP.EQ.OR P5, PT, R18, UR15, P2 ;  /* 0x0000000f12007c0c */ /* 0x000fe400097a2670 */
[----:B------:R-:W-:Y:S02]  /*6b70*/  ISETP.EQ.OR P3, PT, R19, UR15, P2 ;  /* 0x0000000f13007c0c */ /* 0x000fe40009762670 */
[----:B------:R-:W-:-:S02]  /*6b80*/  MOV R21, UR18 ;  /* 0x0000001200157c02 */ /* 0x000fc40008000f00 */
[----:B------:R-:W-:Y:S01]  /*6b90*/  MOV R26, UR18 ;  /* 0x00000012001a7c02 */ /* 0x000fe20008000f00 */
[----:B0--3--:R-:W-:Y:S01]  /*6ba0*/  @!P6 FADD.FTZ R32, R32, R16 ;  /* 0x000000102020e221 */ /* 0x009fe20000010000 */
[----:B------:R-:W-:Y:S01]  /*6bb0*/  @!P6 FADD.FTZ R33, R33, R17 ;  /* 0x000000112121e221 */ /* 0x000fe20000010000 */
[----:B------:R-:W-:Y:S01]  /*6bc0*/  ISETP.EQ.OR P6, PT, R20, UR15, P2 ;  /* 0x0000000f14007c0c */ /* 0x000fe200097c2670 */
[----:B------:R-:W-:-:S03]  /*6bd0*/  HFMA2 R17, -RZ, RZ, 0, 4.76837158203125e-07 ;  /* 0x00000008ff117431 */ /* 0x000fc600000001ff */
[----:B------:R-:W-:Y:S02]  /*6be0*/  @!P5 IMAD R16, R18, R21, UR4 ;  /* 0x000000041210de24 */ /* 0x000fe4000f8e0215 */
[----:B------:R-:W-:Y:S01]  /*6bf0*/  @!P3 IMAD R18, R19, R26, UR4 ;  /* 0x000000041312be24 */ /* 0x000fe2000f8e021a */
[----:B------:R-:W-:-:S05]  /*6c00*/  MOV R19, 0x8 ;  /* 0x0000000800137802 */ /* 0x000fca0000000f00 */
[----:B------:R-:W-:-:S04]  /*6c10*/  @!P3 IMAD.WIDE.U32 R18, R18, R19, UR32 ;  /* 0x000000201212be25 */ /* 0x000fc8000f8e0013 */
[----:B------:R-:W-:Y:S02]  /*6c20*/  @!P6 IMAD R20, R20, R21, UR4 ;  /* 0x000000041414ee24 */ /* 0x000fe4000f8e0215 */
[----:B------:R-:W-:Y:S02]  /*6c30*/  HFMA2 R21, -RZ, RZ, 0, 4.76837158203125e-07 ;  /* 0x00000008ff157431 */ /* 0x000fe400000001ff */
[----:B------:R-:W-:Y:S01]  /*6c40*/  @!P5 IMAD.WIDE.U32 R16, R16, R17, UR32 ;  /* 0x000000201010de25 */ /* 0x000fe2000f8e0011 */
[----:B------:R-:W2:Y:S05]  /*6c50*/  @!P3 LDG.E.64 R18, desc[UR16][R18.64] ;  /* 0x000000101212b981 */ /* 0x000eaa000c1e1b00 */
[----:B------:R-:W3:Y:S01]  /*6c60*/  @!P5 LDG.E.64 R16, desc[UR16][R16.64] ;  /* 0x000000101010d981 */ /* 0x000ee2000c1e1b00 */
[----:B------:R-:W-:-:S06]  /*6c70*/  @!P6 IMAD.WIDE.U32 R20, R20, R21, UR32 ;  /* 0x000000201414ee25 */ /* 0x000fcc000f8e0015 */
        /* <DEDUP_REMOVED lines=8> */
.L_x_970:
[----:B------:R-:W-:Y:S05]  /*6d00*/  @!P1 BRA `(.L_x_965) ;  /* 0x0000000000849947 */ /* 0x000fea0003800000 */
[----:B------:R-:W-:Y:S02]  /*6d10*/  ISETP.NE.AND P1, PT, R22, 0x1, PT ;  /* 0x000000011600780c */ /* 0x000fe40003f25270 */
[----:B------:R-:W-:-:S11]  /*6d20*/  LOP3.LUT R20, R2, 0x1, RZ, 0xc0, !PT ;  /* 0x0000000102147812 */ /* 0x000fd600078ec0ff */
[----:B------:R-:W-:Y:S05]  /*6d30*/  @!P1 BRA `(.L_x_971) ;  /* 0x0000000000489947 */ /* 0x000fea0003800000 */
[C---:B------:R-:W-:Y:S02]  /*6d40*/  IADD3 R18, PT, PT, R24.reuse, 0x1, RZ ;  /* 0x0000000118127810 */ /* 0x040fe40007ffe0ff */
        /* <DEDUP_REMOVED lines=17> */
.L_x_971:
[----:B------:R-:W-:Y:S01]  /*6e60*/  ISETP.EQ.OR P1, PT, R24, UR15, P2 ;  /* 0x0000000f18007c0c */ /* 0x000fe20009722670 */
[----:B------:R-:W-:Y:S03]  /*6e70*/  BSSY.RECONVERGENT B0, `(.L_x_965) ;  /* 0x000000a000007945 */ /* 0x000fe60003800200 */
[----:B------:R-:W-:-:S13]  /*6e80*/  ISETP.NE.U32.OR P1, PT, R20, 0x1, P1 ;  /* 0x000000011400780c */ /* 0x000fda0000f25470 */
[----:B------:R-:W-:Y:S05]  /*6e90*/  @P1 BRA `(.L_x_972) ;  /* 0x00000000001c1947 */ /* 0x000fea0003800000 */
[----:B------:R-:W-:Y:S02]  /*6ea0*/  MOV R17, UR18 ;  /* 0x0000001200117c02 */ /* 0x000fe40008000f00 */
[----:B------:R-:W-:-:S03]  /*6eb0*/  MOV R19, 0x8 ;  /* 0x0000000800137802 */ /* 0x000fc60000000f00 */
[----:B------:R-:W-:-:S04]  /*6ec0*/  IMAD R16, R24, R17, UR4 ;  /* 0x0000000418107e24 */ /* 0x000fc8000f8e0211 */
[----:B------:R-:W-:-:S06]  /*6ed0*/  IMAD.WIDE.U32 R16, R16, R19, UR32 ;  /* 0x0000002010107e25 */ /* 0x000fcc000f8e0013 */
[----:B------:R-:W0:Y:S02]  /*6ee0*/  LDG.E.64 R16, desc[UR16][R16.64] ;  /* 0x0000001010107981 */ /* 0x000e24000c1e1b00 */
[----:B0--3--:R-:W-:Y:S01]  /*6ef0*/  FADD.FTZ R32, R32, R16 ;  /* 0x0000001020207221 */ /* 0x009fe20000010000 */
[----:B------:R-:W-:-:S07]  /*6f00*/  FADD.FTZ R33, R33, R17 ;  /* 0x0000001121217221 */ /* 0x000fce0000010000 */
.L_x_972:
[----:B------:R-:W-:Y:S05]  /*6f10*/  BSYNC.RECONVERGENT B0 ;  /* 0x0000000000007941 */ /* 0x000fea0003800200 */
.L_x_965:
[----:B------:R-:W5:Y:S01]  /*6f20*/  S2UR UR12, SR_CgaCtaId ;  /* 0x00000000000c79c3 */ /* 0x000f620000008800 */
[----:B------:R-:W-:Y:S01]  /*6f30*/  UMOV UR11, 0x400 ;  /* 0x00000400000b7882 */ /* 0x000fe20000000000 */
[----:B------:R-:W0:Y:S01]  /*6f40*/  LDCU UR14, c[0x0][0x42c] ;  /* 0x00008580ff0e77ac */ /* 0x000e220008000800 */
[----:B----4-:R-:W-:Y:S01]  /*6f50*/  HADD2.F32 R19, -RZ, R56.H1_H1 ;  /* 0x30000038ff137230 */ /* 0x010fe20000004100 */
[----:B-----5:R-:W-:Y:S01]  /*6f60*/  ULEA UR11, UR12, UR11, 0x18 ;  /* 0x0000000b0c0b7291 */ /* 0x020fe2000f8ec0ff */
[----:B------:R-:W4:Y:S08]  /*6f70*/  LDCU.64 UR12, c[0x0][0x400] ;  /* 0x00008000ff0c77ac */ /* 0x000f300008000a00 */
[----:B------:R-:W-:Y:S01]  /*6f80*/  @!P2 STS.64 [UR11+0x30], R32 ;  /* 0x00003020ff00a988 */ /* 0x000fe20008000a0b */
[----:B------:R-:W-:Y:S01]  /*6f90*/  BAR.SYNC.DEFER_BLOCKING 0x0 ;  /* 0x0000000000007b1d */ /* 0x000fe20000010000 */
[----:B----4-:R-:W-:-:S04]  /*6fa0*/  ISETP.GE.U32.AND P1, PT, R51, UR12, PT ;  /* 0x0000000c33007c0c */ /* 0x010fc8000bf26070 */
[----:B------:R-:W-:Y:S01]  /*6fb0*/  ISETP.GE.AND.EX P1, PT, R5, UR13, PT, P1 ;  /* 0x0000000d05007c0c */ /* 0x000fe2000bf26310 */
[----:B------:R-:W0:Y:S02]  /*6fc0*/  LDS.64 R16, [UR11+0x30] ;  /* 0x0000300bff107984 */ /* 0x000e240008000a00 */
[----:B0-----:R-:W-:Y:S01]  /*6fd0*/  FMUL.FTZ R18, R16, UR14 ;  /* 0x0000000e10127c20 */ /* 0x001fe20008410000 */
[--C-:B------:R-:W-:Y:S02]  /*6fe0*/  HADD2.F32 R16, -RZ, R57.reuse.H0_H0 ;  /* 0x20000039ff107230 */ /* 0x100fe40000004100 */
[----:B------:R-:W-:Y:S01]  /*6ff0*/  FMUL.FTZ R20, R17, UR14 ;  /* 0x0000000e11147c20 */ /* 0x000fe20008410000 */
[----:B------:R-:W-:Y:S01]  /*7000*/  HADD2.F32 R57, -RZ, R57.H1_H1 ;  /* 0x30000039ff397230 */ /* 0x000fe20000004100 */
[----:B------:R-:W-:Y:S01]  /*7010*/  R2UR UR11, R18 ;  /* 0x00000000120b72ca */ /* 0x000fe200000e0000 */
[----:B------:R-:W-:Y:S01]  /*7020*/  FADD.FTZ R16, R16, -UR20 ;  /* 0x8000001410107e21 */ /* 0x000fe20008010000 */
[----:B------:R-:W-:-:S02]  /*7030*/  HADD2.F32 R17, -RZ, R56.H0_H0 ;  /* 0x20000038ff117230 */ /* 0x000fc40000004100 */
[----:B------:R-:W-:Y:S01]  /*7040*/  FADD.FTZ R57, R57, -UR20 ;  /* 0x8000001439397e21 */ /* 0x000fe20008010000 */
[----:B------:R-:W-:-:S03]  /*7050*/  FMUL.FTZ R21, R16, UR21 ;  /* 0x0000001510157c20 */ /* 0x000fc60008410000 */
[----:B------:R-:W-:-:S05]  /*7060*/  FMUL.FTZ R57, R57, UR21 ;  /* 0x0000001539397c20 */ /* 0x000fca0008410000 */
[----:B------:R-:W-:Y:S01]  /*7070*/  FFMA.FTZ R16, R21, UR11, R20 ;  /* 0x0000000b15107c23 */ /* 0x000fe20008010014 */
[----:B------:R-:W-:Y:S06]  /*7080*/  @!P4 BRA `(.L_x_973) ;  /* 0x000000000048c947 */ /* 0x000fec0003800000 */
[----:B------:R-:W-:Y:S01]  /*7090*/  FFMA.FTZ R18, R69, R21, R70 ;  /* 0x0000001545127223 */ /* 0x000fe20000010046 */
[----:B------:R-:W-:-:S03]  /*70a0*/  FFMA.FTZ R21, R68, R57, R71 ;  /* 0x0000003944157223 */ /* 0x000fc60000010047 */
[----:B--2---:R-:W-:Y:S01]  /*70b0*/  FMUL.FTZ R22, R18, -1.4426950216293334961 ;  /* 0xbfb8aa3b12167820 */ /* 0x004fe20000410000 */
[----:B------:R-:W-:-:S05]  /*70c0*/  FMUL.FTZ R25, R21, -1.4426950216293334961 ;  /* 0xbfb8aa3b15197820 */ /* 0x000fca0000410000 */
[----:B------:R-:W1:Y:S08]  /*70d0*/  MUFU.EX2 R22, R22 ;  /* 0x0000001600167308 */ /* 0x000e700000000800 */
[----:B------:R-:W0:Y:S01]  /*70e0*/  MUFU.EX2 R25, R25 ;  /* 0x0000001900197308 */ /* 0x000e220000000800 */
[----:B-1----:R-:W-:-:S07]  /*70f0*/  FADD.FTZ R23, R22, 1 ;  /* 0x3f80000016177421 */ /* 0x002fce0000010000 */
[----:B------:R-:W1:Y:S01]  /*7100*/  MUFU.RCP R24, R23 ;  /* 0x0000001700187308 */ /* 0x000e620000001000 */
[----:B0-----:R-:W-:-:S07]  /*7110*/  FADD.FTZ R26, R25, 1 ;  /* 0x3f800000191a7421 */ /* 0x001fce0000010000 */
[----:B------:R-:W0:Y:S01]  /*7120*/  MUFU.RCP R26, R26 ;  /* 0x0000001a001a7308 */ /* 0x000e220000001000 */
[----:B-1----:R-:W-:Y:S01]  /*7130*/  FADD.FTZ R27, -R24, 1 ;  /* 0x3f800000181b7421 */ /* 0x002fe20000010100 */
[----:B------:R-:W-:-:S03]  /*7140*/  FMUL.FTZ R17, R17, R24 ;  /* 0x0000001811117220 */ /* 0x000fc60000410000 */
[----:B------:R-:W-:-:S04]  /*7150*/  FFMA.FTZ R18, R18, R27, 1 ;  /* 0x3f80000012127423 */ /* 0x000fc8000001001b */
[----:B------:R-:W-:Y:S01]  /*7160*/  FMUL.FTZ R17, R17, R18 ;  /* 0x0000001211117220 */ /* 0x000fe20000410000 */
[----:B0-----:R-:W-:Y:S01]  /*7170*/  FADD.FTZ R28, -R26, 1 ;  /* 0x3f8000001a1c7421 */ /* 0x001fe20000010100 */
[----:B------:R-:W-:-:S03]  /*7180*/  FMUL.FTZ R19, R19, R26 ;  /* 0x0000001a13137220 */ /* 0x000fc60000410000 */
[----:B------:R-:W-:-:S04]  /*7190*/  FFMA.FTZ R28, R21, R28, 1 ;  /* 0x3f800000151c7423 */ /* 0x000fc8000001001c */
[----:B------:R-:W-:-:S07]  /*71a0*/  FMUL.FTZ R19, R19, R28 ;  /* 0x0000001c13137220 */ /* 0x000fce0000410000 */
.L_x_973:
[----:B------:R-:W-:Y:S01]  /*71b0*/  FFMA.FTZ R21, R57, UR11, R20 ;  /* 0x0000000b39157c23 */ /* 0x000fe20008010014 */
[----:B------:R-:W-:Y:S01]  /*71c0*/  BSSY.RECONVERGENT B0, `(.L_x_974) ;  /* 0x0000014000007945 */ /* 0x000fe20003800200 */
[--C-:B-1----:R-:W-:Y:S02]  /*71d0*/  HADD2.F32 R23, -RZ, R58.reuse.H0_H0 ;  /* 0x2000003aff177230 */ /* 0x102fe40000004100 */
[----:B------:R-:W-:Y:S01]  /*71e0*/  FFMA.FTZ R18, R69, R17, -R16 ;  /* 0x0000001145127223 */ /* 0x000fe20000010810 */
[----:B------:R-:W-:Y:S02]  /*71f0*/  HADD2.F32 R58, -RZ, R58.H1_H1 ;  /* 0x3000003aff3a7230 */ /* 0x000fe40000004100 */
[----:B------:R-:W-:Y:S01]  /*7200*/  FFMA.FTZ R21, R68, R19, -R21 ;  /* 0x0000001344157223 */ /* 0x000fe20000010815 */
[----:B------:R-:W-:Y:S06]  /*7210*/  @P1 BRA `(.L_x_975) ;  /* 0x0000000000381947 */ /* 0x000fec0003800000 */
[----:B------:R-:W2:Y:S01]  /*7220*/  LDCU.64 UR24, c[0x0][0x3f8] ;  /* 0x00007f00ff1877ac */ /* 0x000ea20008000a00 */
[----:B------:R-:W-:Y:S01]  /*7230*/  MOV R16, R76 ;  /* 0x0000004c00107202 */ /* 0x000fe20000000f00 */
[----:B------:R-:W-:Y:S01]  /*7240*/  FMUL.FTZ R21, R21, UR21 ;  /* 0x0000001515157c20 */ /* 0x000fe20008410000 */
[----:B------:R-:W-:Y:S01]  /*7250*/  MOV R17, R75 ;  /* 0x0000004b00117202 */ /* 0x000fe20000000f00 */
[----:B------:R-:W0:Y:S01]  /*7260*/  LDCU.64 UR22, c[0x0][0x380] ;  /* 0x00007000ff1677ac */ /* 0x000e220008000a00 */
[----:B--2---:R-:W-:Y:S02]  /*7270*/  IMAD R22, R5, UR24, RZ ;  /* 0x0000001805167c24 */ /* 0x004fe4000f8e02ff */
        /* <DEDUP_REMOVED lines=8> */
.L_x_975:
[----:B------:R-:W-:Y:S05]  /*7300*/  BSYNC.RECONVERGENT B0 ;  /* 0x0000000000007941 */ /* 0x000fea0003800200 */
.L_x_974:
[----:B------:R-:W-:Y:S01]  /*7310*/  ISETP.GE.U32.AND P2, PT, R47, UR12, PT ;  /* 0x0000000c2f007c0c */ /* 0x000fe2000bf46070 */
[----:B------:R-:W-:Y:S01]  /*7320*/  FADD.FTZ R23, R23, -UR20 ;  /* 0x8000001417177e21 */ /* 0x000fe20008010000 */
[----:B------:R-:W-:Y:S01]  /*7330*/  ISETP.GE.U32.AND P3, PT, R46, UR12, PT ;  /* 0x0000000c2e007c0c */ /* 0x000fe2000bf66070 */
[----:B0-----:R-:W-:Y:S01]  /*7340*/  FADD.FTZ R19, R58, -UR20 ;  /* 0x800000143a137e21 */ /* 0x001fe20008010000 */
        /* <DEDUP_REMOVED lines=28> */
.L_x_976:
[--C-:B------:R-:W-:Y:S01]  /*7510*/  FFMA.FTZ R18, R29, UR11, R20.reuse ;  /* 0x0000000b1d127c23 */ /* 0x100fe20008010014 */
        /* <DEDUP_REMOVED lines=23> */
.L_x_978:
[----:B------:R-:W-:Y:S05]  /*7690*/  BSYNC.RECONVERGENT B0 ;  /* 0x0000000000007941 */ /* 0x000fea0003800200 */
.L_x_977:
[--C-:B------:R-:W-:Y:S02]  /*76a0*/  HADD2.F32 R16, -RZ, R61.reuse.H0_H0 ;  /* 0x2000003dff107230 */ /* 0x100fe40000004100 */
[--C-:B------:R-:W-:Y:S01]  /*76b0*/  FFMA.FTZ R28, R25, UR11, R20.reuse ;  /* 0x0000000b191c7c23 */ /* 0x100fe20008010014 */
[----:B------:R-:W-:Y:S01]  /*76c0*/  FFMA.FTZ R27, R29, UR11, R20 ;  /* 0x0000000b1d1b7c23 */ /* 0x000fe20008010014 */
[----:B------:R-:W-:Y:S01]  /*76d0*/  HADD2.F32 R61, -RZ, R61.H1_H1 ;  /* 0x3000003dff3d7230 */ /* 0x000fe20000004100 */
[----:B------:R-:W-:Y:S06]  /*76e0*/  @!P4 BRA `(.L_x_979) ;  /* 0x000000000048c947 */ /* 0x000fec0003800000 */
[----:B------:R-:W-:Y:S01]  /*76f0*/  FFMA.FTZ R17, R69, R25, R70 ;  /* 0x0000001945117223 */ /* 0x000fe20000010046 */
[----:B0-----:R-:W-:-:S03]  /*7700*/  FFMA.FTZ R18, R68, R29, R71 ;  /* 0x0000001d44127223 */ /* 0x001fc60000010047 */
        /* <DEDUP_REMOVED lines=16> */
.L_x_979:
[----:B------:R-:W-:Y:S01]  /*7810*/  BSSY.RECONVERGENT B0, `(.L_x_980) ;  /* 0x0000013000007945 */ /* 0x000fe20003800200 */
[----:B------:R-:W-:Y:S01]  /*7820*/  FFMA.FTZ R28, R69, R16, -R28 ;  /* 0x00000010451c7223 */ /* 0x000fe2000001081c */
[----:B--2---:R-:W-:Y:S02]  /*7830*/  HADD2.F32 R22, -RZ, R62.H0_H0 ;  /* 0x2000003eff167230 */ /* 0x004fe40000004100 */
        /* <DEDUP_REMOVED lines=16> */
.L_x_981:
[----:B------:R-:W-:Y:S05]  /*7940*/  BSYNC.RECONVERGENT B0 ;  /* 0x0000000000007941 */ /* 0x000fea0003800200 */
.L_x_980:
        /* <DEDUP_REMOVED lines=31> */
.L_x_982:
[----:B------:R-:W-:Y:S01]  /*7b40*/  FFMA.FTZ R17, R27, UR11, R20 ;  /* 0x0000000b1b117c23 */ /* 0x000fe20008010014 */
[----:B------:R-:W-:Y:S01]  /*7b50*/  BSSY.RECONVERGENT B0, `(.L_x_983) ;  /* 0x0000014000007945 */ /* 0x000fe20003800200 */
[----:B------:R-:W-:Y:S01]  /*7b60*/  FFMA.FTZ R28, R69, R16, -R28 ;  /* 0x00000010451c7223 */ /* 0x000fe2000001081c */
[----:B------:R-:W-:Y:S02]  /*7b70*/  HADD2.F32 R64, -RZ, R64.H1_H1 ;  /* 0x30000040ff407230 */ /* 0x000fe40000004100 */
[----:B------:R-:W-:Y:S01]  /*7b80*/  FADD.FTZ R29, R29, -UR20 ;  /* 0x800000141d1d7e21 */ /* 0x000fe20008010000 */
        /* <DEDUP_REMOVED lines=16> */
.L_x_984:
[----:B------:R-:W-:Y:S05]  /*7c90*/  BSYNC.RECONVERGENT B0 ;  /* 0x0000000000007941 */ /* 0x000fea0003800200 */
.L_x_983:
[----:B------:R-:W-:Y:S01]  /*7ca0*/  FMUL.FTZ R29, R29, UR21 ;  /* 0x000000151d1d7c20 */ /* 0x000fe20008410000 */
[----:B------:R-:W-:Y:S01]  /*7cb0*/  FADD.FTZ R64, R64, -UR20 ;  /* 0x8000001440407e21 */ /* 0x000fe20008010000 */
[--C-:B------:R-:W-:Y:S02]  /*7cc0*/  HADD2.F32 R16, -RZ, R67.reuse.H0_H0 ;  /* 0x20000043ff107230 */ /* 0x100fe40000004100 */
[----:B------:R-:W-:Y:S02]  /*7cd0*/  HADD2.F32 R67, -RZ, R67.H1_H1 ;  /* 0x30000043ff437230 */ /* 0x000fe40000004100 */
[----:B------:R-:W-:Y:S01]  /*7ce0*/  FFMA.FTZ R28, R29, UR11, R20 ;  /* 0x0000000b1d1c7c23 */ /* 0x000fe20008010014 */
        /* <DEDUP_REMOVED lines=20> */
.L_x_985:
[----:B------:R-:W-:Y:S01]  /*7e30*/  FFMA.FTZ R17, R27, UR11, R20 ;  /* 0x0000000b1b117c23 */ /* 0x000fe20008010014 */
[----:B------:R-:W-:Y:S01]  /*7e40*/  BSSY.RECONVERGENT B0, `(.L_x_986) ;  /* 0x0000014000007945 */ /* 0x000fe20003800200 */
[--C-:B------:R-:W-:Y:S02]  /*7e50*/  HADD2.F32 R22, -RZ, R55.reuse.H0_H0 ;  /* 0x20000037ff167230 */ /* 0x100fe40000004100 */
[----:B------:R-:W-:Y:S01]  /*7e60*/  FFMA.FTZ R28, R69, R16, -R28 ;  /* 0x00000010451c7223 */ /* 0x000fe2000001081c */
[----:B------:R-:W-:Y:S02]  /*7e70*/  HADD2.F32 R55, -RZ, R55.H1_H1 ;  /* 0x30000037ff377230 */ /* 0x000fe40000004100 */
        /* <DEDUP_REMOVED lines=16> */
.L_x_987:
[----:B------:R-:W-:Y:S05]  /*7f80*/  BSYNC.RECONVERGENT B0 ;  /* 0x0000000000007941 */ /* 0x000fea0003800200 */
.L_x_986:
[----:B------:R-:W-:Y:S01]  /*7f90*/  HADD2.F32 R23, -RZ, R42.H0_H0 ;  /* 0x2000002aff177230 */ /* 0x000fe20000004100 */
[----:B0-----:R-:W-:Y:S01]  /*7fa0*/  IADD3 R21, PT, PT, R51, 0xc0, RZ ;  /* 0x000000c033157810 */ /* 0x001fe20007ffe0ff */
        /* <DEDUP_REMOVED lines=29> */
.L_x_988:
[----:B------:R-:W-:Y:S04]  /*8180*/  BSSY.RECONVERGENT B0, `(.L_x_989) ;  /* 0x0000016000007945 */ /* 0x000fe80003800200 */
[----:B------:R-:W-:Y:S05]  /*8190*/  @P0 BRA `(.L_x_990) ;  /* 0x0000000000500947 */ /* 0x000fea0003800000 */
[----:B------:R-:W0:Y:S01]  /*81a0*/  LDCU.64 UR22, c[0x0][0x3f8] ;  /* 0x00007f00ff1677ac */ /* 0x000e220008000a00 */
[----:B------:R-:W-:Y:S01]  /*81b0*/  IADD3 R27, PT, PT, R51, 0xa0, RZ ;  /* 0x000000a0331b7810 */ /* 0x000fe20007ffe0ff */
[--C-:B------:R-:W-:Y:S01]  /*81c0*/  FFMA.FTZ R18, R31, UR11, R20.reuse ;  /* 0x0000000b1f127c23 */ /* 0x100fe20008010014 */
[----:B------:R-:W-:Y:S01]  /*81d0*/  FFMA.FTZ R19, R55, UR11, R20 ;  /* 0x0000000b37137c23 */ /* 0x000fe20008010014 */
[----:B------:R-:W1:Y:S01]  /*81e0*/  LDCU.64 UR24, c[0x0][0x380] ;  /* 0x00007000ff1877ac */ /* 0x000e620008000a00 */
[----:B------:R-:W-:Y:S01]  /*81f0*/  SHF.R.S32.HI R24, RZ, 0x1f, R27 ;  /* 0x0000001fff187819 */ /* 0x000fe2000001141b */
        /* <DEDUP_REMOVED lines=14> */
.L_x_990:
[----:B------:R-:W-:Y:S05]  /*82e0*/  BSYNC.RECONVERGENT B0 ;  /* 0x0000000000007941 */ /* 0x000fea0003800200 */
.L_x_989:
[----:B------:R-:W-:Y:S01]  /*82f0*/  UISETP.NE.AND UP0, UPT, UR19, URZ, UPT ;  /* 0x000000ff1300728c */ /* 0x000fe2000bf05270 */
[----:B------:R-:W-:Y:S01]  /*8300*/  FADD.FTZ R42, R42, -UR20 ;  /* 0x800000142a2a7e21 */ /* 0x000fe20008010000 */
[----:B------:R-:W-:Y:S01]  /*8310*/  FMUL.FTZ R23, R23, UR21 ;  /* 0x0000001517177c20 */ /* 0x000fe20008410000 */
[--C-:B------:R-:W-:Y:S01]  /*8320*/  HADD2.F32 R16, -RZ, R41.reuse.H0_H0 ;  /* 0x20000029ff107230 */ /* 0x100fe20000004100 */
[----:B------:R-:W-:Y:S01]  /*8330*/  ISETP.GE.AND.EX P1, PT, R22, UR13, PT, P1 ;  /* 0x0000000d16007c0c */ /* 0x000fe2000bf26310 */
[----:B------:R-:W-:Y:S02]  /*8340*/  HADD2.F32 R41, -RZ, R41.H1_H1 ;  /* 0x30000029ff297230 */ /* 0x000fe40000004100 */
[----:B------:R-:W-:Y:S01]  /*8350*/  FFMA.FTZ R30, R23, UR11, R20 ;  /* 0x0000000b171e7c23 */ /* 0x000fe20008010014 */
[----:B------:R-:W-:Y:S01]  /*8360*/  FMUL.FTZ R29, R42, UR21 ;  /* 0x000000152a1d7c20 */ /* 0x000fe20008410000 */
[----:B------:R-:W-:Y:S08]  /*8370*/  BRA.U !UP0, `(.L_x_991) ;  /* 0x0000000108487547 */ /* 0x000ff0000b800000 */
        /* <DEDUP_REMOVED lines=18> */
.L_x_991:
[----:B0-----:R-:W-:Y:S01]  /*84a0*/  FFMA.FTZ R17, R29, UR11, R20 ;  /* 0x0000000b1d117c23 */ /* 0x001fe20008010014 */
        /* <DEDUP_REMOVED lines=20> */
.L_x_993:
[----:B------:R-:W-:Y:S05]  /*85f0*/  BSYNC.RECONVERGENT B0 ;  /* 0x0000000000007941 */ /* 0x000fea0003800200 */
.L_x_992:
[--C-:B------:R-:W-:Y:S01]  /*8600*/  HADD2.F32 R17, -RZ, R40.reuse.H0_H0 ;  /* 0x20000028ff117230 */ /* 0x100fe20000004100 */
[----:B------:R-:W-:Y:S01]  /*8610*/  ISETP.GE.U32.AND P0, PT, R25, UR12, PT ;  /* 0x0000000c19007c0c */ /* 0x000fe2000bf06070 */
[----:B------:R-:W-:Y:S01]  /*8620*/  HADD2.F32 R40, -RZ, R40.H1_H1 ;  /* 0x30000028ff287230 */ /* 0x000fe20000004100 */
[----:B------:R-:W-:Y:S01]  /*8630*/  ISETP.GE.U32.AND P1, PT, R23, UR12, PT ;  /* 0x0000000c17007c0c */ /* 0x000fe2000bf26070 */
[--C-:B0-----:R-:W-:Y:S02]  /*8640*/  HADD2.F32 R18, -RZ, R39.reuse.H0_H0 ;  /* 0x20000027ff127230 */ /* 0x101fe40000004100 */
[----:B------:R-:W-:Y:S01]  /*8650*/  FADD.FTZ R17, R17, -UR20 ;  /* 0x8000001411117e21 */ /* 0x000fe20008010000 */
[----:B------:R-:W-:Y:S01]  /*8660*/  SHF.R.S32.HI R16, RZ, 0x1f, R25 ;  /* 0x0000001fff107819 */ /* 0x000fe20000011419 */
[----:B------:R-:W-:Y:S01]  /*8670*/  HADD2.F32 R39, -RZ, R39.H1_H1 ;  /* 0x30000027ff277230 */ /* 0x000fe20000004100 */
[----:B------:R-:W-:Y:S01]  /*8680*/  SHF.R.S32.HI R21, RZ, 0x1f, R23 ;  /* 0x0000001fff157819 */ /* 0x000fe20000011417 */
[----:B------:R-:W-:Y:S01]  /*8690*/  FMUL.FTZ R19, R17, UR21 ;  /* 0x0000001511137c20 */ /* 0x000fe20008410000 */
[----:B------:R-:W-:Y:S01]  /*86a0*/  FADD.FTZ R17, R40, -UR20 ;  /* 0x8000001428117e21 */ /* 0x000fe20008010000 */
[----:B------:R-:W-:Y:S01]  /*86b0*/  ISETP.GE.AND.EX P0, PT, R16, UR13, PT, P0 ;  /* 0x0000000d10007c0c */ /* 0x000fe2000bf06300 */
[----:B------:R-:W-:Y:S01]  /*86c0*/  HADD2.F32 R31, -RZ, R38.H0_H0 ;  /* 0x20000026ff1f7230 */ /* 0x000fe20000004100 */
        /* <DEDUP_REMOVED lines=16> */
[----:B------:R-:W-:-:S04]  /*87d0*/  FFMA.FTZ R17, R17, R30, 1 ;  /* 0x3f80000011117423 */ /* 0x000fc8000001001e */
[----:B------:R-:W-:Y:S01]  /*87e0*/  FMUL.FTZ R18, R18, R17 ;  /* 0x0000001112127220 */ /* 0x000fe20000410000 */
[----:B---3--:R-:W-:Y:S01]  /*87f0*/  FADD.FTZ R32, -R28, 1 ;  /* 0x3f8000001c207421 */ /* 0x008fe20000010100 */
[----:B------:R-:W-:-:S03]  /*8800*/  FMUL.FTZ R39, R39, R28 ;  /* 0x0000001c27277220 */ /* 0x000fc60000410000 */
[----:B------:R-:W-:-:S04]  /*8810*/  FFMA.FTZ R32, R19, R32, 1 ;  /* 0x3f80000013207423 */ /* 0x000fc80000010020 */
[----:B------:R-:W-:-:S07]  /*8820*/  FMUL.FTZ R39, R39, R32 ;  /* 0x0000002027277220 */ /* 0x000fce0000410000 */
.L_x_994:
        /* <DEDUP_REMOVED lines=21> */
.L_x_996:
[----:B------:R-:W-:Y:S05]  /*8980*/  BSYNC.RECONVERGENT B0 ;  /* 0x0000000000007941 */ /* 0x000fea0003800200 */
.L_x_995:
[----:B------:R-:W-:Y:S01]  /*8990*/  FMUL.FTZ R31, R31, UR21 ;  /* 0x000000151f1f7c20 */ /* 0x000fe20008410000 */
[----:B------:R-:W-:Y:S01]  /*89a0*/  FADD.FTZ R38, R38, -UR20 ;  /* 0x8000001426267e21 */ /* 0x000fe20008010000 */
[--C-:B------:R-:W-:Y:S02]  /*89b0*/  HADD2.F32 R16, -RZ, R37.reuse.H0_H0 ;  /* 0x20000025ff107230 */ /* 0x100fe40000004100 */
[----:B------:R-:W-:Y:S02]  /*89c0*/  HADD2.F32 R37, -RZ, R37.H1_H1 ;  /* 0x30000025ff257230 */ /* 0x000fe40000004100 */
[----:B------:R-:W-:Y:S01]  /*89d0*/  FFMA.FTZ R30, R31, UR11, R20 ;  /* 0x0000000b1f1e7c23 */ /* 0x000fe20008010014 */
[----:B------:R-:W-:Y:S01]  /*89e0*/  FMUL.FTZ R29, R38, UR21 ;  /* 0x00000015261d7c20 */ /* 0x000fe20008410000 */
[----:B------:R-:W-:Y:S06]  /*89f0*/  BRA.U !UP0, `(.L_x_997) ;  /* 0x0000000108487547 */ /* 0x000fec000b800000 */
        /* <DEDUP_REMOVED lines=18> */
.L_x_997:
        /* <DEDUP_REMOVED lines=21> */
.L_x_999:
[----:B------:R-:W-:Y:S05]  /*8c70*/  BSYNC.RECONVERGENT B0 ;  /* 0x0000000000007941 */ /* 0x000fea0003800200 */
.L_x_998:
[--C-:B------:R-:W-:Y:S01]  /*8c80*/  HADD2.F32 R16, -RZ, R36.reuse.H0_H0 ;  /* 0x20000024ff107230 */ /* 0x100fe20000004100 */
[----:B------:R-:W-:Y:S01]  /*8c90*/  ISETP.GE.U32.AND P0, PT, R25, UR12, PT ;  /* 0x0000000c19007c0c */ /* 0x000fe2000bf06070 */
[----:B------:R-:W-:Y:S01]  /*8ca0*/  HADD2.F32 R36, -RZ, R36.H1_H1 ;  /* 0x30000024ff247230 */ /* 0x000fe20000004100 */
[----:B------:R-:W-:Y:S01]  /*8cb0*/  ISETP.GE.U32.AND P1, PT, R22, UR12, PT ;  /* 0x0000000c16007c0c */ /* 0x000fe2000bf26070 */
[----:B------:R-:W-:Y:S02]  /*8cc0*/  HADD2.F32 R31, -RZ, R34.H0_H0 ;  /* 0x20000022ff1f7230 */ /* 0x000fe40000004100 */
[----:B------:R-:W-:Y:S01]  /*8cd0*/  FADD.FTZ R17, R16, -UR20 ;  /* 0x8000001410117e21 */ /* 0x000fe20008010000 */
[----:B---3--:R-:W-:Y:S01]  /*8ce0*/  SHF.R.S32.HI R32, RZ, 0x1f, R25 ;  /* 0x0000001fff207819 */ /* 0x008fe20000011419 */
[----:B------:R-:W-:Y:S01]  /*8cf0*/  FADD.FTZ R36, R36, -UR20 ;  /* 0x8000001424247e21 */ /* 0x000fe20008010000 */
[----:B0-----:R-:W-:Y:S01]  /*8d00*/  SHF.R.S32.HI R21, RZ, 0x1f, R22 ;  /* 0x0000001fff157819 */ /* 0x001fe20000011416 */
        /* <DEDUP_REMOVED lines=26> */
.L_x_1000:
        /* <DEDUP_REMOVED lines=21> */
.L_x_1002:
[----:B------:R-:W-:Y:S05]  /*9000*/  BSYNC.RECONVERGENT B0 ;  /* 0x0000000000007941 */ /* 0x000fea0003800200 */
.L_x_1001:
[----:B------:R-:W-:Y:S01]  /*9010*/  FMUL.FTZ R31, R31, UR21 ;  /* 0x000000151f1f7c20 */ /* 0x000fe20008410000 */
[----:B------:R-:W-:Y:S01]  /*9020*/  FADD.FTZ R34, R34, -UR20 ;  /* 0x8000001422227e21 */ /* 0x000fe20008010000 */
[--C-:B------:R-:W-:Y:S02]  /*9030*/  HADD2.F32 R16, -RZ, R15.reuse.H0_H0 ;  /* 0x2000000fff107230 */ /* 0x100fe40000004100 */
[----:B------:R-:W-:Y:S02]  /*9040*/  HADD2.F32 R17, -RZ, R15.H1_H1 ;  /* 0x3000000fff117230 */ /* 0x000fe40000004100 */
[----:B------:R-:W-:Y:S01]  /*9050*/  FFMA.FTZ R30, R31, UR11, R20 ;  /* 0x0000000b1f1e7c23 */ /* 0x000fe20008010014 */
[----:B------:R-:W-:Y:S01]  /*9060*/  FMUL.FTZ R29, R34, UR21 ;  /* 0x00000015221d7c20 */ /* 0x000fe20008410000 */
        /* <DEDUP_REMOVED lines=19> */
.L_x_1003:
        /* <DEDUP_REMOVED lines=21> */
.L_x_1005:
[----:B------:R-:W-:Y:S05]  /*92f0*/  BSYNC.RECONVERGENT B0 ;  /* 0x0000000000007941 */ /* 0x000fea0003800200 */
.L_x_1004:
        /* <DEDUP_REMOVED lines=35> */
.L_x_1006:
        /* <DEDUP_REMOVED lines=21> */
.L_x_1008:
[----:B------:R-:W-:Y:S05]  /*9680*/  BSYNC.RECONVERGENT B0 ;  /* 0x0000000000007941 */ /* 0x000fea0003800200 */
.L_x_1007:
[----:B------:R-:W-:Y:S01]  /*9690*/  FMUL.FTZ R19, R28, UR21 ;  /* 0x000000151c137c20 */ /* 0x000fe20008410000 */
[----:B------:R-:W-:Y:S01]  /*96a0*/  FADD.FTZ R8, R8, -UR20 ;  /* 0x8000001408087e21 */ /* 0x000fe20008010000 */
[--C-:B------:R-:W-:Y:S02]  /*96b0*/  HADD2.F32 R4, -RZ, R10.reuse.H0_H0 ;  /* 0x2000000aff047230 */ /* 0x100fe40000004100 */
[----:B0-----:R-:W-:Y:S02]  /*96c0*/  HADD2.F32 R17, -RZ, R10.H1_H1 ;  /* 0x3000000aff117230 */ /* 0x001fe40000004100 */
        /* <DEDUP_REMOVED lines=21> */
.L_x_1009:
        /* <DEDUP_REMOVED lines=21> */
.L_x_1011:
[----:B------:R-:W-:Y:S05]  /*9970*/  BSYNC.RECONVERGENT B0 ;  /* 0x0000000000007941 */ /* 0x000fea0003800200 */
.L_x_1010:
        /* <DEDUP_REMOVED lines=10> */
[----:B------:R-:W-:Y:S01]  /*9a20*/  ISETP.GE.AND.EX P0, PT, R27, UR13, PT, P0 ;  /* 0x0000000d1b007c0c */ /* 0x000fe2000bf06300 */
[--C-:B------:R-:W-:Y:S01]  /*9a30*/  HADD2.F32 R10, -RZ, R14.reuse.H0_H0 ;  /* 0x2000000eff0a7230 */ /* 0x100fe20000004100 */
[----:B------:R-:W-:Y:S01]  /*9a40*/  ISETP.GE.AND.EX P1, PT, R6, UR13, PT, P1 ;  /* 0x0000000d06007c0c */ /* 0x000fe2000bf26310 */
[----:B------:R-:W-:-:S02]  /*9a50*/  HADD2.F32 R15, -RZ, R14.H1_H1 ;  /* 0x3000000eff0f7230 */ /* 0x000fc40000004100 */
        /* <DEDUP_REMOVED lines=21> */
.L_x_1012:
        /* <DEDUP_REMOVED lines=21> */
.L_x_1014:
[----:B------:R-:W-:Y:S05]  /*9d00*/  BSYNC.RECONVERGENT B0 ;  /* 0x0000000000007941 */ /* 0x000fea0003800200 */
.L_x_1013:
        /* <DEDUP_REMOVED lines=25> */
.L_x_1015:
        /* <DEDUP_REMOVED lines=24> */
.L_x_1017:
[----:B------:R-:W-:Y:S05]  /*a020*/  BSYNC.RECONVERGENT B0 ;  /* 0x0000000000007941 */ /* 0x000fea0003800200 */
.L_x_1016:
[----:B0-----:R-:W-:Y:S01]  /*a030*/  FMUL.FTZ R15, R10, UR21 ;  /* 0x000000150a0f7c20 */ /* 0x001fe20008410000 */
[----:B------:R-:W-:Y:S01]  /*a040*/  FMUL.FTZ R17, R66, UR21 ;  /* 0x0000001542117c20 */ /* 0x000fe20008410000 */
[--C-:B------:R-:W-:Y:S01]  /*a050*/  HADD2.F32 R4, -RZ, R65.reuse.H0_H0 ;  /* 0x20000041ff047230 */ /* 0x100fe20000004100 */
[----:B------:R-:W-:Y:S01]  /*a060*/  ISETP.GE.U32.AND P0, PT, R8, UR12, PT ;  /* 0x0000000c08007c0c */ /* 0x000fe2000bf06070 */
[----:B------:R-:W-:Y:S01]  /*a070*/  FFMA.FTZ R18, R15, UR11, R20 ;  /* 0x0000000b0f127c23 */ /* 0x000fe20008010014 */
        /* <DEDUP_REMOVED lines=22> */
.L_x_1018:
        /* <DEDUP_REMOVED lines=18> */
.L_x_1020:
[----:B------:R-:W-:Y:S05]  /*a300*/  BSYNC.RECONVERGENT B0 ;  /* 0x0000000000007941 */ /* 0x000fea0003800200 */
.L_x_1019:
[----:B------:R-:W-:Y:S01]  /*a310*/  UIADD3 UR10, UPT, UPT, UR18, UR10, URZ ;  /* 0x0000000a120a7290 */ /* 0x000fe2000fffe0ff */
[----:B------:R-:W-:-:S03]  /*a320*/  IADD3 R43, PT, PT, R43, 0x1, RZ ;  /* 0x000000012b2b7810 */ /* 0x000fc60007ffe0ff */
[----:B------:R-:W-:-:S09]  /*a330*/  UISETP.GE.AND UP0, UPT, UR10, UR5, UPT ;  /* 0x000000050a00728c */ /* 0x000fd2000bf06270 */
[----:B------:R-:W-:Y:S05]  /*a340*/  BRA.U !UP0, `(.L_x_1021) ;  /* 0xffffff5d08c87547 */ /* 0x000fea000b83ffff */
.L_x_954:
        /* <DEDUP_REMOVED lines=19> */
.L_x_1023:
[----:B------:R-:W-:Y:S05]  /*a480*/  BSYNC.RECONVERGENT B0 ;  /* 0x0000000000007941 */ /* 0x000fea0003800200 */
.L_x_1022:
[----:B------:R-:W-:Y:S05]  /*a490*/  @P0 EXIT ;  /* 0x000000000000094d */ /* 0x000fea0003800000 */
[----:B------:R-:W-:Y:S05]  /*a4a0*/  @P2 BRA `(.L_x_1024) ;  /* 0x0000000000202947 */ /* 0x000fea0003800000 */
[----:B------:R-:W-:-:S05]  /*a4b0*/  IMAD R4, R6, R7, RZ ;  /* 0x0000000706047224 */ /* 0x000fca00078e02ff */
[----:B------:R-:W-:-:S13]  /*a4c0*/  ISETP.NE.AND P0, PT, R4, -0x1, PT ;  /* 0xffffffff0400780c */ /* 0x000fda0003f05270 */
[----:B------:R-:W-:Y:S05]  /*a4d0*/  @!P0 BRA `(.L_x_1024) ;  /* 0x0000000000148947 */ /* 0x000fea0003800000 */
.L_x_1025:
[----:B-1----:R-:W2:Y:S04]  /*a4e0*/  LDG.E.STRONG.GPU R5, desc[UR16][R2.64] ;  /* 0x0000001002057981 */ /* 0x002ea8000c1ef900 */
[----:B--2---:R-:W-:Y:S01]  /*a4f0*/  CCTL.IVALL ;  /* 0x00000000ff00798f */ /* 0x004fe20002000000 */
[----:B------:R-:W-:Y:S05]  /*a500*/  YIELD ;  /* 0x0000000000007946 */ /* 0x000fea0003800000 */
[----:B------:R-:W-:-:S13]  /*a510*/  ISETP.NE.AND P0, PT, R5, R4, PT ;  /* 0x000000040500720c */ /* 0x000fda0003f05270 */
[----:B------:R-:W-:Y:S05]  /*a520*/  @P0 BRA `(.L_x_1025) ;  /* 0xfffffffc00ec0947 */ /* 0x000fea000383ffff */
.L_x_1024:
        /* <DEDUP_REMOVED lines=46> */
[----:B------:R-:W-:Y:S01]  /*a810*/  IADD3 R0, P3, PT, R5, R0, RZ ;  /* 0x0000000005007210 */ /* 0x000fe20007f7e0ff */
[----:B------:R-:W-:Y:S01]  /*a820*/  IMAD.WIDE.U32 R4, R12, 0x4, RZ ;  /* 0x000000040c047825 */ /* 0x000fe200078e00ff */
[C---:B-1----:R-:W-:Y:S02]  /*a830*/  IADD3 R24, P1, PT, R20.reuse, UR4, RZ ;  /* 0x0000000414187c10 */ /* 0x042fe4000ff3e0ff */
[----:B------:R-:W-:Y:S02]  /*a840*/  SHF.L.U64.HI R30, R3, 0x2, R2 ;  /* 0x00000002031e7819 */ /* 0x000fe40000010202 */
[----:B--2---:R-:W-:-:S02]  /*a850*/  IADD3 R22, P2, PT, R20, UR6, RZ ;  /* 0x0000000614167c10 */ /* 0x004fc4000ff5e0ff */
[C---:B------:R-:W-:Y:S02]  /*a860*/  IADD3.X R25, PT, PT, R21.reuse, UR5, RZ, P1, !PT ;  /* 0x0000000515197c10 */ /* 0x040fe40008ffe4ff */
[C---:B------:R-:W-:Y:S02]  /*a870*/  IADD3.X R23, PT, PT, R21.reuse, UR7, RZ, P2, !PT ;  /* 0x0000000715177c10 */ /* 0x040fe400097fe4ff */
[----:B---3--:R-:W-:Y:S02]  /*a880*/  IADD3 R20, P1, PT, R20, UR8, RZ ;  /* 0x0000000814147c10 */ /* 0x008fe4000ff3e0ff */
[----:B------:R-:W-:Y:S02]  /*a890*/  IADD3 R16, P2, PT, RZ, -R16, RZ ;  /* 0x80000010ff107210 */ /* 0x000fe40007f5e0ff */
[----:B------:R-:W-:Y:S02]  /*a8a0*/  IADD3.X R21, PT, PT, R21, UR9, RZ, P1, !PT ;  /* 0x0000000915157c10 */ /* 0x000fe40008ffe4ff */
[----:B------:R-:W-:-:S02]  /*a8b0*/  SHF.L.U64.HI R26, R27, 0x2, R32 ;  /* 0x000000021b1a7819 */ /* 0x000fc40000010220 */
[----:B------:R-:W-:Y:S02]  /*a8c0*/  IADD3 R28, PT, PT, R5, R7, RZ ;  /* 0x00000007051c7210 */ /* 0x000fe40007ffe0ff */
[----:B------:R-:W-:Y:S02]  /*a8d0*/  IADD3.X R18, PT, PT, RZ, -0x1, RZ, P2, !PT ;  /* 0xffffffffff127810 */ /* 0x000fe400017fe4ff */
[----:B------:R-:W-:-:S07]  /*a8e0*/  IADD3.X R31, PT, PT, RZ, R31, RZ, P3, !PT ;  /* 0x0000001fff1f7210 */ /* 0x000fce0001ffe4ff */
.L_x_1028:
[-C--:B-1----:R-:W-:Y:S02]  /*a8f0*/  LEA R8, P1, R3, R24.reuse, 0x2 ;  /* 0x0000001803087211 */ /* 0x082fe400078210ff */
[----:B0-----:R-:W-:Y:S02]  /*a900*/  LEA R14, P3, R27, R24, 0x2 ;  /* 0x000000181b0e7211 */ /* 0x001fe400078610ff */
        /* <DEDUP_REMOVED lines=29> */
.L_x_1027:
[----:B------:R-:W-:Y:S05]  /*aae0*/  BSYNC.RECONVERGENT B0 ;  /* 0x0000000000007941 */ /* 0x000fea0003800200 */
.L_x_1026:
[----:B------:R-:W-:Y:S05]  /*aaf0*/  @!P0 EXIT ;  /* 0x000000000000894d */ /* 0x000fea0003800000 */
[C---:B------:R-:W-:Y:S01]  /*ab00*/  SHF.L.U64.HI R13, R12.reuse, 0x2, R13 ;  /* 0x000000020c0d7819 */ /* 0x040fe2000001020d */
[----:B------:R-:W2:Y:S01]  /*ab10*/  LDCU.64 UR4, c[0x0][0x3d8] ;  /* 0x00007b00ff0477ac */ /* 0x000ea20008000a00 */
[----:B-1----:R-:W-:Y:S02]  /*ab20*/  SHF.L.U32 R19, R12, 0x2, RZ ;  /* 0x000000020c137819 */ /* 0x002fe400000006ff */
[C---:B------:R-:W-:Y:S01]  /*ab30*/  SHF.L.U64.HI R21, R27.reuse, 0x2, R32 ;  /* 0x000000021b157819 */ /* 0x040fe20000010220 */
[----:B------:R-:W1:Y:S01]  /*ab40*/  LDCU.64 UR6, c[0x0][0x388] ;  /* 0x00007100ff0677ac */ /* 0x000e620008000a00 */
[----:B------:R-:W-:Y:S02]  /*ab50*/  SHF.L.U32 R23, R27, 0x2, RZ ;  /* 0x000000021b177819 */ /* 0x000fe400000006ff */
[C---:B0-----:R-:W-:Y:S01]  /*ab60*/  SHF.L.U64.HI R15, R3.reuse, 0x2, R2 ;  /* 0x00000002030f7819 */ /* 0x041fe20000010202 */
[----:B------:R-:W0:Y:S01]  /*ab70*/  LDCU.64 UR8, c[0x0][0x390] ;  /* 0x00007200ff0877ac */ /* 0x000e220008000a00 */
[----:B------:R-:W-:-:S07]  /*ab80*/  SHF.L.U32 R17, R3, 0x2, RZ ;  /* 0x0000000203117819 */ /* 0x000fce00000006ff */
.L_x_1029:
[C---:B------:R-:W-:Y:S02]  /*ab90*/  SHF.L.U32 R20, R0.reuse, 0x2, RZ ;  /* 0x0000000200147819 */ /* 0x040fe400000006ff */
[----:B------:R-:W-:Y:S02]  /*aba0*/  SHF.L.U64.HI R22, R0, 0x2, R31 ;  /* 0x0000000200167819 */ /* 0x000fe4000001021f */
[----:B--2---:R-:W-:-:S04]  /*abb0*/  IADD3 R4, P0, PT, R20, UR4, RZ ;  /* 0x0000000414047c10 */ /* 0x004fc8000ff1e0ff */
[----:B------:R-:W-:Y:S02]  /*abc0*/  IADD3.X R5, PT, PT, R22, UR5, RZ, P0, !PT ;  /* 0x0000000516057c10 */ /* 0x000fe400087fe4ff */
[C---:B------:R-:W-:Y:S02]  /*abd0*/  IADD3 R6, P0, PT, R4.reuse, R17, RZ ;  /* 0x0000001104067210 */ /* 0x040fe40007f1e0ff */
[C---:B---3--:R-:W-:Y:S02]  /*abe0*/  IADD3 R24, P2, PT, R4.reuse, R23, RZ ;  /* 0x0000001704187210 */ /* 0x048fe40007f5e0ff */
[C---:B------:R-:W-:Y:S02]  /*abf0*/  IADD3.X R7, PT, PT, R5.reuse, R15, RZ, P0, !PT ;  /* 0x0000000f05077210 */ /* 0x040fe400007fe4ff */
[----:B------:R-:W-:Y:S02]  /*ac00*/  IADD3 R10, P1, PT, R4, R19, RZ ;  /* 0x00000013040a7210 */ /* 0x000fe40007f3e0ff */
[C---:B------:R-:W-:Y:S01]  /*ac10*/  IADD3.X R25, PT, PT, R5.reuse, R21, RZ, P2, !PT ;  /* 0x0000001505197210 */ /* 0x040fe200017fe4ff */
[----:B------:R-:W2:Y:S01]  /*ac20*/  LDG.E R4, desc[UR16][R4.64] ;  /* 0x0000001004047981 */ /* 0x000ea2000c1e1900 */
[----:B------:R-:W-:-:S03]  /*ac30*/  IADD3.X R11, PT, PT, R5, R13, RZ, P1, !PT ;  /* 0x0000000d050b7210 */ /* 0x000fc60000ffe4ff */
[----:B------:R-:W2:Y:S04]  /*ac40*/  LDG.E R7, desc[UR16][R6.64] ;  /* 0x0000001006077981 */ /* 0x000ea8000c1e1900 */
[----:B------:R-:W3:Y:S04]  /*ac50*/  LDG.E R10, desc[UR16][R10.64] ;  /* 0x000000100a0a7981 */ /* 0x000ee8000c1e1900 */
[----:B------:R-:W3:Y:S01]  /*ac60*/  LDG.E R25, desc[UR16][R24.64] ;  /* 0x0000001018197981 */ /* 0x000ee2000c1e1900 */
[----:B------:R-:W-:Y:S02]  /*ac70*/  LOP3.LUT R8, R20, 0xfffffffc, RZ, 0xc0, !PT ;  /* 0xfffffffc14087812 */ /* 0x000fe400078ec0ff */
[----:B------:R-:W-:-:S02]  /*ac80*/  LOP3.LUT R9, R22, 0x1, RZ, 0xc0, !PT ;  /* 0x0000000116097812 */ /* 0x000fc400078ec0ff */
[----:B-1----:R-:W-:-:S04]  /*ac90*/  IADD3 R26, P0, PT, R8, UR6, RZ ;  /* 0x00000006081a7c10 */ /* 0x002fc8000ff1e0ff */
[C---:B------:R-:W-:Y:S02]  /*aca0*/  IADD3.X R27, PT, PT, R9.reuse, UR7, RZ, P0, !PT ;  /* 0x00000007091b7c10 */ /* 0x040fe400087fe4ff */
[C---:B0-----:R-:W-:Y:S02]  /*acb0*/  IADD3 R28, P0, PT, R8.reuse, UR8, RZ ;  /* 0x00000008081c7c10 */ /* 0x041fe4000ff1e0ff */
[----:B------:R-:W-:Y:S02]  /*acc0*/  IADD3 R8, P1, PT, R8, UR4, RZ ;  /* 0x0000000408087c10 */ /* 0x000fe4000ff3e0ff */
[----:B------:R-:W-:Y:S02]  /*acd0*/  IADD3.X R29, PT, PT, R9, UR9, RZ, P0, !PT ;  /* 0x00000009091d7c10 */ /* 0x000fe400087fe4ff */
[----:B--2---:R-:W-:Y:S02]  /*ace0*/  F2FP.BF16.F32.PACK_AB R31, R7, R4 ;  /* 0x00000004071f723e */ /* 0x004fe400000010ff */
[----:B------:R-:W-:-:S04]  /*acf0*/  LOP3.LUT R4, R22, 0x3, RZ, 0xc0, !PT ;  /* 0x0000000316047812 */ /* 0x000fc800078ec0ff */
        /* <DEDUP_REMOVED lines=64> */
.L_x_1030:
        /* <DEDUP_REMOVED lines=16> */
.L_x_3423:


//--------------------- .text._Z35group_norm_nhwc_bwd_one_pass_kernelI11Fp16IOFp16WLi64ELi8ELi128EEv26Group_norm_nhwc_bwd_params --------------------------
	.section	.text._Z35group_norm_nhwc_bwd_one_pass_kernelI11Fp16IOFp16WLi64ELi8ELi128EEv26Group_norm_nhwc_bwd_params,"ax",@progbits
	.align	128
        .global         _Z35group_norm_nhwc_bwd_one_pass_kernelI11Fp16IOFp16WLi64ELi8ELi128EEv26Group_norm_nhwc_bwd_params
        .type           _Z35group_norm_nhwc_bwd_one_pass_kernelI11Fp16IOFp16WLi64ELi8ELi128EEv26Group_norm_nhwc_bwd_params,@function
        .size           _Z35group_norm_nhwc_bwd_one_pass_kernelI11Fp16IOFp16WLi64ELi8ELi128EEv26Group_norm_nhwc_bwd_params,(.L_x_3424 - _Z35group_norm_nhwc_bwd_one_pass_kernelI11Fp16IOFp16WLi64ELi8ELi128EEv26Group_norm_nhwc_bwd_params)
        .other          _Z35group_norm_nhwc_bwd_one_pass_kernelI11Fp16IOFp16WLi64ELi8ELi128EEv26Group_norm_nhwc_bwd_params,@"STO_CUDA_ENTRY STV_DEFAULT"
_Z35group_norm_nhwc_bwd_one_pass_kernelI11Fp16IOFp16WLi64ELi8ELi128EEv26Group_norm_nhwc_bwd_params:
.text._Z35group_norm_nhwc_bwd_one_pass_kernelI11Fp16IOFp16WLi64ELi8ELi128EEv26Group_norm_nhwc_bwd_params:
        /* <DEDUP_REMOVED lines=38> */
.L_x_1056:
        /* <DEDUP_REMOVED lines=109> */
[----:B---3--:R-:W-:Y:S02]  /*0930*/  @P2 HADD2.F32 R21, -RZ, R2.H0_H0 ;  /* 0x20000002ff152230 */ /* 0x008fe40000004100 */
[----:B----4-:R-:W-:Y:S02]  /*0940*/  HADD2.F32 R2, -RZ, R4.H0_H0 ;  /* 0x20000004ff027230 */ /* 0x010fe40000004100 */
[----:B------:R-:W-:Y:S02]  /*0950*/  @P2 HADD2.F32 R23, -RZ, R14.H0_H0 ;  /* 0x2000000eff172230 */ /* 0x000fe40000004100 */
[----:B------:R-:W-:Y:S01]  /*0960*/  HADD2.F32 R4, -RZ, R12.H0_H0 ;  /* 0x2000000cff047230 */ /* 0x000fe20000004100 */
        /* <DEDUP_REMOVED lines=38> */
.L_x_1032:
        /* <DEDUP_REMOVED lines=72> */
.L_x_1033:
        /* <DEDUP_REMOVED lines=34> */
.L_x_1035:
[----:B------:R-:W-:Y:S05]  /*1270*/  BSYNC.RECONVERGENT B0 ;  /* 0x0000000000007941 */ /* 0x000fea0003800200 */
.L_x_1034:
        /* <DEDUP_REMOVED lines=15> */
.L_x_1037:
[----:B------:R-:W-:Y:S05]  /*1370*/  BSYNC.RECONVERGENT B0 ;  /* 0x0000000000007941 */ /* 0x000fea0003800200 */
.L_x_1036:
        /* <DEDUP_REMOVED lines=158> */
.L_x_1039:
[----:B------:R-:W-:Y:S05]  /*1d60*/  BSYNC.RECONVERGENT B0 ;  /* 0x0000000000007941 */ /* 0x000fea0003800200 */
.L_x_1038:
        /* <DEDUP_REMOVED lines=28> */
.L_x_1041:
[----:B------:R-:W-:Y:S05]  /*1f30*/  BSYNC.RECONVERGENT B0 ;  /* 0x0000000000007941 */ /* 0x000fea0003800200 */
.L_x_1040:
        /* <DEDUP_REMOVED lines=30> */
.L_x_1044:
[----:B----4-:R-:W4:Y:S04]  /*2120*/  LDG.E.STRONG.GPU R8, desc[UR18][R10.64] ;  /* 0x000000120a087981 */ /* 0x010f28000c1ef900 */
[----:B----4-:R-:W-:Y:S01]  /*2130*/  CCTL.IVALL ;  /* 0x00000000ff00798f */ /* 0x010fe20002000000 */
[----:B------:R-:W-:Y:S05]  /*2140*/  YIELD ;  /* 0x0000000000007946 */ /* 0x000fea0003800000 */
[----:B------:R-:W-:-:S13]  /*2150*/  ISETP.NE.AND P1, PT, R8, R15, PT ;  /* 0x0000000f0800720c */ /* 0x000fda0003f25270 */
[----:B------:R-:W-:Y:S05]  /*2160*/  @P1 BRA `(.L_x_1044) ;  /* 0xfffffffc00ec1947 */ /* 0x000fea000383ffff */
.L_x_1043:
        /* <DEDUP_REMOVED lines=14> */
.L_x_1046:
        /* <DEDUP_REMOVED lines=84> */
.L_x_1045:
        /* <DEDUP_REMOVED lines=41> */
.L_x_1047:
        /* <DEDUP_REMOVED lines=22> */
.L_x_1048:
        /* <DEDUP_REMOVED lines=11> */
.L_x_1049:
[----:B------:R-:W-:Y:S05]  /*2c30*/  BSYNC.RECONVERGENT B0 ;  /* 0x0000000000007941 */ /* 0x000fea0003800200 */
.L_x_1042:
        /* <DEDUP_REMOVED lines=40> */
.L_x_1050:
        /* <DEDUP_REMOVED lines=20> */
.L_x_1052:
[----:B------:R-:W-:Y:S05]  /*3000*/  BSYNC.RECONVERGENT B0 ;  /* 0x0000000000007941 */ /* 0x000fea0003800200 */
.L_x_1051:
        /* <DEDUP_REMOVED lines=24> */
.L_x_1053:
        /* <DEDUP_REMOVED lines=22> */
.L_x_1055:
[----:B------:R-:W-:Y:S05]  /*32f0*/  BSYNC.RECONVERGENT B0 ;  /* 0x0000000000007941 */ /* 0x000fea0003800200 */
.L_x_1054:
[----:B------:R-:W-:Y:S02]  /*3300*/  UIADD3 UR11, UPT, UPT, UR21, UR11, URZ ;  /* 0x0000000b150b7290 */ /* 0x000fe4000fffe0ff */
[----:B------:R-:W-:Y:S02]  /*3310*/  UIADD3 UR4, UPT, UPT, UR4, 0x1, URZ ;  /* 0x0000000104047890 */ /* 0x000fe4000fffe0ff */
[----:B------:R-:W-:-:S09]  /*3320*/  UISETP.GE.AND UP1, UPT, UR11, UR6, UPT ;  /* 0x000000060b00728c */ /* 0x000fd2000bf26270 */
[----:B------:R-:W-:Y:S05]  /*3330*/  BRA.U !UP1, `(.L_x_1056) ;  /* 0xffffffcd09c87547 */ /* 0x000fea000b83ffff */
.L_x_1031:
        /* <DEDUP_REMOVED lines=19> */
.L_x_1058:
[----:B------:R-:W-:Y:S05]  /*3470*/  BSYNC.RECONVERGENT B0 ;  /* 0x0000000000007941 */ /* 0x000fea0003800200 */
.L_x_1057:
[----:B------:R-:W-:Y:S05]  /*3480*/  @P0 EXIT ;  /* 0x000000000000094d */ /* 0x000fea0003800000 */
[----:B------:R-:W-:Y:S05]  /*3490*/  @P2 BRA `(.L_x_1059) ;  /* 0x0000000000202947 */ /* 0x000fea0003800000 */
[----:B------:R-:W-:-:S05]  /*34a0*/  IMAD R0, R4, R7, RZ ;  /* 0x0000000704007224 */ /* 0x000fca00078e02ff */
[----:B------:R-:W-:-:S13]  /*34b0*/  ISETP.NE.AND P0, PT, R0, -0x1, PT ;  /* 0xffffffff0000780c */ /* 0x000fda0003f05270 */
[----:B------:R-:W-:Y:S05]  /*34c0*/  @!P0 BRA `(.L_x_1059) ;  /* 0x0000000000148947 */ /* 0x000fea0003800000 */
.L_x_1060:
[----:B0-----:R-:W3:Y:S04]  /*34d0*/  LDG.E.STRONG.GPU R5, desc[UR18][R2.64] ;  /* 0x0000001202057981 */ /* 0x001ee8000c1ef900 */
[----:B---3--:R-:W-:Y:S01]  /*34e0*/  CCTL.IVALL ;  /* 0x00000000ff00798f */ /* 0x008fe20002000000 */
[----:B------:R-:W-:Y:S05]  /*34f0*/  YIELD ;  /* 0x0000000000007946 */ /* 0x000fea0003800000 */
[----:B------:R-:W-:-:S13]  /*3500*/  ISETP.NE.AND P0, PT, R5, R0, PT ;  /* 0x000000000500720c */ /* 0x000fda0003f05270 */
[----:B------:R-:W-:Y:S05]  /*3510*/  @P0 BRA `(.L_x_1060) ;  /* 0xfffffffc00ec0947 */ /* 0x000fea000383ffff */
.L_x_1059:
        /* <DEDUP_REMOVED lines=60> */
.L_x_1063:
        /* <DEDUP_REMOVED lines=29> */
.L_x_1062:
[----:B------:R-:W-:Y:S05]  /*3ab0*/  BSYNC.RECONVERGENT B0 ;  /* 0x0000000000007941 */ /* 0x000fea0003800200 */
.L_x_1061:
        /* <DEDUP_REMOVED lines=10> */
.L_x_1064:
        /* <DEDUP_REMOVED lines=21> */
[----:B-----5:R-:W-:Y:S02]  /*3cb0*/  F2FP.F16.F32.PACK_AB R31, R7, R4 ;  /* 0x00000004071f723e */ /* 0x020fe400000000ff */
[----:B------:R-:W-:-:S04]  /*3cc0*/  IADD3 R4, P1, PT, R12, UR4, RZ ;  /* 0x000000040c047c10 */ /* 0x000fc8000ff3e0ff */
[----:B------:R-:W-:Y:S02]  /*3cd0*/  IADD3.X R5, PT, PT, R5, UR5, RZ, P1, !PT ;  /* 0x0000000505057c10 */ /* 0x000fe40008ffe4ff */
[----:B------:R-:W-:Y:S02]  /*3ce0*/  F2FP.F16.F32.PACK_AB R33, R11, R8 ;  /* 0x000000080b21723e */ /* 0x000fe400000000ff */
        /* <DEDUP_REMOVED lines=57> */
[----:B----4-:R-:W-:-:S03]  /*4080*/  F2FP.F16.F32.PACK_AB R5, R9, R6 ;  /* 0x000000060905723e */ /* 0x010fc600000000ff */
[----:B------:R1:W-:Y:S04]  /*4090*/  STG.E desc[UR18][R30.64], R11 ;  /* 0x0000000b1e007986 */ /* 0x0003e8000c101912 */
[----:B------:R1:W-:Y:S02]  /*40a0*/  STG.E desc[UR18][R28.64], R5 ;  /* 0x000000051c007986 */ /* 0x0003e4000c101912 */
[----:B------:R-:W-:Y:S05]  /*40b0*/  @P0 BRA `(.L_x_1064) ;  /* 0xfffffff800a80947 */ /* 0x000fea000383ffff */
[----:B------:R-:W-:Y:S05]  /*40c0*/  EXIT ;  /* 0x000000000000794d */ /* 0x000fea0003800000 */
.L_x_1065:
        /* <DEDUP_REMOVED lines=11> */
.L_x_3424:


//--------------------- .text._Z35group_norm_nhwc_bwd_one_pass_kernelI11Fp16IOFp16WLi128ELi8ELi128EEv26Group_norm_nhwc_bwd_params --------------------------
	.section	.text._Z35group_norm_nhwc_bwd_one_pass_kernelI11Fp16IOFp16WLi128ELi8ELi128EEv26Group_norm_nhwc_bwd_params,"ax",@progbits
	.align	128
        .global         _Z35group_norm_nhwc_bwd_one_pass_kernelI11Fp16IOFp16WLi128ELi8ELi128EEv26Group_norm_nhwc_bwd_params
        .type           _Z35group_norm_nhwc_bwd_one_pass_kernelI11Fp16IOFp16WLi128ELi8ELi128EEv26Group_norm_nhwc_bwd_params,@function
        .size           _Z35group_norm_nhwc_bwd_one_pass_kernelI11Fp16IOFp16WLi128ELi8ELi128EEv26Group_norm_nhwc_bwd_params,(.L_x_3425 - _Z35group_norm_nhwc_bwd_one_pass_kernelI11Fp16IOFp16WLi128ELi8ELi128EEv26Group_norm_nhwc_bwd_params)
        .other          _Z35group_norm_nhwc_bwd_one_pass_kernelI11Fp16IOFp16WLi128ELi8ELi128EEv26Group_norm_nhwc_bwd_params,@"STO_CUDA_ENTRY STV_DEFAULT"
_Z35group_norm_nhwc_bwd_one_pass_kernelI11Fp16IOFp16WLi128ELi8ELi128EEv26Group_norm_nhwc_bwd_params:
.text._Z35group_norm_nhwc_bwd_one_pass_kernelI11Fp16IOFp16WLi128ELi8ELi128EEv26Group_norm_nhwc_bwd_params:
        /* <DEDUP_REMOVED lines=36> */
.L_x_1097:
        /* <DEDUP_REMOVED lines=151> */
[----:B--2---:R-:W-:Y:S02]  /*0bb0*/  @P4 HADD2.F32 R35, -RZ, R21.H0_H0 ;  /* 0x20000015ff234230 */ /* 0x004fe40000004100 */
        /* <DEDUP_REMOVED lines=77> */
.L_x_1067:
        /* <DEDUP_REMOVED lines=144> */
.L_x_1068:
        /* <DEDUP_REMOVED lines=35> */
.L_x_1070:
[----:B------:R-:W-:Y:S05]  /*1bc0*/  BSYNC.RECONVERGENT B0 ;  /* 0x0000000000007941 */ /* 0x000fea0003800200 */
.L_x_1069:
        /* <DEDUP_REMOVED lines=15> */
.L_x_1072:
[----:B------:R-:W-:Y:S05]  /*1cc0*/  BSYNC.RECONVERGENT B0 ;  /* 0x0000000000007941 */ /* 0x000fea0003800200 */
.L_x_1071:
        /* <DEDUP_REMOVED lines=158> */
.L_x_1074:
[----:B------:R-:W-:Y:S05]  /*26b0*/  BSYNC.RECONVERGENT B0 ;  /* 0x0000000000007941 */ /* 0x000fea0003800200 */
.L_x_1073:
        /* <DEDUP_REMOVED lines=28> */
.L_x_1076:
[----:B------:R-:W-:Y:S05]  /*2880*/  BSYNC.RECONVERGENT B0 ;  /* 0x0000000000007941 */ /* 0x000fea0003800200 */
.L_x_1075:
        /* <DEDUP_REMOVED lines=30> */
.L_x_1079:
[----:B----4-:R-:W2:Y:S04]  /*2a70*/  LDG.E.STRONG.GPU R12, desc[UR16][R14.64] ;  /* 0x000000100e0c7981 */ /* 0x010ea8000c1ef900 */
[----:B--2---:R-:W-:Y:S01]  /*2a80*/  CCTL.IVALL ;  /* 0x00000000ff00798f */ /* 0x004fe20002000000 */
[----:B------:R-:W-:Y:S05]  /*2a90*/  YIELD ;  /* 0x0000000000007946 */ /* 0x000fea0003800000 */
[----:B------:R-:W-:-:S13]  /*2aa0*/  ISETP.NE.AND P1, PT, R12, R19, PT ;  /* 0x000000130c00720c */ /* 0x000fda0003f25270 */
[----:B------:R-:W-:Y:S05]  /*2ab0*/  @P1 BRA `(.L_x_1079) ;  /* 0xfffffffc00ec1947 */ /* 0x000fea000383ffff */
.L_x_1078:
        /* <DEDUP_REMOVED lines=14> */
.L_x_1081:
        /* <DEDUP_REMOVED lines=84> */
.L_x_1080:
        /* <DEDUP_REMOVED lines=43> */
.L_x_1082:
        /* <DEDUP_REMOVED lines=23> */
.L_x_1083:
        /* <DEDUP_REMOVED lines=11> */
.L_x_1084:
[----:B------:R-:W-:Y:S05]  /*35b0*/  BSYNC.RECONVERGENT B0 ;  /* 0x0000000000007941 */ /* 0x000fea0003800200 */
.L_x_1077:
        /* <DEDUP_REMOVED lines=38> */
.L_x_1085:
        /* <DEDUP_REMOVED lines=20> */
.L_x_1087:
[----:B------:R-:W-:Y:S05]  /*3960*/  BSYNC.RECONVERGENT B0 ;  /* 0x0000000000007941 */ /* 0x000fea0003800200 */
.L_x_1086:
        /* <DEDUP_REMOVED lines=50> */
.L_x_1088:
        /* <DEDUP_REMOVED lines=18> */
.L_x_1090:
[----:B------:R-:W-:Y:S05]  /*3db0*/  BSYNC.RECONVERGENT B0 ;  /* 0x0000000000007941 */ /* 0x000fea0003800200 */
.L_x_1089:
        /* <DEDUP_REMOVED lines=21> */
.L_x_1091:
        /* <DEDUP_REMOVED lines=18> */
.L_x_1093:
[----:B------:R-:W-:Y:S05]  /*4030*/  BSYNC.RECONVERGENT B0 ;  /* 0x0000000000007941 */ /* 0x000fea0003800200 */
.L_x_1092:
        /* <DEDUP_REMOVED lines=21> */
.L_x_1094:
        /* <DEDUP_REMOVED lines=18> */
.L_x_1096:
[----:B------:R-:W-:Y:S05]  /*42b0*/  BSYNC.RECONVERGENT B0 ;  /* 0x0000000000007941 */ /* 0x000fea0003800200 */
.L_x_1095:
[----:B------:R-:W-:Y:S02]  /*42c0*/  UIADD3 UR10, UPT, UPT, UR18, UR10, URZ ;  /* 0x0000000a120a7290 */ /* 0x000fe4000fffe0ff */
[----:B------:R-:W-:Y:S02]  /*42d0*/  UIADD3 UR4, UPT, UPT, UR4, 0x1, URZ ;  /* 0x0000000104047890 */ /* 0x000fe4000fffe0ff */
[----:B------:R-:W-:-:S09]  /*42e0*/  UISETP.GE.AND UP0, UPT, UR10, UR8, UPT ;  /* 0x000000080a00728c */ /* 0x000fd2000bf06270 */
[----:B------:R-:W-:Y:S05]  /*42f0*/  BRA.U !UP0, `(.L_x_1097) ;  /* 0xffffffbd08d07547 */ /* 0x000fea000b83ffff */
.L_x_1066:
        /* <DEDUP_REMOVED lines=19> */
.L_x_1099:
[----:B------:R-:W-:Y:S05]  /*4430*/  BSYNC.RECONVERGENT B0 ;  /* 0x0000000000007941 */ /* 0x000fea0003800200 */
.L_x_1098:
[----:B------:R-:W-:Y:S05]  /*4440*/  @P0 EXIT ;  /* 0x000000000000094d */ /* 0x000fea0003800000 */
[----:B------:R-:W-:Y:S05]  /*4450*/  @P2 BRA `(.L_x_1100) ;  /* 0x0000000000202947 */ /* 0x000fea0003800000 */
[----:B------:R-:W-:-:S05]  /*4460*/  IMAD R0, R4, R7, RZ ;  /* 0x0000000704007224 */ /* 0x000fca00078e02ff */
[----:B------:R-:W-:-:S13]  /*4470*/  ISETP.NE.AND P0, PT, R0, -0x1, PT ;  /* 0xffffffff0000780c */ /* 0x000fda0003f05270 */
[----:B------:R-:W-:Y:S05]  /*4480*/  @!P0 BRA `(.L_x_1100) ;  /* 0x0000000000148947 */ /* 0x000fea0003800000 */
.L_x_1101:
[----:B-1----:R-:W2:Y:S04]  /*4490*/  LDG.E.STRONG.GPU R5, desc[UR16][R2.64] ;  /* 0x0000001002057981 */ /* 0x002ea8000c1ef900 */
[----:B--2---:R-:W-:Y:S01]  /*44a0*/  CCTL.IVALL ;  /* 0x00000000ff00798f */ /* 0x004fe20002000000 */
[----:B------:R-:W-:Y:S05]  /*44b0*/  YIELD ;  /* 0x0000000000007946 */ /* 0x000fea0003800000 */
[----:B------:R-:W-:-:S13]  /*44c0*/  ISETP.NE.AND P0, PT, R5, R0, PT ;  /* 0x000000000500720c */ /* 0x000fda0003f05270 */
[----:B------:R-:W-:Y:S05]  /*44d0*/  @P0 BRA `(.L_x_1101) ;  /* 0xfffffffc00ec0947 */ /* 0x000fea000383ffff */
.L_x_1100:
        /* <DEDUP_REMOVED lines=60> */
.L_x_1104:
        /* <DEDUP_REMOVED lines=25> */
[-C--:B------:R-:W-:Y:S02]  /*4a30*/  MOV R13, R25.reuse ;  /* 0x00000019000d7202 */ /* 0x080fe40000000f00 */
[----:B---3--:R-:W-:Y:S01]  /*4a40*/  F2FP.F16.F32.PACK_AB R21, R17, R14 ;  /* 0x0000000e1115723e */ /* 0x008fe200000000ff */
[----:B------:R0:W-:Y:S04]  /*4a50*/  STG.E desc[UR16][R10.64], R7 ;  /* 0x000000070a007986 */ /* 0x0001e8000c101910 */
[----:B------:R0:W-:Y:S01]  /*4a60*/  STG.E desc[UR16][R12.64], R21 ;  /* 0x000000150c007986 */ /* 0x0001e2000c101910 */
[----:B------:R-:W-:Y:S01]  /*4a70*/  IADD3.X R25, PT, PT, RZ, R25, RZ, P3, !PT ;  /* 0x00000019ff197210 */ /* 0x000fe20001ffe4ff */
[----:B------:R-:W-:Y:S06]  /*4a80*/  @P1 BRA `(.L_x_1104) ;  /* 0xfffffffc00841947 */ /* 0x000fec000383ffff */
.L_x_1103:
[----:B------:R-:W-:Y:S05]  /*4a90*/  BSYNC.RECONVERGENT B0 ;  /* 0x0000000000007941 */ /* 0x000fea0003800200 */
.L_x_1102:
        /* <DEDUP_REMOVED lines=10> */
.L_x_1105:
        /* <DEDUP_REMOVED lines=20> */
[----:B---3--:R-:W-:Y:S02]  /*4c80*/  F2FP.F16.F32.PACK_AB R25, R13, R10 ;  /* 0x0000000a0d19723e */ /* 0x008fe400000000ff */
[----:B------:R-:W-:-:S02]  /*4c90*/  IADD3 R10, P1, PT, R23, UR4, RZ ;  /* 0x00000004170a7c10 */ /* 0x000fc4000ff3e0ff */
[----:B------:R-:W-:Y:S02]  /*4ca0*/  IADD3.X R23, PT, PT, R24, UR9, RZ, P0, !PT ;  /* 0x0000000918177c10 */ /* 0x000fe400087fe4ff */
[----:B------:R-:W-:Y:S02]  /*4cb0*/  IADD3.X R11, PT, PT, R11, UR5, RZ, P1, !PT ;  /* 0x000000050b0b7c10 */ /* 0x000fe40008ffe4ff */
[----:B----4-:R-:W-:Y:S02]  /*4cc0*/  F2FP.F16.F32.PACK_AB R27, R17, R14 ;  /* 0x0000000e111b723e */ /* 0x010fe400000000ff */
        /* <DEDUP_REMOVED lines=62> */
.L_x_1106:
        /* <DEDUP_REMOVED lines=13> */
.L_x_3425:


//--------------------- .text._Z35group_norm_nhwc_bwd_one_pass_kernelI11Fp16IOFp16WLi256ELi8ELi128EEv26Group_norm_nhwc_bwd_params --------------------------
	.section	.text._Z35group_norm_nhwc_bwd_one_pass_kernelI11Fp16IOFp16WLi256ELi8ELi128EEv26Group_norm_nhwc_bwd_params,"ax",@progbits
	.align	128
        .global         _Z35group_norm_nhwc_bwd_one_pass_kernelI11Fp16IOFp16WLi256ELi8ELi128EEv26Group_norm_nhwc_bwd_params
        .type           _Z35group_norm_nhwc_bwd_one_pass_kernelI11Fp16IOFp16WLi256ELi8ELi128EEv26Group_norm_nhwc_bwd_params,@function
        .size           _Z35group_norm_nhwc_bwd_one_pass_kernelI11Fp16IOFp16WLi256ELi8ELi128EEv26Group_norm_nhwc_bwd_params,(.L_x_3426 - _Z35group_norm_nhwc_bwd_one_pass_kernelI11Fp16IOFp16WLi256ELi8ELi128EEv26Group_norm_nhwc_bwd_params)
        .other          _Z35group_norm_nhwc_bwd_one_pass_kernelI11Fp16IOFp16WLi256ELi8ELi128EEv26Group_norm_nhwc_bwd_params,@"STO_CUDA_ENTRY STV_DEFAULT"
_Z35group_norm_nhwc_bwd_one_pass_kernelI11Fp16IOFp16WLi256ELi8ELi128EEv26Group_norm_nhwc_bwd_params:
.text._Z35group_norm_nhwc_bwd_one_pass_kernelI11Fp16IOFp16WLi256ELi8ELi128EEv26Group_norm_nhwc_bwd_params:
        /* <DEDUP_REMOVED lines=25> */
.L_x_1150:
        /* <DEDUP_REMOVED lines=245> */
[----:B---3--:R-:W-:Y:S02]  /*10e0*/  @P1 HADD2.F32 R50, -RZ, R14.H0_H0 ;  /* 0x2000000eff321230 */ /* 0x008fe40000004100 */
[----:B----4-:R-:W-:Y:S02]  /*10f0*/  @P1 HADD2.F32 R51, -RZ, R15.H0_H0 ;  /* 0x2000000fff331230 */ /* 0x010fe40000004100 */
[----:B-1----:R-:W-:Y:S02]  /*1100*/  HADD2.F32 R49, -RZ, R12.H0_H0 ;  /* 0x2000000cff317230 */ /* 0x002fe40000004100 */
[----:B------:R-:W-:Y:S01]  /*1110*/  HADD2.F32 R48, -RZ, R13.H0_H0 ;  /* 0x2000000dff307230 */ /* 0x000fe20000004100 */
        /* <DEDUP_REMOVED lines=146> */
.L_x_1108:
        /* <DEDUP_REMOVED lines=288> */
.L_x_1109:
        /* <DEDUP_REMOVED lines=43> */
.L_x_1111:
[----:B------:R-:W-:Y:S05]  /*2ef0*/  BSYNC.RECONVERGENT B0 ;  /* 0x0000000000007941 */ /* 0x000fea0003800200 */
.L_x_1110:
        /* <DEDUP_REMOVED lines=12> */
.L_x_1113:
[----:B------:R-:W-:Y:S05]  /*2fc0*/  BSYNC.RECONVERGENT B0 ;  /* 0x0000000000007941 */ /* 0x000fea0003800200 */
.L_x_1112:
        /* <DEDUP_REMOVED lines=159> */
.L_x_1115:
[----:B------:R-:W-:Y:S05]  /*39c0*/  BSYNC.RECONVERGENT B0 ;  /* 0x0000000000007941 */ /* 0x000fea0003800200 */
.L_x_1114:
        /* <DEDUP_REMOVED lines=28> */
.L_x_1117:
[----:B------:R-:W-:Y:S05]  /*3b90*/  BSYNC.RECONVERGENT B0 ;  /* 0x0000000000007941 */ /* 0x000fea0003800200 */
.L_x_1116:
        /* <DEDUP_REMOVED lines=24> */
.L_x_1120:
[----:B-1----:R-:W2:Y:S04]  /*3d20*/  LDG.E.STRONG.GPU R14, desc[UR8][R12.64] ;  /* 0x000000080c0e7981 */ /* 0x002ea8000c1ef900 */
[----:B--2---:R-:W-:Y:S01]  /*3d30*/  CCTL.IVALL ;  /* 0x00000000ff00798f */ /* 0x004fe20002000000 */
[----:B------:R-:W-:Y:S05]  /*3d40*/  YIELD ;  /* 0x0000000000007946 */ /* 0x000fea0003800000 */
[----:B------:R-:W-:-:S13]  /*3d50*/  ISETP.NE.AND P0, PT, R14, R19, PT ;  /* 0x000000130e00720c */ /* 0x000fda0003f05270 */
[----:B------:R-:W-:Y:S05]  /*3d60*/  @P0 BRA `(.L_x_1120) ;  /* 0xfffffffc00ec0947 */ /* 0x000fea000383ffff */
.L_x_1119:
        /* <DEDUP_REMOVED lines=15> */
.L_x_1122:
        /* <DEDUP_REMOVED lines=59> */
.L_x_1121:
        /* <DEDUP_REMOVED lines=34> */
.L_x_1123:
        /* <DEDUP_REMOVED lines=18> */
.L_x_1124:
        /* <DEDUP_REMOVED lines=9> */
.L_x_1125:
[----:B------:R-:W-:Y:S05]  /*45e0*/  BSYNC.RECONVERGENT B0 ;  /* 0x0000000000007941 */ /* 0x000fea0003800200 */
.L_x_1118:
        /* <DEDUP_REMOVED lines=44> */
.L_x_1126:
        /* <DEDUP_REMOVED lines=21> */
.L_x_1128:
[----:B------:R-:W-:Y:S05]  /*4a00*/  BSYNC.RECONVERGENT B0 ;  /* 0x0000000000007941 */ /* 0x000fea0003800200 */
.L_x_1127:
        /* <DEDUP_REMOVED lines=35> */
.L_x_1129:
        /* <DEDUP_REMOVED lines=21> */
.L_x_1131:
[----:B------:R-:W-:Y:S05]  /*4d90*/  BSYNC.RECONVERGENT B0 ;  /* 0x0000000000007941 */ /* 0x000fea0003800200 */
.L_x_1130:
        /* <DEDUP_REMOVED lines=25> */
.L_x_1132:
        /* <DEDUP_REMOVED lines=21> */
.L_x_1134:
[----:B------:R-:W-:Y:S05]  /*5080*/  BSYNC.RECONVERGENT B0 ;  /* 0x0000000000007941 */ /* 0x000fea0003800200 */
.L_x_1133:
        /* <DEDUP_REMOVED lines=27> */
.L_x_1135:
        /* <DEDUP_REMOVED lines=20> */
.L_x_1137:
[----:B------:R-:W-:Y:S05]  /*5380*/  BSYNC.RECONVERGENT B0 ;  /* 0x0000000000007941 */ /* 0x000fea0003800200 */
.L_x_1136:
        /* <DEDUP_REMOVED lines=62> */
.L_x_1138:
        /* <DEDUP_REMOVED lines=18> */
.L_x_1140:
[----:B------:R-:W-:Y:S05]  /*5890*/  BSYNC.RECONVERGENT B0 ;  /* 0x0000000000007941 */ /* 0x000fea0003800200 */
.L_x_1139:
        /* <DEDUP_REMOVED lines=21> */
.L_x_1141:
        /* <DEDUP_REMOVED lines=18> */
.L_x_1143:
[----:B------:R-:W-:Y:S05]  /*5b10*/  BSYNC.RECONVERGENT B0 ;  /* 0x0000000000007941 */ /* 0x000fea0003800200 */
.L_x_1142:
        /* <DEDUP_REMOVED lines=21> */
.L_x_1144:
        /* <DEDUP_REMOVED lines=18> */
.L_x_1146:
[----:B------:R-:W-:Y:S05]  /*5d90*/  BSYNC.RECONVERGENT B0 ;  /* 0x0000000000007941 */ /* 0x000fea0003800200 */
.L_x_1145:
        /* <DEDUP_REMOVED lines=22> */
.L_x_1147:
        /* <DEDUP_REMOVED lines=18> */
.L_x_1149:
[----:B------:R-:W-:Y:S05]  /*6020*/  BSYNC.RECONVERGENT B0 ;  /* 0x0000000000007941 */ /* 0x000fea0003800200 */
.L_x_1148:
[----:B------:R-:W-:Y:S02]  /*6030*/  IADD3 R38, PT, PT, R4, R38, RZ ;  /* 0x0000002604267210 */ /* 0x000fe40007ffe0ff */
[----:B------:R-:W-:Y:S02]  /*6040*/  IADD3 R39, PT, PT, R39, 0x1, RZ ;  /* 0x0000000127277810 */ /* 0x000fe40007ffe0ff */
[----:B------:R-:W-:-:S13]  /*6050*/  ISETP.GE.AND P0, PT, R38, UR4, PT ;  /* 0x0000000426007c0c */ /* 0x000fda000bf06270 */
[----:B------:R-:W-:Y:S05]  /*6060*/  @!P0 BRA `(.L_x_1150) ;  /* 0xffffffa000488947 */ /* 0x000fea000383ffff */
.L_x_1107:
        /* <DEDUP_REMOVED lines=19> */
.L_x_1152:
[----:B------:R-:W-:Y:S05]  /*61a0*/  BSYNC.RECONVERGENT B0 ;  /* 0x0000000000007941 */ /* 0x000fea0003800200 */
.L_x_1151:
[----:B------:R-:W-:Y:S05]  /*61b0*/  @P0 EXIT ;  /* 0x000000000000094d */ /* 0x000fea0003800000 */
[----:B------:R-:W-:Y:S05]  /*61c0*/  @P2 BRA `(.L_x_1153) ;  /* 0x0000000000202947 */ /* 0x000fea0003800000 */
[----:B------:R-:W-:-:S05]  /*61d0*/  IMAD R0, R6, R7, RZ ;  /* 0x0000000706007224 */ /* 0x000fca00078e02ff */
[----:B------:R-:W-:-:S13]  /*61e0*/  ISETP.NE.AND P0, PT, R0, -0x1, PT ;  /* 0xffffffff0000780c */ /* 0x000fda0003f05270 */
[----:B------:R-:W-:Y:S05]  /*61f0*/  @!P0 BRA `(.L_x_1153) ;  /* 0x0000000000148947 */ /* 0x000fea0003800000 */
.L_x_1154:
[----:B-1----:R-:W2:Y:S04]  /*6200*/  LDG.E.STRONG.GPU R3, desc[UR8][R4.64] ;  /* 0x0000000804037981 */ /* 0x002ea8000c1ef900 */
[----:B--2---:R-:W-:Y:S01]  /*6210*/  CCTL.IVALL ;  /* 0x00000000ff00798f */ /* 0x004fe20002000000 */
[----:B------:R-:W-:Y:S05]  /*6220*/  YIELD ;  /* 0x0000000000007946 */ /* 0x000fea0003800000 */
[----:B------:R-:W-:-:S13]  /*6230*/  ISETP.NE.AND P0, PT, R3, R0, PT ;  /* 0x000000000300720c */ /* 0x000fda0003f05270 */
[----:B------:R-:W-:Y:S05]  /*6240*/  @P0 BRA `(.L_x_1154) ;  /* 0xfffffffc00ec0947 */ /* 0x000fea000383ffff */
.L_x_1153:
        /* <DEDUP_REMOVED lines=60> */
.L_x_1157:
        /* <DEDUP_REMOVED lines=31> */
.L_x_1156:
[----:B------:R-:W-:Y:S05]  /*6800*/  BSYNC.RECONVERGENT B0 ;  /* 0x0000000000007941 */ /* 0x000fea0003800200 */
.L_x_1155:
        /* <DEDUP_REMOVED lines=10> */
.L_x_1158:
        /* <DEDUP_REMOVED lines=81> */
[----:B----4-:R-:W-:Y:S02]  /*6dc0*/  F2FP.F16.F32.PACK_AB R11, R11, R4 ;  /* 0x000000040b0b723e */ /* 0x010fe400000000ff */
[----:B-----5:R-:W-:-:S03]  /*6dd0*/  F2FP.F16.F32.PACK_AB R5, R9, R6 ;  /* 0x000000060905723e */ /* 0x020fc600000000ff */
[----:B------:R3:W-:Y:S04]  /*6de0*/  STG.E desc[UR8][R28.64], R11 ;  /* 0x0000000b1c007986 */ /* 0x0007e8000c101908 */
[----:B------:R3:W-:Y:S02]  /*6df0*/  STG.E desc[UR8][R26.64], R5 ;  /* 0x000000051a007986 */ /* 0x0007e4000c101908 */
[----:B------:R-:W-:Y:S05]  /*6e00*/  @P0 BRA `(.L_x_1158) ;  /* 0xfffffff800a80947 */ /* 0x000fea000383ffff */
[----:B------:R-:W-:Y:S05]  /*6e10*/  EXIT ;  /* 0x000000000000794d */ /* 0x000fea0003800000 */
.L_x_1159:
        /* <DEDUP_REMOVED lines=14> */
.L_x_3426:


//--------------------- .text._Z35group_norm_nhwc_bwd_one_pass_kernelI11Fp16IOFp16WLi512ELi8ELi128EEv26Group_norm_nhwc_bwd_params --------------------------
	.section	.text._Z35group_norm_nhwc_bwd_one_pass_kernelI11Fp16IOFp16WLi512ELi8ELi128EEv26Group_norm_nhwc_bwd_params,"ax",@progbits
	.align	128
        .global         _Z35group_norm_nhwc_bwd_one_pass_kernelI11Fp16IOFp16WLi512ELi8ELi128EEv26Group_norm_nhwc_bwd_params
        .type           _Z35group_norm_nhwc_bwd_one_pass_kernelI11Fp16IOFp16WLi512ELi8ELi128EEv26Group_norm_nhwc_bwd_params,@function
        .size           _Z35group_norm_nhwc_bwd_one_pass_kernelI11Fp16IOFp16WLi512ELi8ELi128EEv26Group_norm_nhwc_bwd_params,(.L_x_3427 - _Z35group_norm_nhwc_bwd_one_pass_kernelI11Fp16IOFp16WLi512ELi8ELi128EEv26Group_norm_nhwc_bwd_params)
        .other          _Z35group_norm_nhwc_bwd_one_pass_kernelI11Fp16IOFp16WLi512ELi8ELi128EEv26Group_norm_nhwc_bwd_params,@"STO_CUDA_ENTRY STV_DEFAULT"
_Z35group_norm_nhwc_bwd_one_pass_kernelI11Fp16IOFp16WLi512ELi8ELi128EEv26Group_norm_nhwc_bwd_params:
.text._Z35group_norm_nhwc_bwd_one_pass_kernelI11Fp16IOFp16WLi512ELi8ELi128EEv26Group_norm_nhwc_bwd_params:
        /* <DEDUP_REMOVED lines=39> */
.L_x_1227:
[----:B0-----:R-:W0:Y:S01]  /*0270*/  LDC R8, c[0x0][0x410] ;  /* 0x00010400ff087b82 */ /* 0x001e220000000800 */
[----:B------:R-:W1:Y:S01]  /*0280*/  LDCU.128 UR20, c[0x0][0x400] ;  /* 0x00008000ff1477ac */ /* 0x000e620008000c00 */
[C---:B------:R-:W-:Y:S02]  /*0290*/  IADD3 R25, PT, PT, R51.reuse, 0x140, RZ ;  /* 0x0000014033197810 */ /* 0x040fe40007ffe0ff */
[----:B------:R-:W-:Y:S02]  /*02a0*/  ISETP.LE.AND P2, PT, RZ, UR10, PT ;  /* 0x0000000aff007c0c */ /* 0x000fe4000bf43270 */
[C---:B------:R-:W-:Y:S02]  /*02b0*/  IADD3 R33, PT, PT, R51.reuse, 0xc0, RZ ;  /* 0x000000c033217810 */ /* 0x040fe40007ffe0ff */
[----:B------:R-:W-:Y:S02]  /*02c0*/  SHF.L.U32 R30, R0, 0x1, RZ ;  /* 0x00000001001e7819 */ /* 0x000fe400000006ff */
[----:B------:R-:W-:-:S02]  /*02d0*/  IADD3 R24, PT, PT, R51, 0xe0, RZ ;  /* 0x000000e033187810 */ /* 0x000fc40007ffe0ff */
[----:B------:R-:W-:Y:S02]  /*02e0*/  MOV R34, RZ ;  /* 0x000000ff00227202 */ /* 0x000fe40000000f00 */
[----:B------:R-:W-:Y:S02]  /*02f0*/  CS2R R40, SRZ ;  /* 0x0000000000287805 */ /* 0x000fe4000001ff00 */
[----:B------:R-:W-:Y:S01]  /*0300*/  SHF.R.S32.HI R23, RZ, 0x1f, R25 ;  /* 0x0000001fff177819 */ /* 0x000fe20000011419 */
[----:B------:R-:W2:Y:S01]  /*0310*/  LDCU.64 UR12, c[0x0][0x3b8] ;  /* 0x00007700ff0c77ac */ /* 0x000ea20008000a00 */
[----:B------:R-:W-:Y:S02]  /*0320*/  SHF.R.S32.HI R27, RZ, 0x1f, R33 ;  /* 0x0000001fff1b7819 */ /* 0x000fe40000011421 */
[----:B------:R-:W-:Y:S02]  /*0330*/  LOP3.LUT R30, R30, 0x6, RZ, 0xc0, !PT ;  /* 0x000000061e1e7812 */ /* 0x000fe400078ec0ff */
[----:B-1----:R-:W-:-:S02]  /*0340*/  ISETP.GE.U32.AND P1, PT, R25, UR20, PT ;  /* 0x0000001419007c0c */ /* 0x002fc4000bf26070 */
[----:B------:R-:W-:Y:S02]  /*0350*/  SHF.R.S32.HI R35, RZ, 0x1f, R24 ;  /* 0x0000001fff237819 */ /* 0x000fe40000011418 */
[----:B0-----:R-:W-:Y:S02]  /*0360*/  IABS R17, R8 ;  /* 0x0000000800117213 */ /* 0x001fe40000000000 */
[----:B------:R-:W-:Y:S02]  /*0370*/  ISETP.GE.AND.EX P1, PT, R23, UR21, PT, P1 ;  /* 0x0000001517007c0c */ /* 0x000fe4000bf26310 */
[----:B------:R-:W0:Y:S11]  /*0380*/  I2F.RP R4, R17 ;  /* 0x0000001100047306 */ /* 0x000e360000209400 */
        /* <DEDUP_REMOVED lines=8> */
[----:B------:R-:W-:Y:S02]  /*0410*/  IMAD.HI.U32 R15, R15, R19, R14 ;  /* 0x000000130f0f7227 */ /* 0x000fe400078e000e */
[----:B------:R-:W0:Y:S04]  /*0420*/  @!P1 LDC.64 R18, c[0x0][0x3a0] ;  /* 0x0000e800ff129b82 */ /* 0x000e280000000a00 */
        /* <DEDUP_REMOVED lines=17> */
[----:B------:R-:W-:-:S02]  /*0540*/  MOV R6, R15 ;  /* 0x0000000f00067202 */ /* 0x000fc40000000f00 */
[----:B------:R-:W3:Y:S01]  /*0550*/  @!P1 LDC.64 R14, c[0x0][0x3f8] ;  /* 0x0000fe00ff0e9b82 */ /* 0x000ee20000000a00 */
[----:B------:R-:W-:Y:S02]  /*0560*/  ISETP.GE.AND.EX P4, PT, R27, UR21, PT, P4 ;  /* 0x000000151b007c0c */ /* 0x000fe4000bf86340 */
[----:B------:R-:W-:Y:S02]  /*0570*/  @!P0 IADD3 R6, PT, PT, -R6, RZ, RZ ;  /* 0x000000ff06068210 */ /* 0x000fe40007ffe1ff */
[C---:B------:R-:W-:Y:S02]  /*0580*/  SEL R31, R17.reuse, R4, !P3 ;  /* 0x00000004111f7207 */ /* 0x040fe40005800000 */
[----:B------:R-:W-:Y:S02]  /*0590*/  SEL R21, R17, R6, !P3 ;  /* 0x0000000611157207 */ /* 0x000fe40005800000 */
[----:B------:R-:W-:Y:S02]  /*05a0*/  SHF.L.U32 R17, R31, 0x3, RZ ;  /* 0x000000031f117819 */ /* 0x000fe400000006ff */
[----:B------:R-:W-:-:S02]  /*05b0*/  SHF.R.S32.HI R4, RZ, 0x1f, R21 ;  /* 0x0000001fff047819 */ /* 0x000fc40000011415 */
[----:B------:R-:W-:Y:S02]  /*05c0*/  ISETP.GE.U32.AND P2, PT, R24, UR20, PT ;  /* 0x0000001418007c0c */ /* 0x000fe4000bf46070 */
[----:B------:R-:W-:Y:S01]  /*05d0*/  SHF.R.S32.HI R77, RZ, 0x1f, R17 ;  /* 0x0000001fff4d7819 */ /* 0x000fe20000011411 */
[----:B------:R-:W-:Y:S01]  /*05e0*/  IMAD R4, R4, UR22, RZ ;  /* 0x0000001604047c24 */ /* 0x000fe2000f8e02ff */
[----:B------:R-:W-:Y:S02]  /*05f0*/  LOP3.LUT R76, R17, R30, RZ, 0xfc, !PT ;  /* 0x0000001e114c7212 */ /* 0x000fe400078efcff */
[----:B------:R-:W4:Y:S01]  /*0600*/  @!P4 LDC.64 R16, c[0x0][0x3f8] ;  /* 0x0000fe00ff10cb82 */ /* 0x000f220000000a00 */
[----:B------:R-:W-:Y:S02]  /*0610*/  ISETP.GE.AND.EX P2, PT, R35, UR21, PT, P2 ;  /* 0x0000001523007c0c */ /* 0x000fe4000bf46320 */
[----:B------:R-:W-:Y:S01]  /*0620*/  IMAD.WIDE.U32 R76, R21, UR22, R76 ;  /* 0x00000016154c7c25 */ /* 0x000fe2000f8e004c */
[----:B------:R-:W-:-:S03]  /*0630*/  IADD3 R6, PT, PT, R51, 0x100, RZ ;  /* 0x0000010033067810 */ /* 0x000fc60007ffe0ff */
[----:B------:R-:W-:Y:S01]  /*0640*/  IMAD R21, R21, UR23, R4 ;  /* 0x0000001715157c24 */ /* 0x000fe2000f8e0204 */
[----:B------:R-:W-:Y:S01]  /*0650*/  @!P1 MOV R74, R76 ;  /* 0x0000004c004a9202 */ /* 0x000fe20000000f00 */
[-C--:B---3--:R-:W-:Y:S01]  /*0660*/  @!P1 IMAD R4, R23, R14.reuse, RZ ;  /* 0x0000000e17049224 */ /* 0x088fe200078e02ff */
[----:B------:R-:W-:Y:S02]  /*0670*/  ISETP.GE.U32.AND P3, PT, R6, UR20, PT ;  /* 0x0000001406007c0c */ /* 0x000fe4000bf66070 */
[----:B------:R-:W-:Y:S01]  /*0680*/  IADD3 R75, PT, PT, R77, R21, RZ ;  /* 0x000000154d4b7210 */ /* 0x000fe20007ffe0ff */
[C---:B------:R-:W-:Y:S01]  /*0690*/  @!P1 IMAD R23, R25.reuse, R15, R4 ;  /* 0x0000000f19179224 */ /* 0x040fe200078e0204 */
[----:B------:R-:W-:Y:S01]  /*06a0*/  SHF.R.S32.HI R53, RZ, 0x1f, R6 ;  /* 0x0000001fff357819 */ /* 0x000fe20000011406 */
[----:B------:R-:W-:-:S03]  /*06b0*/  @!P1 IMAD.WIDE.U32 R20, R25, R14, R74 ;  /* 0x0000000e19149225 */ /* 0x000fc600078e004a */
[----:B------:R-:W-:Y:S01]  /*06c0*/  ISETP.GE.AND.EX P3, PT, R53, UR21, PT, P3 ;  /* 0x0000001535007c0c */ /* 0x000fe2000bf66330 */
[----:B------:R-:W3:Y:S01]  /*06d0*/  @!P2 LDC.64 R14, c[0x0][0x3f8] ;  /* 0x0000fe00ff0eab82 */ /* 0x000ee20000000a00 */
[----:B------:R-:W-:Y:S02]  /*06e0*/  @!P1 IADD3 R23, PT, PT, R21, R23, RZ ;  /* 0x0000001715179210 */ /* 0x000fe40007ffe0ff */
[C---:B------:R-:W-:Y:S01]  /*06f0*/  @!P1 SHF.L.U32 R21, R20.reuse, 0x1, RZ ;  /* 0x0000000114159819 */ /* 0x040fe200000006ff */
[----:B----4-:R-:W-:Y:S01]  /*0700*/  @!P4 IMAD R4, R27, R16, RZ ;  /* 0x000000101b04c224 */ /* 0x010fe200078e02ff */
[----:B------:R-:W-:-:S03]  /*0710*/  @!P1 SHF.L.U64.HI R8, R20, 0x1, R23 ;  /* 0x0000000114089819 */ /* 0x000fc60000010217 */
[----:B------:R-:W4:Y:S01]  /*0720*/  @!P4 LDC.64 R26, c[0x0][0x3a0] ;  /* 0x0000e800ff1acb82 */ /* 0x000f220000000a00 */
[----:B0-----:R-:W-:Y:S01]  /*0730*/  @!P1 IADD3 R18, P0, PT, R21, R18, RZ ;  /* 0x0000001215129210 */ /* 0x001fe20007f1e0ff */
[----:B------:R-:W-:Y:S01]  /*0740*/  @!P4 IMAD R25, R33, R17, R4 ;  /* 0x000000112119c224 */ /* 0x000fe200078e0204 */
[----:B-1----:R-:W-:Y:S02]  /*0750*/  @!P1 IADD3 R28, P5, PT, R21, R28, RZ ;  /* 0x0000001c151c9210 */ /* 0x002fe40007fbe0ff */
[----:B------:R-:W-:Y:S02]  /*0760*/  @!P4 MOV R20, R76 ;  /* 0x0000004c0014c202 */ /* 0x000fe40000000f00 */
[----:B------:R-:W-:Y:S01]  /*0770*/  @!P4 MOV R21, R75 ;  /* 0x0000004b0015c202 */ /* 0x000fe20000000f00 */
[----:B------:R-:W0:Y:S01]  /*0780*/  @!P4 LDC.64 R22, c[0x0][0x398] ;  /* 0x0000e600ff16cb82 */ /* 0x000e220000000a00 */
[----:B------:R-:W-:Y:S02]  /*0790*/  IADD3 R4, PT, PT, R51, 0x120, RZ ;  /* 0x0000012033047810 */ /* 0x000fe40007ffe0ff */
[C---:B------:R-:W-:Y:S01]  /*07a0*/  @!P1 IADD3.X R19, PT, PT, R8.reuse, R19, RZ, P0, !PT ;  /* 0x0000001308139210 */ /* 0x040fe200007fe4ff */
[----:B------:R-:W-:Y:S01]  /*07b0*/  @!P4 IMAD.WIDE.U32 R16, R33, R16, R20 ;  /* 0x000000102110c225 */ /* 0x000fe200078e0014 */
[----:B------:R-:W-:-:S02]  /*07c0*/  @!P1 IADD3.X R29, PT, PT, R8, R29, RZ, P5, !PT ;  /* 0x0000001d081d9210 */ /* 0x000fc40002ffe4ff */
[----:B------:R-:W-:Y:S01]  /*07d0*/  ISETP.GE.U32.AND P0, PT, R4, UR20, PT ;  /* 0x0000001404007c0c */ /* 0x000fe2000bf06070 */
[----:B---3--:R-:W-:Y:S01]  /*07e0*/  @!P2 IMAD R10, R35, R14, RZ ;  /* 0x0000000e230aa224 */ /* 0x008fe200078e02ff */
[----:B------:R-:W-:Y:S01]  /*07f0*/  @!P4 IADD3 R17, PT, PT, R17, R25, RZ ;  /* 0x000000191111c210 */ /* 0x000fe20007ffe0ff */
[----:B------:R-:W1:Y:S01]  /*0800*/  @!P2 LDC.64 R20, c[0x0][0x3a0] ;  /* 0x0000e800ff14ab82 */ /* 0x000e620000000a00 */
[----:B------:R-:W-:Y:S01]  /*0810*/  SHF.R.S32.HI R39, RZ, 0x1f, R4 ;  /* 0x0000001fff277819 */ /* 0x000fe20000011404 */
[----:B------:R3:W5:Y:S01]  /*0820*/  @!P1 LDG.E R34, desc[UR16][R18.64] ;  /* 0x0000001012229981 */ /* 0x000762000c1e1900 */
[----:B------:R-:W-:Y:S01]  /*0830*/  @!P4 SHF.L.U32 R33, R16, 0x1, RZ ;  /* 0x000000011021c819 */ /* 0x000fe200000006ff */
[----:B------:R-:W-:Y:S01]  /*0840*/  @!P2 IMAD R35, R24, R15, R10 ;  /* 0x0000000f1823a224 */ /* 0x000fe200078e020a */
[----:B------:R-:W-:Y:S02]  /*0850*/  @!P4 SHF.L.U64.HI R8, R16, 0x1, R17 ;  /* 0x000000011008c819 */ /* 0x000fe40000010211 */
[----:B------:R-:W-:-:S02]  /*0860*/  @!P2 MOV R16, R76 ;  /* 0x0000004c0010a202 */ /* 0x000fc40000000f00 */
[----:B------:R-:W-:Y:S02]  /*0870*/  @!P2 MOV R17, R75 ;  /* 0x0000004b0011a202 */ /* 0x000fe40000000f00 */
[----:B------:R-:W-:Y:S01]  /*0880*/  MOV R15, RZ ;  /* 0x000000ff000f7202 */ /* 0x000fe20000000f00 */
[----:B---3--:R-:W3:Y:S01]  /*0890*/  @!P3 LDC.64 R18, c[0x0][0x3f8] ;  /* 0x0000fe00ff12bb82 */ /* 0x008ee20000000a00 */
[----:B------:R-:W-:Y:S01]  /*08a0*/  ISETP.GE.AND.EX P0, PT, R39, UR21, PT, P0 ;  /* 0x0000001527007c0c */ /* 0x000fe2000bf06300 */
[----:B------:R-:W-:Y:S01]  /*08b0*/  @!P2 IMAD.WIDE.U32 R24, R24, R14, R16 ;  /* 0x0000000e1818a225 */ /* 0x000fe200078e0010 */
[C---:B----4-:R-:W-:Y:S02]  /*08c0*/  @!P4 IADD3 R26, P5, PT, R33.reuse, R26, RZ ;  /* 0x0000001a211ac210 */ /* 0x050fe40007fbe0ff */
[----:B------:R-:W5:Y:S01]  /*08d0*/  @!P1 LDG.E R15, desc[UR16][R28.64] ;  /* 0x000000101c0f9981 */ /* 0x000f62000c1e1900 */
[----:B0-----:R-:W-:Y:S02]  /*08e0*/  @!P4 IADD3 R32, P1, PT, R33, R22, RZ ;  /* 0x000000162120c210 */ /* 0x001fe40007f3e0ff */
[----:B------:R-:W-:Y:S01]  /*08f0*/  @!P2 IADD3 R25, PT, PT, R25, R35, RZ ;  /* 0x000000231919a210 */ /* 0x000fe20007ffe0ff */
[----:B------:R-:W0:Y:S01]  /*0900*/  @!P2 LDC.64 R16, c[0x0][0x398] ;  /* 0x0000e600ff10ab82 */ /* 0x000e220000000a00 */
[----:B------:R-:W-:-:S02]  /*0910*/  @!P4 IADD3.X R27, PT, PT, R8, R27, RZ, P5, !PT ;  /* 0x0000001b081bc210 */ /* 0x000fc40002ffe4ff */
[----:B------:R-:W-:Y:S02]  /*0920*/  @!P4 IADD3.X R33, PT, PT, R8, R23, RZ, P1, !PT ;  /* 0x000000170821c210 */ /* 0x000fe40000ffe4ff */
[C---:B------:R-:W-:Y:S02]  /*0930*/  @!P2 SHF.L.U32 R57, R24.reuse, 0x1, RZ ;  /* 0x000000011839a819 */ /* 0x040fe400000006ff */
[----:B------:R-:W-:Y:S01]  /*0940*/  @!P2 SHF.L.U64.HI R8, R24, 0x1, R25 ;  /* 0x000000011808a819 */ /* 0x000fe20000010219 */
[----:B------:R-:W4:Y:S01]  /*0950*/  @!P3 LDC.64 R22, c[0x0][0x3a0] ;  /* 0x0000e800ff16bb82 */ /* 0x000f220000000a00 */
[----:B-1----:R-:W-:Y:S01]  /*0960*/  @!P2 IADD3 R36, P1, PT, R57, R20, RZ ;  /* 0x000000143924a210 */ /* 0x002fe20007f3e0ff */
[----:B------:R-:W5:Y:S01]  /*0970*/  @!P4 LDG.E R41, desc[UR16][R32.64] ;  /* 0x000000102029c981 */ /* 0x000f62000c1e1900 */
[----:B------:R-:W-:-:S05]  /*0980*/  MOV R42, RZ ;  /* 0x000000ff002a7202 */ /* 0x000fca0000000f00 */
[----:B------:R-:W1:Y:S01]  /*0990*/  @!P0 LDC.64 R24, c[0x0][0x3f8] ;  /* 0x0000fe00ff188b82 */ /* 0x000e620000000a00 */
[----:B------:R-:W-:Y:S01]  /*09a0*/  IADD3 R35, PT, PT, R51, 0x160, RZ ;  /* 0x0000016033237810 */ /* 0x000fe20007ffe0ff */
[----:B---3--:R-:W-:Y:S01]  /*09b0*/  @!P3 IMAD R53, R53, R18, RZ ;  /* 0x000000123535b224 */ /* 0x008fe200078e02ff */
[----:B------:R-:W-:Y:S01]  /*09c0*/  @!P2 IADD3.X R37, PT, PT, R8, R21, RZ, P1, !PT ;  /* 0x000000150825a210 */ /* 0x000fe20000ffe4ff */
[----:B------:R3:W5:Y:S01]  /*09d0*/  @!P4 LDG.E R42, desc[UR16][R26.64] ;  /* 0x000000101a2ac981 */ /* 0x000762000c1e1900 */
[----:B------:R-:W-:Y:S02]  /*09e0*/  ISETP.GE.U32.AND P1, PT, R35, UR20, PT ;  /* 0x0000001423007c0c */ /* 0x000fe4000bf26070 */
[----:B------:R-:W-:Y:S02]  /*09f0*/  SHF.R.S32.HI R55, RZ, 0x1f, R35 ;  /* 0x0000001fff377819 */ /* 0x000fe40000011423 */
[----:B------:R-:W-:Y:S01]  /*0a00*/  @!P3 MOV R20, R76 ;  /* 0x0000004c0014b202 */ /* 0x000fe20000000f00 */
[C---:B------:R-:W-:Y:S01]  /*0a10*/  @!P3 IMAD R53, R6.reuse, R19, R53 ;  /* 0x000000130635b224 */ /* 0x040fe200078e0235 */
[----:B------:R-:W-:Y:S01]  /*0a20*/  @!P3 MOV R21, R75 ;  /* 0x0000004b0015b202 */ /* 0x000fe20000000f00 */
[----:B------:R2:W5:Y:S01]  /*0a30*/  @!P2 LDG.E R40, desc[UR16][R36.64] ;  /* 0x000000102428a981 */ /* 0x000562000c1e1900 */
[----:B------:R-:W-:Y:S01]  /*0a40*/  ISETP.GE.AND.EX P1, PT, R55, UR21, PT, P1 ;  /* 0x0000001537007c0c */ /* 0x000fe2000bf26310 */
[----:B---3--:R-:W3:Y:S01]  /*0a50*/  @!P0 LDC.64 R26, c[0x0][0x3a0] ;  /* 0x0000e800ff1a8b82 */ /* 0x008ee20000000a00 */
[----:B0-----:R-:W-:Y:S01]  /*0a60*/  @!P2 IADD3 R28, P4, PT, R57, R16, RZ ;  /* 0x00000010391ca210 */ /* 0x001fe20007f9e0ff */
[----:B------:R-:W-:Y:S01]  /*0a70*/  @!P3 IMAD.WIDE.U32 R18, R6, R18, R20 ;  /* 0x000000120612b225 */ /* 0x000fe200078e0014 */
[----:B------:R-:W-:-:S02]  /*0a80*/  @!P0 MOV R16, R76 ;  /* 0x0000004c00108202 */ /* 0x000fc40000000f00 */
[----:B------:R-:W-:-:S03]  /*0a90*/  @!P2 IADD3.X R29, PT, PT, R8, R17, RZ, P4, !PT ;  /* 0x00000011081da210 */ /* 0x000fc600027fe4ff */
[----:B------:R-:W0:Y:S01]  /*0aa0*/  @!P3 LDC.64 R20, c[0x0][0x398] ;  /* 0x0000e600ff14bb82 */ /* 0x000e220000000a00 */
[-C--:B-1----:R-:W-:Y:S01]  /*0ab0*/  @!P0 IMAD R39, R39, R24.reuse, RZ ;  /* 0x0000001827278224 */ /* 0x082fe200078e02ff */
[----:B------:R-:W-:Y:S02]  /*0ac0*/  @!P3 IADD3 R19, PT, PT, R19, R53, RZ ;  /* 0x000000351313b210 */ /* 0x000fe40007ffe0ff */
[----:B------:R-:W-:Y:S01]  /*0ad0*/  @!P0 MOV R17, R75 ;  /* 0x0000004b00118202 */ /* 0x000fe20000000f00 */
[----:B------:R-:W-:Y:S01]  /*0ae0*/  @!P0 IMAD R59, R4, R25, R39 ;  /* 0x00000019043b8224 */ /* 0x000fe200078e0227 */
[----:B------:R-:W-:Y:S02]  /*0af0*/  IADD3 R53, PT, PT, R51, 0x180, RZ ;  /* 0x0000018033357810 */ /* 0x000fe40007ffe0ff */
[----:B------:R-:W-:Y:S02]  /*0b00*/  CS2R R38, SRZ ;  /* 0x0000000000267805 */ /* 0x000fe4000001ff00 */
[----:B--2---:R-:W-:Y:S01]  /*0b10*/  @!P3 SHF.L.U32 R37, R18, 0x1, RZ ;  /* 0x000000011225b819 */ /* 0x004fe200000006ff */
[----:B------:R-:W-:Y:S01]  /*0b20*/  @!P0 IMAD.WIDE.U32 R24, R4, R24, R16 ;  /* 0x0000001804188225 */ /* 0x000fe200078e0010 */
[----:B------:R-:W-:Y:S01]  /*0b30*/  ISETP.GE.U32.AND P4, PT, R53, UR20, PT ;  /* 0x0000001435007c0c */ /* 0x000fe2000bf86070 */
[----:B------:R-:W1:Y:S01]  /*0b40*/  @!P1 LDC.64 R16, c[0x0][0x3f8] ;  /* 0x0000fe00ff109b82 */ /* 0x000e620000000a00 */
[----:B------:R-:W-:Y:S01]  /*0b50*/  SHF.R.S32.HI R57, RZ, 0x1f, R53 ;  /* 0x0000001fff397819 */ /* 0x000fe20000011435 */
[----:B------:R2:W5:Y:S01]  /*0b60*/  @!P2 LDG.E R39, desc[UR16][R28.64] ;  /* 0x000000101c27a981 */ /* 0x000562000c1e1900 */
[----:B------:R-:W-:-:S02]  /*0b70*/  @!P3 SHF.L.U64.HI R6, R18, 0x1, R19 ;  /* 0x000000011206b819 */ /* 0x000fc40000010213 */
[----:B------:R-:W-:Y:S02]  /*0b80*/  ISETP.GE.AND.EX P2, PT, R57, UR21, PT, P4 ;  /* 0x0000001539007c0c */ /* 0x000fe4000bf46340 */
[----:B----4-:R-:W-:Y:S01]  /*0b90*/  @!P3 IADD3 R32, P5, PT, R37, R22, RZ ;  /* 0x000000162520b210 */ /* 0x010fe20007fbe0ff */
[----:B------:R-:W4:Y:S03]  /*0ba0*/  @!P0 LDC.64 R18, c[0x0][0x398] ;  /* 0x0000e600ff128b82 */ /* 0x000f260000000a00 */
[----:B------:R-:W-:Y:S02]  /*0bb0*/  @!P3 IADD3.X R33, PT, PT, R6, R23, RZ, P5, !PT ;  /* 0x000000170621b210 */ /* 0x000fe40002ffe4ff */
[----:B------:R-:W-:Y:S02]  /*0bc0*/  @!P0 IADD3 R23, PT, PT, R25, R59, RZ ;  /* 0x0000003b19178210 */ /* 0x000fe40007ffe0ff */
[----:B0-----:R-:W-:Y:S01]  /*0bd0*/  @!P3 IADD3 R20, P4, PT, R37, R20, RZ ;  /* 0x000000142514b210 */ /* 0x001fe20007f9e0ff */
[----:B--2---:R-:W0:Y:S01]  /*0be0*/  @!P1 LDC.64 R28, c[0x0][0x398] ;  /* 0x0000e600ff1c9b82 */ /* 0x004e220000000a00 */
[----:B------:R-:W-:-:S02]  /*0bf0*/  @!P0 SHF.L.U64.HI R4, R24, 0x1, R23 ;  /* 0x0000000118048819 */ /* 0x000fc40000010217 */
[----:B------:R-:W-:Y:S02]  /*0c00*/  @!P0 SHF.L.U32 R61, R24, 0x1, RZ ;  /* 0x00000001183d8819 */ /* 0x000fe400000006ff */
[----:B------:R-:W-:Y:S02]  /*0c10*/  CS2R R36, SRZ ;  /* 0x0000000000247805 */ /* 0x000fe4000001ff00 */
[----:B------:R-:W-:Y:S01]  /*0c20*/  @!P3 IADD3.X R21, PT, PT, R6, R21, RZ, P4, !PT ;  /* 0x000000150615b210 */ /* 0x000fe200027fe4ff */
[----:B------:R-:W5:Y:S01]  /*0c30*/  @!P3 LDG.E R38, desc[UR16][R32.64] ;  /* 0x000000102026b981 */ /* 0x000f62000c1e1900 */
[----:B------:R-:W2:Y:S08]  /*0c40*/  @!P1 LDC.64 R22, c[0x0][0x3a0] ;  /* 0x0000e800ff169b82 */ /* 0x000eb00000000a00 */
[----:B------:R-:W0:Y:S01]  /*0c50*/  @!P2 LDC.64 R24, c[0x0][0x3f8] ;  /* 0x0000fe00ff18ab82 */ /* 0x000e220000000a00 */
[----:B------:R1:W5:Y:S01]  /*0c60*/  @!P3 LDG.E R37, desc[UR16][R20.64] ;  /* 0x000000101425b981 */ /* 0x000362000c1e1900 */
[----:B---3--:R-:W-:Y:S01]  /*0c70*/  @!P0 IADD3 R26, P5, PT, R61, R26, RZ ;  /* 0x0000001a3d1a8210 */ /* 0x008fe20007fbe0ff */
[----:B-1----:R-:W-:Y:S01]  /*0c80*/  @!P1 IMAD R6, R55, R16, RZ ;  /* 0x0000001037069224 */ /* 0x002fe200078e02ff */
[----:B------:R-:W-:-:S02]  /*0c90*/  IADD3 R59, PT, PT, R51, 0x1a0, RZ ;  /* 0x000001a0333b7810 */ /* 0x000fc40007ffe0ff */
[----:B------:R-:W-:Y:S01]  /*0ca0*/  @!P0 IADD3.X R27, PT, PT, R4, R27, RZ, P5, !PT ;  /* 0x0000001b041b8210 */ /* 0x000fe20002ffe4ff */
[----:B------:R-:W-:Y:S01]  /*0cb0*/  @!P1 IMAD R55, R35, R17, R6 ;  /* 0x0000001123379224 */ /* 0x000fe200078e0206 */
[----:B------:R-:W-:-:S03]  /*0cc0*/  @!P1 MOV R20, R76 ;  /* 0x0000004c00149202 */ /* 0x000fc60000000f00 */
[----:B------:R1:W5:Y:S01]  /*0cd0*/  @!P0 LDG.E R36, desc[UR16][R26.64] ;  /* 0x000000101a248981 */ /* 0x000362000c1e1900 */
[----:B------:R-:W-:Y:S02]  /*0ce0*/  @!P1 MOV R21, R75 ;  /* 0x0000004b00159202 */ /* 0x000fe40000000f00 */
[----:B----4-:R-:W-:Y:S01]  /*0cf0*/  @!P0 IADD3 R18, P3, PT, R61, R18, RZ ;  /* 0x000000123d128210 */ /* 0x010fe20007f7e0ff */
[----:B------:R-:W-:Y:S01]  /*0d00*/  @!P1 IMAD.WIDE.U32 R16, R35, R16, R20 ;  /* 0x0000001023109225 */ /* 0x000fe200078e0014 */
[----:B------:R-:W-:Y:S02]  /*0d10*/  ISETP.GE.U32.AND P4, PT, R59, UR20, PT ;  /* 0x000000143b007c0c */ /* 0x000fe4000bf86070 */
[----:B------:R-:W3:Y:S01]  /*0d20*/  @!P2 LDC.64 R20, c[0x0][0x3a0] ;  /* 0x0000e800ff14ab82 */ /* 0x000ee20000000a00 */
[----:B------:R-:W-:Y:S02]  /*0d30*/  SHF.R.S32.HI R33, RZ, 0x1f, R59 ;  /* 0x0000001fff217819 */ /* 0x000fe4000001143b */
[----:B------:R-:W-:-:S02]  /*0d40*/  MOV R35, RZ ;  /* 0x000000ff00237202 */ /* 0x000fc40000000f00 */
[----:B------:R-:W-:Y:S02]  /*0d50*/  @!P0 IADD3.X R19, PT, PT, R4, R19, RZ, P3, !PT ;  /* 0x0000001304138210 */ /* 0x000fe40001ffe4ff */
[----:B-1----:R-:W-:Y:S02]  /*0d60*/  @!P1 IADD3 R27, PT, PT, R17, R55, RZ ;  /* 0x00000037111b9210 */ /* 0x002fe40007ffe0ff */
[C---:B------:R-:W-:Y:S01]  /*0d70*/  @!P1 SHF.L.U32 R17, R16.reuse, 0x1, RZ ;  /* 0x0000000110119819 */ /* 0x040fe200000006ff */
[----:B------:R1:W5:Y:S01]  /*0d80*/  @!P0 LDG.E R35, desc[UR16][R18.64] ;  /* 0x0000001012238981 */ /* 0x000362000c1e1900 */
[----:B------:R-:W-:Y:S01]  /*0d90*/  ISETP.GE.AND.EX P4, PT, R33, UR21, PT, P4 ;  /* 0x0000001521007c0c */ /* 0x000fe2000bf86340 */
[----:B0-----:R-:W-:Y:S01]  /*0da0*/  @!P2 IMAD R6, R57, R24, RZ ;  /* 0x000000183906a224 */ /* 0x001fe200078e02ff */
[----:B------:R-:W-:Y:S02]  /*0db0*/  @!P1 SHF.L.U64.HI R4, R16, 0x1, R27 ;  /* 0x0000000110049819 */ /* 0x000fe4000001021b */
[----:B--2---:R-:W-:-:S02]  /*0dc0*/  @!P1 IADD3 R56, P0, PT, R17, R22, RZ ;  /* 0x0000001611389210 */ /* 0x004fc40007f1e0ff */
[----:B------:R-:W-:Y:S02]  /*0dd0*/  @!P1 IADD3 R28, P5, PT, R17, R28, RZ ;  /* 0x0000001c111c9210 */ /* 0x000fe40007fbe0ff */
[----:B------:R-:W-:Y:S02]  /*0de0*/  @!P2 MOV R16, R76 ;  /* 0x0000004c0010a202 */ /* 0x000fe40000000f00 */
[----:B------:R-:W-:Y:S01]  /*0df0*/  @!P2 MOV R17, R75 ;  /* 0x0000004b0011a202 */ /* 0x000fe20000000f00 */
[----:B------:R-:W-:Y:S01]  /*0e00*/  @!P2 IMAD R27, R53, R25, R6 ;  /* 0x00000019351ba224 */ /* 0x000fe200078e0206 */
[----:B------:R-:W-:Y:S01]  /*0e10*/  IADD3 R55, PT, PT, R51, 0x1c0, RZ ;  /* 0x000001c033377810 */ /* 0x000fe20007ffe0ff */
[----:B-1----:R-:W0:Y:S01]  /*0e20*/  @!P4 LDC.64 R18, c[0x0][0x3f8] ;  /* 0x0000fe00ff12cb82 */ /* 0x002e220000000a00 */
[----:B------:R-:W-:-:S07]  /*0e30*/  @!P2 IMAD.WIDE.U32 R24, R53, R24, R16 ;  /* 0x000000183518a225 */ /* 0x000fce00078e0010 */
[----:B------:R-:W1:Y:S01]  /*0e40*/  @!P2 LDC.64 R16, c[0x0][0x398] ;  /* 0x0000e600ff10ab82 */ /* 0x000e620000000a00 */
[----:B------:R-:W-:Y:S02]  /*0e50*/  ISETP.GE.U32.AND P3, PT, R55, UR20, PT ;  /* 0x0000001437007c0c */ /* 0x000fe4000bf66070 */
[----:B------:R-:W-:-:S04]  /*0e60*/  SHF.R.S32.HI R61, RZ, 0x1f, R55 ;  /* 0x0000001fff3d7819 */ /* 0x000fc80000011437 */
[----:B------:R-:W-:Y:S02]  /*0e70*/  ISETP.GE.AND.EX P3, PT, R61, UR21, PT, P3 ;  /* 0x000000153d007c0c */ /* 0x000fe4000bf66330 */
[C---:B------:R-:W-:Y:S02]  /*0e80*/  @!P1 IADD3.X R57, PT, PT, R4.reuse, R23, RZ, P0, !PT ;  /* 0x0000001704399210 */ /* 0x040fe400007fe4ff */
[----:B------:R-:W-:Y:S02]  /*0e90*/  @!P2 IADD3 R23, PT, PT, R25, R27, RZ ;  /* 0x0000001b1917a210 */ /* 0x000fe40007ffe0ff */
[----:B------:R-:W-:Y:S01]  /*0ea0*/  @!P1 IADD3.X R29, PT, PT, R4, R29, RZ, P5, !PT ;  /* 0x0000001d041d9210 */ /* 0x000fe20002ffe4ff */
[----:B------:R-:W2:Y:S01]  /*0eb0*/  @!P4 LDC.64 R26, c[0x0][0x398] ;  /* 0x0000e600ff1acb82 */ /* 0x000ea20000000a00 */
[----:B------:R-:W-:Y:S02]  /*0ec0*/  MOV R4, RZ ;  /* 0x000000ff00047202 */ /* 0x000fe40000000f00 */
[----:B------:R-:W-:-:S02]  /*0ed0*/  MOV R6, RZ ;  /* 0x000000ff00067202 */ /* 0x000fc40000000f00 */
[C---:B------:R-:W-:Y:S02]  /*0ee0*/  @!P2 SHF.L.U64.HI R10, R24.reuse, 0x1, R23 ;  /* 0x00000001180aa819 */ /* 0x040fe40000010217 */
[----:B------:R-:W-:Y:S01]  /*0ef0*/  @!P2 SHF.L.U32 R63, R24, 0x1, RZ ;  /* 0x00000001183fa819 */ /* 0x000fe200000006ff */
[----:B------:R-:W4:Y:S01]  /*0f00*/  @!P4 LDC.64 R22, c[0x0][0x3a0] ;  /* 0x0000e800ff16cb82 */ /* 0x000f220000000a00 */
[----:B------:R0:W5:Y:S04]  /*0f10*/  @!P1 LDG.E R4, desc[UR16][R56.64] ;  /* 0x0000001038049981 */ /* 0x000168000c1e1900 */
[----:B------:R0:W5:Y:S01]  /*0f20*/  @!P1 LDG.E R6, desc[UR16][R28.64] ;  /* 0x000000101c069981 */ /* 0x000162000c1e1900 */
[C---:B-1----:R-:W-:Y:S02]  /*0f30*/  @!P2 IADD3 R32, P1, PT, R63.reuse, R16, RZ ;  /* 0x000000103f20a210 */ /* 0x042fe40007f3e0ff */
[----:B------:R-:W1:Y:S01]  /*0f40*/  @!P3 LDC.64 R24, c[0x0][0x3f8] ;  /* 0x0000fe00ff18bb82 */ /* 0x000e620000000a00 */
[----:B---3--:R-:W-:Y:S01]  /*0f50*/  @!P2 IADD3 R20, P0, PT, R63, R20, RZ ;  /* 0x000000143f14a210 */ /* 0x008fe20007f1e0ff */
        /* <DEDUP_REMOVED lines=21> */
[----:B--2---:R-:W-:Y:S01]  /*10b0*/  @!P4 IADD3 R22, P5, PT, R29, R26, RZ ;  /* 0x0000001a1d16c210 */ /* 0x004fe20007fbe0ff */
[----:B-1----:R-:W-:Y:S01]  /*10c0*/  @!P3 IMAD R14, R61, R24, RZ ;  /* 0x000000183d0eb224 */ /* 0x002fe200078e02ff */
[----:B------:R-:W-:Y:S01]  /*10d0*/  @!P3 MOV R28, R76 ;  /* 0x0000004c001cb202 */ /* 0x000fe20000000f00 */
[----:B---3--:R-:W1:Y:S01]  /*10e0*/  @!P3 LDC.64 R20, c[0x0][0x398] ;  /* 0x0000e600ff14bb82 */ /* 0x008e620000000a00 */
        /* <DEDUP_REMOVED lines=191> */
[----:B--2---:R-:W-:Y:S02]  /*1ce0*/  HADD2.F32 R69, -RZ, R69.H0_H0 ;  /* 0x20000045ff457230 */ /* 0x004fe40000004100 */
[----:B---3--:R-:W-:Y:S02]  /*1cf0*/  @P4 HADD2.F32 R70, -RZ, R30.H0_H0 ;  /* 0x2000001eff464230 */ /* 0x008fe40000004100 */
[----:B----4-:R-:W-:Y:S02]  /*1d00*/  @P4 HADD2.F32 R71, -RZ, R19.H0_H0 ;  /* 0x20000013ff474230 */ /* 0x010fe40000004100 */
[----:B------:R-:W-:Y:S01]  /*1d10*/  HADD2.F32 R68, -RZ, R68.H0_H0 ;  /* 0x20000044ff447230 */ /* 0x000fe20000004100 */
        /* <DEDUP_REMOVED lines=290> */
.L_x_1161:
        /* <DEDUP_REMOVED lines=576> */
.L_x_1162:
        /* <DEDUP_REMOVED lines=37> */
.L_x_1164:
[----:B------:R-:W-:Y:S05]  /*5590*/  BSYNC.RECONVERGENT B0 ;  /* 0x0000000000007941 */ /* 0x000fea0003800200 */
.L_x_1163:
        /* <DEDUP_REMOVED lines=14> */
.L_x_1166:
[----:B------:R-:W-:Y:S05]  /*5680*/  BSYNC.RECONVERGENT B0 ;  /* 0x0000000000007941 */ /* 0x000fea0003800200 */
.L_x_1165:
        /* <DEDUP_REMOVED lines=159> */
.L_x_1168:
[----:B------:R-:W-:Y:S05]  /*6080*/  BSYNC.RECONVERGENT B0 ;  /* 0x0000000000007941 */ /* 0x000fea0003800200 */
.L_x_1167:
        /* <DEDUP_REMOVED lines=28> */
.L_x_1170:
[----:B------:R-:W-:Y:S05]  /*6250*/  BSYNC.RECONVERGENT B0 ;  /* 0x0000000000007941 */ /* 0x000fea0003800200 */
.L_x_1169:
        /* <DEDUP_REMOVED lines=28> */
.L_x_1173:
[----:B----4-:R-:W4:Y:S04]  /*6420*/  LDG.E.STRONG.GPU R16, desc[UR16][R18.64] ;  /* 0x0000001012107981 */ /* 0x010f28000c1ef900 */
[----:B----4-:R-:W-:Y:S01]  /*6430*/  CCTL.IVALL ;  /* 0x00000000ff00798f */ /* 0x010fe20002000000 */
[----:B------:R-:W-:Y:S05]  /*6440*/  YIELD ;  /* 0x0000000000007946 */ /* 0x000fea0003800000 */
[----:B------:R-:W-:-:S13]  /*6450*/  ISETP.NE.AND P1, PT, R16, R23, PT ;  /* 0x000000171000720c */ /* 0x000fda0003f25270 */
[----:B------:R-:W-:Y:S05]  /*6460*/  @P1 BRA `(.L_x_1173) ;  /* 0xfffffffc00ec1947 */ /* 0x000fea000383ffff */
.L_x_1172:
        /* <DEDUP_REMOVED lines=15> */
.L_x_1175:
        /* <DEDUP_REMOVED lines=83> */
.L_x_1174:
        /* <DEDUP_REMOVED lines=41> */
.L_x_1176:
        /* <DEDUP_REMOVED lines=22> */
.L_x_1177:
        /* <DEDUP_REMOVED lines=11> */
.L_x_1178:
[----:B------:R-:W-:Y:S05]  /*6f30*/  BSYNC.RECONVERGENT B0 ;  /* 0x0000000000007941 */ /* 0x000fea0003800200 */
.L_x_1171:
        /* <DEDUP_REMOVED lines=41> */
.L_x_1179:
        /* <DEDUP_REMOVED lines=21> */
.L_x_1181:
[----:B------:R-:W-:Y:S05]  /*7320*/  BSYNC.RECONVERGENT B0 ;  /* 0x0000000000007941 */ /* 0x000fea0003800200 */
.L_x_1180:
        /* <DEDUP_REMOVED lines=32> */
.L_x_1182:
        /* <DEDUP_REMOVED lines=24> */
.L_x_1184:
[----:B------:R-:W-:Y:S05]  /*76b0*/  BSYNC.RECONVERGENT B0 ;  /* 0x0000000000007941 */ /* 0x000fea0003800200 */
.L_x_1183:
        /* <DEDUP_REMOVED lines=23> */
.L_x_1185:
        /* <DEDUP_REMOVED lines=19> */
.L_x_1187:
[----:B------:R-:W-:Y:S05]  /*7960*/  BSYNC.RECONVERGENT B0 ;  /* 0x0000000000007941 */ /* 0x000fea0003800200 */
.L_x_1186:
        /* <DEDUP_REMOVED lines=31> */
.L_x_1188:
        /* <DEDUP_REMOVED lines=21> */
.L_x_1190:
[----:B------:R-:W-:Y:S05]  /*7cb0*/  BSYNC.RECONVERGENT B0 ;  /* 0x0000000000007941 */ /* 0x000fea0003800200 */
.L_x_1189:
        /* <DEDUP_REMOVED lines=25> */
.L_x_1191:
        /* <DEDUP_REMOVED lines=21> */
.L_x_1193:
[----:B------:R-:W-:Y:S05]  /*7fa0*/  BSYNC.RECONVERGENT B0 ;  /* 0x0000000000007941 */ /* 0x000fea0003800200 */
.L_x_1192:
        /* <DEDUP_REMOVED lines=31> */
.L_x_1194:
        /* <DEDUP_REMOVED lines=22> */
.L_x_1196:
[----:B------:R-:W-:Y:S05]  /*8300*/  BSYNC.RECONVERGENT B0 ;  /* 0x0000000000007941 */ /* 0x000fea0003800200 */
.L_x_1195:
        /* <DEDUP_REMOVED lines=27> */
.L_x_1197:
        /* <DEDUP_REMOVED lines=21> */
.L_x_1199:
[----:B------:R-:W-:Y:S05]  /*8610*/  BSYNC.RECONVERGENT B0 ;  /* 0x0000000000007941 */ /* 0x000fea0003800200 */
.L_x_1198:
        /* <DEDUP_REMOVED lines=35> */
.L_x_1200:
        /* <DEDUP_REMOVED lines=21> */
.L_x_1202:
[----:B------:R-:W-:Y:S05]  /*89a0*/  BSYNC.RECONVERGENT B0 ;  /* 0x0000000000007941 */ /* 0x000fea0003800200 */
.L_x_1201:
        /* <DEDUP_REMOVED lines=25> */
.L_x_1203:
        /* <DEDUP_REMOVED lines=21> */
.L_x_1205:
[----:B------:R-:W-:Y:S05]  /*8c90*/  BSYNC.RECONVERGENT B0 ;  /* 0x0000000000007941 */ /* 0x000fea0003800200 */
.L_x_1204:
        /* <DEDUP_REMOVED lines=35> */
.L_x_1206:
        /* <DEDUP_REMOVED lines=21> */
.L_x_1208:
[----:B------:R-:W-:Y:S05]  /*9020*/  BSYNC.RECONVERGENT B0 ;  /* 0x0000000000007941 */ /* 0x000fea0003800200 */
.L_x_1207:
        /* <DEDUP_REMOVED lines=25> */
.L_x_1209:
        /* <DEDUP_REMOVED lines=21> */
.L_x_1211:
[----:B------:R-:W-:Y:S05]  /*9310*/  BSYNC.RECONVERGENT B0 ;  /* 0x0000000000007941 */ /* 0x000fea0003800200 */
.L_x_1210:
        /* <DEDUP_REMOVED lines=35> */
.L_x_1212:
        /* <DEDUP_REMOVED lines=21> */
.L_x_1214:
[----:B------:R-:W-:Y:S05]  /*96a0*/  BSYNC.RECONVERGENT B0 ;  /* 0x0000000000007941 */ /* 0x000fea0003800200 */
.L_x_1213:
        /* <DEDUP_REMOVED lines=25> */
.L_x_1215:
        /* <DEDUP_REMOVED lines=21> */
.L_x_1217:
[----:B------:R-:W-:Y:S05]  /*9990*/  BSYNC.RECONVERGENT B0 ;  /* 0x0000000000007941 */ /* 0x000fea0003800200 */
.L_x_1216:
        /* <DEDUP_REMOVED lines=35> */
.L_x_1218:
        /* <DEDUP_REMOVED lines=21> */
.L_x_1220:
[----:B------:R-:W-:Y:S05]  /*9d20*/  BSYNC.RECONVERGENT B0 ;  /* 0x0000000000007941 */ /* 0x000fea0003800200 */
.L_x_1219:
        /* <DEDUP_REMOVED lines=25> */
.L_x_1221:
        /* <DEDUP_REMOVED lines=24> */
.L_x_1223:
[----:B------:R-:W-:Y:S05]  /*a040*/  BSYNC.RECONVERGENT B0 ;  /* 0x0000000000007941 */ /* 0x000fea0003800200 */
.L_x_1222:
        /* <DEDUP_REMOVED lines=27> */
.L_x_1224:
        /* <DEDUP_REMOVED lines=18> */
.L_x_1226:
[----:B------:R-:W-:Y:S05]  /*a320*/  BSYNC.RECONVERGENT B0 ;  /* 0x0000000000007941 */ /* 0x000fea0003800200 */
.L_x_1225:
[----:B------:R-:W-:Y:S01]  /*a330*/  UIADD3 UR10, UPT, UPT, UR18, UR10, URZ ;  /* 0x0000000a120a7290 */ /* 0x000fe2000fffe0ff */
[----:B------:R-:W-:-:S03]  /*a340*/  IADD3 R43, PT, PT, R43, 0x1, RZ ;  /* 0x000000012b2b7810 */ /* 0x000fc60007ffe0ff */
[----:B------:R-:W-:-:S09]  /*a350*/  UISETP.GE.AND UP0, UPT, UR10, UR5, UPT ;  /* 0x000000050a00728c */ /* 0x000fd2000bf06270 */
[----:B------:R-:W-:Y:S05]  /*a360*/  BRA.U !UP0, `(.L_x_1227) ;  /* 0xffffff5d08c07547 */ /* 0x000fea000b83ffff */
.L_x_1160:
        /* <DEDUP_REMOVED lines=19> */
.L_x_1229:
[----:B------:R-:W-:Y:S05]  /*a4a0*/  BSYNC.RECONVERGENT B0 ;  /* 0x0000000000007941 */ /* 0x000fea0003800200 */
.L_x_1228:
[----:B------:R-:W-:Y:S05]  /*a4b0*/  @P0 EXIT ;  /* 0x000000000000094d */ /* 0x000fea0003800000 */
[----:B------:R-:W-:Y:S05]  /*a4c0*/  @P2 BRA `(.L_x_1230) ;  /* 0x0000000000202947 */ /* 0x000fea0003800000 */
[----:B------:R-:W-:-:S05]  /*a4d0*/  IMAD R4, R6, R7, RZ ;  /* 0x0000000706047224 */ /* 0x000fca00078e02ff */
[----:B------:R-:W-:-:S13]  /*a4e0*/  ISETP.NE.AND P0, PT, R4, -0x1, PT ;  /* 0xffffffff0400780c */ /* 0x000fda0003f05270 */
[----:B------:R-:W-:Y:S05]  /*a4f0*/  @!P0 BRA `(.L_x_1230) ;  /* 0x0000000000148947 */ /* 0x000fea0003800000 */
.L_x_1231:
[----:B-1----:R-:W2:Y:S04]  /*a500*/  LDG.E.STRONG.GPU R5, desc[UR16][R2.64] ;  /* 0x0000001002057981 */ /* 0x002ea8000c1ef900 */
[----:B--2---:R-:W-:Y:S01]  /*a510*/  CCTL.IVALL ;  /* 0x00000000ff00798f */ /* 0x004fe20002000000 */
[----:B------:R-:W-:Y:S05]  /*a520*/  YIELD ;  /* 0x0000000000007946 */ /* 0x000fea0003800000 */
[----:B------:R-:W-:-:S13]  /*a530*/  ISETP.NE.AND P0, PT, R5, R4, PT ;  /* 0x000000040500720c */ /* 0x000fda0003f05270 */
[----:B------:R-:W-:Y:S05]  /*a540*/  @P0 BRA `(.L_x_1231) ;  /* 0xfffffffc00ec0947 */ /* 0x000fea000383ffff */
.L_x_1230:
        /* <DEDUP_REMOVED lines=60> */
.L_x_1234:
        /* <DEDUP_REMOVED lines=31> */
.L_x_1233:
[----:B------:R-:W-:Y:S05]  /*ab00*/  BSYNC.RECONVERGENT B0 ;  /* 0x0000000000007941 */ /* 0x000fea0003800200 */
.L_x_1232:
        /* <DEDUP_REMOVED lines=10> */
.L_x_1235:
        /* <DEDUP_REMOVED lines=21> */
[----:B--2---:R-:W-:Y:S02]  /*ad00*/  F2FP.F16.F32.PACK_AB R31, R7, R4 ;  /* 0x00000004071f723e */ /* 0x004fe400000000ff */
[----:B------:R-:W-:-:S04]  /*ad10*/  LOP3.LUT R4, R22, 0x3, RZ, 0xc0, !PT ;  /* 0x0000000316047812 */ /* 0x000fc800078ec0ff */
        /* <DEDUP_REMOVED lines=64> */
.L_x_1236:
        /* <DEDUP_REMOVED lines=14> */
.L_x_3427:


//--------------------- .text._Z35group_norm_nhwc_bwd_one_pass_kernelI11Fp32IOFp32WLi64ELi8ELi128EEv26Group_norm_nhwc_bwd_params --------------------------
	.section	.text._Z35group_norm_nhwc_bwd_one_pass_kernelI11Fp32IOFp32WLi64ELi8ELi128EEv26Group_norm_nhwc_bwd_params,"ax",@progbits
	.align	128
        .global         _Z35group_norm_nhwc_bwd_one_pass_kernelI11Fp32IOFp32WLi64ELi8ELi128EEv26Group_norm_nhwc_bwd_params
        .type           _Z35group_norm_nhwc_bwd_one_pass_kernelI11Fp32IOFp32WLi64ELi8ELi128EEv26Group_norm_nhwc_bwd_params,@function
        .size           _Z35group_norm_nhwc_bwd_one_pass_kernelI11Fp32IOFp32WLi64ELi8ELi128EEv26Group_norm_nhwc_bwd_params,(.L_x_3428 - _Z35group_norm_nhwc_bwd_one_pass_kernelI11Fp32IOFp32WLi64ELi8ELi128EEv26Group_norm_nhwc_bwd_params)
        .other          _Z35group_norm_nhwc_bwd_one_pass_kernelI11Fp32IOFp32WLi64ELi8ELi128EEv26Group_norm_nhwc_bwd_params,@"STO_CUDA_ENTRY STV_DEFAULT"
_Z35group_norm_nhwc_bwd_one_pass_kernelI11Fp32IOFp32WLi64ELi8ELi128EEv26Group_norm_nhwc_bwd_params:
.text._Z35group_norm_nhwc_bwd_one_pass_kernelI11Fp32IOFp32WLi64ELi8ELi128EEv26Group_norm_nhwc_bwd_params:
        /* <DEDUP_REMOVED lines=18> */
[----:B------:R-:W-:Y:S01]  /*0120*/  UIADD3 UR4, UPT, UPT, UR7, 0x40, URZ ;  /* 0x0000004007047890 */ /* 0x000fe2000fffe0ff */
[----:B------:R-:W-:-:S03]  /*0130*/  UMOV UR10, UR5 ;  /* 0x00000005000a7c82 */ /* 0x000fc60008000000 */
[----:B0-----:R-:W-:Y:S02]  /*0140*/  ULEA UR4, UR8, UR4, 0x18 ;  /* 0x0000000408047291 */ /* 0x001fe4000f8ec0ff */
[----:B------:R-:W-:Y:S02]  /*0150*/  ULEA UR7, UR8, UR7, 0x18 ;  /* 0x0000000708077291 */ /* 0x000fe4000f8ec0ff */
[----:B---3--:R-:W-:Y:S02]  /*0160*/  ULOP3.LUT UR21, UR19, 0x7ffffff8, URZ, 0xc0, !UPT ;  /* 0x7ffffff813157892 */ /* 0x008fe4000f8ec0ff */
[----:B------:R-:W-:Y:S01]  /*0170*/  LEA R31, R29, UR4, 0x4 ;  /* 0x000000041d1f7c11 */ /* 0x000fe2000f8e20ff */
[----:B------:R-:W-:Y:S01]  /*0180*/  UMOV UR4, URZ ;  /* 0x000000ff00047c82 */ /* 0x000fe20008000000 */
[----:B----4-:R-:W-:Y:S01]  /*0190*/  IMAD R32, R3, UR15, R30 ;  /* 0x0000000f03207c24 */ /* 0x010fe2000f8e021e */
[----:B-12---:R-:W-:-:S07]  /*01a0*/  LOP3.LUT R30, R30, 0xf8, RZ, 0xc0, !PT ;  /* 0x000000f81e1e7812 */ /* 0x006fce00078ec0ff */
.L_x_1262:
[----:B0-----:R-:W0:Y:S01]  /*01b0*/  LDC R11, c[0x0][0x410] ;  /* 0x00010400ff0b7b82 */ /* 0x001e220000000800 */
[----:B-1----:R-:W1:Y:S01]  /*01c0*/  LDCU.64 UR8, c[0x0][0x3b8] ;  /* 0x00007700ff0877ac */ /* 0x002e620008000a00 */
[----:B------:R-:W-:Y:S01]  /*01d0*/  SHF.R.S32.HI R17, RZ, 0x1f, R32 ;  /* 0x0000001fff117819 */ /* 0x000fe20000011420 */
[----:B--2---:R-:W2:Y:S01]  /*01e0*/  LDCU.128 UR24, c[0x0][0x400] ;  /* 0x00008000ff1877ac */ /* 0x004ea20008000c00 */
[----:B-1----:R-:W-:Y:S01]  /*01f0*/  UIMAD.WIDE UR8, UR10, 0x8, UR8 ;  /* 0x000000080a0878a5 */ /* 0x002fe2000f8e0208 */
[----:B0-----:R-:W-:-:S05]  /*0200*/  IABS R9, R11 ;  /* 0x0000000b00097213 */ /* 0x001fca0000000000 */
[----:B------:R-:W-:Y:S01]  /*0210*/  MOV R12, UR8 ;  /* 0x00000008000c7c02 */ /* 0x000fe20008000f00 */
[----:B------:R-:W0:Y:S01]  /*0220*/  I2F.RP R0, R9 ;  /* 0x0000000900007306 */ /* 0x000e220000209400 */
[----:B------:R-:W-:-:S06]  /*0230*/  MOV R13, UR9 ;  /* 0x00000009000d7c02 */ /* 0x000fcc0008000f00 */
[----:B---3--:R-:W3:Y:S01]  /*0240*/  LDG.E.64 R12, desc[UR16][R12.64] ;  /* 0x000000100c0c7981 */ /* 0x008ee2000c1e1b00 */
[----:B0-----:R-:W0:Y:S02]  /*0250*/  MUFU.RCP R0, R0 ;  /* 0x0000000000007308 */ /* 0x001e240000001000 */
[----:B0-----:R-:W-:-:S06]  /*0260*/  IADD3 R2, PT, PT, R0, 0xffffffe, RZ ;  /* 0x0ffffffe00027810 */ /* 0x001fcc0007ffe0ff */
[----:B------:R0:W1:Y:S02]  /*0270*/  F2I.FTZ.U32.TRUNC.NTZ R3, R2 ;  /* 0x0000000200037305 */ /* 0x000064000021f000 */
[----:B0-----:R-:W-:Y:S01]  /*0280*/  HFMA2 R2, -RZ, RZ, 0, 0 ;  /* 0x00000000ff027431 */ /* 0x001fe200000001ff */
[----:B-1----:R-:W-:-:S05]  /*0290*/  IADD3 R4, PT, PT, RZ, -R3, RZ ;  /* 0x80000003ff047210 */ /* 0x002fca0007ffe0ff */
[----:B------:R-:W-:Y:S01]  /*02a0*/  IMAD R5, R4, R9, RZ ;  /* 0x0000000904057224 */ /* 0x000fe200078e02ff */
[----:B------:R-:W-:-:S03]  /*02b0*/  IABS R4, UR10 ;  /* 0x0000000a00047c13 */ /* 0x000fc60008000000 */
[----:B------:R-:W-:-:S06]  /*02c0*/  IMAD.HI.U32 R3, R3, R5, R2 ;  /* 0x0000000503037227 */ /* 0x000fcc00078e0002 */
[----:B------:R-:W-:-:S05]  /*02d0*/  IMAD.HI.U32 R3, R3, R4, RZ ;  /* 0x0000000403037227 */ /* 0x000fca00078e00ff */
[----:B------:R-:W-:-:S05]  /*02e0*/  IADD3 R0, PT, PT, -R3, RZ, RZ ;  /* 0x000000ff03007210 */ /* 0x000fca0007ffe1ff */
[----:B------:R-:W-:-:S05]  /*02f0*/  IMAD R0, R9, R0, R4 ;  /* 0x0000000009007224 */ /* 0x000fca00078e0204 */
[----:B------:R-:W-:Y:S02]  /*0300*/  ISETP.GT.U32.AND P2, PT, R9, R0, PT ;  /* 0x000000000900720c */ /* 0x000fe40003f44070 */
[----:B------:R-:W-:-:S04]  /*0310*/  IADD3 R7, PT, PT, R32, 0x20, RZ ;  /* 0x0000002020077810 */ /* 0x000fc80007ffe0ff */
[----:B--2---:R-:W-:Y:S02]  /*0320*/  ISETP.GE.U32.AND P1, PT, R7, UR24, PT ;  /* 0x0000001807007c0c */ /* 0x004fe4000bf26070 */
[----:B------:R-:W-:-:S05]  /*0330*/  SHF.R.S32.HI R5, RZ, 0x1f, R7 ;  /* 0x0000001fff057819 */ /* 0x000fca0000011407 */
[-C--:B------:R-:W-:Y:S02]  /*0340*/  @!P2 IADD3 R0, PT, PT, R0, -R9.reuse, RZ ;  /* 0x800000090000a210 */ /* 0x080fe40007ffe0ff */
[----:B------:R-:W-:Y:S02]  /*0350*/  LOP3.LUT R2, R11, UR10, RZ, 0x3c, !PT ;  /* 0x0000000a0b027c12 */ /* 0x000fe4000f8e3cff */
[----:B------:R-:W-:Y:S02]  /*0360*/  ISETP.GE.U32.AND P3, PT, R0, R9, PT ;  /* 0x000000090000720c */ /* 0x000fe40003f66070 */
[----:B------:R-:W-:Y:S02]  /*0370*/  ISETP.GE.AND.EX P1, PT, R5, UR25, PT, P1 ;  /* 0x0000001905007c0c */ /* 0x000fe4000bf26310 */
[----:B------:R-:W-:Y:S02]  /*0380*/  ISETP.GE.U32.AND P0, PT, R32, UR24, PT ;  /* 0x0000001820007c0c */ /* 0x000fe4000bf06070 */
[----:B------:R-:W-:-:S02]  /*0390*/  ISETP.GE.AND P4, PT, R2, RZ, PT ;  /* 0x000000ff0200720c */ /* 0x000fc40003f86270 */
[----:B------:R-:W-:Y:S02]  /*03a0*/  ISETP.LE.AND P5, PT, RZ, UR10, PT ;  /* 0x0000000aff007c0c */ /* 0x000fe4000bfa3270 */
[----:B------:R-:W-:Y:S02]  /*03b0*/  ISETP.GE.AND.EX P0, PT, R17, UR25, PT, P0 ;  /* 0x0000001911007c0c */ /* 0x000fe4000bf06300 */
[----:B------:R-:W-:Y:S02]  /*03c0*/  @!P2 IADD3 R3, PT, PT, R3, 0x1, RZ ;  /* 0x000000010303a810 */ /* 0x000fe40007ffe0ff */
[----:B------:R-:W-:Y:S01]  /*03d0*/  ISETP.GT.U32.AND P2, PT, R9, R0, PT ;  /* 0x000000000900720c */ /* 0x000fe20003f44070 */
[----:B------:R-:W0:Y:S01]  /*03e0*/  @!P1 LDC.64 R20, c[0x0][0x3f8] ;  /* 0x0000fe00ff149b82 */ /* 0x000e220000000a00 */
[----:B------:R-:W-:Y:S02]  /*03f0*/  IADD3 R9, PT, PT, R0, -R9, RZ ;  /* 0x8000000900097210 */ /* 0x000fe40007ffe0ff */
[----:B------:R-:W-:-:S02]  /*0400*/  @P3 IADD3 R3, PT, PT, R3, 0x1, RZ ;  /* 0x0000000103033810 */ /* 0x000fc40007ffe0ff */
[----:B------:R-:W-:Y:S02]  /*0410*/  SEL R0, R9, R0, !P2 ;  /* 0x0000000009007207 */ /* 0x000fe40005000000 */
[----:B------:R-:W-:Y:S01]  /*0420*/  ISETP.NE.AND P2, PT, R11, RZ, PT ;  /* 0x000000ff0b00720c */ /* 0x000fe20003f45270 */
[----:B------:R-:W1:Y:S01]  /*0430*/  @!P0 LDC.64 R8, c[0x0][0x3f8] ;  /* 0x0000fe00ff088b82 */ /* 0x000e620000000a00 */
[----:B------:R-:W-:Y:S02]  /*0440*/  LOP3.LUT R11, RZ, R11, RZ, 0x33, !PT ;  /* 0x0000000bff0b7212 */ /* 0x000fe400078e33ff */
[----:B------:R-:W-:Y:S02]  /*0450*/  @!P5 IADD3 R0, PT, PT, -R0, RZ, RZ ;  /* 0x000000ff0000d210 */ /* 0x000fe40007ffe1ff */
[----:B------:R-:W-:Y:S02]  /*0460*/  @!P4 IADD3 R3, PT, PT, -R3, RZ, RZ ;  /* 0x000000ff0303c210 */ /* 0x000fe40007ffe1ff */
[----:B------:R-:W-:Y:S01]  /*0470*/  SHF.L.U32 R2, R29, 0x1, RZ ;  /* 0x000000011d027819 */ /* 0x000fe200000006ff */
[----:B------:R-:W2:Y:S01]  /*0480*/  @!P1 LDC.64 R14, c[0x0][0x3a0] ;  /* 0x0000e800ff0e9b82 */ /* 0x000ea20000000a00 */
[----:B------:R-:W-:-:S02]  /*0490*/  SEL R0, R11, R0, !P2 ;  /* 0x000000000b007207 */ /* 0x000fc40005000000 */
[----:B------:R-:W-:Y:S02]  /*04a0*/  SEL R3, R11, R3, !P2 ;  /* 0x000000030b037207 */ /* 0x000fe40005000000 */
[----:B------:R-:W-:Y:S02]  /*04b0*/  LOP3.LUT R11, R2, 0x6, RZ, 0xc0, !PT ;  /* 0x00000006020b7812 */ /* 0x000fe400078ec0ff */
[----:B------:R-:W-:Y:S01]  /*04c0*/  SHF.L.U32 R10, R0, 0x3, RZ ;  /* 0x00000003000a7819 */ /* 0x000fe200000006ff */
[----:B------:R-:W4:Y:S01]  /*04d0*/  @!P0 LDC.64 R18, c[0x0][0x398] ;  /* 0x0000e600ff128b82 */ /* 0x000f220000000a00 */
[----:B------:R-:W-:Y:S02]  /*04e0*/  SHF.R.S32.HI R2, RZ, 0x1f, R3 ;  /* 0x0000001fff027819 */ /* 0x000fe40000011403 */
[----:B------:R-:W-:Y:S02]  /*04f0*/  SHF.R.S32.HI R35, RZ, 0x1f, R10 ;  /* 0x0000001fff237819 */ /* 0x000fe4000001140a */
[----:B------:R-:W-:Y:S01]  /*0500*/  LOP3.LUT R34, R10, R11, RZ, 0xfc, !PT ;  /* 0x0000000b0a227212 */ /* 0x000fe200078efcff */
[----:B------:R-:W-:Y:S01]  /*0510*/  IMAD R2, R2, UR26, RZ ;  /* 0x0000001a02027c24 */ /* 0x000fe2000f8e02ff */
[----:B------:R-:W-:-:S03]  /*0520*/  ISETP.NE.AND P2, PT, RZ, UR20, PT ;  /* 0x00000014ff007c0c */ /* 0x000fc6000bf45270 */
[----:B------:R-:W-:-:S04]  /*0530*/  IMAD.WIDE.U32 R34, R3, UR26, R34 ;  /* 0x0000001a03227c25 */ /* 0x000fc8000f8e0022 */
[----:B------:R-:W-:Y:S02]  /*0540*/  IMAD R37, R3, UR27, R2 ;  /* 0x0000001b03257c24 */ /* 0x000fe4000f8e0202 */
[----:B0-----:R-:W-:Y:S01]  /*0550*/  @!P1 IMAD R4, R5, R20, RZ ;  /* 0x0000001405049224 */ /* 0x001fe200078e02ff */
[----:B------:R-:W0:Y:S02]  /*0560*/  @!P0 LDC.64 R2, c[0x0][0x3a0] ;  /* 0x0000e800ff028b82 */ /* 0x000e240000000a00 */
[----:B------:R-:W-:Y:S01]  /*0570*/  IADD3 R37, PT, PT, R35, R37, RZ ;  /* 0x0000002523257210 */ /* 0x000fe20007ffe0ff */
[----:B------:R-:W-:Y:S01]  /*0580*/  @!P1 IMAD R25, R7, R21, R4 ;  /* 0x0000001507199224 */ /* 0x000fe200078e0204 */
[----:B------:R-:W-:Y:S01]  /*0590*/  @!P1 MOV R4, R34 ;  /* 0x0000002200049202 */ /* 0x000fe20000000f00 */
[----:B-1----:R-:W-:Y:S01]  /*05a0*/  @!P0 IMAD R23, R17, R8, RZ ;  /* 0x0000000811178224 */ /* 0x002fe200078e02ff */
[----:B------:R-:W-:Y:S02]  /*05b0*/  @!P1 MOV R5, R37 ;  /* 0x0000002500059202 */ /* 0x000fe40000000f00 */
[----:B------:R-:W1:Y:S01]  /*05c0*/  @!P1 LDC.64 R16, c[0x0][0x398] ;  /* 0x0000e600ff109b82 */ /* 0x000e620000000a00 */
[----:B------:R-:W-:Y:S01]  /*05d0*/  @!P0 MOV R36, R34 ;  /* 0x0000002200248202 */ /* 0x000fe20000000f00 */
[----:B------:R-:W-:-:S06]  /*05e0*/  @!P1 IMAD.WIDE.U32 R20, R7, R20, R4 ;  /* 0x0000001407149225 */ /* 0x000fcc00078e0004 */
[----:B------:R-:W4:Y:S01]  /*05f0*/  LDC.64 R4, c[0x0][0x3a8] ;  /* 0x0000ea00ff047b82 */ /* 0x000f220000000a00 */
[----:B------:R-:W-:-:S07]  /*0600*/  @!P0 IMAD R23, R32, R9, R23 ;  /* 0x0000000920178224 */ /* 0x000fce00078e0217 */
[----:B------:R-:W4:Y:S01]  /*0610*/  @P2 LDC.64 R6, c[0x0][0x3b0] ;  /* 0x0000ec00ff062b82 */ /* 0x000f220000000a00 */
[----:B------:R-:W-:Y:S01]  /*0620*/  @!P0 IMAD.WIDE.U32 R8, R32, R8, R36 ;  /* 0x0000000820088225 */ /* 0x000fe200078e0024 */
[----:B------:R-:W-:-:S04]  /*0630*/  @!P1 IADD3 R25, PT, PT, R21, R25, RZ ;  /* 0x0000001915199210 */ /* 0x000fc80007ffe0ff */
[----:B------:R-:W-:Y:S02]  /*0640*/  @!P0 IADD3 R27, PT, PT, R9, R23, RZ ;  /* 0x00000017091b8210 */ /* 0x000fe40007ffe0ff */
[----:B------:R-:W-:Y:S02]  /*0650*/  @!P0 SHF.L.U32 R23, R8, 0x2, RZ ;  /* 0x0000000208178819 */ /* 0x000fe400000006ff */
[----:B------:R-:W-:Y:S02]  /*0660*/  IADD3 R9, PT, PT, R11, R10, RZ ;  /* 0x0000000a0b097210 */ /* 0x000fe40007ffe0ff */
[----:B------:R-:W-:Y:S02]  /*0670*/  @!P1 SHF.L.U32 R11, R20, 0x2, RZ ;  /* 0x00000002140b9819 */ /* 0x000fe400000006ff */
[----:B------:R-:W-:Y:S02]  /*0680*/  @!P0 SHF.L.U64.HI R8, R8, 0x2, R27 ;  /* 0x0000000208088819 */ /* 0x000fe4000001021b */
[----:B0-----:R-:W-:-:S02]  /*0690*/  @!P0 IADD3 R10, P3, PT, R23, R2, RZ ;  /* 0x00000002170a8210 */ /* 0x001fc40007f7e0ff */
[----:B------:R-:W-:Y:S02]  /*06a0*/  @!P1 SHF.L.U64.HI R20, R20, 0x2, R25 ;  /* 0x0000000214149819 */ /* 0x000fe40000010219 */
[C---:B--2---:R-:W-:Y:S02]  /*06b0*/  @!P1 IADD3 R14, P5, PT, R11.reuse, R14, RZ ;  /* 0x0000000e0b0e9210 */ /* 0x044fe40007fbe0ff */
[----:B-1----:R-:W-:Y:S02]  /*06c0*/  @!P1 IADD3 R16, P6, PT, R11, R16, RZ ;  /* 0x000000100b109210 */ /* 0x002fe40007fde0ff */
[----:B----4-:R-:W-:Y:S02]  /*06d0*/  @!P0 IADD3 R18, P4, PT, R23, R18, RZ ;  /* 0x0000001217128210 */ /* 0x010fe40007f9e0ff */
[----:B------:R-:W-:Y:S01]  /*06e0*/  @!P0 IADD3.X R11, PT, PT, R8, R3, RZ, P3, !PT ;  /* 0x00000003080b8210 */ /* 0x000fe20001ffe4ff */
[----:B------:R-:W-:Y:S01]  /*06f0*/  HFMA2 R3, -RZ, RZ, 0, 0 ;  /* 0x00000000ff037431 */ /* 0x000fe200000001ff */
[----:B------:R-:W-:-:S02]  /*0700*/  @!P1 IADD3.X R15, PT, PT, R20, R15, RZ, P5, !PT ;  /* 0x0000000f140f9210 */ /* 0x000fc40002ffe4ff */
[----:B------:R-:W-:Y:S02]  /*0710*/  CS2R R26, SRZ ;  /* 0x00000000001a7805 */ /* 0x000fe4000001ff00 */
[----:B------:R-:W-:Y:S01]  /*0720*/  @!P1 IADD3.X R17, PT, PT, R20, R17, RZ, P6, !PT ;  /* 0x0000001114119210 */ /* 0x000fe200037fe4ff */
[C---:B------:R-:W-:Y:S01]  /*0730*/  IMAD.WIDE R20, R9.reuse, 0x4, R4 ;  /* 0x0000000409147825 */ /* 0x040fe200078e0204 */
[----:B------:R-:W-:Y:S02]  /*0740*/  @!P0 IADD3.X R19, PT, PT, R8, R19, RZ, P4, !PT ;  /* 0x0000001308138210 */ /* 0x000fe400027fe4ff */
[----:B------:R-:W-:Y:S01]  /*0750*/  MOV R2, RZ ;  /* 0x000000ff00027202 */ /* 0x000fe20000000f00 */
[----:B------:R-:W-:Y:S01]  /*0760*/  @P2 IMAD.WIDE R22, R9, 0x4, R6 ;  /* 0x0000000409162825 */ /* 0x000fe200078e0206 */
[----:B------:R-:W-:Y:S01]  /*0770*/  CS2R R8, SRZ ;  /* 0x0000000000087805 */ /* 0x000fe2000001ff00 */
[----:B------:R0:W5:Y:S04]  /*0780*/  @!P0 LDG.E.64 R26, desc[UR16][R10.64] ;  /* 0x000000100a1a8981 */ /* 0x000168000c1e1b00 */
[----:B------:R0:W5:Y:S04]  /*0790*/  @!P0 LDG.E.64 R2, desc[UR16][R18.64] ;  /* 0x0000001012028981 */ /* 0x000168000c1e1b00 */
[----:B------:R0:W5:Y:S04]  /*07a0*/  @P2 LDG.E.64 R8, desc[UR16][R22.64] ;  /* 0x0000001016082981 */ /* 0x000168000c1e1b00 */
[----:B------:R0:W5:Y:S01]  /*07b0*/  LDG.E.64 R10, desc[UR16][R20.64] ;  /* 0x00000010140a7981 */ /* 0x000162000c1e1b00 */
[----:B------:R-:W-:-:S02]  /*07c0*/  CS2R R4, SRZ ;  /* 0x0000000000047805 */ /* 0x000fc4000001ff00 */
[----:B------:R-:W-:-:S04]  /*07d0*/  CS2R R6, SRZ ;  /* 0x0000000000067805 */ /* 0x000fc8000001ff00 */
[----:B------:R0:W5:Y:S04]  /*07e0*/  @!P1 LDG.E.64 R4, desc[UR16][R14.64] ;  /* 0x000000100e049981 */ /* 0x000168000c1e1b00 */
[----:B------:R0:W5:Y:S01]  /*07f0*/  @!P1 LDG.E.64 R6, desc[UR16][R16.64] ;  /* 0x0000001010069981 */ /* 0x000162000c1e1b00 */
        /* <DEDUP_REMOVED lines=13> */
[----:B0-----:R-:W-:Y:S05]  /*08d0*/  BRA.U UP1, `(.L_x_1238) ;  /* 0x0000000101747547 */ /* 0x001fea000b800000 */
[----:B-----5:R-:W-:Y:S01]  /*08e0*/  FADD.FTZ R13, R26, -UR32 ;  /* 0x800000201a0d7e21 */ /* 0x020fe20008010000 */
[----:B------:R-:W-:Y:S01]  /*08f0*/  FADD.FTZ R12, R27, -UR32 ;  /* 0x800000201b0c7e21 */ /* 0x000fe20008010000 */
[----:B------:R-:W-:Y:S01]  /*0900*/  FMUL.FTZ R14, R2, R10 ;  /* 0x0000000a020e7220 */ /* 0x000fe20000410000 */
[----:B------:R-:W-:Y:S01]  /*0910*/  FMUL.FTZ R15, R3, R11 ;  /* 0x0000000b030f7220 */ /* 0x000fe20000410000 */
[----:B------:R-:W-:Y:S01]  /*0920*/  FMUL.FTZ R13, R13, UR22 ;  /* 0x000000160d0d7c20 */ /* 0x000fe20008410000 */
[----:B------:R-:W-:Y:S01]  /*0930*/  FMUL.FTZ R12, R12, UR22 ;  /* 0x000000160c0c7c20 */ /* 0x000fe20008410000 */
[----:B------:R-:W-:Y:S01]  /*0940*/  FADD.FTZ R16, RZ, R14 ;  /* 0x0000000eff107221 */ /* 0x000fe20000010000 */
[----:B------:R-:W-:Y:S01]  /*0950*/  FADD.FTZ R18, R4, -UR32 ;  /* 0x8000002004127e21 */ /* 0x000fe20008010000 */
[----:B------:R-:W-:Y:S01]  /*0960*/  FFMA.FTZ R17, R13, R14, RZ ;  /* 0x0000000e0d117223 */ /* 0x000fe200000100ff */
[----:B------:R-:W-:Y:S01]  /*0970*/  FMUL.FTZ R19, R6, R10 ;  /* 0x0000000a06137220 */ /* 0x000fe20000410000 */
[----:B------:R-:W-:Y:S01]  /*0980*/  FADD.FTZ R16, R15, R16 ;  /* 0x000000100f107221 */ /* 0x000fe20000010000 */
[----:B------:R-:W-:Y:S01]  /*0990*/  FFMA.FTZ R13, R2, R13, RZ ;  /* 0x0000000d020d7223 */ /* 0x000fe200000100ff */
[----:B------:R-:W-:Y:S01]  /*09a0*/  FFMA.FTZ R14, R12, R15, R17 ;  /* 0x0000000f0c0e7223 */ /* 0x000fe20000010011 */
[----:B------:R-:W-:Y:S01]  /*09b0*/  FMUL.FTZ R15, R18, UR22 ;  /* 0x00000016120f7c20 */ /* 0x000fe20008410000 */
[----:B------:R-:W-:Y:S01]  /*09c0*/  FADD.FTZ R17, R5, -UR32 ;  /* 0x8000002005117e21 */ /* 0x000fe20008010000 */
[----:B------:R-:W-:Y:S01]  /*09d0*/  FADD.FTZ R16, R16, R19 ;  /* 0x0000001310107221 */ /* 0x000fe20000010000 */
[----:B------:R-:W-:Y:S01]  /*09e0*/  FADD.FTZ R20, RZ, R3 ;  /* 0x00000003ff147221 */ /* 0x000fe20000010000 */
[----:B------:R-:W-:Y:S01]  /*09f0*/  FFMA.FTZ R21, R15, R19, R14 ;  /* 0x000000130f157223 */ /* 0x000fe2000001000e */
[----:B------:R-:W-:Y:S01]  /*0a00*/  FMUL.FTZ R19, R7, R11 ;  /* 0x0000000b07137220 */ /* 0x000fe20000410000 */
[----:B------:R-:W-:-:S03]  /*0a10*/  FMUL.FTZ R14, R17, UR22 ;  /* 0x00000016110e7c20 */ /* 0x000fc60008410000 */
[----:B------:R-:W-:Y:S01]  /*0a20*/  FADD.FTZ R17, R19, R16 ;  /* 0x0000001013117221 */ /* 0x000fe20000010000 */
[----:B------:R-:W-:Y:S01]  /*0a30*/  FFMA.FTZ R18, R14, R19, R21 ;  /* 0x000000130e127223 */ /* 0x000fe20000010015 */
[----:B------:R-:W-:Y:S01]  /*0a40*/  FFMA.FTZ R16, R3, R12, RZ ;  /* 0x0000000c03107223 */ /* 0x000fe200000100ff */
[----:B------:R-:W-:Y:S01]  /*0a50*/  FADD.FTZ R19, RZ, R2 ;  /* 0x00000002ff137221 */ /* 0x000fe20000010000 */
[C---:B------:R-:W-:Y:S01]  /*0a60*/  FFMA.FTZ R12, R6.reuse, R15, R13 ;  /* 0x0000000f060c7223 */ /* 0x040fe2000001000d */
[C---:B------:R-:W-:Y:S01]  /*0a70*/  FADD.FTZ R15, R7.reuse, R20 ;  /* 0x00000014070f7221 */ /* 0x040fe20000010000 */
[----:B------:R-:W-:Y:S01]  /*0a80*/  FFMA.FTZ R13, R7, R14, R16 ;  /* 0x0000000e070d7223 */ /* 0x000fe20000010010 */
[----:B------:R-:W-:Y:S01]  /*0a90*/  FADD.FTZ R14, R6, R19 ;  /* 0x00000013060e7221 */ /* 0x000fe20000010000 */
[----:B------:R-:W-:Y:S06]  /*0aa0*/  BRA `(.L_x_1239) ;  /* 0x0000000400007947 */ /* 0x000fec0003800000 */
.L_x_1238:
[----:B-----5:R-:W-:Y:S01]  /*0ab0*/  FADD.FTZ R13, R26, -UR32 ;  /* 0x800000201a0d7e21 */ /* 0x020fe20008010000 */
[----:B------:R-:W-:Y:S01]  /*0ac0*/  FADD.FTZ R12, R27, -UR32 ;  /* 0x800000201b0c7e21 */ /* 0x000fe20008010000 */
[----:B------:R-:W-:Y:S01]  /*0ad0*/  FADD.FTZ R15, R4, -UR32 ;  /* 0x80000020040f7e21 */ /* 0x000fe20008010000 */
[----:B------:R-:W-:Y:S01]  /*0ae0*/  FADD.FTZ R16, R5, -UR32 ;  /* 0x8000002005107e21 */ /* 0x000fe20008010000 */
[----:B------:R-:W-:Y:S01]  /*0af0*/  FMUL.FTZ R13, R13, UR22 ;  /* 0x000000160d0d7c20 */ /* 0x000fe20008410000 */
[----:B------:R-:W-:Y:S01]  /*0b00*/  FMUL.FTZ R12, R12, UR22 ;  /* 0x000000160c0c7c20 */ /* 0x000fe20008410000 */
[----:B------:R-:W-:Y:S01]  /*0b10*/  FMUL.FTZ R15, R15, UR22 ;  /* 0x000000160f0f7c20 */ /* 0x000fe20008410000 */
[----:B------:R-:W-:Y:S01]  /*0b20*/  FMUL.FTZ R16, R16, UR22 ;  /* 0x0000001610107c20 */ /* 0x000fe20008410000 */
[C-C-:B------:R-:W-:Y:S01]  /*0b30*/  FFMA.FTZ R20, R10.reuse, R13, R8.reuse ;  /* 0x0000000d0a147223 */ /* 0x140fe20000010008 */
[C-C-:B------:R-:W-:Y:S01]  /*0b40*/  FFMA.FTZ R18, R11.reuse, R12, R9.reuse ;  /* 0x0000000c0b127223 */ /* 0x140fe20000010009 */
[----:B------:R-:W-:Y:S01]  /*0b50*/  FFMA.FTZ R17, R10, R15, R8 ;  /* 0x0000000f0a117223 */ /* 0x000fe20000010008 */
[----:B------:R-:W-:Y:S01]  /*0b60*/  FFMA.FTZ R14, R11, R16, R9 ;  /* 0x000000100b0e7223 */ /* 0x000fe20000010009 */
[----:B------:R-:W-:Y:S01]  /*0b70*/  FMUL.FTZ R21, R20, -1.4426950216293334961 ;  /* 0xbfb8aa3b14157820 */ /* 0x000fe20000410000 */
[----:B------:R-:W-:Y:S01]  /*0b80*/  FMUL.FTZ R23, R18, -1.4426950216293334961 ;  /* 0xbfb8aa3b12177820 */ /* 0x000fe20000410000 */
[----:B------:R-:W-:Y:S01]  /*0b90*/  FMUL.FTZ R25, R17, -1.4426950216293334961 ;  /* 0xbfb8aa3b11197820 */ /* 0x000fe20000410000 */
[----:B------:R-:W-:-:S03]  /*0ba0*/  FMUL.FTZ R33, R14, -1.4426950216293334961 ;  /* 0xbfb8aa3b0e217820 */ /* 0x000fc60000410000 */
[----:B------:R-:W0:Y:S08]  /*0bb0*/  MUFU.EX2 R21, R21 ;  /* 0x0000001500157308 */ /* 0x000e300000000800 */
[----:B------:R-:W1:Y:S08]  /*0bc0*/  MUFU.EX2 R23, R23 ;  /* 0x0000001700177308 */ /* 0x000e700000000800 */
[----:B------:R-:W2:Y:S01]  /*0bd0*/  MUFU.EX2 R19, R25 ;  /* 0x0000001900137308 */ /* 0x000ea20000000800 */
[----:B0-----:R-:W-:-:S07]  /*0be0*/  FADD.FTZ R21, R21, 1 ;  /* 0x3f80000015157421 */ /* 0x001fce0000010000 */
[----:B------:R-:W0:Y:S01]  /*0bf0*/  MUFU.RCP R21, R21 ;  /* 0x0000001500157308 */ /* 0x000e220000001000 */
[----:B-1----:R-:W-:-:S07]  /*0c00*/  FADD.FTZ R24, R23, 1 ;  /* 0x3f80000017187421 */ /* 0x002fce0000010000 */
[----:B------:R-:W1:Y:S01]  /*0c10*/  MUFU.EX2 R22, R33 ;  /* 0x0000002100167308 */ /* 0x000e620000000800 */
[----:B--2---:R-:W-:-:S07]  /*0c20*/  FADD.FTZ R19, R19, 1 ;  /* 0x3f80000013137421 */ /* 0x004fce0000010000 */
[----:B------:R-:W2:Y:S01]  /*0c30*/  MUFU.RCP R24, R24 ;  /* 0x0000001800187308 */ /* 0x000ea20000001000 */
[----:B0-----:R-:W-:Y:S01]  /*0c40*/  FADD.FTZ R23, -R21, 1 ;  /* 0x3f80000015177421 */ /* 0x001fe20000010100 */
[----:B------:R-:W-:-:S06]  /*0c50*/  FMUL.FTZ R21, R2, R21 ;  /* 0x0000001502157220 */ /* 0x000fcc0000410000 */
[----:B------:R-:W0:Y:S01]  /*0c60*/  MUFU.RCP R19, R19 ;  /* 0x0000001300137308 */ /* 0x000e220000001000 */
[----:B-1----:R-:W-:Y:S01]  /*0c70*/  FADD.FTZ R25, R22, 1 ;  /* 0x3f80000016197421 */ /* 0x002fe20000010000 */
[----:B------:R-:W-:-:S04]  /*0c80*/  FFMA.FTZ R22, R20, R23, 1 ;  /* 0x3f80000014167423 */ /* 0x000fc80000010017 */
[----:B------:R-:W-:Y:S02]  /*0c90*/  FMUL.FTZ R22, R21, R22 ;  /* 0x0000001615167220 */ /* 0x000fe40000410000 */
[----:B------:R-:W1:Y:S01]  /*0ca0*/  MUFU.RCP R20, R25 ;  /* 0x0000001900147308 */ /* 0x000e620000001000 */
[----:B--2---:R-:W-:-:S04]  /*0cb0*/  FADD.FTZ R23, -R24, 1 ;  /* 0x3f80000018177421 */ /* 0x004fc80000010100 */
[----:B------:R-:W-:Y:S01]  /*0cc0*/  FFMA.FTZ R23, R18, R23, 1 ;  /* 0x3f80000012177423 */ /* 0x000fe20000010017 */
[----:B------:R-:W-:Y:S01]  /*0cd0*/  FMUL.FTZ R18, R3, R24 ;  /* 0x0000001803127220 */ /* 0x000fe20000410000 */
[----:B------:R-:W-:-:S03]  /*0ce0*/  FFMA.FTZ R24, R13, R22, RZ ;  /* 0x000000160d187223 */ /* 0x000fc600000100ff */
[----:B------:R-:W-:Y:S01]  /*0cf0*/  FMUL.FTZ R21, R18, R23 ;  /* 0x0000001712157220 */ /* 0x000fe20000410000 */
[----:B0-----:R-:W-:Y:S01]  /*0d00*/  FADD.FTZ R18, -R19, 1 ;  /* 0x3f80000013127421 */ /* 0x001fe20000010100 */
[----:B------:R-:W-:-:S03]  /*0d10*/  FMUL.FTZ R19, R6, R19 ;  /* 0x0000001306137220 */ /* 0x000fc60000410000 */
[----:B------:R-:W-:Y:S01]  /*0d20*/  FFMA.FTZ R18, R17, R18, 1 ;  /* 0x3f80000011127423 */ /* 0x000fe20000010012 */
[----:B-1----:R-:W-:Y:S01]  /*0d30*/  FADD.FTZ R17, -R20, 1 ;  /* 0x3f80000014117421 */ /* 0x002fe20000010100 */
[----:B------:R-:W-:-:S03]  /*0d40*/  FMUL.FTZ R20, R7, R20 ;  /* 0x0000001407147220 */ /* 0x000fc60000410000 */
[----:B------:R-:W-:Y:S01]  /*0d50*/  FFMA.FTZ R17, R14, R17, 1 ;  /* 0x3f8000000e117423 */ /* 0x000fe20000010011 */
[----:B------:R-:W-:Y:S01]  /*0d60*/  FMUL.FTZ R14, R19, R18 ;  /* 0x00000012130e7220 */ /* 0x000fe20000410000 */
[----:B------:R-:W-:Y:S02]  /*0d70*/  FMUL.FTZ R18, R10, R22 ;  /* 0x000000160a127220 */ /* 0x000fe40000410000 */
[----:B------:R-:W-:Y:S01]  /*0d80*/  FMUL.FTZ R19, R20, R17 ;  /* 0x0000001114137220 */ /* 0x000fe20000410000 */
[----:B------:R-:W-:Y:S01]  /*0d90*/  FMUL.FTZ R17, R11, R21 ;  /* 0x000000150b117220 */ /* 0x000fe20000410000 */
[----:B------:R-:W-:Y:S01]  /*0da0*/  FFMA.FTZ R23, R13, R18, RZ ;  /* 0x000000120d177223 */ /* 0x000fe200000100ff */
[----:B------:R-:W-:Y:S01]  /*0db0*/  FADD.FTZ R20, RZ, R18 ;  /* 0x00000012ff147221 */ /* 0x000fe20000010000 */
[----:B------:R-:W-:Y:S02]  /*0dc0*/  FADD.FTZ R13, RZ, R22 ;  /* 0x00000016ff0d7221 */ /* 0x000fe40000010000 */
        /* <DEDUP_REMOVED lines=9> */
[----:B------:R-:W-:Y:S01]  /*0e60*/  FADD.FTZ R20, RZ, R21 ;  /* 0x00000015ff147221 */ /* 0x000fe20000010000 */
[----:B------:R-:W-:Y:S01]  /*0e70*/  FFMA.FTZ R12, R15, R14, R24 ;  /* 0x0000000e0f0c7223 */ /* 0x000fe20000010018 */
[----:B------:R-:W-:Y:S01]  /*0e80*/  FADD.FTZ R14, R13, R14 ;  /* 0x0000000e0d0e7221 */ /* 0x000fe20000010000 */
[----:B------:R-:W-:Y:S01]  /*0e90*/  FFMA.FTZ R13, R16, R19, R23 ;  /* 0x00000013100d7223 */ /* 0x000fe20000010017 */
[----:B------:R-:W-:-:S07]  /*0ea0*/  FADD.FTZ R15, R20, R19 ;  /* 0x00000013140f7221 */ /* 0x000fce0000010000 */
.L_x_1239:
        /* <DEDUP_REMOVED lines=34> */
.L_x_1241:
[----:B------:R-:W-:Y:S05]  /*10d0*/  BSYNC.RECONVERGENT B0 ;  /* 0x0000000000007941 */ /* 0x000fea0003800200 */
.L_x_1240:
        /* <DEDUP_REMOVED lines=15> */
.L_x_1243:
[----:B------:R-:W-:Y:S05]  /*11d0*/  BSYNC.RECONVERGENT B0 ;  /* 0x0000000000007941 */ /* 0x000fea0003800200 */
.L_x_1242:
        /* <DEDUP_REMOVED lines=158> */
.L_x_1245:
[----:B------:R-:W-:Y:S05]  /*1bc0*/  BSYNC.RECONVERGENT B0 ;  /* 0x0000000000007941 */ /* 0x000fea0003800200 */
.L_x_1244:
[----:B------:R-:W-:Y:S04]  /*1bd0*/  BSSY.RECONVERGENT B0, `(.L_x_1246) ;  /* 0x000001c000007945 */ /* 0x000fe80003800200 */
[----:B------:R-:W-:Y:S05]  /*1be0*/  @P5 BRA `(.L_x_1247) ;  /* 0x0000000000685947 */ /* 0x000fea0003800000 */
[----:B-1----:R-:W1:Y:S08]  /*1bf0*/  LDC.64 R18, c[0x0][0x3d8] ;  /* 0x0000f600ff127b82 */ /* 0x002e700000000a00 */
[----:B--2---:R-:W2:Y:S01]  /*1c00*/  LDC.64 R16, c[0x0][0x3f8] ;  /* 0x0000fe00ff107b82 */ /* 0x004ea20000000a00 */
        /* <DEDUP_REMOVED lines=18> */
[----:B-1----:R-:W-:Y:S02]  /*1d30*/  IADD3 R20, P4, PT, R20, R33, RZ ;  /* 0x0000002114147210 */ /* 0x002fe40007f9e0ff */
[----:B------:R-:W-:-:S02]  /*1d40*/  IADD3.X R17, PT, PT, R21, R17, RZ, P1, !PT ;  /* 0x0000001115117210 */ /* 0x000fc40000ffe4ff */
[----:B------:R-:W-:-:S03]  /*1d50*/  IADD3.X R21, PT, PT, R21, R23, RZ, P4, !PT ;  /* 0x0000001715157210 */ /* 0x000fc600027fe4ff */
[----:B------:R4:W-:Y:S04]  /*1d60*/  REDG.E.ADD.F32.FTZ.RN.STRONG.GPU desc[UR16][R16.64], R13 ;  /* 0x0000000d100079a6 */ /* 0x0009e8000c12f310 */
[----:B------:R4:W-:Y:S04]  /*1d70*/  REDG.E.ADD.F32.FTZ.RN.STRONG.GPU desc[UR16][R18.64], R14 ;  /* 0x0000000e120079a6 */ /* 0x0009e8000c12f310 */
[----:B------:R4:W-:Y:S02]  /*1d80*/  REDG.E.ADD.F32.FTZ.RN.STRONG.GPU desc[UR16][R20.64], R15 ;  /* 0x0000000f140079a6 */ /* 0x0009e4000c12f310 */
.L_x_1247:
[----:B------:R-:W-:Y:S05]  /*1d90*/  BSYNC.RECONVERGENT B0 ;  /* 0x0000000000007941 */ /* 0x000fea0003800200 */
.L_x_1246:
[----:B------:R-:W-:-:S09]  /*1da0*/  UISETP.GE.U32.AND UP0, UPT, UR19, 0x2, UPT ;  /* 0x000000021300788c */ /* 0x000fd2000bf06070 */
[----:B------:R-:W-:Y:S05]  /*1db0*/  BRA.U !UP0, `(.L_x_1248) ;  /* 0x0000000d083c7547 */ /* 0x000fea000b800000 */
[----:B------:R-:W5:Y:S01]  /*1dc0*/  LDCU.64 UR8, c[0x0][0x3d0] ;  /* 0x00007a00ff0877ac */ /* 0x000f620008000a00 */
[----:B------:R-:W-:Y:S01]  /*1dd0*/  MOV R0, UR19 ;  /* 0x0000001300007c02 */ /* 0x000fe20008000f00 */
[----:B------:R-:W-:-:S03]  /*1de0*/  ULOP3.LUT UR11, UR4, 0x1, URZ, 0xc0, !UPT ;  /* 0x00000001040b7892 */ /* 0x000fc6000f8ec0ff */
[----:B------:R-:W-:Y:S01]  /*1df0*/  ISETP.GE.U32.AND P4, PT, R0, 0x8, PT ;  /* 0x000000080000780c */ /* 0x000fe20003f86070 */
[----:B------:R-:W-:-:S04]  /*1e00*/  UIMAD UR14, UR11, UR18, URZ ;  /* 0x000000120b0e72a4 */ /* 0x000fc8000f8e02ff */
[----:B------:R-:W-:-:S04]  /*1e10*/  UIMAD UR11, UR14, UR19, URZ ;  /* 0x000000130e0b72a4 */ /* 0x000fc8000f8e02ff */
[----:B------:R-:W-:-:S04]  /*1e20*/  USHF.L.U32 UR11, UR11, 0x1, URZ ;  /* 0x000000010b0b7899 */ /* 0x000fc800080006ff */
[----:B-----5:R-:W-:Y:S01]  /*1e30*/  UIMAD.WIDE UR8, UR11, 0x4, UR8 ;  /* 0x000000040b0878a5 */ /* 0x020fe2000f8e0208 */
[----:B------:R-:W-:Y:S11]  /*1e40*/  @P3 BRA `(.L_x_1249) ;  /* 0x0000000000603947 */ /* 0x000ff60003800000 */
[----:B----4-:R-:W4:Y:S01]  /*1e50*/  LDC.64 R12, c[0x0][0x3c8] ;  /* 0x0000f200ff0c7b82 */ /* 0x010f220000000a00 */
[----:B------:R-:W-:Y:S01]  /*1e60*/  MOV R0, UR4 ;  /* 0x0000000400007c02 */ /* 0x000fe20008000f00 */
        /* <DEDUP_REMOVED lines=8> */
[----:B--2---:R-:W-:Y:S01]  /*1ef0*/  IADD3 R17, PT, PT, -R0, 0x1, RZ ;  /* 0x0000000100117810 */ /* 0x004fe20007ffe1ff */
        /* <DEDUP_REMOVED lines=8> */
.L_x_1250:
[----:B------:R-:W4:Y:S04]  /*1f80*/  LDG.E.STRONG.GPU R0, desc[UR16][R12.64] ;  /* 0x000000100c007981 */ /* 0x000f28000c1ef900 */
[----:B----4-:R-:W-:Y:S01]  /*1f90*/  CCTL.IVALL ;  /* 0x00000000ff00798f */ /* 0x010fe20002000000 */
[----:B------:R-:W-:Y:S05]  /*1fa0*/  YIELD ;  /* 0x0000000000007946 */ /* 0x000fea0003800000 */
[----:B------:R-:W-:-:S13]  /*1fb0*/  ISETP.NE.AND P1, PT, R0, R19, PT ;  /* 0x000000130000720c */ /* 0x000fda0003f25270 */
[----:B------:R-:W-:Y:S05]  /*1fc0*/  @P1 BRA `(.L_x_1250) ;  /* 0xfffffffc00ec1947 */ /* 0x000fea000383ffff */
.L_x_1249:
[----:B------:R-:W-:Y:S05]  /*1fd0*/  WARPSYNC.ALL ;  /* 0x0000000000007948 */ /* 0x000fea0003800000 */
[----:B------:R-:W-:Y:S01]  /*1fe0*/  BAR.SYNC.DEFER_BLOCKING 0x0 ;  /* 0x0000000000007b1d */ /* 0x000fe20000010000 */
[----:B------:R-:W-:-:S05]  /*1ff0*/  HFMA2 R0, -RZ, RZ, 0, 0 ;  /* 0x00000000ff007431 */ /* 0x000fca00000001ff */
[----:B------:R-:W-:Y:S05]  /*2000*/  @!P4 BRA `(.L_x_1251) ;  /* 0x000000040078c947 */ /* 0x000fea0003800000 */
[----:B------:R-:W-:Y:S01]  /*2010*/  MOV R0, RZ ;  /* 0x000000ff00007202 */ /* 0x000fe20000000f00 */
[----:B------:R-:W-:Y:S02]  /*2020*/  ULEA UR14, UR18, UR5, 0x1 ;  /* 0x00000005120e7291 */ /* 0x000fe4000f8e08ff */
[----:B------:R-:W-:Y:S02]  /*2030*/  UIMAD UR26, UR18, 0x6, UR5 ;  /* 0x00000006121a78a4 */ /* 0x000fe4000f8e0205 */
[----:B------:R-:W-:Y:S02]  /*2040*/  UIMAD UR25, UR18, 0x5, UR5 ;  /* 0x00000005121978a4 */ /* 0x000fe4000f8e0205 */
[----:B------:R-:W-:Y:S02]  /*2050*/  ULEA UR24, UR18, UR5, 0x2 ;  /* 0x0000000512187291 */ /* 0x000fe4000f8e10ff */
[----:B------:R-:W-:Y:S02]  /*2060*/  UIMAD UR23, UR18, 0x3, UR5 ;  /* 0x00000003121778a4 */ /* 0x000fe4000f8e0205 */
[----:B------:R-:W-:-:S02]  /*2070*/  UIMAD UR27, UR18, 0x7, UR5 ;  /* 0x00000007121b78a4 */ /* 0x000fc4000f8e0205 */
[----:B------:R-:W-:Y:S02]  /*2080*/  UIADD3 UR13, UPT, UPT, UR5, UR18, URZ ;  /* 0x00000012050d7290 */ /* 0x000fe4000fffe0ff */
[----:B------:R-:W-:Y:S01]  /*2090*/  UIADD3 UR12, UPT, UPT, -UR15, URZ, URZ ;  /* 0x000000ff0f0c7290 */ /* 0x000fe2000fffe1ff */
[----:B------:R-:W-:-:S11]  /*20a0*/  UMOV UR11, UR5 ;  /* 0x00000005000b7c82 */ /* 0x000fd60008000000 */
.L_x_1252:
[----:B------:R-:W-:Y:S02]  /*20b0*/  ISETP.EQ.OR P1, PT, RZ, UR12, P3 ;  /* 0x0000000cff007c0c */ /* 0x000fe40009f22670 */
[C---:B--2---:R-:W-:Y:S02]  /*20c0*/  IADD3 R12, PT, PT, R0.reuse, 0x1, RZ ;  /* 0x00000001000c7810 */ /* 0x044fe40007ffe0ff */
[----:B----4-:R-:W-:Y:S02]  /*20d0*/  IADD3 R13, PT, PT, R0, 0x2, RZ ;  /* 0x00000002000d7810 */ /* 0x010fe40007ffe0ff */
        /* <DEDUP_REMOVED lines=81> */
.L_x_1251:
[----:B------:R-:W-:-:S04]  /*25f0*/  ULOP3.LUT UR11, UR19, 0x7, URZ, 0xc0, !UPT ;  /* 0x00000007130b7892 */ /* 0x000fc8000f8ec0ff */
[----:B------:R-:W-:-:S09]  /*2600*/  UISETP.NE.AND UP0, UPT, UR11, URZ, UPT ;  /* 0x000000ff0b00728c */ /* 0x000fd2000bf05270 */
[----:B------:R-:W-:Y:S05]  /*2610*/  BRA.U !UP0, `(.L_x_1248) ;  /* 0x0000000508247547 */ /* 0x000fea000b800000 */
[----:B------:R-:W-:Y:S02]  /*2620*/  UIADD3 UR11, UPT, UPT, UR11, -0x1, URZ ;  /* 0xffffffff0b0b7890 */ /* 0x000fe4000fffe0ff */
[----:B------:R-:W-:Y:S02]  /*2630*/  ULOP3.LUT UP1, UR12, UR19, 0x3, URZ, 0xc0, !UPT ;  /* 0x00000003130c7892 */ /* 0x000fe4000f82c0ff */
[----:B------:R-:W-:-:S09]  /*2640*/  UISETP.GE.U32.AND UP0, UPT, UR11, 0x3, UPT ;  /* 0x000000030b00788c */ /* 0x000fd2000bf06070 */
[----:B------:R-:W-:Y:S05]  /*2650*/  BRA.U !UP0, `(.L_x_1253) ;  /* 0x00000001088c7547 */ /* 0x000fea000b800000 */
[C---:B--2-4-:R-:W-:Y:S01]  /*2660*/  IADD3 R14, PT, PT, R0.reuse, 0x1, RZ ;  /* 0x00000001000e7810 */ /* 0x054fe20007ffe0ff */
[----:B------:R-:W-:Y:S01]  /*2670*/  HFMA2 R21, -RZ, RZ, 0, 4.76837158203125e-07 ;  /* 0x00000008ff157431 */ /* 0x000fe200000001ff */
[C---:B------:R-:W-:Y:S02]  /*2680*/  ISETP.EQ.OR P1, PT, R0.reuse, UR15, P3 ;  /* 0x0000000f00007c0c */ /* 0x040fe40009f22670 */
[C---:B------:R-:W-:Y:S02]  /*2690*/  IADD3 R16, PT, PT, R0.reuse, 0x3, RZ ;  /* 0x0000000300107810 */ /* 0x040fe40007ffe0ff */
[----:B-1----:R-:W-:Y:S02]  /*26a0*/  IADD3 R18, PT, PT, R0, 0x2, RZ ;  /* 0x0000000200127810 */ /* 0x002fe40007ffe0ff */
[----:B------:R-:W-:Y:S02]  /*26b0*/  ISETP.EQ.OR P4, PT, R14, UR15, P3 ;  /* 0x0000000f0e007c0c */ /* 0x000fe40009f82670 */
[----:B------:R-:W-:-:S02]  /*26c0*/  ISETP.EQ.OR P6, PT, R16, UR15, P3 ;  /* 0x0000000f10007c0c */ /* 0x000fc40009fc2670 */
[----:B------:R-:W-:Y:S02]  /*26d0*/  ISETP.EQ.OR P5, PT, R18, UR15, P3 ;  /* 0x0000000f12007c0c */ /* 0x000fe40009fa2670 */
[----:B------:R-:W-:Y:S02]  /*26e0*/  MOV R13, UR18 ;  /* 0x00000012000d7c02 */ /* 0x000fe40008000f00 */
[----:B------:R-:W-:Y:S02]  /*26f0*/  MOV R17, UR18 ;  /* 0x0000001200117c02 */ /* 0x000fe40008000f00 */
[----:B------:R-:W-:Y:S01]  /*2700*/  MOV R15, 0x8 ;  /* 0x00000008000f7802 */ /* 0x000fe20000000f00 */
[----:B------:R-:W-:Y:S01]  /*2710*/  @!P1 IMAD R12, R0, R13, UR5 ;  /* 0x00000005000c9e24 */ /* 0x000fe2000f8e020d */
[----:B------:R-:W-:Y:S01]  /*2720*/  MOV R19, UR18 ;  /* 0x0000001200137c02 */ /* 0x000fe20008000f00 */
[----:B------:R-:W-:Y:S02]  /*2730*/  @!P4 IMAD R14, R14, R17, UR5 ;  /* 0x000000050e0ece24 */ /* 0x000fe4000f8e0211 */
        /* <DEDUP_REMOVED lines=21> */
.L_x_1253:
[----:B------:R-:W-:Y:S05]  /*2890*/  BRA.U !UP1, `(.L_x_1248) ;  /* 0x0000000109847547 */ /* 0x000fea000b800000 */
[----:B------:R-:W-:Y:S02]  /*28a0*/  UISETP.NE.AND UP0, UPT, UR12, 0x1, UPT ;  /* 0x000000010c00788c */ /* 0x000fe4000bf05270 */
[----:B------:R-:W-:-:S07]  /*28b0*/  ULOP3.LUT UP1, URZ, UR19, 0x1, URZ, 0xc0, !UPT ;  /* 0x0000000113ff7892 */ /* 0x000fce000f82c0ff */
[----:B------:R-:W-:Y:S05]  /*28c0*/  BRA.U !UP0, `(.L_x_1254) ;  /* 0x0000000108487547 */ /* 0x000fea000b800000 */
[C---:B--2-4-:R-:W-:Y:S02]  /*28d0*/  IADD3 R14, PT, PT, R0.reuse, 0x1, RZ ;  /* 0x00000001000e7810 */ /* 0x054fe40007ffe0ff */
        /* <DEDUP_REMOVED lines=17> */
.L_x_1254:
[----:B------:R-:W-:Y:S01]  /*29f0*/  ISETP.EQ.OR P1, PT, R0, UR15, P3 ;  /* 0x0000000f00007c0c */ /* 0x000fe20009f22670 */
[----:B------:R-:W-:Y:S03]  /*2a00*/  BSSY.RECONVERGENT B0, `(.L_x_1248) ;  /* 0x000000a000007945 */ /* 0x000fe60003800200 */
[----:B------:R-:W-:-:S13]  /*2a10*/  PLOP3.LUT P1, PT, P1, PT, UP1, 0xd5, 0x5d ;  /* 0x00000000005d781c */ /* 0x000fda0000f2fa1d */
[----:B------:R-:W-:Y:S05]  /*2a20*/  @P1 BRA `(.L_x_1255) ;  /* 0x00000000001c1947 */ /* 0x000fea0003800000 */
[----:B--2-4-:R-:W-:Y:S02]  /*2a30*/  MOV R13, UR18 ;  /* 0x00000012000d7c02 */ /* 0x014fe40008000f00 */
[----:B------:R-:W-:-:S03]  /*2a40*/  MOV R15, 0x8 ;  /* 0x00000008000f7802 */ /* 0x000fc60000000f00 */
[----:B------:R-:W-:-:S04]  /*2a50*/  IMAD R12, R0, R13, UR5 ;  /* 0x00000005000c7e24 */ /* 0x000fc8000f8e020d */
[----:B------:R-:W-:-:S06]  /*2a60*/  IMAD.WIDE.U32 R12, R12, R15, UR8 ;  /* 0x000000080c0c7e25 */ /* 0x000fcc000f8e000f */
[----:B------:R-:W0:Y:S02]  /*2a70*/  LDG.E.64 R12, desc[UR16][R12.64] ;  /* 0x000000100c0c7981 */ /* 0x000e24000c1e1b00 */
[----:B0--3--:R-:W-:Y:S01]  /*2a80*/  FADD.FTZ R24, R24, R12 ;  /* 0x0000000c18187221 */ /* 0x009fe20000010000 */
[----:B------:R-:W-:-:S07]  /*2a90*/  FADD.FTZ R25, R25, R13 ;  /* 0x0000000d19197221 */ /* 0x000fce0000010000 */
.L_x_1255:
[----:B------:R-:W-:Y:S05]  /*2aa0*/  BSYNC.RECONVERGENT B0 ;  /* 0x0000000000007941 */ /* 0x000fea0003800200 */
.L_x_1248:
[----:B------:R-:W5:Y:S01]  /*2ab0*/  S2UR UR9, SR_CgaCtaId ;  /* 0x00000000000979c3 */ /* 0x000f620000008800 */
[----:B------:R-:W-:Y:S01]  /*2ac0*/  UMOV UR8, 0x400 ;  /* 0x0000040000087882 */ /* 0x000fe20000000000 */
[----:B------:R-:W-:Y:S01]  /*2ad0*/  FADD.FTZ R26, R26, -UR32 ;  /* 0x800000201a1a7e21 */ /* 0x000fe20008010000 */
[----:B----4-:R-:W-:Y:S01]  /*2ae0*/  FADD.FTZ R16, R27, -UR32 ;  /* 0x800000201b107e21 */ /* 0x010fe20008010000 */
[----:B--2---:R-:W-:Y:S01]  /*2af0*/  FADD.FTZ R12, R5, -UR32 ;  /* 0x80000020050c7e21 */ /* 0x004fe20008010000 */
[----:B------:R-:W-:Y:S01]  /*2b00*/  FADD.FTZ R0, R4, -UR32 ;  /* 0x8000002004007e21 */ /* 0x000fe20008010000 */
[----:B------:R-:W-:Y:S01]  /*2b10*/  FMUL.FTZ R5, R26, UR22 ;  /* 0x000000161a057c20 */ /* 0x000fe20008410000 */
[----:B------:R-:W-:Y:S01]  /*2b20*/  FMUL.FTZ R16, R16, UR22 ;  /* 0x0000001610107c20 */ /* 0x000fe20008410000 */
[----:B-----5:R-:W-:-:S09]  /*2b30*/  ULEA UR8, UR9, UR8, 0x18 ;  /* 0x0000000809087291 */ /* 0x020fd2000f8ec0ff */
[----:B------:R-:W-:Y:S01]  /*2b40*/  @!P3 STS.64 [UR8+0x30], R24 ;  /* 0x00003018ff00b988 */ /* 0x000fe20008000a08 */
[----:B------:R-:W-:Y:S06]  /*2b50*/  BAR.SYNC.DEFER_BLOCKING 0x0 ;  /* 0x0000000000007b1d */ /* 0x000fec0000010000 */
[----:B------:R-:W2:Y:S01]  /*2b60*/  LDS.64 R14, [UR8+0x30] ;  /* 0x00003008ff0e7984 */ /* 0x000ea20008000a00 */
[----:B------:R-:W2:Y:S02]  /*2b70*/  LDCU UR8, c[0x0][0x42c] ;  /* 0x00008580ff0877ac */ /* 0x000ea40008000800 */
[----:B--2---:R-:W-:Y:S01]  /*2b80*/  FMUL.FTZ R13, R14, UR8 ;  /* 0x000000080e0d7c20 */ /* 0x004fe20008410000 */
[----:B------:R-:W-:Y:S01]  /*2b90*/  FMUL.FTZ R14, R15, UR8 ;  /* 0x000000080f0e7c20 */ /* 0x000fe20008410000 */
[----:B------:R-:W-:Y:S06]  /*2ba0*/  @!P2 BRA `(.L_x_1256) ;  /* 0x000000000048a947 */ /* 0x000fec0003800000 */
[----:B------:R-:W-:Y:S01]  /*2bb0*/  FFMA.FTZ R15, R10, R5, R8 ;  /* 0x000000050a0f7223 */ /* 0x000fe20000010008 */
[----:B------:R-:W-:-:S03]  /*2bc0*/  FFMA.FTZ R4, R11, R16, R9 ;  /* 0x000000100b047223 */ /* 0x000fc60000010009 */
[----:B------:R-:W-:Y:S01]  /*2bd0*/  FMUL.FTZ R17, R15, -1.4426950216293334961 ;  /* 0xbfb8aa3b0f117820 */ /* 0x000fe20000410000 */
[----:B------:R-:W-:-:S05]  /*2be0*/  FMUL.FTZ R20, R4, -1.4426950216293334961 ;  /* 0xbfb8aa3b04147820 */ /* 0x000fca0000410000 */
[----:B------:R-:W1:Y:S08]  /*2bf0*/  MUFU.EX2 R17, R17 ;  /* 0x0000001100117308 */ /* 0x000e700000000800 */
[----:B------:R-:W2:Y:S01]  /*2c00*/  MUFU.EX2 R20, R20 ;  /* 0x0000001400147308 */ /* 0x000ea20000000800 */
[----:B-1----:R-:W-:-:S07]  /*2c10*/  FADD.FTZ R18, R17, 1 ;  /* 0x3f80000011127421 */ /* 0x002fce0000010000 */
[----:B------:R-:W0:Y:S01]  /*2c20*/  MUFU.RCP R19, R18 ;  /* 0x0000001200137308 */ /* 0x000e220000001000 */
[----:B--2---:R-:W-:-:S07]  /*2c30*/  FADD.FTZ R21, R20, 1 ;  /* 0x3f80000014157421 */ /* 0x004fce0000010000 */
[----:B------:R-:W1:Y:S01]  /*2c40*/  MUFU.RCP R22, R21 ;  /* 0x0000001500167308 */ /* 0x000e620000001000 */
[----:B0--3--:R-:W-:Y:S01]  /*2c50*/  FADD.FTZ R24, -R19, 1 ;  /* 0x3f80000013187421 */ /* 0x009fe20000010100 */
[----:B------:R-:W-:-:S03]  /*2c60*/  FMUL.FTZ R2, R2, R19 ;  /* 0x0000001302027220 */ /* 0x000fc60000410000 */
[----:B------:R-:W-:Y:S01]  /*2c70*/  FFMA.FTZ R15, R15, R24, 1 ;  /* 0x3f8000000f0f7423 */ /* 0x000fe20000010018 */
[----:B-1----:R-:W-:Y:S01]  /*2c80*/  FADD.FTZ R23, -R22, 1 ;  /* 0x3f80000016177421 */ /* 0x002fe20000010100 */
[----:B------:R-:W-:Y:S02]  /*2c90*/  FMUL.FTZ R3, R3, R22 ;  /* 0x0000001603037220 */ /* 0x000fe40000410000 */
[----:B------:R-:W-:Y:S01]  /*2ca0*/  FMUL.FTZ R2, R2, R15 ;  /* 0x0000000f02027220 */ /* 0x000fe20000410000 */
[----:B------:R-:W-:-:S04]  /*2cb0*/  FFMA.FTZ R4, R4, R23, 1 ;  /* 0x3f80000004047423 */ /* 0x000fc80000010017 */
[----:B------:R-:W-:-:S07]  /*2cc0*/  FMUL.FTZ R3, R3, R4 ;  /* 0x0000000403037220 */ /* 0x000fce0000410000 */
.L_x_1256:
[----:B------:R-:W-:Y:S04]  /*2cd0*/  BSSY.RECONVERGENT B0, `(.L_x_1257) ;  /* 0x0000014000007945 */ /* 0x000fe80003800200 */
[----:B------:R-:W-:Y:S05]  /*2ce0*/  @P0 BRA `(.L_x_1258) ;  /* 0x0000000000480947 */ /* 0x000fea0003800000 */
[----:B------:R-:W2:Y:S01]  /*2cf0*/  LDCU.64 UR12, c[0x0][0x3f8] ;  /* 0x00007f00ff0c77ac */ /* 0x000ea20008000a00 */
[----:B------:R-:W-:Y:S01]  /*2d00*/  SHF.R.S32.HI R17, RZ, 0x1f, R32 ;  /* 0x0000001fff117819 */ /* 0x000fe20000011420 */
[C-C-:B------:R-:W-:Y:S01]  /*2d10*/  FFMA.FTZ R15, R13.reuse, R5, R14.reuse ;  /* 0x000000050d0f7223 */ /* 0x140fe2000001000e */
[----:B------:R-:W-:Y:S01]  /*2d20*/  MOV R4, R34 ;  /* 0x0000002200047202 */ /* 0x000fe20000000f00 */
[----:B------:R-:W4:Y:S01]  /*2d30*/  LDCU.64 UR8, c[0x0][0x380] ;  /* 0x00007000ff0877ac */ /* 0x000f220008000a00 */
[----:B------:R-:W-:Y:S01]  /*2d40*/  MOV R5, R37 ;  /* 0x0000002500057202 */ /* 0x000fe20000000f00 */
[----:B------:R-:W-:Y:S01]  /*2d50*/  FFMA.FTZ R16, R13, R16, R14 ;  /* 0x000000100d107223 */ /* 0x000fe2000001000e */
[----:B------:R-:W-:Y:S01]  /*2d60*/  FFMA.FTZ R15, R10, R2, -R15 ;  /* 0x000000020a0f7223 */ /* 0x000fe2000001080f */
[----:B--2---:R-:W-:Y:S02]  /*2d70*/  IMAD R17, R17, UR12, RZ ;  /* 0x0000000c11117c24 */ /* 0x004fe4000f8e02ff */
[----:B------:R-:W-:-:S04]  /*2d80*/  IMAD.WIDE.U32 R4, R32, UR12, R4 ;  /* 0x0000000c20047c25 */ /* 0x000fc8000f8e0004 */
[----:B------:R-:W-:Y:S01]  /*2d90*/  IMAD R17, R32, UR13, R17 ;  /* 0x0000000d20117c24 */ /* 0x000fe2000f8e0211 */
[----:B----4-:R-:W-:-:S04]  /*2da0*/  LEA R2, P0, R4, UR8, 0x2 ;  /* 0x0000000804027c11 */ /* 0x010fc8000f8010ff */
[----:B------:R-:W-:Y:S01]  /*2db0*/  IADD3 R5, PT, PT, R5, R17, RZ ;  /* 0x0000001105057210 */ /* 0x000fe20007ffe0ff */
[----:B------:R-:W-:Y:S01]  /*2dc0*/  FFMA.FTZ R17, R11, R3, -R16 ;  /* 0x000000030b117223 */ /* 0x000fe20000010810 */
[----:B------:R-:W-:Y:S02]  /*2dd0*/  FMUL.FTZ R16, R15, UR22 ;  /* 0x000000160f107c20 */ /* 0x000fe40008410000 */
[----:B------:R-:W-:Y:S01]  /*2de0*/  LEA.HI.X R3, R4, UR9, R5, 0x2, P0 ;  /* 0x0000000904037c11 */ /* 0x000fe200080f1405 */
[----:B------:R-:W-:-:S05]  /*2df0*/  FMUL.FTZ R17, R17, UR22 ;  /* 0x0000001611117c20 */ /* 0x000fca0008410000 */
[----:B------:R2:W-:Y:S02]  /*2e00*/  STG.E.64 desc[UR16][R2.64], R16 ;  /* 0x0000001002007986 */ /* 0x0005e4000c101b10 */
.L_x_1258:
[----:B------:R-:W-:Y:S05]  /*2e10*/  BSYNC.RECONVERGENT B0 ;  /* 0x0000000000007941 */ /* 0x000fea0003800200 */
.L_x_1257:
[----:B------:R-:W-:Y:S01]  /*2e20*/  UISETP.NE.AND UP0, UPT, UR20, URZ, UPT ;  /* 0x000000ff1400728c */ /* 0x000fe2000bf05270 */
[----:B--2---:R-:W-:Y:S01]  /*2e30*/  FMUL.FTZ R3, R0, UR22 ;  /* 0x0000001600037c20 */ /* 0x004fe20008410000 */
[----:B------:R-:W-:-:S07]  /*2e40*/  FMUL.FTZ R12, R12, UR22 ;  /* 0x000000160c0c7c20 */ /* 0x000fce0008410000 */
[----:B------:R-:W-:Y:S05]  /*2e50*/  BRA.U !UP0, `(.L_x_1259) ;  /* 0x0000000108487547 */ /* 0x000fea000b800000 */
[----:B------:R-:W-:Y:S01]  /*2e60*/  FFMA.FTZ R8, R10, R3, R8 ;  /* 0x000000030a087223 */ /* 0x000fe20000010008 */
[----:B------:R-:W-:-:S03]  /*2e70*/  FFMA.FTZ R9, R11, R12, R9 ;  /* 0x0000000c0b097223 */ /* 0x000fc60000010009 */
[----:B------:R-:W-:Y:S01]  /*2e80*/  FMUL.FTZ R0, R8, -1.4426950216293334961 ;  /* 0xbfb8aa3b08007820 */ /* 0x000fe20000410000 */
[----:B------:R-:W-:-:S05]  /*2e90*/  FMUL.FTZ R4, R9, -1.4426950216293334961 ;  /* 0xbfb8aa3b09047820 */ /* 0x000fca0000410000 */
[----:B------:R-:W2:Y:S08]  /*2ea0*/  MUFU.EX2 R0, R0 ;  /* 0x0000000000007308 */ /* 0x000eb00000000800 */
[----:B------:R-:W4:Y:S01]  /*2eb0*/  MUFU.EX2 R4, R4 ;  /* 0x0000000400047308 */ /* 0x000f220000000800 */
[----:B--2---:R-:W-:-:S07]  /*2ec0*/  FADD.FTZ R2, R0, 1 ;  /* 0x3f80000000027421 */ /* 0x004fce0000010000 */
[----:B------:R-:W2:Y:S01]  /*2ed0*/  MUFU.RCP R5, R2 ;  /* 0x0000000200057308 */ /* 0x000ea20000001000 */
[----:B----4-:R-:W-:-:S07]  /*2ee0*/  FADD.FTZ R15, R4, 1 ;  /* 0x3f800000040f7421 */ /* 0x010fce0000010000 */
[----:B------:R-:W1:Y:S01]  /*2ef0*/  MUFU.RCP R16, R15 ;  /* 0x0000000f00107308 */ /* 0x000e620000001000 */
[----:B--2---:R-:W-:Y:S01]  /*2f00*/  FADD.FTZ R17, -R5, 1 ;  /* 0x3f80000005117421 */ /* 0x004fe20000010100 */
[----:B------:R-:W-:-:S03]  /*2f10*/  FMUL.FTZ R6, R6, R5 ;  /* 0x0000000506067220 */ /* 0x000fc60000410000 */
[----:B------:R-:W-:Y:S01]  /*2f20*/  FFMA.FTZ R17, R8, R17, 1 ;  /* 0x3f80000008117423 */ /* 0x000fe20000010011 */
[----:B-1----:R-:W-:Y:S01]  /*2f30*/  FADD.FTZ R18, -R16, 1 ;  /* 0x3f80000010127421 */ /* 0x002fe20000010100 */
[----:B------:R-:W-:Y:S02]  /*2f40*/  FMUL.FTZ R7, R7, R16 ;  /* 0x0000001007077220 */ /* 0x000fe40000410000 */
[----:B------:R-:W-:Y:S01]  /*2f50*/  FMUL.FTZ R6, R6, R17 ;  /* 0x0000001106067220 */ /* 0x000fe20000410000 */
[----:B------:R-:W-:-:S04]  /*2f60*/  FFMA.FTZ R18, R9, R18, 1 ;  /* 0x3f80000009127423 */ /* 0x000fc80000010012 */
[----:B------:R-:W-:-:S07]  /*2f70*/  FMUL.FTZ R7, R7, R18 ;  /* 0x0000001207077220 */ /* 0x000fce0000410000 */
.L_x_1259:
        /* <DEDUP_REMOVED lines=14> */
[----:B------:R-:W-:Y:S01]  /*3060*/  MOV R35, R37 ;  /* 0x0000002500237202 */ /* 0x000fe20000000f00 */
[----:B------:R-:W4:Y:S01]  /*3070*/  LDCU.64 UR12, c[0x0][0x380] ;  /* 0x00007000ff0c77ac */ /* 0x000f220008000a00 */
[----:B--2---:R-:W-:Y:S02]  /*3080*/  IMAD R0, R0, UR8, RZ ;  /* 0x0000000800007c24 */ /* 0x004fe4000f8e02ff */
[----:B------:R-:W-:-:S04]  /*3090*/  IMAD.WIDE.U32 R34, R9, UR8, R34 ;  /* 0x0000000809227c25 */ /* 0x000fc8000f8e0022 */
[----:B------:R-:W-:Y:S01]  /*30a0*/  IMAD R3, R9, UR9, R0 ;  /* 0x0000000909037c24 */ /* 0x000fe2000f8e0200 */
[----:B----4-:R-:W-:-:S04]  /*30b0*/  LEA R2, P0, R34, UR12, 0x2 ;  /* 0x0000000c22027c11 */ /* 0x010fc8000f8010ff */
[----:B------:R-:W-:-:S04]  /*30c0*/  IADD3 R3, PT, PT, R35, R3, RZ ;  /* 0x0000000323037210 */ /* 0x000fc80007ffe0ff */
[----:B------:R-:W-:-:S05]  /*30d0*/  LEA.HI.X R3, R34, UR13, R3, 0x2, P0 ;  /* 0x0000000d22037c11 */ /* 0x000fca00080f1403 */
[----:B------:R2:W-:Y:S02]  /*30e0*/  STG.E.64 desc[UR16][R2.64], R4 ;  /* 0x0000000402007986 */ /* 0x0005e4000c101b10 */
.L_x_1261:
[----:B------:R-:W-:Y:S05]  /*30f0*/  BSYNC.RECONVERGENT B0 ;  /* 0x0000000000007941 */ /* 0x000fea0003800200 */
.L_x_1260:
[----:B------:R-:W-:Y:S02]  /*3100*/  UIADD3 UR10, UPT, UPT, UR18, UR10, URZ ;  /* 0x0000000a120a7290 */ /* 0x000fe4000fffe0ff */
[----:B------:R-:W-:Y:S02]  /*3110*/  UIADD3 UR4, UPT, UPT, UR4, 0x1, URZ ;  /* 0x0000000104047890 */ /* 0x000fe4000fffe0ff */
[----:B------:R-:W-:-:S09]  /*3120*/  UISETP.GE.AND UP0, UPT, UR10, UR6, UPT ;  /* 0x000000060a00728c */ /* 0x000fd2000bf06270 */
[----:B------:R-:W-:Y:S05]  /*3130*/  BRA.U !UP0, `(.L_x_1262) ;  /* 0xffffffd1081c7547 */ /* 0x000fea000b83ffff */
.L_x_1237:
[----:B--2---:R-:W2:Y:S01]  /*3140*/  LDC R4, c[0x0][0x370] ;  /* 0x0000dc00ff047b82 */ /* 0x004ea20000000800 */
[----:B------:R-:W-:Y:S01]  /*3150*/  ISETP.NE.AND P2, PT, R29, RZ, PT ;  /* 0x000000ff1d00720c */ /* 0x000fe20003f45270 */
[----:B------:R-:W-:Y:S06]  /*3160*/  BSSY.RECONVERGENT B0, `(.L_x_1263) ;  /* 0x0000011000007945 */ /* 0x000fec0003800200 */
[----:B------:R-:W4:Y:S08]  /*3170*/  LDC R7, c[0x0][0x374] ;  /* 0x0000dd00ff077b82 */ /* 0x000f300000000800 */
[----:B------:R-:W5:Y:S01]  /*3180*/  LDC.64 R2, c[0x0][0x3c8] ;  /* 0x0000f200ff027b82 */ /* 0x000f620000000a00 */
[----:B--2---:R-:W-:-:S02]  /*3190*/  IADD3 R5, PT, PT, R4, -0x1, RZ ;  /* 0xffffffff04057810 */ /* 0x004fc40007ffe0ff */
        /* <DEDUP_REMOVED lines=13> */
.L_x_1264:
[----:B------:R-:W-:Y:S05]  /*3270*/  BSYNC.RECONVERGENT B0 ;  /* 0x0000000000007941 */ /* 0x000fea0003800200 */
.L_x_1263:
[----:B------:R-:W-:Y:S05]  /*3280*/  @P0 EXIT ;  /* 0x000000000000094d */ /* 0x000fea0003800000 */
[----:B------:R-:W-:Y:S05]  /*3290*/  @P2 BRA `(.L_x_1265) ;  /* 0x0000000000202947 */ /* 0x000fea0003800000 */
[----:B------:R-:W-:-:S05]  /*32a0*/  IMAD R0, R4, R7, RZ ;  /* 0x0000000704007224 */ /* 0x000fca00078e02ff */
[----:B------:R-:W-:-:S13]  /*32b0*/  ISETP.NE.AND P0, PT, R0, -0x1, PT ;  /* 0xffffffff0000780c */ /* 0x000fda0003f05270 */
[----:B------:R-:W-:Y:S05]  /*32c0*/  @!P0 BRA `(.L_x_1265) ;  /* 0x0000000000148947 */ /* 0x000fea0003800000 */
.L_x_1266:
[----:B--2---:R-:W2:Y:S04]  /*32d0*/  LDG.E.STRONG.GPU R5, desc[UR16][R2.64] ;  /* 0x0000001002057981 */ /* 0x004ea8000c1ef900 */
[----:B--2---:R-:W-:Y:S01]  /*32e0*/  CCTL.IVALL ;  /* 0x00000000ff00798f */ /* 0x004fe20002000000 */
[----:B------:R-:W-:Y:S05]  /*32f0*/  YIELD ;  /* 0x0000000000007946 */ /* 0x000fea0003800000 */
[----:B------:R-:W-:-:S13]  /*3300*/  ISETP.NE.AND P0, PT, R5, R0, PT ;  /* 0x000000000500720c */ /* 0x000fda0003f05270 */
[----:B------:R-:W-:Y:S05]  /*3310*/  @P0 BRA `(.L_x_1266) ;  /* 0xfffffffc00ec0947 */ /* 0x000fea000383ffff */
.L_x_1265:
[----:B------:R-:W-:Y:S05]  /*3320*/  WARPSYNC.ALL ;  /* 0x0000000000007948 */ /* 0x000fea0003800000 */
[----:B---3--:R-:W3:Y:S08]  /*3330*/  LDC.64 R30, c[0x0][0x3f8] ;  /* 0x0000fe00ff1e7b82 */ /* 0x008ef00000000a00 */
[----:B------:R-:W-:Y:S01]  /*3340*/  BAR.SYNC.DEFER_BLOCKING 0x0 ;  /* 0x0000000000007b1d */ /* 0x000fe20000010000 */
[----:B---3--:R-:W-:-:S04]  /*3350*/  LEA.HI R0, P0, R31, R30, RZ, 0x1 ;  /* 0x0000001e1f007211 */ /* 0x008fc800078108ff */
[----:B0-----:R-:W-:-:S04]  /*3360*/  IADD3.X R25, PT, PT, RZ, R31, RZ, P0, !PT ;  /* 0x0000001fff197210 */ /* 0x001fc800007fe4ff */
[--C-:B------:R-:W-:Y:S02]  /*3370*/  SHF.R.S64 R0, R0, 0x1, R25.reuse ;  /* 0x0000000100007819 */ /* 0x100fe40000001019 */
[----:B------:R-:W-:Y:S02]  /*3380*/  SHF.R.S32.HI R25, RZ, 0x1, R25 ;  /* 0x00000001ff197819 */ /* 0x000fe40000011419 */
[----:B------:R-:W-:-:S04]  /*3390*/  ISETP.GT.U32.AND P0, PT, R0, R29, PT ;  /* 0x0000001d0000720c */ /* 0x000fc80003f04070 */
[----:B------:R-:W-:-:S13]  /*33a0*/  ISETP.GT.AND.EX P0, PT, R25, RZ, PT, P0 ;  /* 0x000000ff1900720c */ /* 0x000fda0003f04300 */
[----:B------:R-:W-:Y:S05]  /*33b0*/  @!P0 EXIT ;  /* 0x000000000000894d */ /* 0x000fea0003800000 */
[----:B--2---:R-:W-:Y:S01]  /*33c0*/  HFMA2 R3, -RZ, RZ, 0, 0 ;  /* 0x00000000ff037431 */ /* 0x004fe200000001ff */
        /* <DEDUP_REMOVED lines=50> */
.L_x_1269:
        /* <DEDUP_REMOVED lines=27> */
.L_x_1268:
[----:B------:R-:W-:Y:S05]  /*38a0*/  BSYNC.RECONVERGENT B0 ;  /* 0x0000000000007941 */ /* 0x000fea0003800200 */
.L_x_1267:
[----:B------:R-:W-:Y:S05]  /*38b0*/  @!P0 EXIT ;  /* 0x000000000000894d */ /* 0x000fea0003800000 */
[C---:B------:R-:W-:Y:S01]  /*38c0*/  SHF.L.U64.HI R35, R37.reuse, 0x2, R2 ;  /* 0x0000000225237819 */ /* 0x040fe20000010202 */
[----:B------:R-:W2:Y:S01]  /*38d0*/  LDCU.64 UR4, c[0x0][0x3d8] ;  /* 0x00007b00ff0477ac */ /* 0x000ea20008000a00 */
[C---:B------:R-:W-:Y:S02]  /*38e0*/  SHF.L.U64.HI R31, R30.reuse, 0x2, R31 ;  /* 0x000000021e1f7819 */ /* 0x040fe4000001021f */
[----:B------:R-:W-:Y:S01]  /*38f0*/  SHF.L.U32 R33, R30, 0x2, RZ ;  /* 0x000000021e217819 */ /* 0x000fe200000006ff */
[----:B------:R-:W3:Y:S01]  /*3900*/  LDCU.64 UR6, c[0x0][0x388] ;  /* 0x00007100ff0677ac */ /* 0x000ee20008000a00 */
[----:B------:R-:W-:Y:S02]  /*3910*/  SHF.L.U32 R37, R37, 0x2, RZ ;  /* 0x0000000225257819 */ /* 0x000fe400000006ff */
[C---:B------:R-:W-:Y:S01]  /*3920*/  SHF.L.U64.HI R27, R0.reuse, 0x2, R25 ;  /* 0x00000002001b7819 */ /* 0x040fe20000010219 */
[----:B------:R-:W4:Y:S01]  /*3930*/  LDCU.64 UR8, c[0x0][0x390] ;  /* 0x00007200ff0877ac */ /* 0x000f220008000a00 */
[----:B------:R-:W-:-:S07]  /*3940*/  SHF.L.U32 R29, R0, 0x2, RZ ;  /* 0x00000002001d7819 */ /* 0x000fce00000006ff */
.L_x_1270:
[C---:B------:R-:W-:Y:S02]  /*3950*/  SHF.L.U32 R2, R24.reuse, 0x2, RZ ;  /* 0x0000000218027819 */ /* 0x040fe400000006ff */
[----:B-1----:R-:W-:Y:S02]  /*3960*/  SHF.L.U64.HI R12, R24, 0x2, R3 ;  /* 0x00000002180c7819 */ /* 0x002fe40000010203 */
[----:B--2---:R-:W-:-:S04]  /*3970*/  IADD3 R4, P0, PT, R2, UR4, RZ ;  /* 0x0000000402047c10 */ /* 0x004fc8000ff1e0ff */
[----:B------:R-:W-:Y:S02]  /*3980*/  IADD3.X R5, PT, PT, R12, UR5, RZ, P0, !PT ;  /* 0x000000050c057c10 */ /* 0x000fe400087fe4ff */
[C---:B0-----:R-:W-:Y:S02]  /*3990*/  IADD3 R6, P0, PT, R4.reuse, R29, RZ ;  /* 0x0000001d04067210 */ /* 0x041fe40007f1e0ff */
[C---:B------:R-:W-:Y:S01]  /*39a0*/  IADD3 R10, P1, PT, R4.reuse, R37, RZ ;  /* 0x00000025040a7210 */ /* 0x040fe20007f3e0ff */
[----:B------:R0:W2:Y:S01]  /*39b0*/  LDG.E R14, desc[UR16][R4.64] ;  /* 0x00000010040e7981 */ /* 0x0000a2000c1e1900 */
[C---:B------:R-:W-:Y:S02]  /*39c0*/  IADD3.X R7, PT, PT, R5.reuse, R27, RZ, P0, !PT ;  /* 0x0000001b05077210 */ /* 0x040fe400007fe4ff */
[----:B------:R-:W-:Y:S02]  /*39d0*/  IADD3 R8, P0, PT, R4, R33, RZ ;  /* 0x0000002104087210 */ /* 0x000fe40007f1e0ff */
[C---:B------:R-:W-:Y:S01]  /*39e0*/  IADD3.X R11, PT, PT, R5.reuse, R35, RZ, P1, !PT ;  /* 0x00000023050b7210 */ /* 0x040fe20000ffe4ff */
[----:B------:R5:W2:Y:S01]  /*39f0*/  LDG.E R15, desc[UR16][R6.64] ;  /* 0x00000010060f7981 */ /* 0x000aa2000c1e1900 */
[----:B------:R-:W-:-:S03]  /*3a00*/  IADD3.X R9, PT, PT, R5, R31, RZ, P0, !PT ;  /* 0x0000001f05097210 */ /* 0x000fc600007fe4ff */
[----:B------:R-:W2:Y:S04]  /*3a10*/  LDG.E R19, desc[UR16][R10.64] ;  /* 0x000000100a137981 */ /* 0x000ea8000c1e1900 */
[----:B-1----:R1:W2:Y:S01]  /*3a20*/  LDG.E R18, desc[UR16][R8.64] ;  /* 0x0000001008127981 */ /* 0x0022a2000c1e1900 */
[C---:B------:R-:W-:Y:S02]  /*3a30*/  SHF.L.U32 R26, R24.reuse, 0x3, RZ ;  /* 0x00000003181a7819 */ /* 0x040fe400000006ff */
[----:B------:R-:W-:Y:S02]  /*3a40*/  SHF.L.U64.HI R28, R24, 0x3, R3 ;  /* 0x00000003181c7819 */ /* 0x000fe40000010203 */
[----:B------:R-:W-:Y:S02]  /*3a50*/  LOP3.LUT R20, R26, 0xfffffff8, RZ, 0xc0, !PT ;  /* 0xfffffff81a147812 */ /* 0x000fe400078ec0ff */
[----:B------:R-:W-:-:S02]  /*3a60*/  LOP3.LUT R2, R2, 0xfffffffc, RZ, 0xc0, !PT ;  /* 0xfffffffc02027812 */ /* 0x000fc400078ec0ff */
[----:B---3--:R-:W-:Y:S02]  /*3a70*/  IADD3 R16, P0, PT, R20, UR6, RZ ;  /* 0x0000000614107c10 */ /* 0x008fe4000ff1e0ff */
[----:B0-----:R-:W-:Y:S02]  /*3a80*/  LOP3.LUT R4, R28, 0x3, RZ, 0xc0, !PT ;  /* 0x000000031c047812 */ /* 0x001fe400078ec0ff */
[----:B----4-:R-:W-:Y:S02]  /*3a90*/  IADD3 R20, P1, PT, R20, UR8, RZ ;  /* 0x0000000814147c10 */ /* 0x010fe4000ff3e0ff */
[----:B------:R-:W-:Y:S02]  /*3aa0*/  LOP3.LUT R3, R12, 0x3, RZ, 0xc0, !PT ;  /* 0x000000030c037812 */ /* 0x000fe400078ec0ff */
[----:B------:R-:W-:Y:S02]  /*3ab0*/  IADD3 R2, P2, PT, R2, UR4, RZ ;  /* 0x0000000402027c10 */ /* 0x000fe4000ff5e0ff */
[----:B------:R-:W-:-:S02]  /*3ac0*/  IADD3.X R17, PT, PT, R4, UR7, RZ, P0, !PT ;  /* 0x0000000704117c10 */ /* 0x000fc400087fe4ff */
[----:B------:R-:W-:Y:S02]  /*3ad0*/  IADD3.X R21, PT, PT, R4, UR9, RZ, P1, !PT ;  /* 0x0000000904157c10 */ /* 0x000fe40008ffe4ff */
[----:B------:R-:W-:Y:S02]  /*3ae0*/  IADD3.X R3, PT, PT, R3, UR5, RZ, P2, !PT ;  /* 0x0000000503037c10 */ /* 0x000fe400097fe4ff */
[C---:B------:R-:W-:Y:S02]  /*3af0*/  IADD3 R4, P0, PT, R2.reuse, R29, RZ ;  /* 0x0000001d02047210 */ /* 0x040fe40007f1e0ff */
[C---:B-----5:R-:W-:Y:S02]  /*3b00*/  IADD3 R6, P1, PT, R2.reuse, R33, RZ ;  /* 0x0000002102067210 */ /* 0x060fe40007f3e0ff */
[----:B-1----:R-:W-:Y:S02]  /*3b10*/  IADD3 R8, P2, PT, R2, R37, RZ ;  /* 0x0000002502087210 */ /* 0x002fe40007f5e0ff */
[----:B------:R-:W-:-:S02]  /*3b20*/  IADD3.X R5, PT, PT, R3, R27, RZ, P0, !PT ;  /* 0x0000001b03057210 */ /* 0x000fc400007fe4ff */
[C---:B------:R-:W-:Y:S02]  /*3b30*/  IADD3.X R7, PT, PT, R3.reuse, R31, RZ, P1, !PT ;  /* 0x0000001f03077210 */ /* 0x040fe40000ffe4ff */
[----:B------:R-:W-:Y:S01]  /*3b40*/  IADD3.X R9, PT, PT, R3, R35, RZ, P2, !PT ;  /* 0x0000002303097210 */ /* 0x000fe200017fe4ff */
[----:B--2---:R0:W-:Y:S04]  /*3b50*/  STG.E.64 desc[UR16][R16.64], R14 ;  /* 0x0000000e10007986 */ /* 0x0041e8000c101b10 */
[----:B------:R1:W-:Y:S04]  /*3b60*/  STG.E.64 desc[UR16][R20.64], R18 ;  /* 0x0000001214007986 */ /* 0x0003e8000c101b10 */
        /* <DEDUP_REMOVED lines=28> */
[----:B--2---:R2:W3:Y:S04]  /*3d30*/  LDG.E R12, desc[UR16][R2.64+0x600] ;  /* 0x00060010020c7981 */ /* 0x0044e8000c1e1900 */
        /* <DEDUP_REMOVED lines=14> */
[----:B--2---:R-:W-:Y:S01]  /*3e20*/  HFMA2 R3, -RZ, RZ, 0, 0 ;  /* 0x00000000ff037431 */ /* 0x004fe200000001ff */
[----:B---3--:R1:W-:Y:S04]  /*3e30*/  STG.E.64 desc[UR16][R16.64], R12 ;  /* 0x0000000c10007986 */ /* 0x0083e8000c101b10 */
[----:B----4-:R1:W-:Y:S07]  /*3e40*/  STG.E.64 desc[UR16][R18.64], R14 ;  /* 0x0000000e12007986 */ /* 0x0103ee000c101b10 */
[----:B------:R-:W-:Y:S05]  /*3e50*/  @P0 BRA `(.L_x_1270) ;  /* 0xfffffff800bc0947 */ /* 0x000fea000383ffff */
[----:B------:R-:W-:Y:S05]  /*3e60*/  EXIT ;  /* 0x000000000000794d */ /* 0x000fea0003800000 */
.L_x_1271:
        /* <DEDUP_REMOVED lines=9> */
.L_x_3428:


//--------------------- .text._Z35group_norm_nhwc_bwd_one_pass_kernelI11Fp32IOFp32WLi128ELi8ELi128EEv26Group_norm_nhwc_bwd_params --------------------------
	.section	.text._Z35group_norm_nhwc_bwd_one_pass_kernelI11Fp32IOFp32WLi128ELi8ELi128EEv26Group_norm_nhwc_bwd_params,"ax",@progbits
	.align	128
        .global         _Z35group_norm_nhwc_bwd_one_pass_kernelI11Fp32IOFp32WLi128ELi8ELi128EEv26Group_norm_nhwc_bwd_params
        .type           _Z35group_norm_nhwc_bwd_one_pass_kernelI11Fp32IOFp32WLi128ELi8ELi128EEv26Group_norm_nhwc_bwd_params,@function
        .size           _Z35group_norm_nhwc_bwd_one_pass_kernelI11Fp32IOFp32WLi128ELi8ELi128EEv26Group_norm_nhwc_bwd_params,(.L_x_3429 - _Z35group_norm_nhwc_bwd_one_pass_kernelI11Fp32IOFp32WLi128ELi8ELi128EEv26Group_norm_nhwc_bwd_params)
        .other          _Z35group_norm_nhwc_bwd_one_pass_kernelI11Fp32IOFp32WLi128ELi8ELi128EEv26Group_norm_nhwc_bwd_params,@"STO_CUDA_ENTRY STV_DEFAULT"
_Z35group_norm_nhwc_bwd_one_pass_kernelI11Fp32IOFp32WLi128ELi8ELi128EEv26Group_norm_nhwc_bwd_params:
.text._Z35group_norm_nhwc_bwd_one_pass_kernelI11Fp32IOFp32WLi128ELi8ELi128EEv26Group_norm_nhwc_bwd_params:
        /* <DEDUP_REMOVED lines=14> */
[----:B------:R-:W3:Y:S04]  /*00e0*/  LDCU UR17, c[0x0][0x370] ;  /* 0x00006e00ff1177ac */ /* 0x000ee80008000800 */
[----:B------:R-:W4:Y:S01]  /*00f0*/  S2UR UR8, SR_CgaCtaId ;  /* 0x00000000000879c3 */ /* 0x000f220000008800 */
[----:B------:R-:W-:Y:S01]  /*0100*/  UMOV UR7, 0x400 ;  /* 0x0000040000077882 */ /* 0x000fe20000000000 */
[----:B------:R-:W0:Y:S01]  /*0110*/  LDCU.U8 UR18, c[0x0][0x414] ;  /* 0x00008280ff1277ac */ /* 0x000e220008000000 */
[----:B------:R-:W-:-:S02]  /*0120*/  UIADD3 UR4, UPT, UPT, UR7, 0x40, URZ ;  /* 0x0000004007047890 */ /* 0x000fc4000fffe0ff */
[----:B-1----:R-:W-:Y:S02]  /*0130*/  UIMAD UR19, UR13, UR16, UR5 ;  /* 0x000000100d1372a4 */ /* 0x002fe4000f8e0205 */
[----:B---3--:R-:W-:Y:S01]  /*0140*/  ULOP3.LUT UR20, UR17, 0x7, URZ, 0xc0, !UPT ;  /* 0x0000000711147892 */ /* 0x008fe2000f8ec0ff */
[----:B0-----:R-:W-:Y:S01]  /*0150*/  IMAD R48, R3, UR13, R46 ;  /* 0x0000000d03307c24 */ /* 0x001fe2000f8e022e */
[----:B------:R-:W-:Y:S01]  /*0160*/  LOP3.LUT R46, R46, 0xf8, RZ, 0xc0, !PT ;  /* 0x000000f82e2e7812 */ /* 0x000fe200078ec0ff */
[----:B------:R-:W-:Y:S02]  /*0170*/  ULOP3.LUT UR21, UR17, 0x3, URZ, 0xc0, !UPT ;  /* 0x0000000311157892 */ /* 0x000fe4000f8ec0ff */
[----:B------:R-:W-:Y:S01]  /*0180*/  ULOP3.LUT UR22, UR17, 0x7ffffff8, URZ, 0xc0, !UPT ;  /* 0x7ffffff811167892 */ /* 0x000fe2000f8ec0ff */
[C---:B------:R-:W-:Y:S02]  /*0190*/  IADD3 R45, PT, PT, R48.reuse, 0x40, RZ ;  /* 0x00000040302d7810 */ /* 0x040fe40007ffe0ff */
[----:B------:R-:W-:Y:S01]  /*01a0*/  IADD3 R44, PT, PT, R48, 0x60, RZ ;  /* 0x00000060302c7810 */ /* 0x000fe20007ffe0ff */
[----:B----4-:R-:W-:Y:S01]  /*01b0*/  ULEA UR7, UR8, UR7, 0x18 ;  /* 0x0000000708077291 */ /* 0x010fe2000f8ec0ff */
[----:B------:R-:W-:Y:S01]  /*01c0*/  SHF.R.S32.HI R43, RZ, 0x1f, R45 ;  /* 0x0000001fff2b7819 */ /* 0x000fe2000001142d */
[----:B------:R-:W-:Y:S01]  /*01d0*/  ULEA UR4, UR8, UR4, 0x18 ;  /* 0x0000000408047291 */ /* 0x000fe2000f8ec0ff */
[----:B------:R-:W-:Y:S01]  /*01e0*/  SHF.R.S32.HI R41, RZ, 0x1f, R44 ;  /* 0x0000001fff297819 */ /* 0x000fe2000001142c */
[----:B------:R-:W-:-:S04]  /*01f0*/  UIADD3 UR8, UPT, UPT, UR20, -0x1, URZ ;  /* 0xffffffff14087890 */ /* 0x000fc8000fffe0ff */
[----:B------:R-:W-:Y:S01]  /*0200*/  UISETP.GE.U32.AND UP0, UPT, UR8, 0x3, UPT ;  /* 0x000000030800788c */ /* 0x000fe2000bf06070 */
[----:B------:R-:W-:Y:S01]  /*0210*/  LEA R47, R42, UR4, 0x4 ;  /* 0x000000042a2f7c11 */ /* 0x000fe2000f8e20ff */
[----:B------:R-:W-:Y:S01]  /*0220*/  UMOV UR4, URZ ;  /* 0x000000ff00047c82 */ /* 0x000fe20008000000 */
[----:B--2---:R-:W-:-:S08]  /*0230*/  UMOV UR8, UR5 ;  /* 0x0000000500087c82 */ /* 0x004fd00008000000 */
.L_x_1303:
[----:B01----:R-:W0:Y:S01]  /*0240*/  LDC R8, c[0x0][0x410] ;  /* 0x00010400ff087b82 */ /* 0x003e220000000800 */
[----:B------:R-:W1:Y:S01]  /*0250*/  LDCU.128 UR24, c[0x0][0x400] ;  /* 0x00008000ff1877ac */ /* 0x000e620008000c00 */
[----:B------:R-:W-:Y:S02]  /*0260*/  SHF.R.S32.HI R15, RZ, 0x1f, R48 ;  /* 0x0000001fff0f7819 */ /* 0x000fe40000011430 */
[----:B------:R-:W-:Y:S01]  /*0270*/  ISETP.LE.AND P3, PT, RZ, UR8, PT ;  /* 0x00000008ff007c0c */ /* 0x000fe2000bf63270 */
[----:B--2---:R-:W2:Y:S01]  /*0280*/  LDCU.64 UR10, c[0x0][0x3b8] ;  /* 0x00007700ff0a77ac */ /* 0x004ea20008000a00 */
[----:B------:R-:W-:-:S04]  /*0290*/  IADD3 R6, PT, PT, R48, 0x20, RZ ;  /* 0x0000002030067810 */ /* 0x000fc80007ffe0ff */
        /* <DEDUP_REMOVED lines=37> */
[----:B------:R-:W-:Y:S01]  /*04f0*/  ISETP.GE.AND.EX P2, PT, R17, UR25, PT, P2 ;  /* 0x0000001911007c0c */ /* 0x000fe2000bf46320 */
[----:B------:R-:W0:Y:S01]  /*0500*/  @!P1 LDC.64 R2, c[0x0][0x3f8] ;  /* 0x0000fe00ff029b82 */ /* 0x000e220000000a00 */
[----:B------:R-:W-:Y:S02]  /*0510*/  @!P0 IADD3 R4, PT, PT, -R4, RZ, RZ ;  /* 0x000000ff04048210 */ /* 0x000fe40007ffe1ff */
[C---:B------:R-:W-:Y:S02]  /*0520*/  SEL R25, R5.reuse, R0, !P4 ;  /* 0x0000000005197207 */ /* 0x040fe40006000000 */
[----:B------:R-:W-:Y:S02]  /*0530*/  SHF.L.U32 R0, R42, 0x1, RZ ;  /* 0x000000012a007819 */ /* 0x000fe400000006ff */
[----:B------:R-:W-:Y:S02]  /*0540*/  SEL R5, R5, R4, !P4 ;  /* 0x0000000405057207 */ /* 0x000fe40006000000 */
[----:B------:R-:W-:-:S02]  /*0550*/  SHF.L.U32 R7, R25, 0x3, RZ ;  /* 0x0000000319077819 */ /* 0x000fc400000006ff */
[----:B------:R-:W-:Y:S01]  /*0560*/  LOP3.LUT R0, R0, 0x6, RZ, 0xc0, !PT ;  /* 0x0000000600007812 */ /* 0x000fe200078ec0ff */
[----:B------:R-:W4:Y:S01]  /*0570*/  @!P2 LDC.64 R8, c[0x0][0x3f8] ;  /* 0x0000fe00ff08ab82 */ /* 0x000f220000000a00 */
[----:B------:R-:W-:Y:S02]  /*0580*/  SHF.R.S32.HI R4, RZ, 0x1f, R5 ;  /* 0x0000001fff047819 */ /* 0x000fe40000011405 */
[----:B------:R-:W-:Y:S02]  /*0590*/  SHF.R.S32.HI R51, RZ, 0x1f, R7 ;  /* 0x0000001fff337819 */ /* 0x000fe40000011407 */
[----:B------:R-:W-:Y:S01]  /*05a0*/  LOP3.LUT R50, R7, R0, RZ, 0xfc, !PT ;  /* 0x0000000007327212 */ /* 0x000fe200078efcff */
[----:B------:R-:W-:Y:S01]  /*05b0*/  IMAD R4, R4, UR26, RZ ;  /* 0x0000001a04047c24 */ /* 0x000fe2000f8e02ff */
[----:B------:R-:W-:Y:S01]  /*05c0*/  ISETP.GE.U32.AND P0, PT, R45, UR24, PT ;  /* 0x000000182d007c0c */ /* 0x000fe2000bf06070 */
[----:B------:R-:W3:Y:S01]  /*05d0*/  @!P2 LDC.64 R28, c[0x0][0x3a0] ;  /* 0x0000e800ff1cab82 */ /* 0x000ee20000000a00 */
[----:B------:R-:W-:Y:S01]  /*05e0*/  ISETP.GE.U32.AND P3, PT, R44, UR24, PT ;  /* 0x000000182c007c0c */ /* 0x000fe2000bf66070 */
[----:B------:R-:W-:Y:S01]  /*05f0*/  IMAD.WIDE.U32 R50, R5, UR26, R50 ;  /* 0x0000001a05327c25 */ /* 0x000fe2000f8e0032 */
[----:B------:R-:W-:-:S02]  /*0600*/  ISETP.GE.AND.EX P0, PT, R43, UR25, PT, P0 ;  /* 0x000000192b007c0c */ /* 0x000fc4000bf06300 */
[----:B------:R-:W-:Y:S01]  /*0610*/  ISETP.GE.AND.EX P3, PT, R41, UR25, PT, P3 ;  /* 0x0000001929007c0c */ /* 0x000fe2000bf66330 */
[----:B------:R-:W-:Y:S01]  /*0620*/  IMAD R5, R5, UR27, R4 ;  /* 0x0000001b05057c24 */ /* 0x000fe2000f8e0204 */
[----:B------:R-:W-:Y:S01]  /*0630*/  @!P1 MOV R52, R50 ;  /* 0x0000003200349202 */ /* 0x000fe20000000f00 */
[-C--:B0-----:R-:W-:Y:S01]  /*0640*/  @!P1 IMAD R4, R15, R2.reuse, RZ ;  /* 0x000000020f049224 */ /* 0x081fe200078e02ff */
[----:B------:R-:W0:Y:S02]  /*0650*/  @!P2 LDC.64 R30, c[0x0][0x398] ;  /* 0x0000e600ff1eab82 */ /* 0x000e240000000a00 */
[----:B------:R-:W-:Y:S01]  /*0660*/  IADD3 R53, PT, PT, R51, R5, RZ ;  /* 0x0000000533357210 */ /* 0x000fe20007ffe0ff */
[C---:B------:R-:W-:Y:S02]  /*0670*/  @!P1 IMAD R21, R48.reuse, R3, R4 ;  /* 0x0000000330159224 */ /* 0x040fe400078e0204 */
[----:B------:R-:W-:-:S03]  /*0680*/  @!P1 IMAD.WIDE.U32 R14, R48, R2, R52 ;  /* 0x00000002300e9225 */ /* 0x000fc600078e0034 */
[----:B------:R-:W0:Y:S02]  /*0690*/  @!P0 LDC.64 R32, c[0x0][0x3a0] ;  /* 0x0000e800ff208b82 */ /* 0x000e240000000a00 */
[----:B------:R-:W-:-:S06]  /*06a0*/  @!P1 IADD3 R15, PT, PT, R15, R21, RZ ;  /* 0x000000150f0f9210 */ /* 0x000fcc0007ffe0ff */
[----:B------:R-:W0:Y:S01]  /*06b0*/  @!P0 LDC.64 R2, c[0x0][0x3f8] ;  /* 0x0000fe00ff028b82 */ /* 0x000e220000000a00 */
[----:B----4-:R-:W-:Y:S01]  /*06c0*/  @!P2 IMAD R20, R17, R8, RZ ;  /* 0x000000081114a224 */ /* 0x010fe200078e02ff */
[C---:B------:R-:W-:Y:S02]  /*06d0*/  @!P1 SHF.L.U32 R17, R14.reuse, 0x2, RZ ;  /* 0x000000020e119819 */ /* 0x040fe400000006ff */
[----:B------:R-:W-:Y:S02]  /*06e0*/  @!P1 SHF.L.U64.HI R16, R14, 0x2, R15 ;  /* 0x000000020e109819 */ /* 0x000fe4000001020f */
[----:B------:R-:W-:Y:S02]  /*06f0*/  @!P2 MOV R14, R50 ;  /* 0x00000032000ea202 */ /* 0x000fe40000000f00 */
[----:B------:R-:W-:Y:S01]  /*0700*/  @!P2 MOV R15, R53 ;  /* 0x00000035000fa202 */ /* 0x000fe20000000f00 */
[----:B------:R-:W4:Y:S01]  /*0710*/  @!P3 LDC.64 R4, c[0x0][0x3f8] ;  /* 0x0000fe00ff04bb82 */ /* 0x000f220000000a00 */
[----:B------:R-:W-:-:S02]  /*0720*/  @!P2 IMAD R21, R6, R9, R20 ;  /* 0x000000090615a224 */ /* 0x000fc400078e0214 */
[----:B------:R-:W-:Y:S01]  /*0730*/  @!P2 IMAD.WIDE.U32 R8, R6, R8, R14 ;  /* 0x000000080608a225 */ /* 0x000fe200078e000e */
[----:B-1----:R-:W-:-:S04]  /*0740*/  @!P1 IADD3 R10, P4, PT, R17, R10, RZ ;  /* 0x0000000a110a9210 */ /* 0x002fc80007f9e0ff */
[----:B------:R-:W1:Y:S01]  /*0750*/  @!P3 LDC.64 R22, c[0x0][0x3a0] ;  /* 0x0000e800ff16bb82 */ /* 0x000e620000000a00 */
[----:B------:R-:W-:Y:S02]  /*0760*/  @!P2 IADD3 R15, PT, PT, R9, R21, RZ ;  /* 0x00000015090fa210 */ /* 0x000fe40007ffe0ff */
[----:B---3--:R-:W-:Y:S02]  /*0770*/  @!P1 IADD3 R12, P5, PT, R17, R12, RZ ;  /* 0x0000000c110c9210 */ /* 0x008fe40007fbe0ff */
[C---:B------:R-:W-:Y:S02]  /*0780*/  @!P2 SHF.L.U32 R9, R8.reuse, 0x2, RZ ;  /* 0x000000020809a819 */ /* 0x040fe400000006ff */
[----:B------:R-:W-:Y:S01]  /*0790*/  @!P2 SHF.L.U64.HI R6, R8, 0x2, R15 ;  /* 0x000000020806a819 */ /* 0x000fe2000001020f */
[----:B------:R-:W3:Y:S01]  /*07a0*/  @!P0 LDC.64 R20, c[0x0][0x398] ;  /* 0x0000e600ff148b82 */ /* 0x000ee20000000a00 */
[----:B0-----:R-:W-:Y:S01]  /*07b0*/  @!P0 IMAD R8, R43, R2, RZ ;  /* 0x000000022b088224 */ /* 0x001fe200078e02ff */
[----:B------:R-:W-:-:S02]  /*07c0*/  @!P1 IADD3.X R11, PT, PT, R16, R11, RZ, P4, !PT ;  /* 0x0000000b100b9210 */ /* 0x000fc400027fe4ff */
[----:B------:R-:W-:Y:S01]  /*07d0*/  @!P1 IADD3.X R13, PT, PT, R16, R13, RZ, P5, !PT ;  /* 0x0000000d100d9210 */ /* 0x000fe20002ffe4ff */
[----:B------:R-:W-:Y:S01]  /*07e0*/  @!P0 IMAD R15, R45, R3, R8 ;  /* 0x000000032d0f8224 */ /* 0x000fe200078e0208 */
[C---:B------:R-:W-:Y:S02]  /*07f0*/  @!P2 IADD3 R28, P4, PT, R9.reuse, R28, RZ ;  /* 0x0000001c091ca210 */ /* 0x040fe40007f9e0ff */
[----:B------:R-:W-:Y:S01]  /*0800*/  @!P2 IADD3 R30, P5, PT, R9, R30, RZ ;  /* 0x0000001e091ea210 */ /* 0x000fe20007fbe0ff */
[----:B----4-:R-:W-:Y:S01]  /*0810*/  @!P3 IMAD R14, R41, R4, RZ ;  /* 0x00000004290eb224 */ /* 0x010fe200078e02ff */
[----:B------:R-:W-:Y:S01]  /*0820*/  @!P0 MOV R8, R50 ;  /* 0x0000003200088202 */ /* 0x000fe20000000f00 */
[----:B------:R-:W-:Y:S01]  /*0830*/  UISETP.NE.AND UP1, UPT, UR18, URZ, UPT ;  /* 0x000000ff1200728c */ /* 0x000fe2000bf25270 */
[----:B------:R-:W-:Y:S01]  /*0840*/  @!P0 MOV R9, R53 ;  /* 0x0000003500098202 */ /* 0x000fe20000000f00 */
[----:B------:R-:W0:Y:S02]  /*0850*/  @!P3 LDC.64 R26, c[0x0][0x398] ;  /* 0x0000e600ff1abb82 */ /* 0x000e240000000a00 */
[----:B------:R-:W-:Y:S01]  /*0860*/  @!P0 IMAD.WIDE.U32 R2, R45, R2, R8 ;  /* 0x000000022d028225 */ /* 0x000fe200078e0008 */
[----:B------:R-:W-:-:S02]  /*0870*/  @!P3 MOV R8, R50 ;  /* 0x000000320008b202 */ /* 0x000fc40000000f00 */
[----:B------:R-:W-:Y:S01]  /*0880*/  @!P3 MOV R9, R53 ;  /* 0x000000350009b202 */ /* 0x000fe20000000f00 */
[----:B------:R-:W-:Y:S01]  /*0890*/  @!P3 IMAD R35, R44, R5, R14 ;  /* 0x000000052c23b224 */ /* 0x000fe200078e020e */
[----:B------:R-:W-:Y:S01]  /*08a0*/  @!P2 IADD3.X R29, PT, PT, R6, R29, RZ, P4, !PT ;  /* 0x0000001d061da210 */ /* 0x000fe200027fe4ff */
[----:B------:R-:W4:Y:S01]  /*08b0*/  LDC.64 R16, c[0x0][0x3a8] ;  /* 0x0000ea00ff107b82 */ /* 0x000f220000000a00 */
[----:B------:R-:W0:Y:S01]  /*08c0*/  @UP1 LDCU.64 UR10, c[0x0][0x3b0] ;  /* 0x00007600ff0a17ac */ /* 0x000e220008000a00 */
[----:B------:R-:W-:Y:S01]  /*08d0*/  @!P3 IMAD.WIDE.U32 R4, R44, R4, R8 ;  /* 0x000000042c04b225 */ /* 0x000fe200078e0008 */
[----:B------:R-:W-:Y:S02]  /*08e0*/  @!P0 IADD3 R9, PT, PT, R3, R15, RZ ;  /* 0x0000000f03098210 */ /* 0x000fe40007ffe0ff */
[C---:B------:R-:W-:Y:S02]  /*08f0*/  @!P0 SHF.L.U32 R3, R2.reuse, 0x2, RZ ;  /* 0x0000000202038819 */ /* 0x040fe400000006ff */
[----:B------:R-:W-:-:S02]  /*0900*/  @!P0 SHF.L.U64.HI R2, R2, 0x2, R9 ;  /* 0x0000000202028819 */ /* 0x000fc40000010209 */
[C---:B------:R-:W-:Y:S02]  /*0910*/  @!P0 IADD3 R32, P4, PT, R3.reuse, R32, RZ ;  /* 0x0000002003208210 */ /* 0x040fe40007f9e0ff */
[----:B---3--:R-:W-:Y:S02]  /*0920*/  @!P0 IADD3 R20, P6, PT, R3, R20, RZ ;  /* 0x0000001403148210 */ /* 0x008fe40007fde0ff */
[----:B------:R-:W-:Y:S02]  /*0930*/  @!P3 IADD3 R5, PT, PT, R5, R35, RZ ;  /* 0x000000230505b210 */ /* 0x000fe40007ffe0ff */
[----:B------:R-:W-:Y:S02]  /*0940*/  @!P3 SHF.L.U32 R3, R4, 0x2, RZ ;  /* 0x000000020403b819 */ /* 0x000fe400000006ff */
[----:B------:R-:W-:Y:S02]  /*0950*/  @!P2 IADD3.X R31, PT, PT, R6, R31, RZ, P5, !PT ;  /* 0x0000001f061fa210 */ /* 0x000fe40002ffe4ff */
[----:B------:R-:W-:-:S02]  /*0960*/  @!P0 IADD3.X R33, PT, PT, R2, R33, RZ, P4, !PT ;  /* 0x0000002102218210 */ /* 0x000fc400027fe4ff */
[----:B------:R-:W-:Y:S02]  /*0970*/  @!P3 SHF.L.U64.HI R4, R4, 0x2, R5 ;  /* 0x000000020404b819 */ /* 0x000fe40000010205 */
[----:B------:R-:W-:Y:S02]  /*0980*/  PLOP3.LUT P4, PT, PT, PT, UP1, 0x80, 0x8 ;  /* 0x000000000008781c */ /* 0x000fe40003f8f018 */
[----:B-1----:R-:W-:Y:S01]  /*0990*/  @!P3 IADD3 R22, P5, PT, R3, R22, RZ ;  /* 0x000000160316b210 */ /* 0x002fe20007fbe0ff */
[----:B------:R-:W-:-:S03]  /*09a0*/  HFMA2 R14, -RZ, RZ, 0, 2.384185791015625e-07 ;  /* 0x00000004ff0e7431 */ /* 0x000fc600000001ff */
[----:B------:R-:W-:Y:S02]  /*09b0*/  @!P3 IADD3.X R23, PT, PT, R4, R23, RZ, P5, !PT ;  /* 0x000000170417b210 */ /* 0x000fe40002ffe4ff */
[----:B------:R-:W-:Y:S02]  /*09c0*/  PLOP3.LUT P5, PT, PT, PT, UP1, 0x80, 0x8 ;  /* 0x000000000008781c */ /* 0x000fe40003faf018 */
[----:B------:R-:W-:Y:S02]  /*09d0*/  IADD3 R7, PT, PT, R0, R7, RZ ;  /* 0x0000000700077210 */ /* 0x000fe40007ffe0ff */
[----:B------:R-:W-:Y:S02]  /*09e0*/  @!P0 IADD3.X R21, PT, PT, R2, R21, RZ, P6, !PT ;  /* 0x0000001502158210 */ /* 0x000fe400037fe4ff */
[----:B------:R-:W-:Y:S02]  /*09f0*/  CS2R R38, SRZ ;  /* 0x0000000000267805 */ /* 0x000fe4000001ff00 */
[----:B0-----:R-:W-:-:S02]  /*0a00*/  @!P3 IADD3 R26, P6, PT, R3, R26, RZ ;  /* 0x0000001a031ab210 */ /* 0x001fc40007fde0ff */
[----:B------:R-:W-:Y:S02]  /*0a10*/  CS2R R2, SRZ ;  /* 0x0000000000027805 */ /* 0x000fe4000001ff00 */
[----:B------:R-:W-:Y:S01]  /*0a20*/  CS2R R36, SRZ ;  /* 0x0000000000247805 */ /* 0x000fe2000001ff00 */
[C---:B------:R-:W-:Y:S01]  /*0a30*/  @P4 IMAD.WIDE R14, R7.reuse, R14, UR10 ;  /* 0x0000000a070e4e25 */ /* 0x040fe2000f8e020e */
[----:B------:R-:W-:Y:S01]  /*0a40*/  @!P3 IADD3.X R27, PT, PT, R4, R27, RZ, P6, !PT ;  /* 0x0000001b041bb210 */ /* 0x000fe200037fe4ff */
[----:B------:R0:W5:Y:S01]  /*0a50*/  @!P1 LDG.E.64 R38, desc[UR14][R10.64] ;  /* 0x0000000e0a269981 */ /* 0x000162000c1e1b00 */
[----:B------:R-:W-:Y:S01]  /*0a60*/  CS2R R4, SRZ ;  /* 0x0000000000047805 */ /* 0x000fe2000001ff00 */
[----:B----4-:R-:W-:Y:S01]  /*0a70*/  IMAD.WIDE R16, R7, 0x4, R16 ;  /* 0x0000000407107825 */ /* 0x010fe200078e0210 */
[----:B------:R-:W-:Y:S01]  /*0a80*/  CS2R R6, SRZ ;  /* 0x0000000000067805 */ /* 0x000fe2000001ff00 */
[----:B------:R1:W5:Y:S01]  /*0a90*/  @P5 LDG.E.64 R2, desc[UR14][R14.64] ;  /* 0x0000000e0e025981 */ /* 0x000362000c1e1b00 */
[----:B------:R-:W-:-:S03]  /*0aa0*/  CS2R R8, SRZ ;  /* 0x0000000000087805 */ /* 0x000fc6000001ff00 */
[----:B------:R3:W5:Y:S01]  /*0ab0*/  @!P1 LDG.E.64 R36, desc[UR14][R12.64] ;  /* 0x0000000e0c249981 */ /* 0x000762000c1e1b00 */
[----:B0-----:R-:W-:-:S03]  /*0ac0*/  CS2R R10, SRZ ;  /* 0x00000000000a7805 */ /* 0x001fc6000001ff00 */
[----:B------:R0:W5:Y:S01]  /*0ad0*/  @!P2 LDG.E.64 R4, desc[UR14][R28.64] ;  /* 0x0000000e1c04a981 */ /* 0x000162000c1e1b00 */
[----:B-1----:R-:W-:-:S03]  /*0ae0*/  CS2R R14, SRZ ;  /* 0x00000000000e7805 */ /* 0x002fc6000001ff00 */
[----:B------:R0:W5:Y:S01]  /*0af0*/  @!P2 LDG.E.64 R6, desc[UR14][R30.64] ;  /* 0x0000000e1e06a981 */ /* 0x000162000c1e1b00 */
[----:B---3--:R-:W-:-:S03]  /*0b00*/  CS2R R12, SRZ ;  /* 0x00000000000c7805 */ /* 0x008fc6000001ff00 */
[----:B------:R0:W5:Y:S04]  /*0b10*/  @!P0 LDG.E.64 R8, desc[UR14][R32.64] ;  /* 0x0000000e20088981 */ /* 0x000168000c1e1b00 */
[----:B------:R0:W5:Y:S04]  /*0b20*/  @!P0 LDG.E.64 R10, desc[UR14][R20.64] ;  /* 0x0000000e140a8981 */ /* 0x000168000c1e1b00 */
[----:B------:R0:W5:Y:S04]  /*0b30*/  @!P3 LDG.E.64 R12, desc[UR14][R22.64] ;  /* 0x0000000e160cb981 */ /* 0x000168000c1e1b00 */
[----:B------:R0:W5:Y:S04]  /*0b40*/  @!P3 LDG.E.64 R14, desc[UR14][R26.64] ;  /* 0x0000000e1a0eb981 */ /* 0x000168000c1e1b00 */
        /* <DEDUP_REMOVED lines=17> */
[-C--:B------:R-:W-:Y:S01]  /*0c60*/  FMUL.FTZ R18, R36, R16.reuse ;  /* 0x0000001024127220 */ /* 0x080fe20000410000 */
[----:B------:R-:W-:Y:S01]  /*0c70*/  FMUL.FTZ R21, R37, R17 ;  /* 0x0000001125157220 */ /* 0x000fe20000410000 */
[----:B------:R-:W-:Y:S01]  /*0c80*/  FMUL.FTZ R19, R19, UR24 ;  /* 0x0000001813137c20 */ /* 0x000fe20008410000 */
[----:B------:R-:W-:Y:S01]  /*0c90*/  FMUL.FTZ R0, R0, UR24 ;  /* 0x0000001800007c20 */ /* 0x000fe20008410000 */
[----:B------:R-:W-:Y:S01]  /*0ca0*/  FADD.FTZ R20, RZ, R18 ;  /* 0x00000012ff147221 */ /* 0x000fe20000010000 */
[----:B------:R-:W-:Y:S01]  /*0cb0*/  FMUL.FTZ R27, R10, R16 ;  /* 0x000000100a1b7220 */ /* 0x000fe20000410000 */
[----:B------:R-:W-:Y:S01]  /*0cc0*/  FFMA.FTZ R23, R19, R18, RZ ;  /* 0x0000001213177223 */ /* 0x000fe200000100ff */
[----:B------:R-:W-:Y:S01]  /*0cd0*/  FADD.FTZ R18, R4, -UR23 ;  /* 0x8000001704127e21 */ /* 0x000fe20008010000 */
[----:B------:R-:W-:Y:S01]  /*0ce0*/  FADD.FTZ R20, R21, R20 ;  /* 0x0000001415147221 */ /* 0x000fe20000010000 */
[----:B------:R-:W-:Y:S01]  /*0cf0*/  FFMA.FTZ R19, R36, R19, RZ ;  /* 0x0000001324137223 */ /* 0x000fe200000100ff */
[----:B------:R-:W-:Y:S01]  /*0d00*/  FFMA.FTZ R23, R0, R21, R23 ;  /* 0x0000001500177223 */ /* 0x000fe20000010017 */
[----:B------:R-:W-:Y:S01]  /*0d10*/  FMUL.FTZ R21, R6, R16 ;  /* 0x0000001006157220 */ /* 0x000fe20000410000 */
[----:B------:R-:W-:Y:S01]  /*0d20*/  FMUL.FTZ R22, R18, UR24 ;  /* 0x0000001812167c20 */ /* 0x000fe20008410000 */
[----:B------:R-:W-:Y:S01]  /*0d30*/  FADD.FTZ R18, R5, -UR23 ;  /* 0x8000001705127e21 */ /* 0x000fe20008010000 */
[----:B------:R-:W-:Y:S01]  /*0d40*/  FFMA.FTZ R0, R37, R0, RZ ;  /* 0x0000000025007223 */ /* 0x000fe200000100ff */
[----:B------:R-:W-:Y:S01]  /*0d50*/  FADD.FTZ R20, R20, R21 ;  /* 0x0000001514147221 */ /* 0x000fe20000010000 */
[----:B------:R-:W-:Y:S01]  /*0d60*/  FFMA.FTZ R23, R22, R21, R23 ;  /* 0x0000001516177223 */ /* 0x000fe20000010017 */
[----:B------:R-:W-:Y:S01]  /*0d70*/  FMUL.FTZ R21, R7, R17 ;  /* 0x0000001107157220 */ /* 0x000fe20000410000 */
[----:B------:R-:W-:Y:S01]  /*0d80*/  FFMA.FTZ R19, R6, R22, R19 ;  /* 0x0000001606137223 */ /* 0x000fe20000010013 */
[----:B------:R-:W-:Y:S01]  /*0d90*/  FMUL.FTZ R18, R18, UR24 ;  /* 0x0000001812127c20 */ /* 0x000fe20008410000 */
[----:B------:R-:W-:Y:S01]  /*0da0*/  FADD.FTZ R22, R8, -UR23 ;  /* 0x8000001708167e21 */ /* 0x000fe20008010000 */
[----:B------:R-:W-:-:S02]  /*0db0*/  FADD.FTZ R20, R21, R20 ;  /* 0x0000001415147221 */ /* 0x000fc40000010000 */
[----:B------:R-:W-:Y:S01]  /*0dc0*/  FFMA.FTZ R23, R18, R21, R23 ;  /* 0x0000001512177223 */ /* 0x000fe20000010017 */
[----:B------:R-:W-:Y:S01]  /*0dd0*/  FMUL.FTZ R22, R22, UR24 ;  /* 0x0000001816167c20 */ /* 0x000fe20008410000 */
[----:B------:R-:W-:Y:S01]  /*0de0*/  FADD.FTZ R21, R9, -UR23 ;  /* 0x8000001709157e21 */ /* 0x000fe20008010000 */
[----:B------:R-:W-:Y:S01]  /*0df0*/  FADD.FTZ R24, R20, R27 ;  /* 0x0000001b14187221 */ /* 0x000fe20000010000 */
[----:B------:R-:W-:Y:S01]  /*0e00*/  FFMA.FTZ R0, R7, R18, R0 ;  /* 0x0000001207007223 */ /* 0x000fe20000010000 */
[----:B------:R-:W-:Y:S01]  /*0e10*/  FFMA.FTZ R27, R22, R27, R23 ;  /* 0x0000001b161b7223 */ /* 0x000fe20000010017 */
[----:B------:R-:W-:Y:S01]  /*0e20*/  FMUL.FTZ R23, R11, R17 ;  /* 0x000000110b177220 */ /* 0x000fe20000410000 */
[----:B------:R-:W-:Y:S01]  /*0e30*/  FMUL.FTZ R20, R21, UR24 ;  /* 0x0000001815147c20 */ /* 0x000fe20008410000 */
[----:B------:R-:W-:Y:S01]  /*0e40*/  FADD.FTZ R21, R12, -UR23 ;  /* 0x800000170c157e21 */ /* 0x000fe20008010000 */
[----:B------:R-:W-:Y:S01]  /*0e50*/  FFMA.FTZ R19, R10, R22, R19 ;  /* 0x000000160a137223 */ /* 0x000fe20000010013 */
[----:B------:R-:W-:Y:S01]  /*0e60*/  FADD.FTZ R24, R23, R24 ;  /* 0x0000001817187221 */ /* 0x000fe20000010000 */
[----:B------:R-:W-:Y:S01]  /*0e70*/  FFMA.FTZ R18, R20, R23, R27 ;  /* 0x0000001714127223 */ /* 0x000fe2000001001b */
[----:B------:R-:W-:Y:S01]  /*0e80*/  FMUL.FTZ R23, R14, R16 ;  /* 0x000000100e177220 */ /* 0x000fe20000410000 */
[----:B------:R-:W-:Y:S01]  /*0e90*/  FMUL.FTZ R21, R21, UR24 ;  /* 0x0000001815157c20 */ /* 0x000fe20008410000 */
[----:B------:R-:W-:Y:S01]  /*0ea0*/  FFMA.FTZ R22, R11, R20, R0 ;  /* 0x000000140b167223 */ /* 0x000fe20000010000 */
[----:B------:R-:W-:Y:S01]  /*0eb0*/  FADD.FTZ R0, RZ, R37 ;  /* 0x00000025ff007221 */ /* 0x000fe20000010000 */
[----:B------:R-:W-:Y:S01]  /*0ec0*/  FADD.FTZ R24, R24, R23 ;  /* 0x0000001718187221 */ /* 0x000fe20000010000 */
[----:B------:R-:W-:Y:S01]  /*0ed0*/  FFMA.FTZ R29, R21, R23, R18 ;  /* 0x00000017151d7223 */ /* 0x000fe20000010012 */
[----:B------:R-:W-:Y:S01]  /*0ee0*/  FADD.FTZ R23, RZ, R36 ;  /* 0x00000024ff177221 */ /* 0x000fe20000010000 */
[----:B------:R-:W-:Y:S01]  /*0ef0*/  FADD.FTZ R18, R13, -UR23 ;  /* 0x800000170d127e21 */ /* 0x000fe20008010000 */
[----:B------:R-:W-:Y:S01]  /*0f00*/  FMUL.FTZ R27, R15, R17 ;  /* 0x000000110f1b7220 */ /* 0x000fe20000410000 */
[----:B------:R-:W-:Y:S01]  /*0f10*/  FADD.FTZ R20, R7, R0 ;  /* 0x0000000007147221 */ /* 0x000fe20000010000 */
[----:B------:R-:W-:Y:S01]  /*0f20*/  FADD.FTZ R23, R6, R23 ;  /* 0x0000001706177221 */ /* 0x000fe20000010000 */
[----:B------:R-:W-:Y:S01]  /*0f30*/  FMUL.FTZ R26, R18, UR24 ;  /* 0x00000018121a7c20 */ /* 0x000fe20008410000 */
[----:B------:R-:W-:Y:S01]  /*0f40*/  FADD.FTZ R18, R27, R24 ;  /* 0x000000181b127221 */ /* 0x000fe20000010000 */
[----:B------:R-:W-:Y:S01]  /*0f50*/  FADD.FTZ R24, R11, R20 ;  /* 0x000000140b187221 */ /* 0x000fe20000010000 */
[----:B------:R-:W-:Y:S01]  /*0f60*/  FADD.FTZ R23, R10, R23 ;  /* 0x000000170a177221 */ /* 0x000fe20000010000 */
[----:B------:R-:W-:Y:S01]  /*0f70*/  FFMA.FTZ R20, R14, R21, R19 ;  /* 0x000000150e147223 */ /* 0x000fe20000010013 */
[C---:B------:R-:W-:Y:S01]  /*0f80*/  FFMA.FTZ R21, R15.reuse, R26, R22 ;  /* 0x0000001a0f157223 */ /* 0x040fe20000010016 */
[----:B------:R-:W-:Y:S01]  /*0f90*/  FFMA.FTZ R0, R26, R27, R29 ;  /* 0x0000001b1a007223 */ /* 0x000fe2000001001d */
[----:B------:R-:W-:Y:S01]  /*0fa0*/  FADD.FTZ R22, R14, R23 ;  /* 0x000000170e167221 */ /* 0x000fe20000010000 */
[----:B------:R-:W-:Y:S01]  /*0fb0*/  FADD.FTZ R23, R15, R24 ;  /* 0x000000180f177221 */ /* 0x000fe20000010000 */
[----:B------:R-:W-:Y:S06]  /*0fc0*/  BRA `(.L_x_1274) ;  /* 0x0000000800007947 */ /* 0x000fec0003800000 */
.L_x_1273:
[----:B-----5:R-:W-:Y:S01]  /*0fd0*/  FADD.FTZ R19, R38, -UR23 ;  /* 0x8000001726137e21 */ /* 0x020fe20008010000 */
[----:B------:R-:W-:Y:S01]  /*0fe0*/  FADD.FTZ R0, R39, -UR23 ;  /* 0x8000001727007e21 */ /* 0x000fe20008010000 */
[----:B------:R-:W-:Y:S02]  /*0ff0*/  FADD.FTZ R23, R4, -UR23 ;  /* 0x8000001704177e21 */ /* 0x000fe40008010000 */
[----:B------:R-:W-:Y:S01]  /*1000*/  FMUL.FTZ R19, R19, UR24 ;  /* 0x0000001813137c20 */ /* 0x000fe20008410000 */
[----:B------:R-:W-:Y:S01]  /*1010*/  FMUL.FTZ R0, R0, UR24 ;  /* 0x0000001800007c20 */ /* 0x000fe20008410000 */
[----:B------:R-:W-:Y:S02]  /*1020*/  FMUL.FTZ R23, R23, UR24 ;  /* 0x0000001817177c20 */ /* 0x000fe40008410000 */
[C-C-:B------:R-:W-:Y:S01]  /*1030*/  FFMA.FTZ R26, R16.reuse, R19, R2.reuse ;  /* 0x00000013101a7223 */ /* 0x140fe20000010002 */
[----:B------:R-:W-:Y:S01]  /*1040*/  FFMA.FTZ R27, R17, R0, R3 ;  /* 0x00000000111b7223 */ /* 0x000fe20000010003 */
[----:B------:R-:W-:-:S02]  /*1050*/  FFMA.FTZ R28, R16, R23, R2 ;  /* 0x00000017101c7223 */ /* 0x000fc40000010002 */
[----:B------:R-:W-:Y:S01]  /*1060*/  FMUL.FTZ R18, R26, -1.4426950216293334961 ;  /* 0xbfb8aa3b1a127820 */ /* 0x000fe20000410000 */
[----:B------:R-:W-:Y:S01]  /*1070*/  FMUL.FTZ R21, R27, -1.4426950216293334961 ;  /* 0xbfb8aa3b1b157820 */ /* 0x000fe20000410000 */
[----:B------:R-:W-:-:S04]  /*1080*/  FMUL.FTZ R20, R28, -1.4426950216293334961 ;  /* 0xbfb8aa3b1c147820 */ /* 0x000fc80000410000 */
[----:B------:R-:W0:Y:S08]  /*1090*/  MUFU.EX2 R18, R18 ;  /* 0x0000001200127308 */ /* 0x000e300000000800 */
[----:B------:R-:W1:Y:S08]  /*10a0*/  MUFU.EX2 R21, R21 ;  /* 0x0000001500157308 */ /* 0x000e700000000800 */
[----:B------:R-:W-:Y:S01]  /*10b0*/  MUFU.EX2 R20, R20 ;  /* 0x0000001400147308 */ /* 0x000fe20000000800 */
[----:B0-----:R-:W-:Y:S01]  /*10c0*/  FADD.FTZ R29, R18, 1 ;  /* 0x3f800000121d7421 */ /* 0x001fe20000010000 */
[----:B------:R-:W-:-:S04]  /*10d0*/  FADD.FTZ R18, R5, -UR23 ;  /* 0x8000001705127e21 */ /* 0x000fc80008010000 */
[----:B------:R-:W-:Y:S02]  /*10e0*/  FMUL.FTZ R18, R18, UR24 ;  /* 0x0000001812127c20 */ /* 0x000fe40008410000 */
[----:B------:R-:W0:Y:S01]  /*10f0*/  MUFU.RCP R29, R29 ;  /* 0x0000001d001d7308 */ /* 0x000e220000001000 */
[----:B-1----:R-:W-:Y:S01]  /*1100*/  FADD.FTZ R22, R21, 1 ;  /* 0x3f80000015167421 */ /* 0x002fe20000010000 */
[----:B------:R-:W-:Y:S01]  /*1110*/  FADD.FTZ R21, R8, -UR23 ;  /* 0x8000001708157e21 */ /* 0x000fe20008010000 */
[----:B------:R-:W-:-:S03]  /*1120*/  FFMA.FTZ R24, R17, R18, R3 ;  /* 0x0000001211187223 */ /* 0x000fc60000010003 */
[----:B------:R-:W-:Y:S01]  /*1130*/  FMUL.FTZ R21, R21, UR24 ;  /* 0x0000001815157c20 */ /* 0x000fe20008410000 */
[----:B------:R-:W-:Y:S01]  /*1140*/  FMUL.FTZ R30, R24, -1.4426950216293334961 ;  /* 0xbfb8aa3b181e7820 */ /* 0x000fe20000410000 */
[----:B------:R-:W1:Y:S08]  /*1150*/  MUFU.RCP R22, R22 ;  /* 0x0000001600167308 */ /* 0x000e700000001000 */
[----:B------:R-:W2:Y:S01]  /*1160*/  MUFU.EX2 R30, R30 ;  /* 0x0000001e001e7308 */ /* 0x000ea20000000800 */
[----:B0-----:R-:W-:Y:S01]  /*1170*/  FADD.FTZ R31, -R29, 1 ;  /* 0x3f8000001d1f7421 */ /* 0x001fe20000010100 */
[----:B------:R-:W-:-:S03]  /*1180*/  FMUL.FTZ R34, R36, R29 ;  /* 0x0000001d24227220 */ /* 0x000fc60000410000 */
[----:B------:R-:W-:Y:S01]  /*1190*/  FFMA.FTZ R31, R26, R31, 1 ;  /* 0x3f8000001a1f7423 */ /* 0x000fe2000001001f */
[----:B------:R-:W-:-:S03]  /*11a0*/  FFMA.FTZ R26, R16, R21, R2 ;  /* 0x00000015101a7223 */ /* 0x000fc60000010002 */
[----:B------:R-:W-:Y:S01]  /*11b0*/  FMUL.FTZ R34, R34, R31 ;  /* 0x0000001f22227220 */ /* 0x000fe20000410000 */
[----:B------:R-:W-:Y:S01]  /*11c0*/  FADD.FTZ R31, R20, 1 ;  /* 0x3f800000141f7421 */ /* 0x000fe20000010000 */
[----:B------:R-:W-:Y:S01]  /*11d0*/  FADD.FTZ R20, R9, -UR23 ;  /* 0x8000001709147e21 */ /* 0x000fe20008010000 */
[----:B-1----:R-:W-:Y:S01]  /*11e0*/  FADD.FTZ R32, -R22, 1 ;  /* 0x3f80000016207421 */ /* 0x002fe20000010100 */
[----:B------:R-:W-:Y:S01]  /*11f0*/  FMUL.FTZ R29, R26, -1.4426950216293334961 ;  /* 0xbfb8aa3b1a1d7820 */ /* 0x000fe20000410000 */
[----:B------:R-:W-:Y:S01]  /*1200*/  FMUL.FTZ R22, R37, R22 ;  /* 0x0000001625167220 */ /* 0x000fe20000410000 */
[----:B------:R-:W-:Y:S01]  /*1210*/  FMUL.FTZ R20, R20, UR24 ;  /* 0x0000001814147c20 */ /* 0x000fe20008410000 */
[----:B------:R-:W-:Y:S01]  /*1220*/  FFMA.FTZ R33, R27, R32, 1 ;  /* 0x3f8000001b217423 */ /* 0x000fe20000010020 */
[----:B------:R-:W0:Y:S01]  /*1230*/  MUFU.RCP R31, R31 ;  /* 0x0000001f001f7308 */ /* 0x000e220000001000 */
[----:B--2---:R-:W-:Y:S01]  /*1240*/  FADD.FTZ R30, R30, 1 ;  /* 0x3f8000001e1e7421 */ /* 0x004fe20000010000 */
[----:B------:R-:W-:Y:S01]  /*1250*/  FFMA.FTZ R27, R17, R20, R3 ;  /* 0x00000014111b7223 */ /* 0x000fe20000010003 */
[----:B------:R-:W-:-:S03]  /*1260*/  FMUL.FTZ R22, R22, R33 ;  /* 0x0000002116167220 */ /* 0x000fc60000410000 */
[----:B------:R-:W-:Y:S02]  /*1270*/  FMUL.FTZ R32, R27, -1.4426950216293334961 ;  /* 0xbfb8aa3b1b207820 */ /* 0x000fe40000410000 */
[----:B------:R-:W1:Y:S08]  /*1280*/  MUFU.EX2 R29, R29 ;  /* 0x0000001d001d7308 */ /* 0x000e700000000800 */
[----:B------:R-:W2:Y:S01]  /*1290*/  MUFU.EX2 R32, R32 ;  /* 0x0000002000207308 */ /* 0x000ea20000000800 */
[----:B0-----:R-:W-:Y:S01]  /*12a0*/  FADD.FTZ R33, -R31, 1 ;  /* 0x3f8000001f217421 */ /* 0x001fe20000010100 */
[----:B------:R-:W-:-:S03]  /*12b0*/  FMUL.FTZ R31, R6, R31 ;  /* 0x0000001f061f7220 */ /* 0x000fc60000410000 */
[----:B------:R-:W-:-:S03]  /*12c0*/  FFMA.FTZ R28, R28, R33, 1 ;  /* 0x3f8000001c1c7423 */ /* 0x000fc60000010021 */
[----:B------:R-:W0:Y:S01]  /*12d0*/  MUFU.RCP R30, R30 ;  /* 0x0000001e001e7308 */ /* 0x000e220000001000 */
[----:B-1----:R-:W-:-:S07]  /*12e0*/  FADD.FTZ R29, R29, 1 ;  /* 0x3f8000001d1d7421 */ /* 0x002fce0000010000 */
[----:B------:R-:W1:Y:S01]  /*12f0*/  MUFU.RCP R29, R29 ;  /* 0x0000001d001d7308 */ /* 0x000e620000001000 */
[----:B--2---:R-:W-:Y:S01]  /*1300*/  FADD.FTZ R33, R32, 1 ;  /* 0x3f80000020217421 */ /* 0x004fe20000010000 */
[----:B------:R-:W-:-:S06]  /*1310*/  FMUL.FTZ R32, R31, R28 ;  /* 0x0000001c1f207220 */ /* 0x000fcc0000410000 */
[----:B------:R-:W2:Y:S01]  /*1320*/  MUFU.RCP R28, R33 ;  /* 0x00000021001c7308 */ /* 0x000ea20000001000 */
[----:B0-----:R-:W-:-:S04]  /*1330*/  FADD.FTZ R31, -R30, 1 ;  /* 0x3f8000001e1f7421 */ /* 0x001fc80000010100 */
[----:B------:R-:W-:Y:S01]  /*1340*/  FFMA.FTZ R31, R24, R31, 1 ;  /* 0x3f800000181f7423 */ /* 0x000fe2000001001f */
[----:B------:R-:W-:Y:S01]  /*1350*/  FMUL.FTZ R24, R7, R30 ;  /* 0x0000001e07187220 */ /* 0x000fe20000410000 */
[----:B-1----:R-:W-:-:S03]  /*1360*/  FADD.FTZ R35, -R29, 1 ;  /* 0x3f8000001d237421 */ /* 0x002fc60000010100 */
[----:B------:R-:W-:Y:S01]  /*1370*/  FMUL.FTZ R24, R24, R31 ;  /* 0x0000001f18187220 */ /* 0x000fe20000410000 */
[----:B------:R-:W-:Y:S01]  /*1380*/  FMUL.FTZ R31, R17, R22 ;  /* 0x00000016111f7220 */ /* 0x000fe20000410000 */
[----:B------:R-:W-:Y:S01]  /*1390*/  FFMA.FTZ R35, R26, R35, 1 ;  /* 0x3f8000001a237423 */ /* 0x000fe20000010023 */
[----:B------:R-:W-:Y:S01]  /*13a0*/  FMUL.FTZ R26, R10, R29 ;  /* 0x0000001d0a1a7220 */ /* 0x000fe20000410000 */
[----:B------:R-:W-:Y:S01]  /*13b0*/  FADD.FTZ R29, R12, -UR23 ;  /* 0x800000170c1d7e21 */ /* 0x000fe20008010000 */
[----:B--2---:R-:W-:Y:S02]  /*13c0*/  FADD.FTZ R30, -R28, 1 ;  /* 0x3f8000001c1e7421 */ /* 0x004fe40000010100 */
[----:B------:R-:W-:Y:S01]  /*13d0*/  FMUL.FTZ R26, R26, R35 ;  /* 0x000000231a1a7220 */ /* 0x000fe20000410000 */
[----:B------:R-:W-:Y:S01]  /*13e0*/  FMUL.FTZ R29, R29, UR24 ;  /* 0x000000181d1d7c20 */ /* 0x000fe20008410000 */
[----:B------:R-:W-:Y:S01]  /*13f0*/  FFMA.FTZ R35, R19, R34, RZ ;  /* 0x0000002213237223 */ /* 0x000fe200000100ff */
[----:B------:R-:W-:Y:S01]  /*1400*/  FFMA.FTZ R30, R27, R30, 1 ;  /* 0x3f8000001b1e7423 */ /* 0x000fe2000001001e */
[----:B------:R-:W-:Y:S01]  /*1410*/  FMUL.FTZ R27, R11, R28 ;  /* 0x0000001c0b1b7220 */ /* 0x000fe20000410000 */
[----:B------:R-:W-:-:S03]  /*1420*/  FMUL.FTZ R28, R16, R34 ;  /* 0x00000022101c7220 */ /* 0x000fc60000410000 */
[----:B------:R-:W-:Y:S01]  /*1430*/  FMUL.FTZ R27, R27, R30 ;  /* 0x0000001e1b1b7220 */ /* 0x000fe20000410000 */
[----:B------:R-:W-:Y:S01]  /*1440*/  FFMA.FTZ R33, R19, R28, RZ ;  /* 0x0000001c13217223 */ /* 0x000fe200000100ff */
[----:B------:R-:W-:Y:S01]  /*1450*/  FADD.FTZ R30, RZ, R28 ;  /* 0x0000001cff1e7221 */ /* 0x000fe20000010000 */
[----:B------:R-:W-:Y:S01]  /*1460*/  FADD.FTZ R19, RZ, R34 ;  /* 0x00000022ff137221 */ /* 0x000fe20000010000 */
[-C--:B------:R-:W-:Y:S01]  /*1470*/  FFMA.FTZ R34, R23, R32.reuse, R35 ;  /* 0x0000002017227223 */ /* 0x080fe20000010023 */
[----:B------:R-:W-:Y:S01]  /*1480*/  FFMA.FTZ R28, R0, R31, R33 ;  /* 0x0000001f001c7223 */ /* 0x000fe20000010021 */
[----:B------:R-:W-:Y:S01]  /*1490*/  FADD.FTZ R30, R31, R30 ;  /* 0x0000001e1f1e7221 */ /* 0x000fe20000010000 */
[C---:B------:R-:W-:Y:S01]  /*14a0*/  FFMA.FTZ R31, R16.reuse, R29, R2 ;  /* 0x0000001d101f7223 */ /* 0x040fe20000010002 */
[----:B------:R-:W-:Y:S01]  /*14b0*/  FMUL.FTZ R35, R16, R32 ;  /* 0x0000002010237220 */ /* 0x000fe20000410000 */
[----:B------:R-:W-:Y:S01]  /*14c0*/  FADD.FTZ R19, R19, R32 ;  /* 0x0000002013137221 */ /* 0x000fe20000010000 */
[----:B------:R-:W-:Y:S01]  /*14d0*/  FFMA.FTZ R34, R21, R26, R34 ;  /* 0x0000001a15227223 */ /* 0x000fe20000010022 */
[----:B------:R-:W-:Y:S01]  /*14e0*/  FMUL.FTZ R49, R31, -1.4426950216293334961 ;  /* 0xbfb8aa3b1f317820 */ /* 0x000fe20000410000 */
[----:B------:R-:W-:Y:S01]  /*14f0*/  FFMA.FTZ R23, R23, R35, R28 ;  /* 0x0000002317177223 */ /* 0x000fe2000001001c */
[----:B------:R-:W-:Y:S01]  /*1500*/  FADD.FTZ R30, R30, R35 ;  /* 0x000000231e1e7221 */ /* 0x000fe20000010000 */
[----:B------:R-:W-:-:S03]  /*1510*/  FADD.FTZ R35, RZ, R22 ;  /* 0x00000016ff237221 */ /* 0x000fc60000010000 */
[----:B------:R-:W0:Y:S02]  /*1520*/  MUFU.EX2 R49, R49 ;  /* 0x0000003100317308 */ /* 0x000e240000000800 */
[----:B0-----:R-:W-:Y:S01]  /*1530*/  FADD.FTZ R33, R49, 1 ;  /* 0x3f80000031217421 */ /* 0x001fe20000010000 */
[----:B------:R-:W-:Y:S01]  /*1540*/  FFMA.FTZ R49, R0, R22, RZ ;  /* 0x0000001600317223 */ /* 0x000fe200000100ff */
[----:B------:R-:W-:-:S03]  /*1550*/  FADD.FTZ R0, R35, R24 ;  /* 0x0000001823007221 */ /* 0x000fc60000010000 */
[-C--:B------:R-:W-:Y:S01]  /*1560*/  FFMA.FTZ R35, R18, R24.reuse, R49 ;  /* 0x0000001812237223 */ /* 0x080fe20000010031 */
[----:B------:R-:W0:Y:S01]  /*1570*/  MUFU.RCP R33, R33 ;  /* 0x0000002100217308 */ /* 0x000e220000001000 */
[----:B------:R-:W-:Y:S02]  /*1580*/  FMUL.FTZ R24, R17, R24 ;  /* 0x0000001811187220 */ /* 0x000fe40000410000 */
[----:B------:R-:W-:Y:S02]  /*1590*/  FFMA.FTZ R35, R20, R27, R35 ;  /* 0x0000001b14237223 */ /* 0x000fe40000010023 */
[----:B------:R-:W-:Y:S01]  /*15a0*/  FFMA.FTZ R18, R18, R24, R23 ;  /* 0x0000001812127223 */ /* 0x000fe20000010017 */
[----:B------:R-:W-:Y:S01]  /*15b0*/  FADD.FTZ R30, R24, R30 ;  /* 0x0000001e181e7221 */ /* 0x000fe20000010000 */
[----:B------:R-:W-:Y:S01]  /*15c0*/  FADD.FTZ R24, R0, R27 ;  /* 0x0000001b00187221 */ /* 0x000fe20000010000 */
[----:B0-----:R-:W-:-:S04]  /*15d0*/  FADD.FTZ R28, -R33, 1 ;  /* 0x3f800000211c7421 */ /* 0x001fc80000010100 */
[----:B------:R-:W-:Y:S01]  /*15e0*/  FFMA.FTZ R28, R31, R28, 1 ;  /* 0x3f8000001f1c7423 */ /* 0x000fe2000001001c */
[----:B------:R-:W-:-:S04]  /*15f0*/  FMUL.FTZ R31, R14, R33 ;  /* 0x000000210e1f7220 */ /* 0x000fc80000410000 */
[----:B------:R-:W-:Y:S01]  /*1600*/  FMUL.FTZ R31, R31, R28 ;  /* 0x0000001c1f1f7220 */ /* 0x000fe20000410000 */
        /* <DEDUP_REMOVED lines=13> */
[----:B------:R-:W-:Y:S01]  /*16e0*/  FADD.FTZ R30, R30, R33 ;  /* 0x000000211e1e7221 */ /* 0x000fe20000010000 */
[----:B------:R-:W-:Y:S01]  /*16f0*/  FMUL.FTZ R21, R17, R27 ;  /* 0x0000001b11157220 */ /* 0x000fe20000410000 */
[----:B------:R-:W-:Y:S01]  /*1700*/  FADD.FTZ R22, R19, R26 ;  /* 0x0000001a13167221 */ /* 0x000fe20000010000 */
[----:B------:R-:W-:Y:S02]  /*1710*/  FMUL.FTZ R19, R17, R23 ;  /* 0x0000001711137220 */ /* 0x000fe40000410000 */
[----:B------:R-:W-:Y:S01]  /*1720*/  FFMA.FTZ R18, R20, R21, R49 ;  /* 0x0000001514127223 */ /* 0x000fe20000010031 */
[----:B------:R-:W-:Y:S01]  /*1730*/  FADD.FTZ R30, R21, R30 ;  /* 0x0000001e151e7221 */ /* 0x000fe20000010000 */
[-C--:B------:R-:W-:Y:S01]  /*1740*/  FMUL.FTZ R21, R16, R31.reuse ;  /* 0x0000001f10157220 */ /* 0x080fe20000410000 */
[----:B------:R-:W-:Y:S01]  /*1750*/  FFMA.FTZ R20, R29, R31, R34 ;  /* 0x0000001f1d147223 */ /* 0x000fe20000010022 */
[----:B------:R-:W-:-:S02]  /*1760*/  FADD.FTZ R22, R22, R31 ;  /* 0x0000001f16167221 */ /* 0x000fc40000010000 */
[----:B------:R-:W-:Y:S01]  /*1770*/  FFMA.FTZ R33, R29, R21, R18 ;  /* 0x000000151d217223 */ /* 0x000fe20000010012 */
[----:B------:R-:W-:Y:S01]  /*1780*/  FADD.FTZ R30, R30, R21 ;  /* 0x000000151e1e7221 */ /* 0x000fe20000010000 */
[----:B------:R-:W-:Y:S01]  /*1790*/  FFMA.FTZ R21, R28, R23, R35 ;  /* 0x000000171c157223 */ /* 0x000fe20000010023 */
[----:B------:R-:W-:Y:S01]  /*17a0*/  FADD.FTZ R23, R24, R23 ;  /* 0x0000001718177221 */ /* 0x000fe20000010000 */
[----:B------:R-:W-:Y:S01]  /*17b0*/  FFMA.FTZ R0, R28, R19, R33 ;  /* 0x000000131c007223 */ /* 0x000fe20000010021 */
[----:B------:R-:W-:-:S07]  /*17c0*/  FADD.FTZ R18, R19, R30 ;  /* 0x0000001e13127221 */ /* 0x000fce0000010000 */
.L_x_1274:
        /* <DEDUP_REMOVED lines=36> */
.L_x_1276:
[----:B------:R-:W-:Y:S05]  /*1a10*/  BSYNC.RECONVERGENT B0 ;  /* 0x0000000000007941 */ /* 0x000fea0003800200 */
.L_x_1275:
[----:B------:R-:W-:Y:S01]  /*1a20*/  BAR.SYNC.DEFER_BLOCKING 0x0 ;  /* 0x0000000000007b1d */ /* 0x000fe20000010000 */
[----:B------:R-:W-:-:S05]  /*1a30*/  LEA R0, R25, R42, 0x2 ;  /* 0x0000002a19007211 */ /* 0x000fca00078e10ff */
[----:B------:R-:W-:Y:S04]  /*1a40*/  BSSY.RECONVERGENT B0, `(.L_x_1277) ;  /* 0x000000d000007945 */ /* 0x000fe80003800200 */
[----:B------:R-:W-:Y:S05]  /*1a50*/  @P2 BRA `(.L_x_1278) ;  /* 0x00000000002c2947 */ /* 0x000fea0003800000 */
[----:B------:R-:W4:Y:S01]  /*1a60*/  S2UR UR10, SR_CgaCtaId ;  /* 0x00000000000a79c3 */ /* 0x000f220000008800 */
[----:B------:R-:W-:Y:S02]  /*1a70*/  UMOV UR9, 0x400 ;  /* 0x0000040000097882 */ /* 0x000fe40000000000 */
[----:B----4-:R-:W-:-:S09]  /*1a80*/  ULEA UR9, UR10, UR9, 0x18 ;  /* 0x000000090a097291 */ /* 0x010fd2000f8ec0ff */
[----:B--2---:R-:W2:Y:S04]  /*1a90*/  LDS.128 R24, [UR9+0x10] ;  /* 0x00001009ff187984 */ /* 0x004ea80008000c00 */
[----:B-1----:R-:W1:Y:S01]  /*1aa0*/  LDS.64 R28, [UR9+0x20] ;  /* 0x00002009ff1c7984 */ /* 0x002e620008000a00 */
[----:B--2---:R-:W-:Y:S01]  /*1ab0*/  FADD.FTZ R31, R18, R24 ;  /* 0x00000018121f7221 */ /* 0x004fe20000010000 */
[----:B0--3--:R-:W-:-:S03]  /*1ac0*/  FADD.FTZ R18, R19, R25 ;  /* 0x0000001913127221 */ /* 0x009fc60000010000 */
[----:B------:R-:W-:Y:S01]  /*1ad0*/  FADD.FTZ R31, R31, R26 ;  /* 0x0000001a1f1f7221 */ /* 0x000fe20000010000 */
[----:B------:R-:W-:-:S03]  /*1ae0*/  FADD.FTZ R24, R18, R27 ;  /* 0x0000001b12187221 */ /* 0x000fc60000010000 */
[----:B-1----:R-:W-:Y:S01]  /*1af0*/  FADD.FTZ R18, R31, R28 ;  /* 0x0000001c1f127221 */ /* 0x002fe20000010000 */
[----:B------:R-:W-:-:S07]  /*1b00*/  FADD.FTZ R19, R24, R29 ;  /* 0x0000001d18137221 */ /* 0x000fce0000010000 */
.L_x_1278:
[----:B------:R-:W-:Y:S05]  /*1b10*/  BSYNC.RECONVERGENT B0 ;  /* 0x0000000000007941 */ /* 0x000fea0003800200 */
.L_x_1277:
[----:B------:R-:W-:Y:S06]  /*1b20*/  BAR.SYNC.DEFER_BLOCKING 0x0 ;  /* 0x0000000000007b1d */ /* 0x000fec0000010000 */
[----:B------:R-:W-:Y:S04]  /*1b30*/  BSSY.RECONVERGENT B0, `(.L_x_1279) ;  /* 0x000009d000007945 */ /* 0x000fe80003800200 */
[----:B------:R-:W-:Y:S05]  /*1b40*/  @P4 BRA `(.L_x_1280) ;  /* 0x00000008006c4947 */ /* 0x000fea0003800000 */
[----:B--2---:R-:W2:Y:S04]  /*1b50*/  LDS.128 R24, [R47+0x40] ;  /* 0x000040002f187984 */ /* 0x004ea80000000c00 */
[----:B-1----:R-:W1:Y:S04]  /*1b60*/  LDS.128 R28, [R47+0x80] ;  /* 0x000080002f1c7984 */ /* 0x002e680000000c00 */
[----:B------:R-:W4:Y:S01]  /*1b70*/  LDS.128 R32, [R47+0xc0] ;  /* 0x0000c0002f207984 */ /* 0x000f220000000c00 */
[----:B--2---:R-:W-:Y:S01]  /*1b80*/  FADD.FTZ R49, R20, R24 ;  /* 0x0000001814317221 */ /* 0x004fe20000010000 */
        /* <DEDUP_REMOVED lines=151> */
.L_x_1280:
[----:B------:R-:W-:Y:S05]  /*2500*/  BSYNC.RECONVERGENT B0 ;  /* 0x0000000000007941 */ /* 0x000fea0003800200 */
.L_x_1279:
[----:B------:R-:W-:Y:S04]  /*2510*/  BSSY.RECONVERGENT B0, `(.L_x_1281) ;  /* 0x000001c000007945 */ /* 0x000fe80003800200 */
[----:B------:R-:W-:Y:S05]  /*2520*/  @P4 BRA `(.L_x_1282) ;  /* 0x0000000000684947 */ /* 0x000fea0003800000 */
[----:B------:R-:W2:Y:S08]  /*2530*/  LDC.64 R24, c[0x0][0x3f8] ;  /* 0x0000fe00ff187b82 */ /* 0x000eb00000000a00 */
[----:B------:R-:W4:Y:S01]  /*2540*/  LDC.64 R30, c[0x0][0x3d8] ;  /* 0x0000f600ff1e7b82 */ /* 0x000f220000000a00 */
[----:B--2---:R-:W-:Y:S01]  /*2550*/  IMAD.WIDE.U32 R26, R24, 0x3, RZ ;  /* 0x00000003181a7825 */ /* 0x004fe200078e00ff */
[----:B------:R-:W-:-:S02]  /*2560*/  LEA R33, R25, R25, 0x1 ;  /* 0x0000001919217211 */ /* 0x000fc400078e08ff */
[----:B-1----:R-:W-:Y:S02]  /*2570*/  LEA.HI R29, P1, R25, R24, RZ, 0x1 ;  /* 0x00000018191d7211 */ /* 0x002fe400078308ff */
[----:B------:R-:W-:Y:S02]  /*2580*/  IADD3 R33, PT, PT, R27, R33, RZ ;  /* 0x000000211b217210 */ /* 0x000fe40007ffe0ff */
[----:B------:R-:W-:Y:S01]  /*2590*/  SHF.L.U32 R27, R29, 0x1, RZ ;  /* 0x000000011d1b7819 */ /* 0x000fe200000006ff */
[----:B----4-:R-:W-:Y:S01]  /*25a0*/  IMAD.WIDE R30, R0, 0x4, R30 ;  /* 0x00000004001e7825 */ /* 0x010fe200078e021e */
[----:B------:R-:W-:Y:S02]  /*25b0*/  LEA.HI R26, P3, R33, R26, RZ, 0x1 ;  /* 0x0000001a211a7211 */ /* 0x000fe400078708ff */
[----:B------:R-:W-:Y:S02]  /*25c0*/  IADD3.X R0, PT, PT, RZ, R25, RZ, P1, !PT ;  /* 0x00000019ff007210 */ /* 0x000fe40000ffe4ff */
[----:B------:R-:W-:Y:S01]  /*25d0*/  IADD3.X R33, PT, PT, RZ, R33, RZ, P3, !PT ;  /* 0x00000021ff217210 */ /* 0x000fe20001ffe4ff */
[----:B------:R4:W-:Y:S01]  /*25e0*/  REDG.E.ADD.F32.FTZ.RN.STRONG.GPU desc[UR14][R30.64], R20 ;  /* 0x000000141e0079a6 */ /* 0x0009e2000c12f30e */
[----:B------:R-:W-:-:S02]  /*25f0*/  SHF.L.U32 R35, R26, 0x1, RZ ;  /* 0x000000011a237819 */ /* 0x000fc400000006ff */
[----:B------:R-:W-:Y:S02]  /*2600*/  SHF.L.U64.HI R33, R26, 0x1, R33 ;  /* 0x000000011a217819 */ /* 0x000fe40000010221 */
[----:B------:R-:W-:Y:S02]  /*2610*/  LOP3.LUT R27, R27, 0xfffffffc, RZ, 0xc0, !PT ;  /* 0xfffffffc1b1b7812 */ /* 0x000fe400078ec0ff */
[----:B------:R-:W-:Y:S02]  /*2620*/  LEA R26, P3, R24, R30, 0x2 ;  /* 0x0000001e181a7211 */ /* 0x000fe400078610ff */
[----:B------:R-:W-:Y:S02]  /*2630*/  LOP3.LUT R35, R35, 0xfffffffc, RZ, 0xc0, !PT ;  /* 0xfffffffc23237812 */ /* 0x000fe400078ec0ff */
[----:B------:R-:W-:Y:S02]  /*2640*/  SHF.L.U64.HI R29, R29, 0x1, R0 ;  /* 0x000000011d1d7819 */ /* 0x000fe40000010200 */
[----:B------:R-:W-:-:S02]  /*2650*/  IADD3 R28, P1, PT, R30, R27, RZ ;  /* 0x0000001b1e1c7210 */ /* 0x000fc40007f3e0ff */
[----:B------:R-:W-:Y:S02]  /*2660*/  LEA.HI.X R27, R24, R31, R25, 0x2, P3 ;  /* 0x0000001f181b7211 */ /* 0x000fe400018f1419 */
[----:B------:R-:W-:Y:S02]  /*2670*/  IADD3 R24, P3, PT, R30, R35, RZ ;  /* 0x000000231e187210 */ /* 0x000fe40007f7e0ff */
[C---:B------:R-:W-:Y:S02]  /*2680*/  IADD3.X R29, PT, PT, R31.reuse, R29, RZ, P1, !PT ;  /* 0x0000001d1f1d7210 */ /* 0x040fe40000ffe4ff */
[----:B------:R-:W-:-:S03]  /*2690*/  IADD3.X R25, PT, PT, R31, R33, RZ, P3, !PT ;  /* 0x000000211f197210 */ /* 0x000fc60001ffe4ff */
[----:B------:R4:W-:Y:S04]  /*26a0*/  REDG.E.ADD.F32.FTZ.RN.STRONG.GPU desc[UR14][R28.64], R21 ;  /* 0x000000151c0079a6 */ /* 0x0009e8000c12f30e */
[----:B------:R4:W-:Y:S04]  /*26b0*/  REDG.E.ADD.F32.FTZ.RN.STRONG.GPU desc[UR14][R26.64], R22 ;  /* 0x000000161a0079a6 */ /* 0x0009e8000c12f30e */
[----:B------:R4:W-:Y:S02]  /*26c0*/  REDG.E.ADD.F32.FTZ.RN.STRONG.GPU desc[UR14][R24.64], R23 ;  /* 0x00000017180079a6 */ /* 0x0009e4000c12f30e */
.L_x_1282:
[----:B------:R-:W-:Y:S05]  /*26d0*/  BSYNC.RECONVERGENT B0 ;  /* 0x0000000000007941 */ /* 0x000fea0003800200 */
.L_x_1281:
        /* <DEDUP_REMOVED lines=14> */
[----:B------:R-:W-:Y:S01]  /*27c0*/  UIMAD.WIDE.U32 UR26, UR19, 0x8, UR10 ;  /* 0x00000008131a78a5 */ /* 0x000fe2000f8e000a */
[----:B------:R-:W-:-:S03]  /*27d0*/  LOP3.LUT P1, R0, R0, 0x2, RZ, 0xc0, !PT ;  /* 0x0000000200007812 */ /* 0x000fc6000782c0ff */
[----:B------:R-:W-:Y:S02]  /*27e0*/  MOV R25, UR9 ;  /* 0x0000000900197c02 */ /* 0x000fe40008000f00 */
[----:B--2---:R-:W-:Y:S02]  /*27f0*/  SEL R27, RZ, UR17, P1 ;  /* 0x00000011ff1b7c07 */ /* 0x004fe40008800000 */
        /* <DEDUP_REMOVED lines=11> */
.L_x_1285:
[----:B------:R-:W4:Y:S04]  /*28b0*/  LDG.E.STRONG.GPU R0, desc[UR14][R22.64] ;  /* 0x0000000e16007981 */ /* 0x000f28000c1ef900 */
[----:B----4-:R-:W-:Y:S01]  /*28c0*/  CCTL.IVALL ;  /* 0x00000000ff00798f */ /* 0x010fe20002000000 */
[----:B------:R-:W-:Y:S05]  /*28d0*/  YIELD ;  /* 0x0000000000007946 */ /* 0x000fea0003800000 */
[----:B------:R-:W-:-:S13]  /*28e0*/  ISETP.NE.AND P1, PT, R0, R27, PT ;  /* 0x0000001b0000720c */ /* 0x000fda0003f25270 */
[----:B------:R-:W-:Y:S05]  /*28f0*/  @P1 BRA `(.L_x_1285) ;  /* 0xfffffffc00ec1947 */ /* 0x000fea000383ffff */
.L_x_1284:
[----:B------:R-:W-:Y:S05]  /*2900*/  WARPSYNC.ALL ;  /* 0x0000000000007948 */ /* 0x000fea0003800000 */
[----:B------:R-:W-:Y:S01]  /*2910*/  BAR.SYNC.DEFER_BLOCKING 0x0 ;  /* 0x0000000000007b1d */ /* 0x000fe20000010000 */
[----:B------:R-:W-:-:S05]  /*2920*/  HFMA2 R0, -RZ, RZ, 0, 0 ;  /* 0x00000000ff007431 */ /* 0x000fca00000001ff */
[----:B------:R-:W-:Y:S05]  /*2930*/  @!P3 BRA `(.L_x_1286) ;  /* 0x000000040078b947 */ /* 0x000fea0003800000 */
[----:B------:R-:W-:Y:S01]  /*2940*/  MOV R0, RZ ;  /* 0x000000ff00007202 */ /* 0x000fe20000000f00 */
[----:B------:R-:W-:Y:S02]  /*2950*/  UIMAD UR27, UR16, 0x3, UR5 ;  /* 0x00000003101b78a4 */ /* 0x000fe4000f8e0205 */
[----:B------:R-:W-:Y:S02]  /*2960*/  ULEA UR26, UR16, UR5, 0x1 ;  /* 0x00000005101a7291 */ /* 0x000fe4000f8e08ff */
[----:B------:R-:W-:Y:S02]  /*2970*/  UIADD3 UR25, UPT, UPT, UR5, UR16, URZ ;  /* 0x0000001005197290 */ /* 0x000fe4000fffe0ff */
[----:B------:R-:W-:Y:S02]  /*2980*/  UIADD3 UR12, UPT, UPT, -UR13, URZ, URZ ;  /* 0x000000ff0d0c7290 */ /* 0x000fe4000fffe1ff */
[----:B------:R-:W-:Y:S02]  /*2990*/  UIMAD UR30, UR16, 0x6, UR5 ;  /* 0x00000006101e78a4 */ /* 0x000fe4000f8e0205 */
[----:B------:R-:W-:-:S02]  /*29a0*/  UIMAD UR29, UR16, 0x5, UR5 ;  /* 0x00000005101d78a4 */ /* 0x000fc4000f8e0205 */
[----:B------:R-:W-:Y:S02]  /*29b0*/  ULEA UR28, UR16, UR5, 0x2 ;  /* 0x00000005101c7291 */ /* 0x000fe4000f8e10ff */
[----:B------:R-:W-:Y:S02]  /*29c0*/  UIMAD UR31, UR16, 0x7, UR5 ;  /* 0x00000007101f78a4 */ /* 0x000fe4000f8e0205 */
[----:B------:R-:W-:-:S10]  /*29d0*/  UMOV UR9, UR5 ;  /* 0x0000000500097c82 */ /* 0x000fd40008000000 */
.L_x_1287:
[----:B------:R-:W-:Y:S02]  /*29e0*/  ISETP.EQ.OR P5, PT, RZ, UR12, P2 ;  /* 0x0000000cff007c0c */ /* 0x000fe400097a2670 */
[C---:B--2-4-:R-:W-:Y:S02]  /*29f0*/  IADD3 R20, PT, PT, R0.reuse, 0x1, RZ ;  /* 0x0000000100147810 */ /* 0x054fe40007ffe0ff */
[----:B------:R-:W-:Y:S02]  /*2a00*/  IADD3 R21, PT, PT, R0, 0x2, RZ ;  /* 0x0000000200157810 */ /* 0x000fe40007ffe0ff */
[----:B------:R-:W-:Y:S02]  /*2a10*/  ISETP.EQ.OR P6, PT, R20, UR13, P2 ;  /* 0x0000000d14007c0c */ /* 0x000fe400097c2670 */
[----:B------:R-:W-:-:S05]  /*2a20*/  ISETP.EQ.OR P1, PT, R21, UR13, P2 ;  /* 0x0000000d15007c0c */ /* 0x000fca0009722670 */
[----:B------:R-:W-:-:S05]  /*2a30*/  VOTEU.ALL UP3, P5 ;  /* 0x0000000000ff7886 */ /* 0x000fca0002860000 */
[----:B------:R-:W-:Y:S01]  /*2a40*/  @!UP3 UIMAD.WIDE.U32 UR32, UR9, 0x8, UR10 ;  /* 0x000000080920b8a5 */ /* 0x000fe2000f8e000a */
[----:B------:R-:W-:Y:S02]  /*2a50*/  VOTEU.ALL UP2, P6 ;  /* 0x0000000000ff7886 */ /* 0x000fe40003040000 */
[----:B------:R-:W-:-:S03]  /*2a60*/  VOTEU.ALL UP3, P1 ;  /* 0x0000000000ff7886 */ /* 0x000fc60000860000 */
[----:B------:R-:W-:Y:S01]  /*2a70*/  MOV R20, UR32 ;  /* 0x0000002000147c02 */ /* 0x000fe20008000f00 */
[----:B------:R-:W-:Y:S01]  /*2a80*/  @!UP2 UIMAD.WIDE.U32 UR34, UR25, 0x8, UR10 ;  /* 0x000000081922a8a5 */ /* 0x000fe2000f8e000a */
[----:B------:R-:W-:Y:S01]  /*2a90*/  MOV R21, UR33 ;  /* 0x0000002100157c02 */ /* 0x000fe20008000f00 */
[----:B------:R-:W-:-:S04]  /*2aa0*/  @!UP3 UIMAD.WIDE.U32 UR32, UR26, 0x8, UR10 ;  /* 0x000000081a20b8a5 */ /* 0x000fc8000f8e000a */
[----:B------:R-:W-:Y:S01]  /*2ab0*/  MOV R22, UR34 ;  /* 0x0000002200167c02 */ /* 0x000fe20008000f00 */
[----:B------:R-:W0:Y:S01]  /*2ac0*/  @!P5 LDG.E.64 R20, desc[UR14][R20.64] ;  /* 0x0000000e1414d981 */ /* 0x000e22000c1e1b00 */
[----:B------:R-:W-:Y:S02]  /*2ad0*/  MOV R23, UR35 ;  /* 0x0000002300177c02 */ /* 0x000fe40008000f00 */
[----:B------:R-:W-:Y:S02]  /*2ae0*/  MOV R24, UR32 ;  /* 0x0000002000187c02 */ /* 0x000fe40008000f00 */
[----:B------:R-:W-:Y:S02]  /*2af0*/  MOV R25, UR33 ;  /* 0x0000002100197c02 */ /* 0x000fe40008000f00 */
[----:B------:R-:W2:Y:S04]  /*2b00*/  @!P6 LDG.E.64 R22, desc[UR14][R22.64] ;  /* 0x0000000e1616e981 */ /* 0x000ea8000c1e1b00 */
[----:B------:R-:W4:Y:S01]  /*2b10*/  @!P1 LDG.E.64 R24, desc[UR14][R24.64] ;  /* 0x0000000e18189981 */ /* 0x000f22000c1e1b00 */
[----:B------:R-:W-:-:S02]  /*2b20*/  IADD3 R26, PT, PT, R0, 0x3, RZ ;  /* 0x00000003001a7810 */ /* 0x000fc40007ffe0ff */
[----:B------:R-:W-:Y:S02]  /*2b30*/  IADD3 R27, PT, PT, R0, 0x4, RZ ;  /* 0x00000004001b7810 */ /* 0x000fe40007ffe0ff */
[----:B------:R-:W-:Y:S02]  /*2b40*/  ISETP.EQ.OR P3, PT, R26, UR13, P2 ;  /* 0x0000000d1a007c0c */ /* 0x000fe40009762670 */
[----:B------:R-:W-:Y:S02]  /*2b50*/  ISETP.EQ.OR P4, PT, R27, UR13, P2 ;  /* 0x0000000d1b007c0c */ /* 0x000fe40009782670 */
[----:B------:R-:W-:-:S09]  /*2b60*/  IADD3 R26, PT, PT, R0, 0x5, RZ ;  /* 0x00000005001a7810 */ /* 0x000fd20007ffe0ff */
[----:B------:R-:W-:Y:S02]  /*2b70*/  VOTEU.ALL UP3, P3 ;  /* 0x0000000000ff7886 */ /* 0x000fe40001860000 */
[----:B------:R-:W-:-:S03]  /*2b80*/  VOTEU.ALL UP2, P4 ;  /* 0x0000000000ff7886 */ /* 0x000fc60002040000 */
[----:B------:R-:W-:Y:S02]  /*2b90*/  @!UP3 UIMAD.WIDE.U32 UR32, UR27, 0x8, UR10 ;  /* 0x000000081b20b8a5 */ /* 0x000fe4000f8e000a */
[----:B------:R-:W-:Y:S01]  /*2ba0*/  @!UP2 UIMAD.WIDE.U32 UR34, UR28, 0x8, UR10 ;  /* 0x000000081c22a8a5 */ /* 0x000fe2000f8e000a */
[----:B0--3--:R-:W-:Y:S01]  /*2bb0*/  @!P5 FADD.FTZ R18, R18, R20 ;  /* 0x000000141212d221 */ /* 0x009fe20000010000 */
[----:B------:R-:W-:Y:S01]  /*2bc0*/  @!P5 FADD.FTZ R19, R19, R21 ;  /* 0x000000151313d221 */ /* 0x000fe20000010000 */
[----:B------:R-:W-:Y:S02]  /*2bd0*/  IADD3 R20, PT, PT, R0, 0x6, RZ ;  /* 0x0000000600147810 */ /* 0x000fe40007ffe0ff */
[----:B------:R-:W-:Y:S01]  /*2be0*/  ISETP.EQ.OR P5, PT, R26, UR13, P2 ;  /* 0x0000000d1a007c0c */ /* 0x000fe200097a2670 */
[----:B--2---:R-:W-:Y:S01]  /*2bf0*/  @!P6 FADD.FTZ R18, R18, R22 ;  /* 0x000000161212e221 */ /* 0x004fe20000010000 */
[----:B------:R-:W-:Y:S01]  /*2c00*/  @!P6 FADD.FTZ R19, R19, R23 ;  /* 0x000000171313e221 */ /* 0x000fe20000010000 */
[----:B------:R-:W-:-:S02]  /*2c10*/  ISETP.EQ.OR P6, PT, R20, UR13, P2 ;  /* 0x0000000d14007c0c */ /* 0x000fc400097c2670 */
[----:B------:R-:W-:Y:S01]  /*2c20*/  IADD3 R20, PT, PT, R0, 0x7, RZ ;  /* 0x0000000700147810 */ /* 0x000fe20007ffe0ff */
[----:B----4-:R-:W-:Y:S01]  /*2c30*/  @!P1 FADD.FTZ R18, R18, R24 ;  /* 0x0000001812129221 */ /* 0x010fe20000010000 */
[----:B------:R-:W-:Y:S02]  /*2c40*/  @!P1 FADD.FTZ R19, R19, R25 ;  /* 0x0000001913139221 */ /* 0x000fe40000010000 */
[----:B------:R-:W-:-:S04]  /*2c50*/  ISETP.EQ.OR P1, PT, R20, UR13, P2 ;  /* 0x0000000d14007c0c */ /* 0x000fc80009722670 */
[----:B------:R-:W-:Y:S01]  /*2c60*/  VOTEU.ALL UP3, P5 ;  /* 0x0000000000ff7886 */ /* 0x000fe20002860000 */
[----:B------:R-:W-:Y:S02]  /*2c70*/  MOV R20, UR32 ;  /* 0x0000002000147c02 */ /* 0x000fe40008000f00 */
[----:B------:R-:W-:Y:S01]  /*2c80*/  MOV R21, UR33 ;  /* 0x0000002100157c02 */ /* 0x000fe20008000f00 */
[----:B------:R-:W-:Y:S01]  /*2c90*/  VOTEU.ALL UP2, P6 ;  /* 0x0000000000ff7886 */ /* 0x000fe20003040000 */
[----:B------:R-:W-:Y:S01]  /*2ca0*/  @!UP3 UIMAD.WIDE.U32 UR32, UR29, 0x8, UR10 ;  /* 0x000000081d20b8a5 */ /* 0x000fe2000f8e000a */
[----:B------:R-:W-:Y:S02]  /*2cb0*/  MOV R22, UR34 ;  /* 0x0000002200167c02 */ /* 0x000fe40008000f00 */
[----:B------:R-:W-:Y:S01]  /*2cc0*/  MOV R23, UR35 ;  /* 0x0000002300177c02 */ /* 0x000fe20008000f00 */
[----:B------:R-:W-:Y:S01]  /*2cd0*/  @!UP2 UIMAD.WIDE.U32 UR34, UR30, 0x8, UR10 ;  /* 0x000000081e22a8a5 */ /* 0x000fe2000f8e000a */
[----:B------:R-:W2:Y:S01]  /*2ce0*/  @!P3 LDG.E.64 R20, desc[UR14][R20.64] ;  /* 0x0000000e1414b981 */ /* 0x000ea2000c1e1b00 */
[----:B------:R-:W-:Y:S01]  /*2cf0*/  VOTEU.ALL UP2, P1 ;  /* 0x0000000000ff7886 */ /* 0x000fe20000840000 */
[----:B------:R-:W-:-:S02]  /*2d00*/  MOV R24, UR32 ;  /* 0x0000002000187c02 */ /* 0x000fc40008000f00 */
[----:B------:R-:W-:Y:S01]  /*2d10*/  MOV R25, UR33 ;  /* 0x0000002100197c02 */ /* 0x000fe20008000f00 */
[----:B------:R-:W3:Y:S01]  /*2d20*/  @!P4 LDG.E.64 R22, desc[UR14][R22.64] ;  /* 0x0000000e1616c981 */ /* 0x000ee2000c1e1b00 */
[----:B------:R-:W-:Y:S01]  /*2d30*/  @!UP2 UIMAD.WIDE.U32 UR32, UR31, 0x8, UR10 ;  /* 0x000000081f20a8a5 */ /* 0x000fe2000f8e000a */
[----:B------:R-:W-:Y:S02]  /*2d40*/  MOV R26, UR34 ;  /* 0x00000022001a7c02 */ /* 0x000fe40008000f00 */
[----:B------:R-:W-:Y:S01]  /*2d50*/  MOV R27, UR35 ;  /* 0x00000023001b7c02 */ /* 0x000fe20008000f00 */
[----:B------:R-:W4:Y:S02]  /*2d60*/  @!P5 LDG.E.64 R24, desc[UR14][R24.64] ;  /* 0x0000000e1818d981 */ /* 0x000f24000c1e1b00 */
[----:B------:R-:W-:Y:S02]  /*2d70*/  MOV R28, UR32 ;  /* 0x00000020001c7c02 */ /* 0x000fe40008000f00 */
[----:B-1----:R-:W-:Y:S01]  /*2d80*/  MOV R29, UR33 ;  /* 0x00000021001d7c02 */ /* 0x002fe20008000f00 */
[----:B------:R-:W5:Y:S05]  /*2d90*/  @!P6 LDG.E.64 R26, desc[UR14][R26.64] ;  /* 0x0000000e1a1ae981 */ /* 0x000f6a000c1e1b00 */
[----:B------:R-:W5:Y:S01]  /*2da0*/  @!P1 LDG.E.64 R28, desc[UR14][R28.64] ;  /* 0x0000000e1c1c9981 */ /* 0x000f62000c1e1b00 */
[----:B------:R-:W-:Y:S01]  /*2db0*/  IADD3 R0, PT, PT, R0, 0x8, RZ ;  /* 0x0000000800007810 */ /* 0x000fe20007ffe0ff */
[----:B------:R-:W-:-:S02]  /*2dc0*/  UIADD3 UR12, UPT, UPT, UR12, 0x8, URZ ;  /* 0x000000080c0c7890 */ /* 0x000fc4000fffe0ff */
[----:B------:R-:W-:Y:S02]  /*2dd0*/  ULEA UR9, UR16, UR9, 0x3 ;  /* 0x0000000910097291 */ /* 0x000fe4000f8e18ff */
[----:B------:R-:W-:Y:S02]  /*2de0*/  ULEA UR25, UR16, UR25, 0x3 ;  /* 0x0000001910197291 */ /* 0x000fe4000f8e18ff */
[----:B------:R-:W-:Y:S02]  /*2df0*/  ULEA UR26, UR16, UR26, 0x3 ;  /* 0x0000001a101a7291 */ /* 0x000fe4000f8e18ff */
[----:B------:R-:W-:Y:S02]  /*2e00*/  ULEA UR27, UR16, UR27, 0x3 ;  /* 0x0000001b101b7291 */ /* 0x000fe4000f8e18ff */
[----:B------:R-:W-:Y:S02]  /*2e10*/  ULEA UR28, UR16, UR28, 0x3 ;  /* 0x0000001c101c7291 */ /* 0x000fe4000f8e18ff */
[----:B------:R-:W-:-:S02]  /*2e20*/  ULEA UR29, UR16, UR29, 0x3 ;  /* 0x0000001d101d7291 */ /* 0x000fc4000f8e18ff */
        /* <DEDUP_REMOVED lines=10> */
[----:B------:R-:W-:-:S03]  /*2ed0*/  @!P6 FADD.FTZ R19, R19, R27 ;  /* 0x0000001b1313e221 */ /* 0x000fc60000010000 */
[----:B------:R-:W-:Y:S01]  /*2ee0*/  @!P1 FADD.FTZ R18, R18, R28 ;  /* 0x0000001c12129221 */ /* 0x000fe20000010000 */
[----:B------:R-:W-:Y:S01]  /*2ef0*/  @!P1 FADD.FTZ R19, R19, R29 ;  /* 0x0000001d13139221 */ /* 0x000fe20000010000 */
[----:B------:R-:W-:Y:S06]  /*2f00*/  @P3 BRA `(.L_x_1287) ;  /* 0xfffffff800b43947 */ /* 0x000fec000383ffff */
[----:B------:R-:W-:-:S07]  /*2f10*/  MOV R0, UR22 ;  /* 0x0000001600007c02 */ /* 0x000fce0008000f00 */
.L_x_1286:
[----:B------:R-:W-:-:S09]  /*2f20*/  UISETP.NE.AND UP2, UPT, UR20, URZ, UPT ;  /* 0x000000ff1400728c */ /* 0x000fd2000bf45270 */
[----:B------:R-:W-:Y:S05]  /*2f30*/  BRA.U !UP2, `(.L_x_1283) ;  /* 0x000000050a1c7547 */ /* 0x000fea000b800000 */
[----:B------:R-:W-:Y:S01]  /*2f40*/  UISETP.NE.AND UP2, UPT, UR21, URZ, UPT ;  /* 0x000000ff1500728c */ /* 0x000fe2000bf45270 */
[----:B------:R-:W-:Y:S10]  /*2f50*/  BRA.U !UP0, `(.L_x_1288) ;  /* 0x00000001088c7547 */ /* 0x000ff4000b800000 */
[C---:B--2-4-:R-:W-:Y:S02]  /*2f60*/  IADD3 R22, PT, PT, R0.reuse, 0x1, RZ ;  /* 0x0000000100167810 */ /* 0x054fe40007ffe0ff */
[----:B------:R-:W-:Y:S02]  /*2f70*/  ISETP.EQ.OR P1, PT, R0, UR13, P2 ;  /* 0x0000000d00007c0c */ /* 0x000fe40009722670 */
[----:B------:R-:W-:Y:S02]  /*2f80*/  ISETP.EQ.OR P3, PT, R22, UR13, P2 ;  /* 0x0000000d16007c0c */ /* 0x000fe40009762670 */
[----:B------:R-:W-:Y:S02]  /*2f90*/  IADD3 R26, PT, PT, R0, 0x2, RZ ;  /* 0x00000002001a7810 */ /* 0x000fe40007ffe0ff */
        /* <DEDUP_REMOVED lines=10> */
[----:B-1----:R-:W-:Y:S01]  /*3040*/  MOV R29, UR16 ;  /* 0x00000010001d7c02 */ /* 0x002fe20008000f00 */
        /* <DEDUP_REMOVED lines=20> */
.L_x_1288:
[----:B------:R-:W-:Y:S05]  /*3190*/  BRA.U !UP2, `(.L_x_1283) ;  /* 0x000000010a847547 */ /* 0x000fea000b800000 */
[----:B------:R-:W-:Y:S02]  /*31a0*/  UISETP.NE.AND UP2, UPT, UR21, 0x1, UPT ;  /* 0x000000011500788c */ /* 0x000fe4000bf45270 */
[----:B------:R-:W-:-:S07]  /*31b0*/  ULOP3.LUT UP3, URZ, UR17, 0x1, URZ, 0xc0, !UPT ;  /* 0x0000000111ff7892 */ /* 0x000fce000f86c0ff */
[----:B------:R-:W-:Y:S05]  /*31c0*/  BRA.U !UP2, `(.L_x_1289) ;  /* 0x000000010a487547 */ /* 0x000fea000b800000 */
[C---:B--2-4-:R-:W-:Y:S01]  /*31d0*/  IADD3 R22, PT, PT, R0.reuse, 0x1, RZ ;  /* 0x0000000100167810 */ /* 0x054fe20007ffe0ff */
        /* <DEDUP_REMOVED lines=17> */
.L_x_1289:
[----:B------:R-:W-:Y:S01]  /*32f0*/  ISETP.EQ.OR P1, PT, R0, UR13, P2 ;  /* 0x0000000d00007c0c */ /* 0x000fe20009722670 */
[----:B------:R-:W-:Y:S03]  /*3300*/  BSSY.RECONVERGENT B0, `(.L_x_1283) ;  /* 0x000000a000007945 */ /* 0x000fe60003800200 */
[----:B------:R-:W-:-:S13]  /*3310*/  PLOP3.LUT P1, PT, P1, PT, UP3, 0xd5, 0x5d ;  /* 0x00000000005d781c */ /* 0x000fda0000f2fa3d */
[----:B------:R-:W-:Y:S05]  /*3320*/  @P1 BRA `(.L_x_1290) ;  /* 0x00000000001c1947 */ /* 0x000fea0003800000 */
[----:B--2-4-:R-:W-:Y:S01]  /*3330*/  HFMA2 R23, -RZ, RZ, 0, 4.76837158203125e-07 ;  /* 0x00000008ff177431 */ /* 0x014fe200000001ff */
[----:B------:R-:W-:-:S05]  /*3340*/  MOV R21, UR16 ;  /* 0x0000001000157c02 */ /* 0x000fca0008000f00 */
[----:B------:R-:W-:-:S04]  /*3350*/  IMAD R20, R0, R21, UR5 ;  /* 0x0000000500147e24 */ /* 0x000fc8000f8e0215 */
[----:B------:R-:W-:-:S06]  /*3360*/  IMAD.WIDE.U32 R20, R20, R23, UR10 ;  /* 0x0000000a14147e25 */ /* 0x000fcc000f8e0017 */
[----:B------:R-:W0:Y:S02]  /*3370*/  LDG.E.64 R20, desc[UR14][R20.64] ;  /* 0x0000000e14147981 */ /* 0x000e24000c1e1b00 */
[----:B0--3--:R-:W-:Y:S01]  /*3380*/  FADD.FTZ R18, R18, R20 ;  /* 0x0000001412127221 */ /* 0x009fe20000010000 */
[----:B------:R-:W-:-:S07]  /*3390*/  FADD.FTZ R19, R19, R21 ;  /* 0x0000001513137221 */ /* 0x000fce0000010000 */
.L_x_1290:
[----:B------:R-:W-:Y:S05]  /*33a0*/  BSYNC.RECONVERGENT B0 ;  /* 0x0000000000007941 */ /* 0x000fea0003800200 */
.L_x_1283:
[----:B------:R-:W5:Y:S01]  /*33b0*/  S2UR UR10, SR_CgaCtaId ;  /* 0x00000000000a79c3 */ /* 0x000f620000008800 */
[----:B------:R-:W-:Y:S01]  /*33c0*/  UMOV UR9, 0x400 ;  /* 0x0000040000097882 */ /* 0x000fe20000000000 */
[----:B------:R-:W0:Y:S01]  /*33d0*/  LDCU.64 UR26, c[0x0][0x400] ;  /* 0x00008000ff1a77ac */ /* 0x000e220008000a00 */
[----:B--2-4-:R-:W-:Y:S01]  /*33e0*/  IADD3 R20, PT, PT, R48, 0x20, RZ ;  /* 0x0000002030147810 */ /* 0x014fe20007ffe0ff */
[----:B------:R-:W-:Y:S01]  /*33f0*/  FADD.FTZ R38, R38, -UR23 ;  /* 0x8000001726267e21 */ /* 0x000fe20008010000 */
[----:B------:R-:W-:Y:S02]  /*3400*/  SHF.R.S32.HI R22, RZ, 0x1f, R48 ;  /* 0x0000001fff167819 */ /* 0x000fe40000011430 */
[----:B------:R-:W-:Y:S02]  /*3410*/  SHF.R.S32.HI R21, RZ, 0x1f, R20 ;  /* 0x0000001fff157819 */ /* 0x000fe40000011414 */
[----:B0-----:R-:W-:Y:S01]  /*3420*/  ISETP.GE.U32.AND P1, PT, R48, UR26, PT ;  /* 0x0000001a30007c0c */ /* 0x001fe2000bf26070 */
[----:B-----5:R-:W-:-:S03]  /*3430*/  ULEA UR9, UR10, UR9, 0x18 ;  /* 0x000000090a097291 */ /* 0x020fc6000f8ec0ff */
[----:B------:R-:W-:-:S06]  /*3440*/  ISETP.GE.AND.EX P1, PT, R22, UR27, PT, P1 ;  /* 0x0000001b16007c0c */ /* 0x000fcc000bf26310 */
[----:B------:R3:W-:Y:S01]  /*3450*/  @!P2 STS.64 [UR9+0x30], R18 ;  /* 0x00003012ff00a988 */ /* 0x0007e20008000a09 */
[----:B------:R-:W-:Y:S01]  /*3460*/  BAR.SYNC.DEFER_BLOCKING 0x0 ;  /* 0x0000000000007b1d */ /* 0x000fe20000010000 */
[----:B------:R-:W-:-:S04]  /*3470*/  ISETP.GE.U32.AND P2, PT, R20, UR26, PT ;  /* 0x0000001a14007c0c */ /* 0x000fc8000bf46070 */
[----:B------:R-:W-:Y:S01]  /*3480*/  ISETP.GE.AND.EX P2, PT, R21, UR27, PT, P2 ;  /* 0x0000001b15007c0c */ /* 0x000fe2000bf46320 */
[----:B---3--:R-:W-:-:S04]  /*3490*/  FADD.FTZ R18, R39, -UR23 ;  /* 0x8000001727127e21 */ /* 0x008fc80008010000 */
[----:B------:R-:W-:Y:S01]  /*34a0*/  FMUL.FTZ R18, R18, UR24 ;  /* 0x0000001812127c20 */ /* 0x000fe20008410000 */
[----:B------:R-:W0:Y:S01]  /*34b0*/  LDS.64 R24, [UR9+0x30] ;  /* 0x00003009ff187984 */ /* 0x000e220008000a00 */
[----:B------:R-:W0:Y:S02]  /*34c0*/  LDCU UR9, c[0x0][0x42c] ;  /* 0x00008580ff0977ac */ /* 0x000e240008000800 */
[----:B0-----:R-:W-:Y:S01]  /*34d0*/  FMUL.FTZ R19, R25, UR9 ;  /* 0x0000000919137c20 */ /* 0x001fe20008410000 */
[----:B------:R-:W-:Y:S01]  /*34e0*/  FMUL.FTZ R0, R24, UR9 ;  /* 0x0000000918007c20 */ /* 0x000fe20008410000 */
[----:B------:R-:W-:-:S04]  /*34f0*/  FMUL.FTZ R25, R38, UR24 ;  /* 0x0000001826197c20 */ /* 0x000fc80008410000 */
[----:B------:R-:W-:Y:S01]  /*3500*/  FFMA.FTZ R23, R0, R25, R19 ;  /* 0x0000001900177223 */ /* 0x000fe20000010013 */
        /* <DEDUP_REMOVED lines=19> */
.L_x_1291:
[----:B------:R-:W-:Y:S01]  /*3640*/  FADD.FTZ R4, R4, -UR23 ;  /* 0x8000001704047e21 */ /* 0x000fe20008010000 */
[----:B------:R-:W-:Y:S01]  /*3650*/  FFMA.FTZ R18, R0, R18, R19 ;  /* 0x0000001200127223 */ /* 0x000fe20000010013 */
[----:B------:R-:W-:Y:S01]  /*3660*/  BSSY.RECONVERGENT B0, `(.L_x_1292) ;  /* 0x0000013000007945 */ /* 0x000fe20003800200 */
[----:B------:R-:W-:Y:S01]  /*3670*/  FFMA.FTZ R23, R16, R36, -R23 ;  /* 0x0000002410177223 */ /* 0x000fe20000010817 */
[----:B------:R-:W-:Y:S01]  /*3680*/  FADD.FTZ R26, R5, -UR23 ;  /* 0x80000017051a7e21 */ /* 0x000fe20008010000 */
[----:B------:R-:W-:Y:S01]  /*3690*/  FMUL.FTZ R27, R4, UR24 ;  /* 0x00000018041b7c20 */ /* 0x000fe20008410000 */
[----:B------:R-:W-:Y:S01]  /*36a0*/  FFMA.FTZ R18, R17, R37, -R18 ;  /* 0x0000002511127223 */ /* 0x000fe20000010812 */
[----:B------:R-:W-:Y:S06]  /*36b0*/  @P1 BRA `(.L_x_1293) ;  /* 0x0000000000341947 */ /* 0x000fec0003800000 */
[----:B------:R-:W0:Y:S01]  /*36c0*/  LDCU.64 UR28, c[0x0][0x3f8] ;  /* 0x00007f00ff1c77ac */ /* 0x000e220008000a00 */
[----:B------:R-:W-:Y:S01]  /*36d0*/  MOV R4, R50 ;  /* 0x0000003200047202 */ /* 0x000fe20000000f00 */
[----:B------:R-:W-:Y:S01]  /*36e0*/  FMUL.FTZ R24, R23, UR24 ;  /* 0x0000001817187c20 */ /* 0x000fe20008410000 */
[----:B------:R-:W-:Y:S01]  /*36f0*/  MOV R5, R53 ;  /* 0x0000003500057202 */ /* 0x000fe20000000f00 */
[----:B------:R-:W2:Y:S01]  /*3700*/  LDCU.64 UR10, c[0x0][0x380] ;  /* 0x00007000ff0a77ac */ /* 0x000ea20008000a00 */
[----:B0-----:R-:W-:Y:S02]  /*3710*/  IMAD R25, R22, UR28, RZ ;  /* 0x0000001c16197c24 */ /* 0x001fe4000f8e02ff */
[----:B------:R-:W-:-:S04]  /*3720*/  IMAD.WIDE.U32 R4, R48, UR28, R4 ;  /* 0x0000001c30047c25 */ /* 0x000fc8000f8e0004 */
[----:B------:R-:W-:Y:S01]  /*3730*/  IMAD R25, R48, UR29, R25 ;  /* 0x0000001d30197c24 */ /* 0x000fe2000f8e0219 */
[----:B--2---:R-:W-:-:S04]  /*3740*/  LEA R22, P1, R4, UR10, 0x2 ;  /* 0x0000000a04167c11 */ /* 0x004fc8000f8210ff */
[----:B------:R-:W-:-:S04]  /*3750*/  IADD3 R25, PT, PT, R5, R25, RZ ;  /* 0x0000001905197210 */ /* 0x000fc80007ffe0ff */
[----:B------:R-:W-:Y:S01]  /*3760*/  LEA.HI.X R23, R4, UR11, R25, 0x2, P1 ;  /* 0x0000000b04177c11 */ /* 0x000fe200088f1419 */
[----:B------:R-:W-:-:S05]  /*3770*/  FMUL.FTZ R25, R18, UR24 ;  /* 0x0000001812197c20 */ /* 0x000fca0008410000 */
[----:B------:R0:W-:Y:S02]  /*3780*/  STG.E.64 desc[UR14][R22.64], R24 ;  /* 0x0000001816007986 */ /* 0x0001e4000c101b0e */
.L_x_1293:
[----:B------:R-:W-:Y:S05]  /*3790*/  BSYNC.RECONVERGENT B0 ;  /* 0x0000000000007941 */ /* 0x000fea0003800200 */
.L_x_1292:
[----:B-1----:R-:W-:Y:S01]  /*37a0*/  FFMA.FTZ R29, R0, R27, R19 ;  /* 0x0000001b001d7223 */ /* 0x002fe20000010013 */
[----:B------:R-:W-:Y:S01]  /*37b0*/  FMUL.FTZ R30, R26, UR24 ;  /* 0x000000181a1e7c20 */ /* 0x000fe20008410000 */
        /* <DEDUP_REMOVED lines=19> */
.L_x_1294:
[----:B------:R-:W-:Y:S01]  /*38f0*/  FFMA.FTZ R4, R0, R30, R19 ;  /* 0x0000001e00047223 */ /* 0x000fe20000010013 */
[----:B------:R-:W-:Y:S01]  /*3900*/  BSSY.RECONVERGENT B0, `(.L_x_1295) ;  /* 0x0000013000007945 */ /* 0x000fe20003800200 */
[----:B0-----:R-:W-:Y:S01]  /*3910*/  FADD.FTZ R22, R9, -UR23 ;  /* 0x8000001709167e21 */ /* 0x001fe20008010000 */
        /* <DEDUP_REMOVED lines=14> */
[----:B------:R-:W-:-:S04]  /*3a00*/  IADD3 R21, PT, PT, R5, R21, RZ ;  /* 0x0000001505157210 */ /* 0x000fc80007ffe0ff */
[----:B------:R-:W-:-:S05]  /*3a10*/  LEA.HI.X R7, R4, UR29, R21, 0x2, P1 ;  /* 0x0000001d04077c11 */ /* 0x000fca00088f1415 */
[----:B------:R0:W-:Y:S02]  /*3a20*/  STG.E.64 desc[UR14][R6.64], R8 ;  /* 0x0000000806007986 */ /* 0x0001e4000c101b0e */
.L_x_1296:
[----:B------:R-:W-:Y:S05]  /*3a30*/  BSYNC.RECONVERGENT B0 ;  /* 0x0000000000007941 */ /* 0x000fea0003800200 */
.L_x_1295:
[----:B------:R-:W-:Y:S01]  /*3a40*/  FADD.FTZ R12, R12, -UR23 ;  /* 0x800000170c0c7e21 */ /* 0x000fe20008010000 */
[----:B------:R-:W-:Y:S01]  /*3a50*/  FADD.FTZ R13, R13, -UR23 ;  /* 0x800000170d0d7e21 */ /* 0x000fe20008010000 */
[----:B------:R-:W-:Y:S01]  /*3a60*/  FMUL.FTZ R23, R18, UR24 ;  /* 0x0000001812177c20 */ /* 0x000fe20008410000 */
[----:B------:R-:W-:Y:S01]  /*3a70*/  FMUL.FTZ R22, R22, UR24 ;  /* 0x0000001816167c20 */ /* 0x000fe20008410000 */
        /* <DEDUP_REMOVED lines=19> */
.L_x_1297:
[----:B------:R-:W-:Y:S04]  /*3bb0*/  BSSY.RECONVERGENT B0, `(.L_x_1298) ;  /* 0x0000013000007945 */ /* 0x000fe80003800200 */
[----:B------:R-:W-:Y:S05]  /*3bc0*/  @P0 BRA `(.L_x_1299) ;  /* 0x0000000000440947 */ /* 0x000fea0003800000 */
[----:B------:R-:W1:Y:S01]  /*3bd0*/  LDCU.64 UR10, c[0x0][0x3f8] ;  /* 0x00007f00ff0a77ac */ /* 0x000e620008000a00 */
[----:B------:R-:W-:Y:S01]  /*3be0*/  MOV R4, R50 ;  /* 0x0000003200047202 */ /* 0x000fe20000000f00 */
[C-C-:B0-----:R-:W-:Y:S01]  /*3bf0*/  FFMA.FTZ R7, R0.reuse, R23, R19.reuse ;  /* 0x0000001700077223 */ /* 0x141fe20000010013 */
[----:B------:R-:W-:Y:S01]  /*3c00*/  MOV R5, R53 ;  /* 0x0000003500057202 */ /* 0x000fe20000000f00 */
[----:B------:R-:W0:Y:S01]  /*3c10*/  LDCU.64 UR28, c[0x0][0x380] ;  /* 0x00007000ff1c77ac */ /* 0x000e220008000a00 */
[----:B------:R-:W-:Y:S01]  /*3c20*/  FFMA.FTZ R8, R0, R22, R19 ;  /* 0x0000001600087223 */ /* 0x000fe20000010013 */
[----:B------:R-:W-:Y:S01]  /*3c30*/  FFMA.FTZ R7, R16, R10, -R7 ;  /* 0x0000000a10077223 */ /* 0x000fe20000010807 */
[----:B-1----:R-:W-:Y:S02]  /*3c40*/  IMAD R6, R43, UR10, RZ ;  /* 0x0000000a2b067c24 */ /* 0x002fe4000f8e02ff */
[----:B------:R-:W-:-:S04]  /*3c50*/  IMAD.WIDE.U32 R4, R45, UR10, R4 ;  /* 0x0000000a2d047c25 */ /* 0x000fc8000f8e0004 */
[----:B------:R-:W-:Y:S01]  /*3c60*/  IMAD R9, R45, UR11, R6 ;  /* 0x0000000b2d097c24 */ /* 0x000fe2000f8e0206 */
[----:B0-----:R-:W-:-:S04]  /*3c70*/  LEA R6, P0, R4, UR28, 0x2 ;  /* 0x0000001c04067c11 */ /* 0x001fc8000f8010ff */
[----:B------:R-:W-:Y:S01]  /*3c80*/  IADD3 R5, PT, PT, R5, R9, RZ ;  /* 0x0000000905057210 */ /* 0x000fe20007ffe0ff */
[----:B------:R-:W-:Y:S01]  /*3c90*/  FFMA.FTZ R9, R17, R11, -R8 ;  /* 0x0000000b11097223 */ /* 0x000fe20000010808 */
[----:B------:R-:W-:Y:S02]  /*3ca0*/  FMUL.FTZ R8, R7, UR24 ;  /* 0x0000001807087c20 */ /* 0x000fe40008410000 */
[----:B------:R-:W-:Y:S01]  /*3cb0*/  LEA.HI.X R7, R4, UR29, R5, 0x2, P0 ;  /* 0x0000001d04077c11 */ /* 0x000fe200080f1405 */
[----:B------:R-:W-:-:S05]  /*3cc0*/  FMUL.FTZ R9, R9, UR24 ;  /* 0x0000001809097c20 */ /* 0x000fca0008410000 */
[----:B------:R1:W-:Y:S02]  /*3cd0*/  STG.E.64 desc[UR14][R6.64], R8 ;  /* 0x0000000806007986 */ /* 0x0003e4000c101b0e */
.L_x_1299:
[----:B------:R-:W-:Y:S05]  /*3ce0*/  BSYNC.RECONVERGENT B0 ;  /* 0x0000000000007941 */ /* 0x000fea0003800200 */
.L_x_1298:
[----:B------:R-:W-:Y:S01]  /*3cf0*/  UISETP.NE.AND UP1, UPT, UR18, URZ, UPT ;  /* 0x000000ff1200728c */ /* 0x000fe2000bf25270 */
[----:B------:R-:W-:Y:S01]  /*3d00*/  FMUL.FTZ R5, R12, UR24 ;  /* 0x000000180c057c20 */ /* 0x000fe20008410000 */
[----:B------:R-:W-:Y:S01]  /*3d10*/  FMUL.FTZ R4, R13, UR24 ;  /* 0x000000180d047c20 */ /* 0x000fe20008410000 */
[----:B------:R-:W-:Y:S02]  /*3d20*/  ISETP.GE.U32.AND P0, PT, R44, UR26, PT ;  /* 0x0000001a2c007c0c */ /* 0x000fe4000bf06070 */
[C-C-:B------:R-:W-:Y:S01]  /*3d30*/  FFMA.FTZ R11, R0.reuse, R5, R19.reuse ;  /* 0x00000005000b7223 */ /* 0x140fe20000010013 */
[----:B------:R-:W-:-:S03]  /*3d40*/  FFMA.FTZ R12, R0, R4, R19 ;  /* 0x00000004000c7223 */ /* 0x000fc60000010013 */
[----:B------:R-:W-:Y:S07]  /*3d50*/  BRA.U !UP1, `(.L_x_1300) ;  /* 0x0000000109487547 */ /* 0x000fee000b800000 */
        /* <DEDUP_REMOVED lines=18> */
.L_x_1300:
        /* <DEDUP_REMOVED lines=14> */
[----:B------:R-:W-:-:S04]  /*3f60*/  IADD3 R3, PT, PT, R51, R3, RZ ;  /* 0x0000000333037210 */ /* 0x000fc80007ffe0ff */
[----:B------:R-:W-:-:S05]  /*3f70*/  LEA.HI.X R3, R50, UR25, R3, 0x2, P0 ;  /* 0x0000001932037c11 */ /* 0x000fca00080f1403 */
[----:B------:R2:W-:Y:S02]  /*3f80*/  STG.E.64 desc[UR14][R2.64], R4 ;  /* 0x0000000402007986 */ /* 0x0005e4000c101b0e */
.L_x_1302:
[----:B------:R-:W-:Y:S05]  /*3f90*/  BSYNC.RECONVERGENT B0 ;  /* 0x0000000000007941 */ /* 0x000fea0003800200 */
.L_x_1301:
[----:B------:R-:W-:Y:S02]  /*3fa0*/  UIADD3 UR8, UPT, UPT, UR16, UR8, URZ ;  /* 0x0000000810087290 */ /* 0x000fe4000fffe0ff */
[----:B------:R-:W-:Y:S02]  /*3fb0*/  UIADD3 UR4, UPT, UPT, UR4, 0x1, URZ ;  /* 0x0000000104047890 */ /* 0x000fe4000fffe0ff */
[----:B------:R-:W-:-:S09]  /*3fc0*/  UISETP.GE.AND UP1, UPT, UR8, UR6, UPT ;  /* 0x000000060800728c */ /* 0x000fd2000bf26270 */
[----:B------:R-:W-:Y:S05]  /*3fd0*/  BRA.U !UP1, `(.L_x_1303) ;  /* 0xffffffc109987547 */ /* 0x000fea000b83ffff */
.L_x_1272:
[----:B--2---:R-:W2:Y:S01]  /*3fe0*/  LDC R4, c[0x0][0x370] ;  /* 0x0000dc00ff047b82 */ /* 0x004ea20000000800 */
[----:B------:R-:W-:Y:S01]  /*3ff0*/  ISETP.NE.AND P2, PT, R42, RZ, PT ;  /* 0x000000ff2a00720c */ /* 0x000fe20003f45270 */
[----:B------:R-:W-:Y:S06]  /*4000*/  BSSY.RECONVERGENT B0, `(.L_x_1304) ;  /* 0x0000011000007945 */ /* 0x000fec0003800200 */
[----:B01----:R-:W0:Y:S08]  /*4010*/  LDC R7, c[0x0][0x374] ;  /* 0x0000dd00ff077b82 */ /* 0x003e300000000800 */
[----:B------:R-:W1:Y:S01]  /*4020*/  LDC.64 R2, c[0x0][0x3c8] ;  /* 0x0000f200ff027b82 */ /* 0x000e620000000a00 */
[----:B--2---:R-:W-:-:S02]  /*4030*/  IADD3 R5, PT, PT, R4, -0x1, RZ ;  /* 0xffffffff04057810 */ /* 0x004fc40007ffe0ff */
[----:B------:R-:W-:Y:S02]  /*4040*/  ISETP.NE.AND P1, PT, R4, 0x1, PT ;  /* 0x000000010400780c */ /* 0x000fe40003f25270 */
[----:B0-----:R-:W-:-:S04]  /*4050*/  IADD3 R0, PT, PT, R7, -0x1, RZ ;  /* 0xffffffff07007810 */ /* 0x001fc80007ffe0ff */
        /* <DEDUP_REMOVED lines=11> */
.L_x_1305:
[----:B------:R-:W-:Y:S05]  /*4110*/  BSYNC.RECONVERGENT B0 ;  /* 0x0000000000007941 */ /* 0x000fea0003800200 */
.L_x_1304:
[----:B------:R-:W-:Y:S05]  /*4120*/  @P0 EXIT ;  /* 0x000000000000094d */ /* 0x000fea0003800000 */
[----:B------:R-:W-:Y:S05]  /*4130*/  @P2 BRA `(.L_x_1306) ;  /* 0x0000000000202947 */ /* 0x000fea0003800000 */
[----:B------:R-:W-:-:S05]  /*4140*/  IMAD R0, R4, R7, RZ ;  /* 0x0000000704007224 */ /* 0x000fca00078e02ff */
[----:B------:R-:W-:-:S13]  /*4150*/  ISETP.NE.AND P0, PT, R0, -0x1, PT ;  /* 0xffffffff0000780c */ /* 0x000fda0003f05270 */
[----:B------:R-:W-:Y:S05]  /*4160*/  @!P0 BRA `(.L_x_1306) ;  /* 0x0000000000148947 */ /* 0x000fea0003800000 */
.L_x_1307:
[----:B0-----:R-:W2:Y:S04]  /*4170*/  LDG.E.STRONG.GPU R5, desc[UR14][R2.64] ;  /* 0x0000000e02057981 */ /* 0x001ea8000c1ef900 */
[----:B--2---:R-:W-:Y:S01]  /*4180*/  CCTL.IVALL ;  /* 0x00000000ff00798f */ /* 0x004fe20002000000 */
[----:B------:R-:W-:Y:S05]  /*4190*/  YIELD ;  /* 0x0000000000007946 */ /* 0x000fea0003800000 */
[----:B------:R-:W-:-:S13]  /*41a0*/  ISETP.NE.AND P0, PT, R5, R0, PT ;  /* 0x000000000500720c */ /* 0x000fda0003f05270 */
[----:B------:R-:W-:Y:S05]  /*41b0*/  @P0 BRA `(.L_x_1307) ;  /* 0xfffffffc00ec0947 */ /* 0x000fea000383ffff */
.L_x_1306:
        /* <DEDUP_REMOVED lines=60> */
.L_x_1310:
[----:B0-----:R-:W-:Y:S02]  /*4580*/  LEA R12, P1, R3, R26, 0x2 ;  /* 0x0000001a030c7211 */ /* 0x001fe400078210ff */
        /* <DEDUP_REMOVED lines=28> */
.L_x_1309:
[----:B------:R-:W-:Y:S05]  /*4750*/  BSYNC.RECONVERGENT B0 ;  /* 0x0000000000007941 */ /* 0x000fea0003800200 */
.L_x_1308:
        /* <DEDUP_REMOVED lines=10> */
.L_x_1311:
        /* <DEDUP_REMOVED lines=22> */
[----:B------:R-:W-:Y:S02]  /*4960*/  IADD3 R10, P2, PT, R10, UR4, RZ ;  /* 0x000000040a0a7c10 */ /* 0x000fe4000ff5e0ff */
[----:B------:R-:W-:-:S02]  /*4970*/  IADD3.X R27, PT, PT, R12, UR7, RZ, P0, !PT ;  /* 0x000000070c1b7c10 */ /* 0x000fc400087fe4ff */
[----:B------:R-:W-:Y:S02]  /*4980*/  IADD3.X R29, PT, PT, R12, UR9, RZ, P1, !PT ;  /* 0x000000090c1d7c10 */ /* 0x000fe40008ffe4ff */
[----:B------:R-:W-:Y:S02]  /*4990*/  IADD3.X R11, PT, PT, R11, UR5, RZ, P2, !PT ;  /* 0x000000050b0b7c10 */ /* 0x000fe400097fe4ff */
[C---:B----4-:R-:W-:Y:S02]  /*49a0*/  IADD3 R14, P0, PT, R10.reuse, R5, RZ ;  /* 0x000000050a0e7210 */ /* 0x050fe40007f1e0ff */
        /* <DEDUP_REMOVED lines=52> */
[----:B----4-:R3:W-:Y:S07]  /*4cf0*/  STG.E.64 desc[UR14][R22.64], R30 ;  /* 0x0000001e16007986 */ /* 0x0107ee000c101b0e */
[----:B------:R-:W-:Y:S05]  /*4d00*/  @P0 BRA `(.L_x_1311) ;  /* 0xfffffff800bc0947 */ /* 0x000fea000383ffff */
[----:B------:R-:W-:Y:S05]  /*4d10*/  EXIT ;  /* 0x000000000000794d */ /* 0x000fea0003800000 */
.L_x_1312:
        /* <DEDUP_REMOVED lines=14> */
.L_x_3429:


//--------------------- .text._Z35group_norm_nhwc_bwd_one_pass_kernelI11Fp32IOFp32WLi256ELi8ELi128EEv26Group_norm_nhwc_bwd_params --------------------------
	.section	.text._Z35group_norm_nhwc_bwd_one_pass_kernelI11Fp32IOFp32WLi256ELi8ELi128EEv26Group_norm_nhwc_bwd_params,"ax",@progbits
	.align	128
        .global         _Z35group_norm_nhwc_bwd_one_pass_kernelI11Fp32IOFp32WLi256ELi8ELi128EEv26Group_norm_nhwc_bwd_params
        .type           _Z35group_norm_nhwc_bwd_one_pass_kernelI11Fp32IOFp32WLi256ELi8ELi128EEv26Group_norm_nhwc_bwd_params,@function
        .size           _Z35group_norm_nhwc_bwd_one_pass_kernelI11Fp32IOFp32WLi256ELi8ELi128EEv26Group_norm_nhwc_bwd_params,(.L_x_3430 - _Z35group_norm_nhwc_bwd_one_pass_kernelI11Fp32IOFp32WLi256ELi8ELi128EEv26Group_norm_nhwc_bwd_params)
        .other          _Z35group_norm_nhwc_bwd_one_pass_kernelI11Fp32IOFp32WLi256ELi8ELi128EEv26Group_norm_nhwc_bwd_params,@"STO_CUDA_ENTRY STV_DEFAULT"
_Z35group_norm_nhwc_bwd_one_pass_kernelI11Fp32IOFp32WLi256ELi8ELi128EEv26Group_norm_nhwc_bwd_params:
.text._Z35group_norm_nhwc_bwd_one_pass_kernelI11Fp32IOFp32WLi256ELi8ELi128EEv26Group_norm_nhwc_bwd_params:
        /* <DEDUP_REMOVED lines=13> */
[----:B------:R-:W-:Y:S01]  /*00d0*/  SHF.R.U32.HI R63, RZ, 0x2, R62 ;  /* 0x00000002ff3f7819 */ /* 0x000fe2000001163e */
[----:B------:R-:W3:Y:S04]  /*00e0*/  LDCU UR22, c[0x0][0x370] ;  /* 0x00006e00ff1677ac */ /* 0x000ee80008000800 */
[----:B------:R-:W4:Y:S01]  /*00f0*/  S2UR UR6, SR_CgaCtaId ;  /* 0x00000000000679c3 */ /* 0x000f220000008800 */
[----:B------:R-:W-:Y:S01]  /*0100*/  UMOV UR9, 0x400 ;  /* 0x0000040000097882 */ /* 0x000fe20000000000 */
[----:B------:R-:W0:Y:S01]  /*0110*/  LDCU.U8 UR23, c[0x0][0x414] ;  /* 0x00008280ff1777ac */ /* 0x000e220008000000 */
[----:B------:R-:W-:Y:S01]  /*0120*/  UIADD3 UR4, UPT, UPT, UR9, 0x40, URZ ;  /* 0x0000004009047890 */ /* 0x000fe2000fffe0ff */
[----:B------:R-:W-:Y:S01]  /*0130*/  UMOV UR13, UR5 ;  /* 0x00000005000d7c82 */ /* 0x000fe20008000000 */
[----:B--2---:R-:W-:-:S02]  /*0140*/  UIMAD UR24, UR20, UR21, UR5 ;  /* 0x00000015141872a4 */ /* 0x004fc4000f8e0205 */
[----:B------:R-:W-:Y:S01]  /*0150*/  UIMAD UR10, UR21, 0x7, UR5 ;  /* 0x00000007150a78a4 */ /* 0x000fe2000f8e0205 */
[----:B0-----:R-:W-:Y:S01]  /*0160*/  IMAD R65, R0, UR20, R63 ;  /* 0x0000001400417c24 */ /* 0x001fe2000f8e023f */
[----:B------:R-:W-:Y:S01]  /*0170*/  LOP3.LUT R63, R63, 0xf8, RZ, 0xc0, !PT ;  /* 0x000000f83f3f7812 */ /* 0x000fe200078ec0ff */
[----:B------:R-:W-:Y:S02]  /*0180*/  ULEA UR11, UR21, UR5, 0x2 ;  /* 0x00000005150b7291 */ /* 0x000fe4000f8e10ff */
[----:B------:R-:W-:Y:S01]  /*0190*/  ULEA UR12, UR21, UR5, 0x1 ;  /* 0x00000005150c7291 */ /* 0x000fe2000f8e08ff */
[----:B------:R-:W-:Y:S01]  /*01a0*/  SHF.R.S32.HI R61, RZ, 0x1f, R65 ;  /* 0x0000001fff3d7819 */ /* 0x000fe20000011441 */
[----:B---3--:R-:W-:Y:S02]  /*01b0*/  ULOP3.LUT UR25, UR22, 0x7, URZ, 0xc0, !UPT ;  /* 0x0000000716197892 */ /* 0x008fe4000f8ec0ff */
[----:B----4-:R-:W-:Y:S02]  /*01c0*/  ULEA UR4, UR6, UR4, 0x18 ;  /* 0x0000000406047291 */ /* 0x010fe4000f8ec0ff */
[----:B------:R-:W-:-:S02]  /*01d0*/  ULEA UR9, UR6, UR9, 0x18 ;  /* 0x0000000906097291 */ /* 0x000fc4000f8ec0ff */
[----:B------:R-:W-:Y:S02]  /*01e0*/  ULOP3.LUT UR26, UR22, 0x7ffffff8, URZ, 0xc0, !UPT ;  /* 0x7ffffff8161a7892 */ /* 0x000fe4000f8ec0ff */
[----:B------:R-:W-:Y:S01]  /*01f0*/  LEA R64, R62, UR4, 0x4 ;  /* 0x000000043e407c11 */ /* 0x000fe2000f8e20ff */
[----:B-1----:R-:W-:-:S09]  /*0200*/  UMOV UR4, URZ ;  /* 0x000000ff00047c82 */ /* 0x002fd20008000000 */
.L_x_1356:
[----:B0-----:R-:W0:Y:S01]  /*0210*/  LDC R6, c[0x0][0x410] ;  /* 0x00010400ff067b82 */ /* 0x001e220000000800 */
[----:B-1----:R-:W1:Y:S01]  /*0220*/  LDCU.128 UR28, c[0x0][0x400] ;  /* 0x00008000ff1c77ac */ /* 0x002e620008000c00 */
[C---:B------:R-:W-:Y:S02]  /*0230*/  IADD3 R23, PT, PT, R65.reuse, 0x20, RZ ;  /* 0x0000002041177810 */ /* 0x040fe40007ffe0ff */
[----:B------:R-:W-:Y:S02]  /*0240*/  CS2R R54, SRZ ;  /* 0x0000000000367805 */ /* 0x000fe4000001ff00 */
[----:B------:R-:W-:Y:S02]  /*0250*/  ISETP.LE.AND P2, PT, RZ, UR13, PT ;  /* 0x0000000dff007c0c */ /* 0x000fe4000bf43270 */
[----:B------:R-:W-:Y:S02]  /*0260*/  CS2R R52, SRZ ;  /* 0x0000000000347805 */ /* 0x000fe4000001ff00 */
[----:B------:R-:W-:Y:S01]  /*0270*/  SHF.R.S32.HI R11, RZ, 0x1f, R23 ;  /* 0x0000001fff0b7819 */ /* 0x000fe20000011417 */
[----:B------:R-:W2:Y:S01]  /*0280*/  LDCU.64 UR6, c[0x0][0x3b8] ;  /* 0x00007700ff0677ac */ /* 0x000ea20008000a00 */
[----:B------:R-:W-:-:S02]  /*0290*/  IADD3 R31, PT, PT, R65, 0x60, RZ ;  /* 0x00000060411f7810 */ /* 0x000fc40007ffe0ff */
[C---:B------:R-:W-:Y:S02]  /*02a0*/  IADD3 R8, PT, PT, R65.reuse, 0x80, RZ ;  /* 0x0000008041087810 */ /* 0x040fe40007ffe0ff */
[----:B------:R-:W-:Y:S02]  /*02b0*/  SHF.R.S32.HI R15, RZ, 0x1f, R31 ;  /* 0x0000001fff0f7819 */ /* 0x000fe4000001141f */
[----:B------:R-:W-:Y:S02]  /*02c0*/  SHF.R.S32.HI R33, RZ, 0x1f, R8 ;  /* 0x0000001fff217819 */ /* 0x000fe40000011408 */
[----:B------:R-:W-:Y:S02]  /*02d0*/  IADD3 R10, PT, PT, R65, 0xa0, RZ ;  /* 0x000000a0410a7810 */ /* 0x000fe40007ffe0ff */
[----:B-1----:R-:W-:Y:S02]  /*02e0*/  ISETP.GE.U32.AND P3, PT, R23, UR28, PT ;  /* 0x0000001c17007c0c */ /* 0x002fe4000bf66070 */
[----:B------:R-:W-:-:S02]  /*02f0*/  ISETP.GE.U32.AND P4, PT, R31, UR28, PT ;  /* 0x0000001c1f007c0c */ /* 0x000fc4000bf86070 */
[----:B------:R-:W-:Y:S02]  /*0300*/  ISETP.GE.AND.EX P3, PT, R11, UR29, PT, P3 ;  /* 0x0000001d0b007c0c */ /* 0x000fe4000bf66330 */
[----:B0-----:R-:W-:Y:S02]  /*0310*/  IABS R5, R6 ;  /* 0x0000000600057213 */ /* 0x001fe40000000000 */
[----:B------:R-:W-:Y:S02]  /*0320*/  ISETP.GE.AND.EX P4, PT, R15, UR29, PT, P4 ;  /* 0x0000001d0f007c0c */ /* 0x000fe4000bf86340 */
[----:B------:R-:W0:Y:S01]  /*0330*/  I2F.RP R0, R5 ;  /* 0x0000000500007306 */ /* 0x000e220000209400 */
[----:B------:R-:W-:-:S06]  /*0340*/  SHF.R.S32.HI R9, RZ, 0x1f, R10 ;  /* 0x0000001fff097819 */ /* 0x000fcc000001140a */
[----:B------:R-:W1:Y:S01]  /*0350*/  @!P3 LDC.64 R18, c[0x0][0x3a0] ;  /* 0x0000e800ff12bb82 */ /* 0x000e620000000a00 */
[----:B0-----:R-:W0:Y:S07]  /*0360*/  MUFU.RCP R0, R0 ;  /* 0x0000000000007308 */ /* 0x001e2e0000001000 */
[----:B---3--:R-:W3:Y:S08]  /*0370*/  @!P4 LDC.64 R12, c[0x0][0x3f8] ;  /* 0x0000fe00ff0ccb82 */ /* 0x008ef00000000a00 */
[----:B------:R-:W4:Y:S01]  /*0380*/  @!P4 LDC.64 R16, c[0x0][0x3a0] ;  /* 0x0000e800ff10cb82 */ /* 0x000f220000000a00 */
[----:B0-----:R-:W-:-:S07]  /*0390*/  IADD3 R2, PT, PT, R0, 0xffffffe, RZ ;  /* 0x0ffffffe00027810 */ /* 0x001fce0007ffe0ff */
[----:B------:R-:W0:Y:S01]  /*03a0*/  @!P4 LDC.64 R20, c[0x0][0x398] ;  /* 0x0000e600ff14cb82 */ /* 0x000e220000000a00 */
[----:B------:R2:W1:Y:S02]  /*03b0*/  F2I.FTZ.U32.TRUNC.NTZ R3, R2 ;  /* 0x0000000200037305 */ /* 0x000464000021f000 */
[----:B--2---:R-:W-:Y:S01]  /*03c0*/  HFMA2 R2, -RZ, RZ, 0, 0 ;  /* 0x00000000ff027431 */ /* 0x004fe200000001ff */
[----:B-1----:R-:W-:-:S05]  /*03d0*/  IADD3 R4, PT, PT, RZ, -R3, RZ ;  /* 0x80000003ff047210 */ /* 0x002fca0007ffe0ff */
[----:B------:R-:W-:Y:S01]  /*03e0*/  IMAD R7, R4, R5, RZ ;  /* 0x0000000504077224 */ /* 0x000fe200078e02ff */
[----:B------:R-:W-:-:S03]  /*03f0*/  IABS R4, UR13 ;  /* 0x0000000d00047c13 */ /* 0x000fc60008000000 */
[----:B------:R-:W-:Y:S01]  /*0400*/  IMAD.HI.U32 R3, R3, R7, R2 ;  /* 0x0000000703037227 */ /* 0x000fe200078e0002 */
[----:B------:R-:W-:Y:S02]  /*0410*/  LOP3.LUT R2, R6, UR13, RZ, 0x3c, !PT ;  /* 0x0000000d06027c12 */ /* 0x000fe4000f8e3cff */
[----:B------:R-:W-:Y:S02]  /*0420*/  LOP3.LUT R7, RZ, R6, RZ, 0x33, !PT ;  /* 0x00000006ff077212 */ /* 0x000fe400078e33ff */
        /* <DEDUP_REMOVED lines=12> */
[----:B------:R-:W1:Y:S01]  /*04f0*/  @!P3 LDC.64 R4, c[0x0][0x3f8] ;  /* 0x0000fe00ff04bb82 */ /* 0x000e620000000a00 */
[----:B------:R-:W-:Y:S02]  /*0500*/  ISETP.GE.AND.EX P0, PT, R33, UR29, PT, P0 ;  /* 0x0000001d21007c0c */ /* 0x000fe4000bf06300 */
[----:B------:R-:W-:Y:S02]  /*0510*/  @P5 IADD3 R3, PT, PT, R3, 0x1, RZ ;  /* 0x0000000103035810 */ /* 0x000fe40007ffe0ff */
[----:B------:R-:W-:Y:S02]  /*0520*/  ISETP.NE.AND P5, PT, R6, RZ, PT ;  /* 0x000000ff0600720c */ /* 0x000fe40003fa5270 */
[----:B------:R-:W-:Y:S02]  /*0530*/  @!P2 IADD3 R0, PT, PT, -R0, RZ, RZ ;  /* 0x000000ff0000a210 */ /* 0x000fe40007ffe1ff */
[----:B------:R-:W-:-:S02]  /*0540*/  @!P1 IADD3 R3, PT, PT, -R3, RZ, RZ ;  /* 0x000000ff03039210 */ /* 0x000fc40007ffe1ff */
[C---:B------:R-:W-:Y:S02]  /*0550*/  SEL R29, R7.reuse, R0, !P5 ;  /* 0x00000000071d7207 */ /* 0x040fe40006800000 */
[----:B------:R-:W-:Y:S02]  /*0560*/  SEL R7, R7, R3, !P5 ;  /* 0x0000000307077207 */ /* 0x000fe40006800000 */
[----:B------:R-:W-:Y:S02]  /*0570*/  SHF.L.U32 R0, R62, 0x1, RZ ;  /* 0x000000013e007819 */ /* 0x000fe400000006ff */
[----:B------:R-:W-:Y:S02]  /*0580*/  SHF.R.S32.HI R2, RZ, 0x1f, R7 ;  /* 0x0000001fff027819 */ /* 0x000fe40000011407 */
[----:B------:R-:W-:Y:S02]  /*0590*/  SHF.L.U32 R3, R29, 0x3, RZ ;  /* 0x000000031d037819 */ /* 0x000fe400000006ff */
[----:B------:R-:W-:Y:S01]  /*05a0*/  LOP3.LUT R0, R0, 0x6, RZ, 0xc0, !PT ;  /* 0x0000000600007812 */ /* 0x000fe200078ec0ff */
[----:B------:R-:W-:Y:S01]  /*05b0*/  IMAD R6, R2, UR30, RZ ;  /* 0x0000001e02067c24 */ /* 0x000fe2000f8e02ff */
[----:B------:R-:W-:Y:S01]  /*05c0*/  SHF.R.S32.HI R69, RZ, 0x1f, R3 ;  /* 0x0000001fff457819 */ /* 0x000fe20000011403 */
[----:B-1----:R-:W-:Y:S01]  /*05d0*/  @!P3 IMAD R14, R11, R4, RZ ;  /* 0x000000040b0eb224 */ /* 0x002fe200078e02ff */
[----:B------:R-:W-:Y:S01]  /*05e0*/  LOP3.LUT R68, R3, R0, RZ, 0xfc, !PT ;  /* 0x0000000003447212 */ /* 0x000fe200078efcff */
[----:B------:R-:W-:Y:S01]  /*05f0*/  IMAD R67, R7, UR31, R6 ;  /* 0x0000001f07437c24 */ /* 0x000fe2000f8e0206 */
[----:B------:R-:W1:Y:S01]  /*0600*/  @!P0 LDC.64 R2, c[0x0][0x3f8] ;  /* 0x0000fe00ff028b82 */ /* 0x000e620000000a00 */
[----:B------:R-:W-:Y:S01]  /*0610*/  ISETP.GE.U32.AND P1, PT, R10, UR28, PT ;  /* 0x0000001c0a007c0c */ /* 0x000fe2000bf26070 */
[----:B------:R-:W-:-:S02]  /*0620*/  @!P3 IMAD R11, R23, R5, R14 ;  /* 0x00000005170bb224 */ /* 0x000fc400078e020e */
[----:B------:R-:W-:Y:S01]  /*0630*/  IMAD.WIDE.U32 R68, R7, UR30, R68 ;  /* 0x0000001e07447c25 */ /* 0x000fe2000f8e0044 */
[----:B------:R-:W-:-:S03]  /*0640*/  ISETP.GE.AND.EX P1, PT, R9, UR29, PT, P1 ;  /* 0x0000001d09007c0c */ /* 0x000fc6000bf26310 */
[----:B------:R-:W2:Y:S01]  /*0650*/  @!P3 LDC.64 R6, c[0x0][0x398] ;  /* 0x0000e600ff06bb82 */ /* 0x000ea20000000a00 */
[----:B------:R-:W-:Y:S01]  /*0660*/  IADD3 R67, PT, PT, R69, R67, RZ ;  /* 0x0000004345437210 */ /* 0x000fe20007ffe0ff */
[----:B---3--:R-:W-:Y:S01]  /*0670*/  @!P4 IMAD R14, R15, R12, RZ ;  /* 0x0000000c0f0ec224 */ /* 0x008fe200078e02ff */
[-C--:B------:R-:W-:Y:S02]  /*0680*/  @!P3 MOV R66, R68.reuse ;  /* 0x000000440042b202 */ /* 0x080fe40000000f00 */
[----:B------:R-:W-:Y:S01]  /*0690*/  @!P4 MOV R24, R68 ;  /* 0x000000440018c202 */ /* 0x000fe20000000f00 */
[----:B------:R-:W-:Y:S01]  /*06a0*/  @!P4 IMAD R27, R31, R13, R14 ;  /* 0x0000000d1f1bc224 */ /* 0x000fe200078e020e */
[----:B------:R-:W-:Y:S01]  /*06b0*/  @!P4 MOV R25, R67 ;  /* 0x000000430019c202 */ /* 0x000fe20000000f00 */
[----:B------:R-:W-:Y:S01]  /*06c0*/  @!P3 IMAD.WIDE.U32 R22, R23, R4, R66 ;  /* 0x000000041716b225 */ /* 0x000fe200078e0042 */
[----:B------:R-:W3:Y:S03]  /*06d0*/  @!P0 LDC.64 R14, c[0x0][0x3a0] ;  /* 0x0000e800ff0e8b82 */ /* 0x000ee60000000a00 */
[----:B------:R-:W-:Y:S01]  /*06e0*/  @!P4 IMAD.WIDE.U32 R24, R31, R12, R24 ;  /* 0x0000000c1f18c225 */ /* 0x000fe200078e0018 */
[----:B------:R-:W-:-:S02]  /*06f0*/  @!P3 IADD3 R23, PT, PT, R23, R11, RZ ;  /* 0x0000000b1717b210 */ /* 0x000fc40007ffe0ff */
[C---:B------:R-:W-:Y:S02]  /*0700*/  @!P3 SHF.L.U32 R11, R22.reuse, 0x2, RZ ;  /* 0x00000002160bb819 */ /* 0x040fe400000006ff */
[----:B------:R-:W-:Y:S01]  /*0710*/  @!P3 SHF.L.U64.HI R26, R22, 0x2, R23 ;  /* 0x00000002161ab819 */ /* 0x000fe20000010217 */
[----:B-1----:R-:W-:Y:S01]  /*0720*/  @!P0 IMAD R22, R33, R2, RZ ;  /* 0x0000000221168224 */ /* 0x002fe200078e02ff */
[----:B------:R-:W-:Y:S01]  /*0730*/  @!P4 IADD3 R23, PT, PT, R25, R27, RZ ;  /* 0x0000001b1917c210 */ /* 0x000fe20007ffe0ff */
[----:B------:R-:W1:Y:S01]  /*0740*/  @!P1 LDC.64 R4, c[0x0][0x3f8] ;  /* 0x0000fe00ff049b82 */ /* 0x000e620000000a00 */
[C---:B------:R-:W-:Y:S01]  /*0750*/  @!P3 IADD3 R18, P2, PT, R11.reuse, R18, RZ ;  /* 0x000000120b12b210 */ /* 0x040fe20007f5e0ff */
[----:B------:R-:W-:Y:S01]  /*0760*/  @!P0 IMAD R25, R8, R3, R22 ;  /* 0x0000000308198224 */ /* 0x000fe200078e0216 */
[----:B------:R-:W-:Y:S02]  /*0770*/  @!P0 MOV R22, R68 ;  /* 0x0000004400168202 */ /* 0x000fe40000000f00 */
[----:B--2---:R-:W-:-:S02]  /*0780*/  @!P3 IADD3 R6, P5, PT, R11, R6, RZ ;  /* 0x000000060b06b210 */ /* 0x004fc40007fbe0ff */
[C---:B------:R-:W-:Y:S01]  /*0790*/  @!P4 SHF.L.U32 R11, R24.reuse, 0x2, RZ ;  /* 0x00000002180bc819 */ /* 0x040fe200000006ff */
[----:B------:R-:W2:Y:S01]  /*07a0*/  @!P0 LDC.64 R12, c[0x0][0x398] ;  /* 0x0000e600ff0c8b82 */ /* 0x000ea20000000a00 */
[----:B------:R-:W-:Y:S02]  /*07b0*/  @!P4 SHF.L.U64.HI R24, R24, 0x2, R23 ;  /* 0x000000021818c819 */ /* 0x000fe40000010217 */
[----:B------:R-:W-:Y:S02]  /*07c0*/  @!P0 MOV R23, R67 ;  /* 0x0000004300178202 */ /* 0x000fe40000000f00 */
[C---:B------:R-:W-:Y:S02]  /*07d0*/  @!P3 IADD3.X R19, PT, PT, R26.reuse, R19, RZ, P2, !PT ;  /* 0x000000131a13b210 */ /* 0x040fe400017fe4ff */
[----:B------:R-:W-:Y:S01]  /*07e0*/  @!P3 IADD3.X R7, PT, PT, R26, R7, RZ, P5, !PT ;  /* 0x000000071a07b210 */ /* 0x000fe20002ffe4ff */
[----:B------:R-:W-:Y:S01]  /*07f0*/  @!P0 IMAD.WIDE.U32 R2, R8, R2, R22 ;  /* 0x0000000208028225 */ /* 0x000fe200078e0016 */
[C---:B----4-:R-:W-:Y:S01]  /*0800*/  @!P4 IADD3 R16, P2, PT, R11.reuse, R16, RZ ;  /* 0x000000100b10c210 */ /* 0x050fe20007f5e0ff */
[----:B------:R-:W5:Y:S01]  /*0810*/  @!P3 LDG.E.64 R54, desc[UR18][R18.64] ;  /* 0x000000121236b981 */ /* 0x000f62000c1e1b00 */
[----:B0-----:R-:W-:Y:S01]  /*0820*/  @!P4 IADD3 R20, P5, PT, R11, R20, RZ ;  /* 0x000000140b14c210 */ /* 0x001fe20007fbe0ff */
[----:B------:R-:W0:Y:S01]  /*0830*/  @!P1 LDC.64 R42, c[0x0][0x3a0] ;  /* 0x0000e800ff2a9b82 */ /* 0x000e220000000a00 */
[----:B------:R-:W-:Y:S01]  /*0840*/  @!P0 IADD3 R11, PT, PT, R3, R25, RZ ;  /* 0x00000019030b8210 */ /* 0x000fe20007ffe0ff */
[----:B------:R4:W5:Y:S01]  /*0850*/  @!P3 LDG.E.64 R52, desc[UR18][R6.64] ;  /* 0x000000120634b981 */ /* 0x000962000c1e1b00 */
[----:B------:R-:W-:Y:S01]  /*0860*/  @!P0 SHF.L.U32 R3, R2, 0x2, RZ ;  /* 0x0000000202038819 */ /* 0x000fe200000006ff */
[----:B-1----:R-:W-:Y:S01]  /*0870*/  @!P1 IMAD R9, R9, R4, RZ ;  /* 0x0000000409099224 */ /* 0x002fe200078e02ff */
[----:B------:R-:W-:-:S02]  /*0880*/  @!P4 IADD3.X R17, PT, PT, R24, R17, RZ, P2, !PT ;  /* 0x000000111811c210 */ /* 0x000fc400017fe4ff */
[----:B------:R-:W-:Y:S01]  /*0890*/  @!P4 IADD3.X R21, PT, PT, R24, R21, RZ, P5, !PT ;  /* 0x000000151815c210 */ /* 0x000fe20002ffe4ff */
[----:B------:R-:W-:Y:S01]  /*08a0*/  @!P1 IMAD R27, R10, R5, R9 ;  /* 0x000000050a1b9224 */ /* 0x000fe200078e0209 */
[----:B------:R-:W-:Y:S02]  /*08b0*/  @!P0 SHF.L.U64.HI R26, R2, 0x2, R11 ;  /* 0x00000002021a8819 */ /* 0x000fe4000001020b */
[----:B------:R-:W-:Y:S02]  /*08c0*/  CS2R R46, SRZ ;  /* 0x00000000002e7805 */ /* 0x000fe4000001ff00 */
[----:B---3--:R-:W-:Y:S01]  /*08d0*/  @!P0 IADD3 R14, P2, PT, R3, R14, RZ ;  /* 0x0000000e030e8210 */ /* 0x008fe20007f5e0ff */
[----:B------:R-:W1:Y:S01]  /*08e0*/  @!P1 LDC.64 R40, c[0x0][0x398] ;  /* 0x0000e600ff289b82 */ /* 0x000e620000000a00 */
[----:B------:R-:W-:Y:S02]  /*08f0*/  IADD3 R24, PT, PT, R65, 0xc0, RZ ;  /* 0x000000c041187810 */ /* 0x000fe40007ffe0ff */
[----:B------:R-:W-:Y:S01]  /*0900*/  @!P0 IADD3.X R15, PT, PT, R26, R15, RZ, P2, !PT ;  /* 0x0000000f1a0f8210 */ /* 0x000fe200017fe4ff */
[----:B------:R-:W-:Y:S01]  /*0910*/  UIMAD.WIDE UR6, UR13, 0x8, UR6 ;  /* 0x000000080d0678a5 */ /* 0x000fe2000f8e0206 */
[----:B------:R-:W-:Y:S01]  /*0920*/  ISETP.GE.U32.AND P2, PT, R24, UR28, PT ;  /* 0x0000001c18007c0c */ /* 0x000fe2000bf46070 */
[----:B------:R3:W5:Y:S01]  /*0930*/  @!P4 LDG.E.64 R46, desc[UR18][R16.64] ;  /* 0x00000012102ec981 */ /* 0x000762000c1e1b00 */
[----:B------:R-:W-:-:S02]  /*0940*/  SHF.R.S32.HI R31, RZ, 0x1f, R24 ;  /* 0x0000001fff1f7819 */ /* 0x000fc40000011418 */
[----:B------:R-:W-:Y:S02]  /*0950*/  IADD3 R5, PT, PT, R65, 0x40, RZ ;  /* 0x0000004041057810 */ /* 0x000fe40007ffe0ff */
[----:B------:R-:W-:Y:S02]  /*0960*/  ISETP.GE.AND.EX P2, PT, R31, UR29, PT, P2 ;  /* 0x0000001d1f007c0c */ /* 0x000fe4000bf46320 */
[----:B------:R-:W-:Y:S02]  /*0970*/  ISETP.GE.U32.AND P3, PT, R5, UR28, PT ;  /* 0x0000001c05007c0c */ /* 0x000fe4000bf66070 */
[----:B------:R-:W-:Y:S02]  /*0980*/  SHF.R.S32.HI R25, RZ, 0x1f, R5 ;  /* 0x0000001fff197819 */ /* 0x000fe40000011405 */
[----:B--2---:R-:W-:Y:S02]  /*0990*/  @!P0 IADD3 R12, P5, PT, R3, R12, RZ ;  /* 0x0000000c030c8210 */ /* 0x004fe40007fbe0ff */
[----:B------:R-:W-:-:S05]  /*09a0*/  ISETP.GE.AND.EX P3, PT, R25, UR29, PT, P3 ;  /* 0x0000001d19007c0c */ /* 0x000fca000bf66330 */
[----:B------:R-:W2:Y:S08]  /*09b0*/  @!P2 LDC.64 R8, c[0x0][0x3f8] ;  /* 0x0000fe00ff08ab82 */ /* 0x000eb00000000a00 */
[----:B----4-:R-:W4:Y:S01]  /*09c0*/  @!P3 LDC.64 R6, c[0x0][0x3f8] ;  /* 0x0000fe00ff06bb82 */ /* 0x010f220000000a00 */
[----:B------:R-:W-:Y:S01]  /*09d0*/  HFMA2 R3, -RZ, RZ, 0, 0 ;  /* 0x00000000ff037431 */ /* 0x000fe200000001ff */
[----:B------:R-:W-:-:S02]  /*09e0*/  @!P2 MOV R19, R67 ;  /* 0x000000430013a202 */ /* 0x000fc40000000f00 */
[----:B------:R-:W-:Y:S02]  /*09f0*/  MOV R2, RZ ;  /* 0x000000ff00027202 */ /* 0x000fe40000000f00 */
[----:B---3--:R-:W-:Y:S02]  /*0a00*/  @!P1 MOV R16, R68 ;  /* 0x0000004400109202 */ /* 0x008fe40000000f00 */
[----:B------:R-:W-:Y:S01]  /*0a10*/  @!P1 MOV R17, R67 ;  /* 0x0000004300119202 */ /* 0x000fe20000000f00 */
[----:B------:R-:W3:Y:S01]  /*0a20*/  @!P3 LDC.64 R34, c[0x0][0x398] ;  /* 0x0000e600ff22bb82 */ /* 0x000ee20000000a00 */
[----:B------:R0:W5:Y:S01]  /*0a30*/  @!P4 LDG.E.64 R2, desc[UR18][R20.64] ;  /* 0x000000121402c981 */ /* 0x000162000c1e1b00 */
[----:B--2---:R-:W-:-:S04]  /*0a40*/  @!P2 IMAD R18, R31, R8, RZ ;  /* 0x000000081f12a224 */ /* 0x004fc800078e02ff */
[----:B------:R-:W-:Y:S01]  /*0a50*/  @!P2 IMAD R31, R24, R9, R18 ;  /* 0x00000009181fa224 */ /* 0x000fe200078e0212 */
[----:B------:R-:W-:Y:S01]  /*0a60*/  @!P2 MOV R18, R68 ;  /* 0x000000440012a202 */ /* 0x000fe20000000f00 */
[----:B------:R-:W-:Y:S01]  /*0a70*/  @!P1 IMAD.WIDE.U32 R10, R10, R4, R16 ;  /* 0x000000040a0a9225 */ /* 0x000fe200078e0010 */
[----:B------:R-:W-:Y:S01]  /*0a80*/  ISETP.GE.U32.AND P4, PT, R65, UR28, PT ;  /* 0x0000001c41007c0c */ /* 0x000fe2000bf86070 */
[----:B0-----:R-:W0:Y:S02]  /*0a90*/  @!P2 LDC.64 R20, c[0x0][0x3a0] ;  /* 0x0000e800ff14ab82 */ /* 0x001e240000000a00 */
[----:B------:R-:W-:-:S04]  /*0aa0*/  @!P2 IMAD.WIDE.U32 R8, R24, R8, R18 ;  /* 0x000000081808a225 */ /* 0x000fc800078e0012 */
[----:B----4-:R-:W-:Y:S01]  /*0ab0*/  @!P3 IMAD R24, R25, R6, RZ ;  /* 0x000000061918b224 */ /* 0x010fe200078e02ff */
[----:B------:R-:W-:Y:S01]  /*0ac0*/  @!P2 IADD3 R9, PT, PT, R9, R31, RZ ;  /* 0x0000001f0909a210 */ /* 0x000fe20007ffe0ff */
[----:B------:R-:W2:Y:S01]  /*0ad0*/  @!P2 LDC.64 R16, c[0x0][0x398] ;  /* 0x0000e600ff10ab82 */ /* 0x000ea20000000a00 */
[----:B------:R-:W-:Y:S01]  /*0ae0*/  MOV R25, UR7 ;  /* 0x0000000700197c02 */ /* 0x000fe20008000f00 */
[----:B------:R-:W-:Y:S01]  /*0af0*/  @!P3 IMAD R31, R5, R7, R24 ;  /* 0x00000007051fb224 */ /* 0x000fe200078e0218 */
[----:B------:R-:W-:Y:S02]  /*0b00*/  MOV R24, UR6 ;  /* 0x0000000600187c02 */ /* 0x000fe40008000f00 */
[----:B------:R-:W-:Y:S02]  /*0b10*/  ISETP.GE.AND.EX P4, PT, R61, UR29, PT, P4 ;  /* 0x0000001d3d007c0c */ /* 0x000fe4000bf86340 */
[----:B------:R-:W-:Y:S01]  /*0b20*/  @!P1 IADD3 R11, PT, PT, R11, R27, RZ ;  /* 0x0000001b0b0b9210 */ /* 0x000fe20007ffe0ff */
[----:B------:R-:W4:Y:S01]  /*0b30*/  @!P3 LDC.64 R18, c[0x0][0x3a0] ;  /* 0x0000e800ff12bb82 */ /* 0x000f220000000a00 */
[----:B------:R-:W3:Y:S01]  /*0b40*/  LDG.E.64 R24, desc[UR18][R24.64] ;  /* 0x0000001218187981 */ /* 0x000ee2000c1e1b00 */
[----:B------:R-:W-:-:S02]  /*0b50*/  @!P1 SHF.L.U32 R27, R10, 0x2, RZ ;  /* 0x000000020a1b9819 */ /* 0x000fc400000006ff */
[----:B------:R-:W-:Y:S02]  /*0b60*/  @!P0 IADD3.X R13, PT, PT, R26, R13, RZ, P5, !PT ;  /* 0x0000000d1a0d8210 */ /* 0x000fe40002ffe4ff */
[----:B------:R-:W-:Y:S02]  /*0b70*/  IADD3 R22, PT, PT, R65, 0xe0, RZ ;  /* 0x000000e041167810 */ /* 0x000fe40007ffe0ff */
[----:B------:R-:W-:Y:S02]  /*0b80*/  @!P1 SHF.L.U64.HI R4, R10, 0x2, R11 ;  /* 0x000000020a049819 */ /* 0x000fe4000001020b */
[----:B------:R-:W-:Y:S01]  /*0b90*/  @!P1 IADD3 R42, P5, PT, R27, R42, RZ ;  /* 0x0000002a1b2a9210 */ /* 0x000fe20007fbe0ff */
[----:B------:R-:W4:Y:S01]  /*0ba0*/  @!P4 LDC.64 R10, c[0x0][0x3f8] ;  /* 0x0000fe00ff0acb82 */ /* 0x000f220000000a00 */
[----:B------:R-:W-:Y:S02]  /*0bb0*/  ISETP.GE.U32.AND P6, PT, R22, UR28, PT ;  /* 0x0000001c16007c0c */ /* 0x000fe4000bfc6070 */
[----:B------:R-:W-:-:S02]  /*0bc0*/  SHF.R.S32.HI R23, RZ, 0x1f, R22 ;  /* 0x0000001fff177819 */ /* 0x000fc40000011416 */
[C---:B------:R-:W-:Y:S02]  /*0bd0*/  @!P1 IADD3.X R43, PT, PT, R4.reuse, R43, RZ, P5, !PT ;  /* 0x0000002b042b9210 */ /* 0x040fe40002ffe4ff */
[----:B-1----:R-:W-:Y:S01]  /*0be0*/  @!P1 IADD3 R40, P5, PT, R27, R40, RZ ;  /* 0x000000281b289210 */ /* 0x002fe20007fbe0ff */
[----:B------:R-:W1:Y:S01]  /*0bf0*/  @!P4 LDC.64 R36, c[0x0][0x3a0] ;  /* 0x0000e800ff24cb82 */ /* 0x000e620000000a00 */
[----:B------:R-:W-:Y:S02]  /*0c00*/  ISETP.GE.AND.EX P6, PT, R23, UR29, PT, P6 ;  /* 0x0000001d17007c0c */ /* 0x000fe4000bfc6360 */
[----:B------:R-:W-:Y:S02]  /*0c10*/  @!P1 IADD3.X R41, PT, PT, R4, R41, RZ, P5, !PT ;  /* 0x0000002904299210 */ /* 0x000fe40002ffe4ff */
[C---:B------:R-:W-:Y:S02]  /*0c20*/  @!P2 SHF.L.U32 R27, R8.reuse, 0x2, RZ ;  /* 0x00000002081ba819 */ /* 0x040fe400000006ff */
[----:B------:R-:W-:Y:S01]  /*0c30*/  @!P2 SHF.L.U64.HI R4, R8, 0x2, R9 ;  /* 0x000000020804a819 */ /* 0x000fe20000010209 */
[----:B------:R-:W1:Y:S01]  /*0c40*/  @!P4 LDC.64 R38, c[0x0][0x398] ;  /* 0x0000e600ff26cb82 */ /* 0x000e620000000a00 */
[----:B------:R-:W-:-:S02]  /*0c50*/  @!P3 MOV R8, R68 ;  /* 0x000000440008b202 */ /* 0x000fc40000000f00 */
[----:B------:R-:W-:Y:S02]  /*0c60*/  @!P3 MOV R9, R67 ;  /* 0x000000430009b202 */ /* 0x000fe40000000f00 */
[----:B0-----:R-:W-:Y:S01]  /*0c70*/  @!P2 IADD3 R20, P5, PT, R27, R20, RZ ;  /* 0x000000141b14a210 */ /* 0x001fe20007fbe0ff */
[----:B------:R-:W-:-:S03]  /*0c80*/  @!P3 IMAD.WIDE.U32 R6, R5, R6, R8 ;  /* 0x000000060506b225 */ /* 0x000fc600078e0008 */
[C---:B------:R-:W-:Y:S01]  /*0c90*/  @!P2 IADD3.X R21, PT, PT, R4.reuse, R21, RZ, P5, !PT ;  /* 0x000000150415a210 */ /* 0x040fe20002ffe4ff */
[----:B------:R-:W0:Y:S01]  /*0ca0*/  @!P6 LDC.64 R8, c[0x0][0x3f8] ;  /* 0x0000fe00ff08eb82 */ /* 0x000e220000000a00 */
[----:B--2---:R-:W-:Y:S02]  /*0cb0*/  @!P2 IADD3 R16, P5, PT, R27, R16, RZ ;  /* 0x000000101b10a210 */ /* 0x004fe40007fbe0ff */
[----:B------:R-:W-:Y:S01]  /*0cc0*/  @!P3 IADD3 R5, PT, PT, R7, R31, RZ ;  /* 0x0000001f0705b210 */ /* 0x000fe20007ffe0ff */
[----:B----4-:R-:W-:Y:S01]  /*0cd0*/  @!P4 IMAD R26, R61, R10, RZ ;  /* 0x0000000a3d1ac224 */ /* 0x010fe200078e02ff */
[----:B------:R-:W-:Y:S02]  /*0ce0*/  @!P2 IADD3.X R17, PT, PT, R4, R17, RZ, P5, !PT ;  /* 0x000000110411a210 */ /* 0x000fe40002ffe4ff */
[----:B------:R-:W-:Y:S02]  /*0cf0*/  @!P3 SHF.L.U64.HI R28, R6, 0x2, R5 ;  /* 0x00000002061cb819 */ /* 0x000fe40000010205 */
[----:B------:R-:W-:-:S02]  /*0d00*/  @!P4 MOV R4, R68 ;  /* 0x000000440004c202 */ /* 0x000fc40000000f00 */
[----:B------:R-:W-:Y:S01]  /*0d10*/  @!P4 MOV R5, R67 ;  /* 0x000000430005c202 */ /* 0x000fe20000000f00 */
[C---:B------:R-:W-:Y:S01]  /*0d20*/  @!P4 IMAD R33, R65.reuse, R11, R26 ;  /* 0x0000000b4121c224 */ /* 0x040fe200078e021a */
[----:B------:R-:W-:Y:S02]  /*0d30*/  @!P3 SHF.L.U32 R31, R6, 0x2, RZ ;  /* 0x00000002061fb819 */ /* 0x000fe400000006ff */
[----:B------:R-:W-:Y:S01]  /*0d40*/  CS2R R6, SRZ ;  /* 0x0000000000067805 */ /* 0x000fe2000001ff00 */
[----:B------:R-:W2:Y:S01]  /*0d50*/  @!P6 LDC.64 R26, c[0x0][0x3a0] ;  /* 0x0000e800ff1aeb82 */ /* 0x000ea20000000a00 */
[----:B------:R-:W-:Y:S01]  /*0d60*/  @!P4 IMAD.WIDE.U32 R10, R65, R10, R4 ;  /* 0x0000000a410ac225 */ /* 0x000fe200078e0004 */
[----:B------:R-:W-:Y:S02]  /*0d70*/  CS2R R4, SRZ ;  /* 0x0000000000047805 */ /* 0x000fe4000001ff00 */
[----:B------:R-:W-:Y:S01]  /*0d80*/  @!P3 IADD3 R18, P5, PT, R31, R18, RZ ;  /* 0x000000121f12b210 */ /* 0x000fe20007fbe0ff */
[----:B------:R-:W5:Y:S03]  /*0d90*/  @!P0 LDG.E.64 R6, desc[UR18][R12.64] ;  /* 0x000000120c068981 */ /* 0x000f66000c1e1b00 */
[----:B------:R-:W-:Y:S01]  /*0da0*/  @!P3 IADD3.X R19, PT, PT, R28, R19, RZ, P5, !PT ;  /* 0x000000131c13b210 */ /* 0x000fe20002ffe4ff */
[----:B------:R4:W5:Y:S01]  /*0db0*/  @!P0 LDG.E.64 R4, desc[UR18][R14.64] ;  /* 0x000000120e048981 */ /* 0x000962000c1e1b00 */
[----:B------:R-:W-:-:S02]  /*0dc0*/  ISETP.NE.AND P5, PT, RZ, UR23, PT ;  /* 0x00000017ff007c0c */ /* 0x000fc4000bfa5270 */
[----:B---3--:R-:W-:Y:S02]  /*0dd0*/  @!P3 IADD3 R34, P0, PT, R31, R34, RZ ;  /* 0x000000221f22b210 */ /* 0x008fe40007f1e0ff */
[----:B------:R-:W-:Y:S01]  /*0de0*/  @!P4 IADD3 R11, PT, PT, R11, R33, RZ ;  /* 0x000000210b0bc210 */ /* 0x000fe20007ffe0ff */
[----:B0-----:R-:W-:Y:S01]  /*0df0*/  @!P6 IMAD R23, R23, R8, RZ ;  /* 0x000000081717e224 */ /* 0x001fe200078e02ff */
[----:B------:R-:W-:Y:S01]  /*0e00*/  @!P3 IADD3.X R35, PT, PT, R28, R35, RZ, P0, !PT ;  /* 0x000000231c23b210 */ /* 0x000fe200007fe4ff */
[----:B------:R-:W0:Y:S01]  /*0e10*/  @!P6 LDC.64 R30, c[0x0][0x398] ;  /* 0x0000e600ff1eeb82 */ /* 0x000e220000000a00 */
[C---:B------:R-:W-:Y:S02]  /*0e20*/  @!P4 SHF.L.U32 R45, R10.reuse, 0x2, RZ ;  /* 0x000000020a2dc819 */ /* 0x040fe400000006ff */
[----:B------:R-:W-:Y:S02]  /*0e30*/  @!P4 SHF.L.U64.HI R28, R10, 0x2, R11 ;  /* 0x000000020a1cc819 */ /* 0x000fe4000001020b */
[----:B------:R-:W-:-:S02]  /*0e40*/  @!P6 MOV R10, R68 ;  /* 0x00000044000ae202 */ /* 0x000fc40000000f00 */
[----:B------:R-:W-:Y:S01]  /*0e50*/  @!P6 MOV R11, R67 ;  /* 0x00000043000be202 */ /* 0x000fe20000000f00 */
[C---:B----4-:R-:W-:Y:S01]  /*0e60*/  @!P6 IMAD R15, R22.reuse, R9, R23 ;  /* 0x00000009160fe224 */ /* 0x050fe200078e0217 */
[----:B------:R-:W3:Y:S01]  /*0e70*/  @P5 LDC.64 R32, c[0x0][0x3b0] ;  /* 0x0000ec00ff205b82 */ /* 0x000ee20000000a00 */
[----:B------:R-:W-:-:S07]  /*0e80*/  @!P6 IMAD.WIDE.U32 R8, R22, R8, R10 ;  /* 0x000000081608e225 */ /* 0x000fce00078e000a */
[----:B------:R-:W4:Y:S01]  /*0e90*/  LDC.64 R22, c[0x0][0x3a8] ;  /* 0x0000ea00ff167b82 */ /* 0x000f220000000a00 */
[----:B-1----:R-:W-:Y:S02]  /*0ea0*/  @!P4 IADD3 R36, P0, PT, R45, R36, RZ ;  /* 0x000000242d24c210 */ /* 0x002fe40007f1e0ff */
[----:B------:R-:W-:Y:S02]  /*0eb0*/  SHF.L.U32 R13, R29, 0x3, RZ ;  /* 0x000000031d0d7819 */ /* 0x000fe400000006ff */
[----:B------:R-:W-:Y:S02]  /*0ec0*/  @!P4 IADD3.X R37, PT, PT, R28, R37, RZ, P0, !PT ;  /* 0x000000251c25c210 */ /* 0x000fe400007fe4ff */
[----:B------:R-:W-:Y:S02]  /*0ed0*/  @!P4 IADD3 R38, P0, PT, R45, R38, RZ ;  /* 0x000000262d26c210 */ /* 0x000fe40007f1e0ff */
[----:B------:R-:W-:Y:S02]  /*0ee0*/  @!P6 IADD3 R11, PT, PT, R9, R15, RZ ;  /* 0x0000000f090be210 */ /* 0x000fe40007ffe0ff */
[----:B------:R-:W-:-:S02]  /*0ef0*/  @!P6 SHF.L.U32 R9, R8, 0x2, RZ ;  /* 0x000000020809e819 */ /* 0x000fc400000006ff */
[----:B------:R-:W-:Y:S02]  /*0f00*/  IADD3 R13, PT, PT, R0, R13, RZ ;  /* 0x0000000d000d7210 */ /* 0x000fe40007ffe0ff */
[----:B------:R-:W-:Y:S02]  /*0f10*/  @!P4 IADD3.X R39, PT, PT, R28, R39, RZ, P0, !PT ;  /* 0x000000271c27c210 */ /* 0x000fe400007fe4ff */
[----:B------:R-:W-:Y:S02]  /*0f20*/  @!P6 SHF.L.U64.HI R8, R8, 0x2, R11 ;  /* 0x000000020808e819 */ /* 0x000fe4000001020b */
[----:B--2---:R-:W-:Y:S01]  /*0f30*/  @!P6 IADD3 R26, P0, PT, R9, R26, RZ ;  /* 0x0000001a091ae210 */ /* 0x004fe20007f1e0ff */
[C---:B---3--:R-:W-:Y:S01]  /*0f40*/  @P5 IMAD.WIDE R32, R13.reuse, 0x4, R32 ;  /* 0x000000040d205825 */ /* 0x048fe200078e0220 */
[----:B------:R-:W-:Y:S02]  /*0f50*/  CS2R R14, SRZ ;  /* 0x00000000000e7805 */ /* 0x000fe4000001ff00 */
[----:B------:R-:W-:Y:S01]  /*0f60*/  CS2R R50, SRZ ;  /* 0x0000000000327805 */ /* 0x000fe2000001ff00 */
[----:B----4-:R-:W-:Y:S01]  /*0f70*/  IMAD.WIDE R22, R13, 0x4, R22 ;  /* 0x000000040d167825 */ /* 0x010fe200078e0216 */
[----:B------:R-:W-:-:S02]  /*0f80*/  CS2R R12, SRZ ;  /* 0x00000000000c7805 */ /* 0x000fc4000001ff00 */
[C---:B------:R-:W-:Y:S01]  /*0f90*/  @!P6 IADD3.X R27, PT, PT, R8.reuse, R27, RZ, P0, !PT ;  /* 0x0000001b081be210 */ /* 0x040fe200007fe4ff */
[----:B------:R1:W5:Y:S01]  /*0fa0*/  @!P2 LDG.E.64 R14, desc[UR18][R16.64] ;  /* 0x00000012100ea981 */ /* 0x000362000c1e1b00 */
[----:B0-----:R-:W-:Y:S02]  /*0fb0*/  @!P6 IADD3 R30, P0, PT, R9, R30, RZ ;  /* 0x0000001e091ee210 */ /* 0x001fe40007f1e0ff */
[----:B------:R-:W-:Y:S02]  /*0fc0*/  CS2R R10, SRZ ;  /* 0x00000000000a7805 */ /* 0x000fe4000001ff00 */
[----:B------:R-:W-:Y:S01]  /*0fd0*/  CS2R R48, SRZ ;  /* 0x0000000000307805 */ /* 0x000fe2000001ff00 */
[----:B------:R0:W5:Y:S01]  /*0fe0*/  @!P2 LDG.E.64 R12, desc[UR18][R20.64] ;  /* 0x00000012140ca981 */ /* 0x000162000c1e1b00 */
[----:B------:R-:W-:Y:S02]  /*0ff0*/  @!P6 IADD3.X R31, PT, PT, R8, R31, RZ, P0, !PT ;  /* 0x0000001f081fe210 */ /* 0x000fe400007fe4ff */
[----:B------:R-:W-:-:S02]  /*1000*/  CS2R R8, SRZ ;  /* 0x0000000000087805 */ /* 0x000fc4000001ff00 */
[----:B------:R-:W-:Y:S01]  /*1010*/  CS2R R58, SRZ ;  /* 0x00000000003a7805 */ /* 0x000fe2000001ff00 */
[----:B------:R2:W5:Y:S01]  /*1020*/  @!P3 LDG.E.64 R50, desc[UR18][R18.64] ;  /* 0x000000121232b981 */ /* 0x000562000c1e1b00 */
[----:B------:R-:W-:Y:S02]  /*1030*/  CS2R R56, SRZ ;  /* 0x0000000000387805 */ /* 0x000fe4000001ff00 */
[----:B-1----:R-:W-:Y:S01]  /*1040*/  CS2R R16, SRZ ;  /* 0x0000000000107805 */ /* 0x002fe2000001ff00 */
[----:B------:R1:W5:Y:S01]  /*1050*/  @!P1 LDG.E.64 R8, desc[UR18][R42.64] ;  /* 0x000000122a089981 */ /* 0x000362000c1e1b00 */
[----:B0-----:R-:W-:-:S03]  /*1060*/  CS2R R20, SRZ ;  /* 0x0000000000147805 */ /* 0x001fc6000001ff00 */
[----:B------:R1:W5:Y:S01]  /*1070*/  @!P1 LDG.E.64 R10, desc[UR18][R40.64] ;  /* 0x00000012280a9981 */ /* 0x000362000c1e1b00 */
[----:B--2---:R-:W-:-:S03]  /*1080*/  CS2R R18, SRZ ;  /* 0x0000000000127805 */ /* 0x004fc6000001ff00 */
[----:B------:R1:W5:Y:S04]  /*1090*/  @!P3 LDG.E.64 R48, desc[UR18][R34.64] ;  /* 0x000000122230b981 */ /* 0x000368000c1e1b00 */
[----:B------:R1:W5:Y:S04]  /*10a0*/  @!P4 LDG.E.64 R58, desc[UR18][R36.64] ;  /* 0x00000012243ac981 */ /* 0x000368000c1e1b00 */
[----:B------:R1:W5:Y:S04]  /*10b0*/  @!P4 LDG.E.64 R56, desc[UR18][R38.64] ;  /* 0x000000122638c981 */ /* 0x000368000c1e1b00 */
[----:B------:R1:W5:Y:S04]  /*10c0*/  @!P6 LDG.E.64 R16, desc[UR18][R26.64] ;  /* 0x000000121a10e981 */ /* 0x000368000c1e1b00 */
[----:B------:R1:W5:Y:S04]  /*10d0*/  @!P6 LDG.E.64 R18, desc[UR18][R30.64] ;  /* 0x000000121e12e981 */ /* 0x000368000c1e1b00 */
[----:B------:R1:W5:Y:S04]  /*10e0*/  @P5 LDG.E.64 R20, desc[UR18][R32.64] ;  /* 0x0000001220145981 */ /* 0x000368000c1e1b00 */
[----:B------:R-:W5:Y:S01]  /*10f0*/  LDG.E.64 R22, desc[UR18][R22.64] ;  /* 0x0000001216167981 */ /* 0x000f62000c1e1b00 */
[----:B------:R-:W-:Y:S01]  /*1100*/  UISETP.NE.AND UP1, UPT, UR23, URZ, UPT ;  /* 0x000000ff1700728c */ /* 0x000fe2000bf25270 */
[----:B------:R-:W-:Y:S01]  /*1110*/  UMOV UR28, 0x3f800000 ;  /* 0x3f800000001c7882 */ /* 0x000fe20000000000 */
        /* <DEDUP_REMOVED lines=11> */
[----:B-1----:R-:W-:Y:S05]  /*11d0*/  BRA.U UP1, `(.L_x_1314) ;  /* 0x0000000501c47547 */ /* 0x002fea000b800000 */
[----:B-----5:R-:W-:Y:S01]  /*11e0*/  FADD.FTZ R25, R58, -UR27 ;  /* 0x8000001b3a197e21 */ /* 0x020fe20008010000 */
[----:B------:R-:W-:Y:S01]  /*11f0*/  FMUL.FTZ R24, R56, R22 ;  /* 0x0000001638187220 */ /* 0x000fe20000410000 */
[----:B------:R-:W-:Y:S01]  /*1200*/  FADD.FTZ R0, R59, -UR27 ;  /* 0x8000001b3b007e21 */ /* 0x000fe20008010000 */
[----:B------:R-:W-:Y:S01]  /*1210*/  FMUL.FTZ R27, R57, R23 ;  /* 0x00000017391b7220 */ /* 0x000fe20000410000 */
[----:B------:R-:W-:Y:S01]  /*1220*/  FMUL.FTZ R25, R25, UR28 ;  /* 0x0000001c19197c20 */ /* 0x000fe20008410000 */
[----:B------:R-:W-:Y:S01]  /*1230*/  FADD.FTZ R28, R54, -UR27 ;  /* 0x8000001b361c7e21 */ /* 0x000fe20008010000 */
[----:B------:R-:W-:Y:S01]  /*1240*/  FMUL.FTZ R0, R0, UR28 ;  /* 0x0000001c00007c20 */ /* 0x000fe20008410000 */
[----:B------:R-:W-:Y:S01]  /*1250*/  FADD.FTZ R26, RZ, R24 ;  /* 0x00000018ff1a7221 */ /* 0x000fe20000010000 */
[----:B------:R-:W-:Y:S01]  /*1260*/  FFMA.FTZ R31, R25, R24, RZ ;  /* 0x00000018191f7223 */ /* 0x000fe200000100ff */
[----:B------:R-:W-:Y:S01]  /*1270*/  FMUL.FTZ R33, R52, R22 ;  /* 0x0000001634217220 */ /* 0x000fe20000410000 */
[----:B------:R-:W-:Y:S01]  /*1280*/  FMUL.FTZ R28, R28, UR28 ;  /* 0x0000001c1c1c7c20 */ /* 0x000fe20008410000 */
[----:B------:R-:W-:Y:S01]  /*1290*/  FFMA.FTZ R25, R56, R25, RZ ;  /* 0x0000001938197223 */ /* 0x000fe200000100ff */
[----:B------:R-:W-:Y:S01]  /*12a0*/  FFMA.FTZ R31, R0, R27, R31 ;  /* 0x0000001b001f7223 */ /* 0x000fe2000001001f */
[----:B------:R-:W-:Y:S01]  /*12b0*/  FADD.FTZ R24, R55, -UR27 ;  /* 0x8000001b37187e21 */ /* 0x000fe20008010000 */
[----:B------:R-:W-:Y:S01]  /*12c0*/  FADD.FTZ R26, R27, R26 ;  /* 0x0000001a1b1a7221 */ /* 0x000fe20000010000 */
[----:B------:R-:W-:Y:S01]  /*12d0*/  FFMA.FTZ R25, R52, R28, R25 ;  /* 0x0000001c34197223 */ /* 0x000fe20000010019 */
[----:B------:R-:W-:Y:S01]  /*12e0*/  FFMA.FTZ R31, R28, R33, R31 ;  /* 0x000000211c1f7223 */ /* 0x000fe2000001001f */
[----:B------:R-:W-:Y:S01]  /*12f0*/  FMUL.FTZ R24, R24, UR28 ;  /* 0x0000001c18187c20 */ /* 0x000fe20008410000 */
[----:B------:R-:W-:Y:S01]  /*1300*/  FFMA.FTZ R0, R57, R0, RZ ;  /* 0x0000000039007223 */ /* 0x000fe200000100ff */
[C---:B------:R-:W-:Y:S01]  /*1310*/  FMUL.FTZ R27, R53.reuse, R23 ;  /* 0x00000017351b7220 */ /* 0x040fe20000410000 */
[----:B------:R-:W-:Y:S01]  /*1320*/  FADD.FTZ R28, R50, -UR27 ;  /* 0x8000001b321c7e21 */ /* 0x000fe20008010000 */
[----:B------:R-:W-:Y:S01]  /*1330*/  FADD.FTZ R26, R26, R33 ;  /* 0x000000211a1a7221 */ /* 0x000fe20000010000 */
[----:B------:R-:W-:Y:S01]  /*1340*/  FFMA.FTZ R0, R53, R24, R0 ;  /* 0x0000001835007223 */ /* 0x000fe20000010000 */
[----:B------:R-:W-:Y:S01]  /*1350*/  FFMA.FTZ R31, R24, R27, R31 ;  /* 0x0000001b181f7223 */ /* 0x000fe2000001001f */
[----:B------:R-:W-:Y:S01]  /*1360*/  FMUL.FTZ R33, R48, R22 ;  /* 0x0000001630217220 */ /* 0x000fe20000410000 */
[----:B------:R-:W-:Y:S01]  /*1370*/  FMUL.FTZ R28, R28, UR28 ;  /* 0x0000001c1c1c7c20 */ /* 0x000fe20008410000 */
[----:B------:R-:W-:Y:S01]  /*1380*/  FADD.FTZ R24, R51, -UR27 ;  /* 0x8000001b33187e21 */ /* 0x000fe20008010000 */
[----:B------:R-:W-:Y:S01]  /*1390*/  FADD.FTZ R26, R27, R26 ;  /* 0x0000001a1b1a7221 */ /* 0x000fe20000010000 */
[C---:B------:R-:W-:Y:S01]  /*13a0*/  FMUL.FTZ R27, R49.reuse, R23 ;  /* 0x00000017311b7220 */ /* 0x040fe20000410000 */
[----:B------:R-:W-:Y:S01]  /*13b0*/  FFMA.FTZ R25, R48, R28, R25 ;  /* 0x0000001c30197223 */ /* 0x000fe20000010019 */
[----:B------:R-:W-:Y:S01]  /*13c0*/  FFMA.FTZ R31, R28, R33, R31 ;  /* 0x000000211c1f7223 */ /* 0x000fe2000001001f */
[----:B------:R-:W-:Y:S01]  /*13d0*/  FMUL.FTZ R24, R24, UR28 ;  /* 0x0000001c18187c20 */ /* 0x000fe20008410000 */
[----:B------:R-:W-:Y:S01]  /*13e0*/  FADD.FTZ R26, R26, R33 ;  /* 0x000000211a1a7221 */ /* 0x000fe20000010000 */
[----:B------:R-:W-:Y:S01]  /*13f0*/  FADD.FTZ R28, R46, -UR27 ;  /* 0x8000001b2e1c7e21 */ /* 0x000fe20008010000 */
[----:B------:R-:W-:Y:S01]  /*1400*/  FMUL.FTZ R33, R2, R22 ;  /* 0x0000001602217220 */ /* 0x000fe20000410000 */
[----:B------:R-:W-:Y:S01]  /*1410*/  FFMA.FTZ R0, R49, R24, R0 ;  /* 0x0000001831007223 */ /* 0x000fe20000010000 */
[----:B------:R-:W-:Y:S01]  /*1420*/  FFMA.FTZ R31, R24, R27, R31 ;  /* 0x0000001b181f7223 */ /* 0x000fe2000001001f */
[----:B------:R-:W-:Y:S01]  /*1430*/  FMUL.FTZ R28, R28, UR28 ;  /* 0x0000001c1c1c7c20 */ /* 0x000fe20008410000 */
[----:B------:R-:W-:Y:S01]  /*1440*/  FADD.FTZ R26, R27, R26 ;  /* 0x0000001a1b1a7221 */ /* 0x000fe20000010000 */
[----:B------:R-:W-:Y:S01]  /*1450*/  FADD.FTZ R24, R47, -UR27 ;  /* 0x8000001b2f187e21 */ /* 0x000fe20008010000 */
[----:B------:R-:W-:Y:S01]  /*1460*/  FMUL.FTZ R27, R3, R23 ;  /* 0x00000017031b7220 */ /* 0x000fe20000410000 */
[----:B------:R-:W-:Y:S01]  /*1470*/  FFMA.FTZ R25, R2, R28, R25 ;  /* 0x0000001c02197223 */ /* 0x000fe20000010019 */
[----:B------:R-:W-:Y:S01]  /*1480*/  FADD.FTZ R26, R26, R33 ;  /* 0x000000211a1a7221 */ /* 0x000fe20000010000 */
[----:B------:R-:W-:Y:S01]  /*1490*/  FFMA.FTZ R31, R28, R33, R31 ;  /* 0x000000211c1f7223 */ /* 0x000fe2000001001f */
[----:B------:R-:W-:Y:S01]  /*14a0*/  FMUL.FTZ R24, R24, UR28 ;  /* 0x0000001c18187c20 */ /* 0x000fe20008410000 */
[----:B------:R-:W-:Y:S01]  /*14b0*/  FADD.FTZ R28, R4, -UR27 ;  /* 0x8000001b041c7e21 */ /* 0x000fe20008010000 */
[----:B------:R-:W-:Y:S01]  /*14c0*/  FMUL.FTZ R33, R6, R22 ;  /* 0x0000001606217220 */ /* 0x000fe20000410000 */
[----:B------:R-:W-:Y:S01]  /*14d0*/  FADD.FTZ R26, R27, R26 ;  /* 0x0000001a1b1a7221 */ /* 0x000fe20000010000 */
[----:B------:R-:W-:Y:S01]  /*14e0*/  FFMA.FTZ R0, R3, R24, R0 ;  /* 0x0000001803007223 */ /* 0x000fe20000010000 */
[----:B------:R-:W-:Y:S01]  /*14f0*/  FFMA.FTZ R31, R24, R27, R31 ;  /* 0x0000001b181f7223 */ /* 0x000fe2000001001f */
[----:B------:R-:W-:Y:S01]  /*1500*/  FMUL.FTZ R28, R28, UR28 ;  /* 0x0000001c1c1c7c20 */ /* 0x000fe20008410000 */
[----:B------:R-:W-:Y:S01]  /*1510*/  FADD.FTZ R24, R5, -UR27 ;  /* 0x8000001b05187e21 */ /* 0x000fe20008010000 */
[----:B------:R-:W-:Y:S01]  /*1520*/  FADD.FTZ R26, R26, R33 ;  /* 0x000000211a1a7221 */ /* 0x000fe20000010000 */
[----:B------:R-:W-:Y:S01]  /*1530*/  FMUL.FTZ R27, R7, R23 ;  /* 0x00000017071b7220 */ /* 0x000fe20000410000 */
[----:B------:R-:W-:Y:S01]  /*1540*/  FFMA.FTZ R25, R6, R28, R25 ;  /* 0x0000001c06197223 */ /* 0x000fe20000010019 */
        /* <DEDUP_REMOVED lines=10> */
[----:B------:R-:W-:Y:S01]  /*15f0*/  FADD.FTZ R26, R12, -UR27 ;  /* 0x8000001b0c1a7e21 */ /* 0x000fe20008010000 */
[----:B------:R-:W-:Y:S01]  /*1600*/  FMUL.FTZ R27, R11, R23 ;  /* 0x000000170b1b7220 */ /* 0x000fe20000410000 */
[----:B------:R-:W-:Y:S01]  /*1610*/  FFMA.FTZ R31, R28, R33, R31 ;  /* 0x000000211c1f7223 */ /* 0x000fe2000001001f */
[----:B------:R-:W-:Y:S01]  /*1620*/  FMUL.FTZ R24, R24, UR28 ;  /* 0x0000001c18187c20 */ /* 0x000fe20008410000 */
[----:B------:R-:W-:Y:S01]  /*1630*/  FFMA.FTZ R25, R10, R28, R25 ;  /* 0x0000001c0a197223 */ /* 0x000fe20000010019 */
[----:B------:R-:W-:Y:S01]  /*1640*/  FMUL.FTZ R33, R14, R22 ;  /* 0x000000160e217220 */ /* 0x000fe20000410000 */
[----:B------:R-:W-:Y:S01]  /*1650*/  FMUL.FTZ R28, R26, UR28 ;  /* 0x0000001c1a1c7c20 */ /* 0x000fe20008410000 */
[----:B------:R-:W-:Y:S01]  /*1660*/  FADD.FTZ R30, R27, R30 ;  /* 0x0000001e1b1e7221 */ /* 0x000fe20000010000 */
[----:B------:R-:W-:Y:S01]  /*1670*/  FFMA.FTZ R26, R11, R24, R0 ;  /* 0x000000180b1a7223 */ /* 0x000fe20000010000 */
[----:B------:R-:W-:Y:S01]  /*1680*/  FFMA.FTZ R31, R24, R27, R31 ;  /* 0x0000001b181f7223 */ /* 0x000fe2000001001f */
[----:B------:R-:W-:Y:S01]  /*1690*/  FADD.FTZ R24, R13, -UR27 ;  /* 0x8000001b0d187e21 */ /* 0x000fe20008010000 */
[----:B------:R-:W-:Y:S01]  /*16a0*/  FADD.FTZ R27, RZ, R56 ;  /* 0x00000038ff1b7221 */ /* 0x000fe20000010000 */
[----:B------:R-:W-:Y:S01]  /*16b0*/  FADD.FTZ R0, RZ, R57 ;  /* 0x00000039ff007221 */ /* 0x000fe20000010000 */
[----:B------:R-:W-:Y:S01]  /*16c0*/  FADD.FTZ R30, R30, R33 ;  /* 0x000000211e1e7221 */ /* 0x000fe20000010000 */
[----:B------:R-:W-:Y:S01]  /*16d0*/  FFMA.FTZ R25, R14, R28, R25 ;  /* 0x0000001c0e197223 */ /* 0x000fe20000010019 */
[----:B------:R-:W-:Y:S01]  /*16e0*/  FFMA.FTZ R33, R28, R33, R31 ;  /* 0x000000211c217223 */ /* 0x000fe2000001001f */
[----:B------:R-:W-:Y:S01]  /*16f0*/  FMUL.FTZ R28, R24, UR28 ;  /* 0x0000001c181c7c20 */ /* 0x000fe20008410000 */
[----:B------:R-:W-:Y:S01]  /*1700*/  FADD.FTZ R27, R52, R27 ;  /* 0x0000001b341b7221 */ /* 0x000fe20000010000 */
[----:B------:R-:W-:Y:S01]  /*1710*/  FADD.FTZ R24, R53, R0 ;  /* 0x0000000035187221 */ /* 0x000fe20000010000 */
[C---:B------:R-:W-:Y:S01]  /*1720*/  FMUL.FTZ R31, R15.reuse, R23 ;  /* 0x000000170f1f7220 */ /* 0x040fe20000410000 */
[----:B------:R-:W-:Y:S01]  /*1730*/  FFMA.FTZ R0, R15, R28, R26 ;  /* 0x0000001c0f007223 */ /* 0x000fe2000001001a */
[----:B------:R-:W-:Y:S01]  /*1740*/  FADD.FTZ R27, R48, R27 ;  /* 0x0000001b301b7221 */ /* 0x000fe20000010000 */
[----:B------:R-:W-:Y:S01]  /*1750*/  FADD.FTZ R26, R49, R24 ;  /* 0x00000018311a7221 */ /* 0x000fe20000010000 */
[----:B------:R-:W-:Y:S01]  /*1760*/  FFMA.FTZ R33, R28, R31, R33 ;  /* 0x0000001f1c217223 */ /* 0x000fe20000010021 */
[----:B------:R-:W-:Y:S01]  /*1770*/  FADD.FTZ R28, R16, -UR27 ;  /* 0x8000001b101c7e21 */ /* 0x000fe20008010000 */
[----:B------:R-:W-:Y:S01]  /*1780*/  FADD.FTZ R27, R2, R27 ;  /* 0x0000001b021b7221 */ /* 0x000fe20000010000 */
[----:B------:R-:W-:Y:S01]  /*1790*/  FADD.FTZ R30, R31, R30 ;  /* 0x0000001e1f1e7221 */ /* 0x000fe20000010000 */
[----:B------:R-:W-:Y:S01]  /*17a0*/  FADD.FTZ R26, R3, R26 ;  /* 0x0000001a031a7221 */ /* 0x000fe20000010000 */
[----:B------:R-:W-:Y:S01]  /*17b0*/  FMUL.FTZ R31, R18, R22 ;  /* 0x00000016121f7220 */ /* 0x000fe20000410000 */
[----:B------:R-:W-:Y:S01]  /*17c0*/  FMUL.FTZ R24, R28, UR28 ;  /* 0x0000001c1c187c20 */ /* 0x000fe20008410000 */
[----:B------:R-:W-:Y:S01]  /*17d0*/  FADD.FTZ R28, R17, -UR27 ;  /* 0x8000001b111c7e21 */ /* 0x000fe20008010000 */
[----:B------:R-:W-:Y:S01]  /*17e0*/  FADD.FTZ R27, R6, R27 ;  /* 0x0000001b061b7221 */ /* 0x000fe20000010000 */
[----:B------:R-:W-:Y:S01]  /*17f0*/  FADD.FTZ R26, R7, R26 ;  /* 0x0000001a071a7221 */ /* 0x000fe20000010000 */
[----:B------:R-:W-:Y:S01]  /*1800*/  FADD.FTZ R35, R30, R31 ;  /* 0x0000001f1e237221 */ /* 0x000fe20000010000 */
[----:B------:R-:W-:Y:S01]  /*1810*/  FFMA.FTZ R32, R24, R31, R33 ;  /* 0x0000001f18207223 */ /* 0x000fe20000010021 */
[----:B------:R-:W-:Y:S01]  /*1820*/  FMUL.FTZ R30, R19, R23 ;  /* 0x00000017131e7220 */ /* 0x000fe20000410000 */
[----:B------:R-:W-:Y:S01]  /*1830*/  FMUL.FTZ R31, R28, UR28 ;  /* 0x0000001c1c1f7c20 */ /* 0x000fe20008410000 */
[----:B------:R-:W-:Y:S01]  /*1840*/  FADD.FTZ R27, R10, R27 ;  /* 0x0000001b0a1b7221 */ /* 0x000fe20000010000 */
[----:B------:R-:W-:Y:S01]  /*1850*/  FADD.FTZ R26, R11, R26 ;  /* 0x0000001a0b1a7221 */ /* 0x000fe20000010000 */
[----:B------:R-:W-:Y:S01]  /*1860*/  FADD.FTZ R28, R30, R35 ;  /* 0x000000231e1c7221 */ /* 0x000fe20000010000 */
[----:B------:R-:W-:Y:S01]  /*1870*/  FFMA.FTZ R30, R31, R30, R32 ;  /* 0x0000001e1f1e7223 */ /* 0x000fe20000010020 */
[----:B------:R-:W-:Y:S01]  /*1880*/  FADD.FTZ R27, R14, R27 ;  /* 0x0000001b0e1b7221 */ /* 0x000fe20000010000 */
[----:B------:R-:W-:Y:S01]  /*1890*/  FADD.FTZ R32, R15, R26 ;  /* 0x0000001a0f207221 */ /* 0x000fe20000010000 */
[C---:B------:R-:W-:Y:S01]  /*18a0*/  FFMA.FTZ R24, R18.reuse, R24, R25 ;  /* 0x0000001812187223 */ /* 0x040fe20000010019 */
[C---:B------:R-:W-:Y:S01]  /*18b0*/  FFMA.FTZ R25, R19.reuse, R31, R0 ;  /* 0x0000001f13197223 */ /* 0x040fe20000010000 */
[----:B------:R-:W-:Y:S01]  /*18c0*/  FADD.FTZ R26, R18, R27 ;  /* 0x0000001b121a7221 */ /* 0x000fe20000010000 */
[----:B------:R-:W-:Y:S01]  /*18d0*/  FADD.FTZ R27, R19, R32 ;  /* 0x00000020131b7221 */ /* 0x000fe20000010000 */
[----:B------:R-:W-:Y:S06]  /*18e0*/  BRA `(.L_x_1315) ;  /* 0x0000001000007947 */ /* 0x000fec0003800000 */
.L_x_1314:
        /* <DEDUP_REMOVED lines=16> */
[----:B------:R-:W2:Y:S01]  /*19f0*/  MUFU.EX2 R36, R36 ;  /* 0x0000002400247308 */ /* 0x000ea20000000800 */
[----:B0-----:R-:W-:-:S07]  /*1a00*/  FADD.FTZ R30, R28, 1 ;  /* 0x3f8000001c1e7421 */ /* 0x001fce0000010000 */
[----:B------:R-:W0:Y:S01]  /*1a10*/  MUFU.RCP R31, R30 ;  /* 0x0000001e001f7308 */ /* 0x000e220000001000 */
[----:B-1----:R-:W-:-:S07]  /*1a20*/  FADD.FTZ R33, R32, 1 ;  /* 0x3f80000020217421 */ /* 0x002fce0000010000 */
[----:B------:R1:W3:Y:S01]  /*1a30*/  MUFU.RCP R28, R33 ;  /* 0x00000021001c7308 */ /* 0x0002e20000001000 */
[----:B--2---:R-:W-:Y:S01]  /*1a40*/  FADD.FTZ R41, R36, 1 ;  /* 0x3f80000024297421 */ /* 0x004fe20000010000 */
[----:B------:R-:W-:-:S06]  /*1a50*/  FADD.FTZ R36, R50, -UR27 ;  /* 0x8000001b32247e21 */ /* 0x000fcc0008010000 */
[----:B------:R-:W2:Y:S01]  /*1a60*/  MUFU.RCP R41, R41 ;  /* 0x0000002900297308 */ /* 0x000ea20000001000 */
[----:B0-----:R-:W-:Y:S01]  /*1a70*/  FADD.FTZ R35, -R31, 1 ;  /* 0x3f8000001f237421 */ /* 0x001fe20000010100 */
[----:B-1----:R-:W-:-:S03]  /*1a80*/  FMUL.FTZ R33, R36, UR28 ;  /* 0x0000001c24217c20 */ /* 0x002fc60008410000 */
[----:B------:R-:W-:Y:S01]  /*1a90*/  FFMA.FTZ R32, R24, R35, 1 ;  /* 0x3f80000018207423 */ /* 0x000fe20000010023 */
[--C-:B------:R-:W-:Y:S01]  /*1aa0*/  FFMA.FTZ R24, R23, R38, R21.reuse ;  /* 0x0000002617187223 */ /* 0x100fe20000010015 */
[----:B------:R-:W-:Y:S01]  /*1ab0*/  FMUL.FTZ R35, R56, R31 ;  /* 0x0000001f38237220 */ /* 0x000fe20000410000 */
[----:B------:R-:W-:Y:S01]  /*1ac0*/  FFMA.FTZ R31, R22, R33, R20 ;  /* 0x00000021161f7223 */ /* 0x000fe20000010014 */
[----:B---3--:R-:W-:Y:S01]  /*1ad0*/  FADD.FTZ R34, -R28, 1 ;  /* 0x3f8000001c227421 */ /* 0x008fe20000010100 */
[----:B------:R-:W-:Y:S01]  /*1ae0*/  FMUL.FTZ R36, R24, -1.4426950216293334961 ;  /* 0xbfb8aa3b18247820 */ /* 0x000fe20000410000 */
[----:B------:R-:W-:Y:S01]  /*1af0*/  FMUL.FTZ R35, R35, R32 ;  /* 0x0000002023237220 */ /* 0x000fe20000410000 */
[----:B------:R-:W-:Y:S01]  /*1b00*/  FADD.FTZ R32, R51, -UR27 ;  /* 0x8000001b33207e21 */ /* 0x000fe20008010000 */
[----:B------:R-:W-:Y:S01]  /*1b10*/  FFMA.FTZ R34, R27, R34, 1 ;  /* 0x3f8000001b227423 */ /* 0x000fe20000010022 */
[----:B------:R-:W-:Y:S01]  /*1b20*/  FMUL.FTZ R42, R31, -1.4426950216293334961 ;  /* 0xbfb8aa3b1f2a7820 */ /* 0x000fe20000410000 */
[----:B------:R-:W-:Y:S01]  /*1b30*/  FMUL.FTZ R37, R57, R28 ;  /* 0x0000001c39257220 */ /* 0x000fe20000410000 */
[----:B------:R-:W0:Y:S01]  /*1b40*/  MUFU.EX2 R36, R36 ;  /* 0x0000002400247308 */ /* 0x000e220000000800 */
[----:B--2---:R-:W-:Y:S01]  /*1b50*/  FADD.FTZ R27, -R41, 1 ;  /* 0x3f800000291b7421 */ /* 0x004fe20000010100 */
[----:B------:R-:W-:Y:S01]  /*1b60*/  FMUL.FTZ R32, R32, UR28 ;  /* 0x0000001c20207c20 */ /* 0x000fe20008410000 */
[----:B------:R-:W-:Y:S01]  /*1b70*/  FMUL.FTZ R37, R37, R34 ;  /* 0x0000002225257220 */ /* 0x000fe20000410000 */
[----:B------:R-:W-:Y:S01]  /*1b80*/  FMUL.FTZ R41, R52, R41 ;  /* 0x0000002934297220 */ /* 0x000fe20000410000 */
[----:B------:R-:W-:Y:S01]  /*1b90*/  FFMA.FTZ R26, R26, R27, 1 ;  /* 0x3f8000001a1a7423 */ /* 0x000fe2000001001b */
[----:B------:R-:W-:Y:S01]  /*1ba0*/  FADD.FTZ R27, R46, -UR27 ;  /* 0x8000001b2e1b7e21 */ /* 0x000fe20008010000 */
[----:B------:R-:W-:Y:S01]  /*1bb0*/  FFMA.FTZ R28, R23, R32, R21 ;  /* 0x00000020171c7223 */ /* 0x000fe20000010015 */
[----:B------:R-:W1:Y:S01]  /*1bc0*/  MUFU.EX2 R42, R42 ;  /* 0x0000002a002a7308 */ /* 0x000e620000000800 */
[----:B------:R-:W-:Y:S01]  /*1bd0*/  FMUL.FTZ R26, R41, R26 ;  /* 0x0000001a291a7220 */ /* 0x000fe20000410000 */
[----:B------:R-:W-:Y:S01]  /*1be0*/  FMUL.FTZ R27, R27, UR28 ;  /* 0x0000001c1b1b7c20 */ /* 0x000fe20008410000 */
[----:B------:R-:W-:-:S03]  /*1bf0*/  FMUL.FTZ R40, R28, -1.4426950216293334961 ;  /* 0xbfb8aa3b1c287820 */ /* 0x000fc60000410000 */
[----:B------:R-:W-:Y:S01]  /*1c00*/  FFMA.FTZ R30, R22, R27, R20 ;  /* 0x0000001b161e7223 */ /* 0x000fe20000010014 */
[----:B0-----:R-:W-:-:S03]  /*1c10*/  FADD.FTZ R36, R36, 1 ;  /* 0x3f80000024247421 */ /* 0x001fc60000010000 */
[----:B------:R-:W-:Y:S01]  /*1c20*/  FMUL.FTZ R34, R30, -1.4426950216293334961 ;  /* 0xbfb8aa3b1e227820 */ /* 0x000fe20000410000 */
[----:B------:R-:W0:Y:S01]  /*1c30*/  MUFU.EX2 R40, R40 ;  /* 0x0000002800287308 */ /* 0x000e220000000800 */
[----:B-1----:R-:W-:-:S07]  /*1c40*/  FADD.FTZ R42, R42, 1 ;  /* 0x3f8000002a2a7421 */ /* 0x002fce0000010000 */
[----:B------:R-:W1:Y:S08]  /*1c50*/  MUFU.RCP R36, R36 ;  /* 0x0000002400247308 */ /* 0x000e700000001000 */
[----:B------:R-:W2:Y:S01]  /*1c60*/  MUFU.EX2 R34, R34 ;  /* 0x0000002200227308 */ /* 0x000ea20000000800 */
[----:B0-----:R-:W-:-:S07]  /*1c70*/  FADD.FTZ R44, R40, 1 ;  /* 0x3f800000282c7421 */ /* 0x001fce0000010000 */
[----:B------:R2:W0:Y:S01]  /*1c80*/  MUFU.RCP R43, R42 ;  /* 0x0000002a002b7308 */ /* 0x0004220000001000 */
[----:B-1----:R-:W-:-:S04]  /*1c90*/  FADD.FTZ R41, -R36, 1 ;  /* 0x3f80000024297421 */ /* 0x002fc80000010100 */
[----:B------:R-:W-:-:S03]  /*1ca0*/  FFMA.FTZ R24, R24, R41, 1 ;  /* 0x3f80000018187423 */ /* 0x000fc60000010029 */
[----:B------:R-:W1:Y:S01]  /*1cb0*/  MUFU.RCP R40, R44 ;  /* 0x0000002c00287308 */ /* 0x000e620000001000 */
[----:B--2---:R-:W-:-:S07]  /*1cc0*/  FADD.FTZ R42, R34, 1 ;  /* 0x3f800000222a7421 */ /* 0x004fce0000010000 */
[----:B------:R-:W2:Y:S01]  /*1cd0*/  MUFU.RCP R41, R42 ;  /* 0x0000002a00297308 */ /* 0x000ea20000001000 */
[----:B0-----:R-:W-:-:S04]  /*1ce0*/  FADD.FTZ R34, -R43, 1 ;  /* 0x3f8000002b227421 */ /* 0x001fc80000010100 */
[----:B------:R-:W-:Y:S01]  /*1cf0*/  FFMA.FTZ R45, R31, R34, 1 ;  /* 0x3f8000001f2d7423 */ /* 0x000fe20000010022 */
[----:B------:R-:W-:Y:S01]  /*1d00*/  FMUL.FTZ R34, R48, R43 ;  /* 0x0000002b30227220 */ /* 0x000fe20000410000 */
[----:B------:R-:W-:Y:S01]  /*1d10*/  FMUL.FTZ R31, R53, R36 ;  /* 0x00000024351f7220 */ /* 0x000fe20000410000 */
[----:B------:R-:W-:Y:S01]  /*1d20*/  FFMA.FTZ R36, R25, R35, RZ ;  /* 0x0000002319247223 */ /* 0x000fe200000100ff */
[----:B-1----:R-:W-:Y:S01]  /*1d30*/  FADD.FTZ R43, -R40, 1 ;  /* 0x3f800000282b7421 */ /* 0x002fe20000010100 */
[----:B------:R-:W-:Y:S01]  /*1d40*/  FMUL.FTZ R34, R34, R45 ;  /* 0x0000002d22227220 */ /* 0x000fe20000410000 */
[----:B------:R-:W-:Y:S01]  /*1d50*/  FMUL.FTZ R31, R31, R24 ;  /* 0x000000181f1f7220 */ /* 0x000fe20000410000 */
[----:B------:R-:W-:Y:S01]  /*1d60*/  FMUL.FTZ R24, R22, R35 ;  /* 0x0000002316187220 */ /* 0x000fe20000410000 */
[----:B------:R-:W-:Y:S01]  /*1d70*/  FFMA.FTZ R43, R28, R43, 1 ;  /* 0x3f8000001c2b7423 */ /* 0x000fe2000001002b */
[----:B------:R-:W-:Y:S01]  /*1d80*/  FADD.FTZ R35, RZ, R35 ;  /* 0x00000023ff237221 */ /* 0x000fe20000010000 */
[----:B------:R-:W-:Y:S01]  /*1d90*/  FFMA.FTZ R36, R39, R26, R36 ;  /* 0x0000001a27247223 */ /* 0x000fe20000010024 */
[----:B--2---:R-:W-:Y:S01]  /*1da0*/  FADD.FTZ R45, -R41, 1 ;  /* 0x3f800000292d7421 */ /* 0x004fe20000010100 */
[----:B------:R-:W-:Y:S01]  /*1db0*/  FMUL.FTZ R28, R2, R41 ;  /* 0x00000029021c7220 */ /* 0x000fe20000410000 */
[----:B------:R-:W-:Y:S01]  /*1dc0*/  FFMA.FTZ R41, R25, R24, RZ ;  /* 0x0000001819297223 */ /* 0x000fe200000100ff */
[----:B------:R-:W-:Y:S01]  /*1dd0*/  FADD.FTZ R35, R35, R26 ;  /* 0x0000001a23237221 */ /* 0x000fe20000010000 */
[----:B------:R-:W-:Y:S01]  /*1de0*/  FFMA.FTZ R45, R30, R45, 1 ;  /* 0x3f8000001e2d7423 */ /* 0x000fe2000001002d */
[----:B------:R-:W-:Y:S01]  /*1df0*/  FMUL.FTZ R30, R49, R40 ;  /* 0x00000028311e7220 */ /* 0x000fe20000410000 */
[----:B------:R-:W-:Y:S01]  /*1e00*/  FADD.FTZ R40, RZ, R24 ;  /* 0x00000018ff287221 */ /* 0x000fe20000010000 */
[----:B------:R-:W-:Y:S01]  /*1e10*/  FADD.FTZ R24, R47, -UR27 ;  /* 0x8000001b2f187e21 */ /* 0x000fe20008010000 */
[----:B------:R-:W-:Y:S01]  /*1e20*/  FMUL.FTZ R28, R28, R45 ;  /* 0x0000002d1c1c7220 */ /* 0x000fe20000410000 */
[----:B------:R-:W-:Y:S01]  /*1e30*/  FMUL.FTZ R30, R30, R43 ;  /* 0x0000002b1e1e7220 */ /* 0x000fe20000410000 */
[----:B------:R-:W-:Y:S01]  /*1e40*/  FMUL.FTZ R43, R23, R37 ;  /* 0x00000025172b7220 */ /* 0x000fe20000410000 */
[----:B------:R-:W-:Y:S01]  /*1e50*/  FMUL.FTZ R24, R24, UR28 ;  /* 0x0000001c18187c20 */ /* 0x000fe20008410000 */
[----:B------:R-:W-:Y:S01]  /*1e60*/  FFMA.FTZ R36, R33, R34, R36 ;  /* 0x0000002221247223 */ /* 0x000fe20000010024 */
[----:B------:R-:W-:Y:S01]  /*1e70*/  FADD.FTZ R35, R35, R34 ;  /* 0x0000002223237221 */ /* 0x000fe20000010000 */
[----:B------:R-:W-:Y:S01]  /*1e80*/  FFMA.FTZ R41, R0, R43, R41 ;  /* 0x0000002b00297223 */ /* 0x000fe20000010029 */
[----:B------:R-:W-:Y:S01]  /*1e90*/  FFMA.FTZ R42, R23, R24, R21 ;  /* 0x00000018172a7223 */ /* 0x000fe20000010015 */
[----:B------:R-:W-:Y:S01]  /*1ea0*/  FADD.FTZ R40, R43, R40 ;  /* 0x000000282b287221 */ /* 0x000fe20000010000 */
[----:B------:R-:W-:Y:S01]  /*1eb0*/  FMUL.FTZ R43, R22, R26 ;  /* 0x0000001a162b7220 */ /* 0x000fe20000410000 */
[----:B------:R-:W-:Y:S01]  /*1ec0*/  FFMA.FTZ R36, R27, R28, R36 ;  /* 0x0000001c1b247223 */ /* 0x000fe20000010024 */
[----:B------:R-:W-:-:S02]  /*1ed0*/  FMUL.FTZ R45, R42, -1.4426950216293334961 ;  /* 0xbfb8aa3b2a2d7820 */ /* 0x000fc40000410000 */
[----:B------:R-:W-:Y:S01]  /*1ee0*/  FFMA.FTZ R41, R39, R43, R41 ;  /* 0x0000002b27297223 */ /* 0x000fe20000010029 */
[----:B------:R-:W-:-:S03]  /*1ef0*/  FADD.FTZ R40, R40, R43 ;  /* 0x0000002b28287221 */ /* 0x000fc60000010000 */
[----:B------:R-:W0:Y:S02]  /*1f00*/  MUFU.EX2 R45, R45 ;  /* 0x0000002d002d7308 */ /* 0x000e240000000800 */
[----:B0-----:R-:W-:Y:S01]  /*1f10*/  FADD.FTZ R44, R45, 1 ;  /* 0x3f8000002d2c7421 */ /* 0x001fe20000010000 */
[----:B------:R-:W-:Y:S01]  /*1f20*/  FFMA.FTZ R45, R0, R37, RZ ;  /* 0x00000025002d7223 */ /* 0x000fe200000100ff */
[----:B------:R-:W-:-:S03]  /*1f30*/  FADD.FTZ R0, RZ, R37 ;  /* 0x00000025ff007221 */ /* 0x000fc60000010000 */
[-C--:B------:R-:W-:Y:S01]  /*1f40*/  FFMA.FTZ R37, R38, R31.reuse, R45 ;  /* 0x0000001f26257223 */ /* 0x080fe2000001002d */
[----:B------:R-:W0:Y:S03]  /*1f50*/  MUFU.RCP R44, R44 ;  /* 0x0000002c002c7308 */ /* 0x000e260000001000 */
[----:B------:R-:W-:Y:S01]  /*1f60*/  FFMA.FTZ R37, R32, R30, R37 ;  /* 0x0000001e20257223 */ /* 0x000fe20000010025 */
[----:B0-----:R-:W-:Y:S01]  /*1f70*/  FADD.FTZ R25, -R44, 1 ;  /* 0x3f8000002c197421 */ /* 0x001fe20000010100 */
[----:B------:R-:W-:Y:S01]  /*1f80*/  FMUL.FTZ R26, R3, R44 ;  /* 0x0000002c031a7220 */ /* 0x000fe20000410000 */
[----:B------:R-:W-:Y:S02]  /*1f90*/  FMUL.FTZ R44, R23, R31 ;  /* 0x0000001f172c7220 */ /* 0x000fe40000410000 */
[----:B------:R-:W-:Y:S02]  /*1fa0*/  FFMA.FTZ R25, R42, R25, 1 ;  /* 0x3f8000002a197423 */ /* 0x000fe40000010019 */
[----:B------:R-:W-:Y:S01]  /*1fb0*/  FFMA.FTZ R38, R38, R44, R41 ;  /* 0x0000002c26267223 */ /* 0x000fe20000010029 */
[----:B------:R-:W-:Y:S01]  /*1fc0*/  FADD.FTZ R40, R44, R40 ;  /* 0x000000282c287221 */ /* 0x000fe20000010000 */
[----:B------:R-:W-:Y:S01]  /*1fd0*/  FMUL.FTZ R26, R26, R25 ;  /* 0x000000191a1a7220 */ /* 0x000fe20000410000 */
[----:B------:R-:W-:-:S03]  /*1fe0*/  FADD.FTZ R25, R4, -UR27 ;  /* 0x8000001b04197e21 */ /* 0x000fc60008010000 */
[----:B------:R-:W-:Y:S01]  /*1ff0*/  FFMA.FTZ R37, R24, R26, R37 ;  /* 0x0000001a18257223 */ /* 0x000fe20000010025 */
[----:B------:R-:W-:-:S04]  /*2000*/  FMUL.FTZ R25, R25, UR28 ;  /* 0x0000001c19197c20 */ /* 0x000fc80008410000 */
[----:B------:R-:W-:-:S04]  /*2010*/  FFMA.FTZ R42, R22, R25, R20 ;  /* 0x00000019162a7223 */ /* 0x000fc80000010014 */
[----:B------:R-:W-:-:S06]  /*2020*/  FMUL.FTZ R39, R42, -1.4426950216293334961 ;  /* 0xbfb8aa3b2a277820 */ /* 0x000fcc0000410000 */
[----:B------:R-:W0:Y:S02]  /*2030*/  MUFU.EX2 R39, R39 ;  /* 0x0000002700277308 */ /* 0x000e240000000800 */
[----:B0-----:R-:W-:Y:S01]  /*2040*/  FADD.FTZ R43, R39, 1 ;  /* 0x3f800000272b7421 */ /* 0x001fe20000010000 */
[----:B------:R-:W-:Y:S01]  /*2050*/  FADD.FTZ R39, R0, R31 ;  /* 0x0000001f00277221 */ /* 0x000fe20000010000 */
[----:B------:R-:W-:-:S03]  /*2060*/  FADD.FTZ R0, R5, -UR27 ;  /* 0x8000001b05007e21 */ /* 0x000fc60008010000 */
[----:B------:R-:W-:Y:S01]  /*2070*/  FADD.FTZ R39, R39, R30 ;  /* 0x0000001e27277221 */ /* 0x000fe20000010000 */
[----:B------:R-:W0:Y:S01]  /*2080*/  MUFU.RCP R43, R43 ;  /* 0x0000002b002b7308 */ /* 0x000e220000001000 */
[----:B------:R-:W-:Y:S02]  /*2090*/  FMUL.FTZ R0, R0, UR28 ;  /* 0x0000001c00007c20 */ /* 0x000fe40008410000 */
[----:B------:R-:W-:Y:S01]  /*20a0*/  FADD.FTZ R39, R39, R26 ;  /* 0x0000001a27277221 */ /* 0x000fe20000010000 */
[----:B0-----:R-:W-:-:S04]  /*20b0*/  FADD.FTZ R31, -R43, 1 ;  /* 0x3f8000002b1f7421 */ /* 0x001fc80000010100 */
[----:B------:R-:W-:Y:S01]  /*20c0*/  FFMA.FTZ R42, R42, R31, 1 ;  /* 0x3f8000002a2a7423 */ /* 0x000fe2000001001f */
[----:B------:R-:W-:Y:S01]  /*20d0*/  FMUL.FTZ R31, R6, R43 ;  /* 0x0000002b061f7220 */ /* 0x000fe20000410000 */
[----:B------:R-:W-:-:S03]  /*20e0*/  FMUL.FTZ R43, R22, R34 ;  /* 0x00000022162b7220 */ /* 0x000fc60000410000 */
[----:B------:R-:W-:Y:S01]  /*20f0*/  FMUL.FTZ R31, R31, R42 ;  /* 0x0000002a1f1f7220 */ /* 0x000fe20000410000 */
[----:B------:R-:W-:Y:S01]  /*2100*/  FFMA.FTZ R42, R23, R0, R21 ;  /* 0x00000000172a7223 */ /* 0x000fe20000010015 */
[----:B------:R-:W-:Y:S01]  /*2110*/  FFMA.FTZ R41, R33, R43, R38 ;  /* 0x0000002b21297223 */ /* 0x000fe20000010026 */
[----:B------:R-:W-:Y:S01]  /*2120*/  FADD.FTZ R40, R40, R43 ;  /* 0x0000002b28287221 */ /* 0x000fe20000010000 */
[----:B------:R-:W-:Y:S01]  /*2130*/  FFMA.FTZ R36, R25, R31, R36 ;  /* 0x0000001f19247223 */ /* 0x000fe20000010024 */
        /* <DEDUP_REMOVED lines=9> */
[----:B------:R-:W-:Y:S01]  /*21d0*/  FADD.FTZ R32, R9, -UR27 ;  /* 0x8000001b09207e21 */ /* 0x000fe20008010000 */
[----:B------:R-:W-:Y:S01]  /*21e0*/  FMUL.FTZ R34, R34, R33 ;  /* 0x0000002122227220 */ /* 0x000fe20000410000 */
[----:B------:R-:W-:Y:S01]  /*21f0*/  FADD.FTZ R33, R8, -UR27 ;  /* 0x8000001b08217e21 */ /* 0x000fe20008010000 */
[----:B------:R-:W-:Y:S01]  /*2200*/  FADD.FTZ R40, R44, R40 ;  /* 0x000000282c287221 */ /* 0x000fe20000010000 */
[----:B------:R-:W-:Y:S01]  /*2210*/  FMUL.FTZ R32, R32, UR28 ;  /* 0x0000001c20207c20 */ /* 0x000fe20008410000 */
[----:B------:R-:W-:Y:S01]  /*2220*/  FFMA.FTZ R37, R0, R34, R37 ;  /* 0x0000002200257223 */ /* 0x000fe20000010025 */
        /* <DEDUP_REMOVED lines=10> */
[----:B------:R-:W-:Y:S02]  /*22d0*/  FFMA.FTZ R43, R23, R32, R21 ;  /* 0x00000020172b7223 */ /* 0x000fe40000010015 */
[----:B------:R-:W-:Y:S02]  /*22e0*/  FFMA.FTZ R41, R38, R41, 1 ;  /* 0x3f80000026297423 */ /* 0x000fe40000010029 */
[----:B------:R-:W-:Y:S02]  /*22f0*/  FMUL.FTZ R38, R43, -1.4426950216293334961 ;  /* 0xbfb8aa3b2b267820 */ /* 0x000fe40000410000 */
[----:B------:R-:W-:Y:S01]  /*2300*/  FMUL.FTZ R30, R30, R41 ;  /* 0x000000291e1e7220 */ /* 0x000fe20000410000 */
[----:B------:R-:W-:-:S03]  /*2310*/  FFMA.FTZ R41, R27, R45, R42 ;  /* 0x0000002d1b297223 */ /* 0x000fc6000001002a */
[----:B------:R-:W0:Y:S02]  /*2320*/  MUFU.EX2 R38, R38 ;  /* 0x0000002600267308 */ /* 0x000e240000000800 */
[----:B0-----:R-:W-:Y:S01]  /*2330*/  FADD.FTZ R44, R38, 1 ;  /* 0x3f800000262c7421 */ /* 0x001fe20000010000 */
[----:B------:R-:W-:Y:S01]  /*2340*/  FADD.FTZ R38, R35, R28 ;  /* 0x0000001c23267221 */ /* 0x000fe20000010000 */
[----:B------:R-:W-:-:S04]  /*2350*/  FADD.FTZ R35, R12, -UR27 ;  /* 0x8000001b0c237e21 */ /* 0x000fc80008010000 */
[----:B------:R-:W-:Y:S01]  /*2360*/  FMUL.FTZ R35, R35, UR28 ;  /* 0x0000001c23237c20 */ /* 0x000fe20008410000 */
[----:B------:R-:W0:Y:S03]  /*2370*/  MUFU.RCP R44, R44 ;  /* 0x0000002c002c7308 */ /* 0x000e260000001000 */
[----:B------:R-:W-:-:S04]  /*2380*/  FFMA.FTZ R42, R22, R35, R20 ;  /* 0x00000023162a7223 */ /* 0x000fc80000010014 */
[----:B------:R-:W-:-:S06]  /*2390*/  FMUL.FTZ R45, R42, -1.4426950216293334961 ;  /* 0xbfb8aa3b2a2d7820 */ /* 0x000fcc0000410000 */
[----:B------:R-:W1:Y:S01]  /*23a0*/  MUFU.EX2 R45, R45 ;  /* 0x0000002d002d7308 */ /* 0x000e620000000800 */
[----:B0-----:R-:W-:Y:S01]  /*23b0*/  FADD.FTZ R28, -R44, 1 ;  /* 0x3f8000002c1c7421 */ /* 0x001fe20000010100 */
[----:B------:R-:W-:Y:S01]  /*23c0*/  FMUL.FTZ R27, R11, R44 ;  /* 0x0000002c0b1b7220 */ /* 0x000fe20000410000 */
[----:B------:R-:W-:Y:S01]  /*23d0*/  FMUL.FTZ R44, R23, R26 ;  /* 0x0000001a172c7220 */ /* 0x000fe20000410000 */
[----:B------:R-:W-:Y:S01]  /*23e0*/  FADD.FTZ R26, R13, -UR27 ;  /* 0x8000001b0d1a7e21 */ /* 0x000fe20008010000 */
[----:B------:R-:W-:Y:S02]  /*23f0*/  FFMA.FTZ R28, R43, R28, 1 ;  /* 0x3f8000002b1c7423 */ /* 0x000fe4000001001c */
[----:B------:R-:W-:Y:S01]  /*2400*/  FADD.FTZ R40, R44, R40 ;  /* 0x000000282c287221 */ /* 0x000fe20000010000 */
[----:B------:R-:W-:Y:S01]  /*2410*/  FMUL.FTZ R26, R26, UR28 ;  /* 0x0000001c1a1a7c20 */ /* 0x000fe20008410000 */
[----:B------:R-:W-:Y:S01]  /*2420*/  FMUL.FTZ R27, R27, R28 ;  /* 0x0000001c1b1b7220 */ /* 0x000fe20000410000 */
[----:B------:R-:W-:-:S03]  /*2430*/  FFMA.FTZ R28, R24, R44, R41 ;  /* 0x0000002c181c7223 */ /* 0x000fc60000010029 */
[----:B------:R-:W-:Y:S01]  /*2440*/  FFMA.FTZ R37, R32, R27, R37 ;  /* 0x0000001b20257223 */ /* 0x000fe20000010025 */
[----:B-1----:R-:W-:Y:S01]  /*2450*/  FADD.FTZ R43, R45, 1 ;  /* 0x3f8000002d2b7421 */ /* 0x002fe20000010000 */
[----:B------:R-:W-:-:S04]  /*2460*/  FMUL.FTZ R45, R22, R31 ;  /* 0x0000001f162d7220 */ /* 0x000fc80000410000 */
[----:B------:R-:W-:Y:S01]  /*2470*/  FADD.FTZ R40, R40, R45 ;  /* 0x0000002d28287221 */ /* 0x000fe20000010000 */
[----:B------:R-:W0:Y:S02]  /*2480*/  MUFU.RCP R43, R43 ;  /* 0x0000002b002b7308 */ /* 0x000e240000001000 */
[----:B0-----:R-:W-:Y:S01]  /*2490*/  FADD.FTZ R41, -R43, 1 ;  /* 0x3f8000002b297421 */ /* 0x001fe20000010100 */
[----:B------:R-:W-:Y:S01]  /*24a0*/  FMUL.FTZ R24, R14, R43 ;  /* 0x0000002b0e187220 */ /* 0x000fe20000410000 */
[----:B------:R-:W-:Y:S01]  /*24b0*/  FFMA.FTZ R43, R25, R45, R28 ;  /* 0x0000002d192b7223 */ /* 0x000fe2000001001c */
[----:B------:R-:W-:Y:S01]  /*24c0*/  FADD.FTZ R28, R39, R34 ;  /* 0x00000022271c7221 */ /* 0x000fe20000010000 */
[----:B------:R-:W-:Y:S01]  /*24d0*/  FFMA.FTZ R41, R42, R41, 1 ;  /* 0x3f8000002a297423 */ /* 0x000fe20000010029 */
[----:B------:R-:W-:Y:S02]  /*24e0*/  FFMA.FTZ R42, R23, R26, R21 ;  /* 0x0000001a172a7223 */ /* 0x000fe40000010015 */
[----:B------:R-:W-:Y:S01]  /*24f0*/  FADD.FTZ R28, R28, R27 ;  /* 0x0000001b1c1c7221 */ /* 0x000fe20000010000 */
[----:B------:R-:W-:Y:S01]  /*2500*/  FMUL.FTZ R24, R24, R41 ;  /* 0x0000002918187220 */ /* 0x000fe20000410000 */
        /* <DEDUP_REMOVED lines=8> */
[----:B------:R-:W-:Y:S02]  /*2590*/  FADD.FTZ R41, R41, R24 ;  /* 0x0000001829297221 */ /* 0x000fe40000010000 */
[----:B------:R-:W-:Y:S01]  /*25a0*/  FFMA.FTZ R38, R22, R31, R20 ;  /* 0x0000001f16267223 */ /* 0x000fe20000010014 */
[----:B0-----:R-:W-:-:S04]  /*25b0*/  FADD.FTZ R25, -R44, 1 ;  /* 0x3f8000002c197421 */ /* 0x001fc80000010100 */
[----:B------:R-:W-:Y:S01]  /*25c0*/  FFMA.FTZ R42, R42, R25, 1 ;  /* 0x3f8000002a2a7423 */ /* 0x000fe20000010019 */
[----:B------:R-:W-:Y:S01]  /*25d0*/  FMUL.FTZ R25, R15, R44 ;  /* 0x0000002c0f197220 */ /* 0x000fe20000410000 */
[----:B------:R-:W-:-:S03]  /*25e0*/  FMUL.FTZ R44, R38, -1.4426950216293334961 ;  /* 0xbfb8aa3b262c7820 */ /* 0x000fc60000410000 */
[----:B------:R-:W-:Y:S01]  /*25f0*/  FMUL.FTZ R25, R25, R42 ;  /* 0x0000002a19197220 */ /* 0x000fe20000410000 */
[----:B------:R-:W-:Y:S01]  /*2600*/  FMUL.FTZ R42, R23, R34 ;  /* 0x00000022172a7220 */ /* 0x000fe20000410000 */
[----:B------:R-:W-:Y:S01]  /*2610*/  FADD.FTZ R34, R17, -UR27 ;  /* 0x8000001b11227e21 */ /* 0x000fe20008010000 */
[----:B------:R-:W0:Y:S01]  /*2620*/  MUFU.EX2 R44, R44 ;  /* 0x0000002c002c7308 */ /* 0x000e220000000800 */
[----:B------:R-:W-:Y:S01]  /*2630*/  FFMA.FTZ R37, R26, R25, R37 ;  /* 0x000000191a257223 */ /* 0x000fe20000010025 */
[----:B------:R-:W-:Y:S01]  /*2640*/  FFMA.FTZ R0, R0, R42, R43 ;  /* 0x0000002a00007223 */ /* 0x000fe2000001002b */
[----:B------:R-:W-:Y:S01]  /*2650*/  FMUL.FTZ R34, R34, UR28 ;  /* 0x0000001c22227c20 */ /* 0x000fe20008410000 */
[----:B------:R-:W-:Y:S01]  /*2660*/  FADD.FTZ R40, R42, R40 ;  /* 0x000000282a287221 */ /* 0x000fe20000010000 */
[----:B------:R-:W-:Y:S02]  /*2670*/  FMUL.FTZ R43, R22, R30 ;  /* 0x0000001e162b7220 */ /* 0x000fe40000410000 */
[----:B------:R-:W-:Y:S01]  /*2680*/  FFMA.FTZ R42, R23, R34, R21 ;  /* 0x00000022172a7223 */ /* 0x000fe20000010015 */
[----:B0-----:R-:W-:-:S06]  /*2690*/  FADD.FTZ R45, R44, 1 ;  /* 0x3f8000002c2d7421 */ /* 0x001fcc0000010000 */
[----:B------:R-:W0:Y:S02]  /*26a0*/  MUFU.RCP R45, R45 ;  /* 0x0000002d002d7308 */ /* 0x000e240000001000 */
[----:B0-----:R-:W-:-:S04]  /*26b0*/  FADD.FTZ R39, -R45, 1 ;  /* 0x3f8000002d277421 */ /* 0x001fc80000010100 */
[----:B------:R-:W-:Y:S01]  /*26c0*/  FFMA.FTZ R39, R38, R39, 1 ;  /* 0x3f80000026277423 */ /* 0x000fe20000010027 */
[----:B------:R-:W-:Y:S01]  /*26d0*/  FMUL.FTZ R38, R18, R45 ;  /* 0x0000002d12267220 */ /* 0x000fe20000410000 */
[----:B------:R-:W-:-:S03]  /*26e0*/  FMUL.FTZ R45, R42, -1.4426950216293334961 ;  /* 0xbfb8aa3b2a2d7820 */ /* 0x000fc60000410000 */
[----:B------:R-:W-:Y:S01]  /*26f0*/  FMUL.FTZ R38, R38, R39 ;  /* 0x0000002726267220 */ /* 0x000fe20000410000 */
[C---:B------:R-:W-:Y:S01]  /*2700*/  FFMA.FTZ R39, R33.reuse, R30, R36 ;  /* 0x0000001e21277223 */ /* 0x040fe20000010024 */
[----:B------:R-:W-:Y:S01]  /*2710*/  FFMA.FTZ R33, R33, R43, R0 ;  /* 0x0000002b21217223 */ /* 0x000fe20000010000 */
[----:B------:R-:W0:Y:S01]  /*2720*/  MUFU.EX2 R45, R45 ;  /* 0x0000002d002d7308 */ /* 0x000e220000000800 */
        /* <DEDUP_REMOVED lines=8> */
[----:B------:R-:W-:Y:S02]  /*27b0*/  FFMA.FTZ R32, R35, R24, R39 ;  /* 0x0000001823207223 */ /* 0x000fe40000010027 */
[----:B------:R-:W-:Y:S01]  /*27c0*/  FFMA.FTZ R30, R26, R27, R33 ;  /* 0x0000001b1a1e7223 */ /* 0x000fe20000010021 */
[----:B0-----:R-:W-:Y:S01]  /*27d0*/  FADD.FTZ R44, R45, 1 ;  /* 0x3f8000002d2c7421 */ /* 0x001fe20000010000 */
[----:B------:R-:W-:Y:S01]  /*27e0*/  FADD.FTZ R36, R27, R36 ;  /* 0x000000241b247221 */ /* 0x000fe20000010000 */
[-C--:B------:R-:W-:Y:S01]  /*27f0*/  FMUL.FTZ R27, R22, R38.reuse ;  /* 0x00000026161b7220 */ /* 0x080fe20000410000 */
[----:B------:R-:W-:Y:S01]  /*2800*/  FFMA.FTZ R24, R31, R38, R32 ;  /* 0x000000261f187223 */ /* 0x000fe20000010020 */
[----:B------:R-:W-:Y:S02]  /*2810*/  FADD.FTZ R26, R41, R38 ;  /* 0x00000026291a7221 */ /* 0x000fe40000010000 */
[----:B------:R-:W0:Y:S01]  /*2820*/  MUFU.RCP R44, R44 ;  /* 0x0000002c002c7308 */ /* 0x000e220000001000 */
[----:B------:R-:W-:Y:S01]  /*2830*/  FFMA.FTZ R35, R31, R27, R30 ;  /* 0x0000001b1f237223 */ /* 0x000fe2000001001e */
[----:B------:R-:W-:Y:S01]  /*2840*/  FADD.FTZ R36, R36, R27 ;  /* 0x0000001b24247221 */ /* 0x000fe20000010000 */
[----:B------:R-:W-:Y:S01]  /*2850*/  FADD.FTZ R27, R28, R25 ;  /* 0x000000191c1b7221 */ /* 0x000fe20000010000 */
[----:B0-----:R-:W-:-:S04]  /*2860*/  FADD.FTZ R0, -R44, 1 ;  /* 0x3f8000002c007421 */ /* 0x001fc80000010100 */
[----:B------:R-:W-:Y:S01]  /*2870*/  FFMA.FTZ R42, R42, R0, 1 ;  /* 0x3f8000002a2a7423 */ /* 0x000fe20000010000 */
[----:B------:R-:W-:-:S04]  /*2880*/  FMUL.FTZ R0, R19, R44 ;  /* 0x0000002c13007220 */ /* 0x000fc80000410000 */
[----:B------:R-:W-:-:S04]  /*2890*/  FMUL.FTZ R0, R0, R42 ;  /* 0x0000002a00007220 */ /* 0x000fc80000410000 */
[-C--:B------:R-:W-:Y:S01]  /*28a0*/  FMUL.FTZ R33, R23, R0.reuse ;  /* 0x0000000017217220 */ /* 0x080fe20000410000 */
[C---:B------:R-:W-:Y:S01]  /*28b0*/  FFMA.FTZ R25, R34.reuse, R0, R37 ;  /* 0x0000000022197223 */ /* 0x040fe20000010025 */
[----:B------:R-:W-:Y:S02]  /*28c0*/  FADD.FTZ R27, R27, R0 ;  /* 0x000000001b1b7221 */ /* 0x000fe40000010000 */
[----:B------:R-:W-:Y:S01]  /*28d0*/  FFMA.FTZ R30, R34, R33, R35 ;  /* 0x00000021221e7223 */ /* 0x000fe20000010023 */
[----:B------:R-:W-:-:S07]  /*28e0*/  FADD.FTZ R28, R33, R36 ;  /* 0x00000024211c7221 */ /* 0x000fce0000010000 */
.L_x_1315:
[----:B------:R-:W-:Y:S01]  /*28f0*/  MOV R31, R28 ;  /* 0x0000001c001f7202 */ /* 0x000fe20000000f00 */
        /* <DEDUP_REMOVED lines=34> */
.L_x_1317:
[----:B------:R-:W-:Y:S05]  /*2b20*/  BSYNC.RECONVERGENT B0 ;  /* 0x0000000000007941 */ /* 0x000fea0003800200 */
.L_x_1316:
[----:B------:R-:W-:Y:S01]  /*2b30*/  BAR.SYNC.DEFER_BLOCKING 0x0 ;  /* 0x0000000000007b1d */ /* 0x000fe20000010000 */
[----:B-1----:R-:W-:-:S05]  /*2b40*/  LEA R0, R29, R62, 0x2 ;  /* 0x0000003e1d007211 */ /* 0x002fca00078e10ff */
[----:B------:R-:W-:Y:S04]  /*2b50*/  BSSY.RECONVERGENT B0, `(.L_x_1318) ;  /* 0x000000d000007945 */ /* 0x000fe80003800200 */
[----:B------:R-:W-:Y:S05]  /*2b60*/  @P1 BRA `(.L_x_1319) ;  /* 0x00000000002c1947 */ /* 0x000fea0003800000 */
[----:B------:R-:W1:Y:S01]  /*2b70*/  S2UR UR7, SR_CgaCtaId ;  /* 0x00000000000779c3 */ /* 0x000e620000008800 */
[----:B------:R-:W-:Y:S02]  /*2b80*/  UMOV UR6, 0x400 ;  /* 0x0000040000067882 */ /* 0x000fe40000000000 */
[----:B-1----:R-:W-:-:S09]  /*2b90*/  ULEA UR6, UR7, UR6, 0x18 ;  /* 0x0000000607067291 */ /* 0x002fd2000f8ec0ff */
[----:B--2---:R-:W1:Y:S04]  /*2ba0*/  LDS.128 R28, [UR6+0x10] ;  /* 0x00001006ff1c7984 */ /* 0x004e680008000c00 */
[----:B------:R-:W0:Y:S01]  /*2bb0*/  LDS.64 R32, [UR6+0x20] ;  /* 0x00002006ff207984 */ /* 0x000e220008000a00 */
[----:B-1----:R-:W-:Y:S01]  /*2bc0*/  FADD.FTZ R35, R44, R28 ;  /* 0x0000001c2c237221 */ /* 0x002fe20000010000 */
[----:B------:R-:W-:-:S03]  /*2bd0*/  FADD.FTZ R28, R45, R29 ;  /* 0x0000001d2d1c7221 */ /* 0x000fc60000010000 */
[----:B------:R-:W-:Y:S01]  /*2be0*/  FADD.FTZ R35, R35, R30 ;  /* 0x0000001e23237221 */ /* 0x000fe20000010000 */
[----:B------:R-:W-:-:S03]  /*2bf0*/  FADD.FTZ R28, R28, R31 ;  /* 0x0000001f1c1c7221 */ /* 0x000fc60000010000 */
[----:B0--3--:R-:W-:Y:S01]  /*2c00*/  FADD.FTZ R44, R35, R32 ;  /* 0x00000020232c7221 */ /* 0x009fe20000010000 */
[----:B------:R-:W-:-:S07]  /*2c10*/  FADD.FTZ R45, R28, R33 ;  /* 0x000000211c2d7221 */ /* 0x000fce0000010000 */
.L_x_1319:
[----:B------:R-:W-:Y:S05]  /*2c20*/  BSYNC.RECONVERGENT B0 ;  /* 0x0000000000007941 */ /* 0x000fea0003800200 */
.L_x_1318:
[----:B------:R-:W-:Y:S06]  /*2c30*/  BAR.SYNC.DEFER_BLOCKING 0x0 ;  /* 0x0000000000007b1d */ /* 0x000fec0000010000 */
[----:B------:R-:W-:Y:S04]  /*2c40*/  BSSY.RECONVERGENT B0, `(.L_x_1320) ;  /* 0x000009d000007945 */ /* 0x000fe80003800200 */
[----:B------:R-:W-:Y:S05]  /*2c50*/  @P4 BRA `(.L_x_1321) ;  /* 0x00000008006c4947 */ /* 0x000fea0003800000 */
[----:B--2---:R-:W1:Y:S04]  /*2c60*/  LDS.128 R28, [R64+0x40] ;  /* 0x00004000401c7984 */ /* 0x004e680000000c00 */
        /* <DEDUP_REMOVED lines=10> */
[----:B------:R-:W1:Y:S01]  /*2d10*/  LDS.128 R28, [R64+0x140] ;  /* 0x00014000401c7984 */ /* 0x000e620000000c00 */
[----:B------:R-:W-:Y:S01]  /*2d20*/  FADD.FTZ R26, R26, R35 ;  /* 0x000000231a1a7221 */ /* 0x000fe20000010000 */
[----:B----4-:R-:W-:Y:S01]  /*2d30*/  FADD.FTZ R27, R27, R36 ;  /* 0x000000241b1b7221 */ /* 0x010fe20000010000 */
[----:B------:R-:W-:Y:S01]  /*2d40*/  FADD.FTZ R24, R24, R37 ;  /* 0x0000002518187221 */ /* 0x000fe20000010000 */
[----:B------:R-:W-:Y:S01]  /*2d50*/  FADD.FTZ R25, R25, R38 ;  /* 0x0000002619197221 */ /* 0x000fe20000010000 */
[----:B------:R-:W2:Y:S01]  /*2d60*/  LDS.128 R32, [R64+0x180] ;  /* 0x0001800040207984 */ /* 0x000ea20000000c00 */
[----:B------:R-:W-:Y:S01]  /*2d70*/  FADD.FTZ R36, R26, R39 ;  /* 0x000000271a247221 */ /* 0x000fe20000010000 */
[----:B-----5:R-:W-:Y:S01]  /*2d80*/  FADD.FTZ R37, R27, R40 ;  /* 0x000000281b257221 */ /* 0x020fe20000010000 */
        /* <DEDUP_REMOVED lines=11> */
[----:B------:R-:W-:-:S02]  /*2e40*/  FADD.FTZ R40, R36, R35 ;  /* 0x0000002324287221 */ /* 0x000fc40000010000 */
[----:B------:R-:W1:Y:S01]  /*2e50*/  LDS.128 R32, [R64+0x200] ;  /* 0x0002000040207984 */ /* 0x000e620000000c00 */
[----:B----4-:R-:W-:Y:S01]  /*2e60*/  FADD.FTZ R41, R37, R24 ;  /* 0x0000001825297221 */ /* 0x010fe20000010000 */
[----:B------:R-:W-:Y:S01]  /*2e70*/  FADD.FTZ R24, R38, R25 ;  /* 0x0000001926187221 */ /* 0x000fe20000010000 */
[----:B------:R-:W-:Y:S01]  /*2e80*/  FADD.FTZ R25, R29, R26 ;  /* 0x0000001a1d197221 */ /* 0x000fe20000010000 */
[----:B------:R-:W2:Y:S01]  /*2e90*/  LDS.128 R36, [R64+0x240] ;  /* 0x0002400040247984 */ /* 0x000ea20000000c00 */
[----:B------:R-:W-:-:S03]  /*2ea0*/  FADD.FTZ R40, R40, R27 ;  /* 0x0000001b28287221 */ /* 0x000fc60000010000 */
        /* <DEDUP_REMOVED lines=99> */
[----:B------:R-:W1:Y:S01]  /*34e0*/  LDS.128 R24, [R64+0x740] ;  /* 0x0007400040187984 */ /* 0x000e620000000c00 */
[----:B----4-:R-:W-:Y:S01]  /*34f0*/  FADD.FTZ R41, R41, R28 ;  /* 0x0000001c29297221 */ /* 0x010fe20000010000 */
[----:B------:R-:W-:Y:S01]  /*3500*/  FADD.FTZ R28, R32, R29 ;  /* 0x0000001d201c7221 */ /* 0x000fe20000010000 */
[----:B------:R-:W-:Y:S01]  /*3510*/  FADD.FTZ R29, R33, R30 ;  /* 0x0000001e211d7221 */ /* 0x000fe20000010000 */
[----:B------:R-:W-:Y:S01]  /*3520*/  LDS.128 R36, [R64+0x7c0] ;  /* 0x0007c00040247984 */ /* 0x000fe20000000c00 */
[----:B------:R-:W-:-:S03]  /*3530*/  FADD.FTZ R40, R40, R31 ;  /* 0x0000001f28287221 */ /* 0x000fc60000010000 */
        /* <DEDUP_REMOVED lines=9> */
[----:B------:R-:W-:Y:S01]  /*35d0*/  FADD.FTZ R24, R41, R36 ;  /* 0x0000002429187221 */ /* 0x000fe20000010000 */
[----:B------:R-:W-:Y:S01]  /*35e0*/  FADD.FTZ R25, R28, R37 ;  /* 0x000000251c197221 */ /* 0x000fe20000010000 */
[----:B------:R-:W-:Y:S01]  /*35f0*/  FADD.FTZ R26, R29, R38 ;  /* 0x000000261d1a7221 */ /* 0x000fe20000010000 */
[----:B------:R-:W-:-:S07]  /*3600*/  FADD.FTZ R27, R40, R39 ;  /* 0x00000027281b7221 */ /* 0x000fce0000010000 */
.L_x_1321:
[----:B------:R-:W-:Y:S05]  /*3610*/  BSYNC.RECONVERGENT B0 ;  /* 0x0000000000007941 */ /* 0x000fea0003800200 */
.L_x_1320:
[----:B------:R-:W-:Y:S04]  /*3620*/  BSSY.RECONVERGENT B0, `(.L_x_1322) ;  /* 0x000001c000007945 */ /* 0x000fe80003800200 */
[----:B------:R-:W-:Y:S05]  /*3630*/  @P4 BRA `(.L_x_1323) ;  /* 0x0000000000684947 */ /* 0x000fea0003800000 */
[----:B------:R-:W1:Y:S08]  /*3640*/  LDC.64 R28, c[0x0][0x3f8] ;  /* 0x0000fe00ff1c7b82 */ /* 0x000e700000000a00 */
        /* <DEDUP_REMOVED lines=25> */
.L_x_1323:
[----:B------:R-:W-:Y:S05]  /*37e0*/  BSYNC.RECONVERGENT B0 ;  /* 0x0000000000007941 */ /* 0x000fea0003800200 */
.L_x_1322:
[----:B------:R-:W-:-:S09]  /*37f0*/  UISETP.GE.U32.AND UP0, UPT, UR22, 0x2, UPT ;  /* 0x000000021600788c */ /* 0x000fd2000bf06070 */
[----:B------:R-:W-:Y:S05]  /*3800*/  BRA.U !UP0, `(.L_x_1324) ;  /* 0x0000000d083c7547 */ /* 0x000fea000b800000 */
[----:B------:R-:W4:Y:S01]  /*3810*/  LDCU.64 UR6, c[0x0][0x3d0] ;  /* 0x00007a00ff0677ac */ /* 0x000f220008000a00 */
[----:B------:R-:W-:Y:S01]  /*3820*/  MOV R0, UR22 ;  /* 0x0000001600007c02 */ /* 0x000fe20008000f00 */
[----:B------:R-:W-:-:S03]  /*3830*/  ULOP3.LUT UR14, UR4, 0x1, URZ, 0xc0, !UPT ;  /* 0x00000001040e7892 */ /* 0x000fc6000f8ec0ff */
[----:B------:R-:W-:Y:S01]  /*3840*/  ISETP.GE.U32.AND P2, PT, R0, 0x8, PT ;  /* 0x000000080000780c */ /* 0x000fe20003f46070 */
[----:B------:R-:W-:-:S04]  /*3850*/  UIMAD UR15, UR14, UR21, URZ ;  /* 0x000000150e0f72a4 */ /* 0x000fc8000f8e02ff */
[----:B------:R-:W-:-:S04]  /*3860*/  UIMAD UR14, UR15, UR22, URZ ;  /* 0x000000160f0e72a4 */ /* 0x000fc8000f8e02ff */
[----:B------:R-:W-:-:S04]  /*3870*/  USHF.L.U32 UR14, UR14, 0x1, URZ ;  /* 0x000000010e0e7899 */ /* 0x000fc800080006ff */
[----:B----4-:R-:W-:Y:S01]  /*3880*/  UIMAD.WIDE UR6, UR14, 0x4, UR6 ;  /* 0x000000040e0678a5 */ /* 0x010fe2000f8e0206 */
[----:B------:R-:W-:Y:S11]  /*3890*/  @P1 BRA `(.L_x_1325) ;  /* 0x00000000005c1947 */ /* 0x000ff60003800000 */
[----:B-1----:R-:W1:Y:S01]  /*38a0*/  LDC.64 R24, c[0x0][0x3c8] ;  /* 0x0000f200ff187b82 */ /* 0x002e620000000a00 */
        /* <DEDUP_REMOVED lines=10> */
[----:B-1----:R-:W-:Y:S01]  /*3950*/  IMAD.WIDE.U32 R24, R29, 0x4, R24 ;  /* 0x000000041d187825 */ /* 0x002fe200078e0018 */
[----:B------:R-:W-:Y:S01]  /*3960*/  IADD3 R29, PT, PT, -R0, 0x1, RZ ;  /* 0x00000001001d7810 */ /* 0x000fe20007ffe1ff */
[----:B------:R-:W-:Y:S06]  /*3970*/  MEMBAR.ALL.GPU ;  /* 0x0000000000007992 */ /* 0x000fec000000a000 */
[----:B------:R-:W-:-:S00]  /*3980*/  ERRBAR ;  /* 0x00000000000079ab */ /* 0x000fc00000000000 */
[----:B------:R-:W-:Y:S06]  /*3990*/  CGAERRBAR ;  /* 0x00000000000075ab */ /* 0x000fec0000000000 */
[----:B------:R4:W-:Y:S01]  /*39a0*/  REDG.E.ADD.S32.STRONG.GPU desc[UR18][R24.64], R29 ;  /* 0x0000001d1800798e */ /* 0x0009e2000c12e312 */
[----:B------:R-:W-:Y:S05]  /*39b0*/  @!P0 BRA `(.L_x_1325) ;  /* 0x0000000000148947 */ /* 0x000fea0003800000 */
.L_x_1326:
[----:B------:R-:W2:Y:S04]  /*39c0*/  LDG.E.STRONG.GPU R0, desc[UR18][R24.64] ;  /* 0x0000001218007981 */ /* 0x000ea8000c1ef900 */
[----:B--2---:R-:W-:Y:S01]  /*39d0*/  CCTL.IVALL ;  /* 0x00000000ff00798f */ /* 0x004fe20002000000 */
[----:B------:R-:W-:Y:S05]  /*39e0*/  YIELD ;  /* 0x0000000000007946 */ /* 0x000fea0003800000 */
[----:B------:R-:W-:-:S13]  /*39f0*/  ISETP.NE.AND P0, PT, R0, R31, PT ;  /* 0x0000001f0000720c */ /* 0x000fda0003f05270 */
[----:B------:R-:W-:Y:S05]  /*3a00*/  @P0 BRA `(.L_x_1326) ;  /* 0xfffffffc00ec0947 */ /* 0x000fea000383ffff */
.L_x_1325:
        /* <DEDUP_REMOVED lines=14> */
.L_x_1328:
[----:B-1--4-:R-:W-:Y:S02]  /*3af0*/  IADD3 R24, PT, PT, R0, 0x1, RZ ;  /* 0x0000000100187810 */ /* 0x012fe40007ffe0ff */
        /* <DEDUP_REMOVED lines=23> */
[----:B------:R-:W-:Y:S02]  /*3c70*/  MOV R30, UR34 ;  /* 0x00000022001e7c02 */ /* 0x000fe40008000f00 */
        /* <DEDUP_REMOVED lines=59> */
.L_x_1327:
[----:B------:R-:W-:-:S09]  /*4030*/  UISETP.NE.AND UP0, UPT, UR25, URZ, UPT ;  /* 0x000000ff1900728c */ /* 0x000fd2000bf05270 */
[----:B------:R-:W-:Y:S05]  /*4040*/  BRA.U !UP0, `(.L_x_1324) ;  /* 0x00000005082c7547 */ /* 0x000fea000b800000 */
[----:B------:R-:W-:Y:S02]  /*4050*/  UIADD3 UR14, UPT, UPT, UR25, -0x1, URZ ;  /* 0xffffffff190e7890 */ /* 0x000fe4000fffe0ff */
[----:B------:R-:W-:Y:S02]  /*4060*/  ULOP3.LUT UP1, UR15, UR22, 0x3, URZ, 0xc0, !UPT ;  /* 0x00000003160f7892 */ /* 0x000fe4000f82c0ff */
[----:B------:R-:W-:-:S09]  /*4070*/  UISETP.GE.U32.AND UP0, UPT, UR14, 0x3, UPT ;  /* 0x000000030e00788c */ /* 0x000fd2000bf06070 */
[----:B------:R-:W-:Y:S05]  /*4080*/  BRA.U !UP0, `(.L_x_1329) ;  /* 0x0000000108907547 */ /* 0x000fea000b800000 */
[C---:B-1--4-:R-:W-:Y:S02]  /*4090*/  IADD3 R26, PT, PT, R0.reuse, 0x1, RZ ;  /* 0x00000001001a7810 */ /* 0x052fe40007ffe0ff */
[----:B------:R-:W-:Y:S02]  /*40a0*/  ISETP.EQ.OR P0, PT, R0, UR20, P1 ;  /* 0x0000001400007c0c */ /* 0x000fe40008f02670 */
[----:B------:R-:W-:Y:S02]  /*40b0*/  ISETP.EQ.OR P2, PT, R26, UR20, P1 ;  /* 0x000000141a007c0c */ /* 0x000fe40008f42670 */
[C---:B------:R-:W-:Y:S02]  /*40c0*/  IADD3 R30, PT, PT, R0.reuse, 0x3, RZ ;  /* 0x00000003001e7810 */ /* 0x040fe40007ffe0ff */
        /* <DEDUP_REMOVED lines=10> */
[----:B--2---:R-:W-:Y:S01]  /*4170*/  MOV R31, UR21 ;  /* 0x00000015001f7c02 */ /* 0x004fe20008000f00 */
        /* <DEDUP_REMOVED lines=21> */
.L_x_1329:
[----:B------:R-:W-:Y:S05]  /*42d0*/  BRA.U !UP1, `(.L_x_1324) ;  /* 0x0000000109887547 */ /* 0x000fea000b800000 */
[----:B------:R-:W-:Y:S02]  /*42e0*/  UISETP.NE.AND UP0, UPT, UR15, 0x1, UPT ;  /* 0x000000010f00788c */ /* 0x000fe4000bf05270 */
[----:B------:R-:W-:-:S06]  /*42f0*/  ULOP3.LUT UR14, UR22, 0x1, URZ, 0xc0, !UPT ;  /* 0x00000001160e7892 */ /* 0x000fcc000f8ec0ff */
[----:B-1----:R-:W-:Y:S01]  /*4300*/  MOV R28, UR14 ;  /* 0x0000000e001c7c02 */ /* 0x002fe20008000f00 */
[----:B------:R-:W-:Y:S06]  /*4310*/  BRA.U !UP0, `(.L_x_1330) ;  /* 0x0000000108487547 */ /* 0x000fec000b800000 */
[C---:B------:R-:W-:Y:S02]  /*4320*/  ISETP.EQ.OR P2, PT, R0.reuse, UR20, P1 ;  /* 0x0000001400007c0c */ /* 0x040fe40008f42670 */
[----:B----4-:R-:W-:Y:S02]  /*4330*/  IADD3 R24, PT, PT, R0, 0x1, RZ ;  /* 0x0000000100187810 */ /* 0x010fe40007ffe0ff */
[----:B------:R-:W-:Y:S02]  /*4340*/  MOV R25, UR21 ;  /* 0x0000001500197c02 */ /* 0x000fe40008000f00 */
[----:B------:R-:W-:Y:S02]  /*4350*/  ISETP.EQ.OR P0, PT, R24, UR20, P1 ;  /* 0x0000001418007c0c */ /* 0x000fe40008f02670 */
[----:B------:R-:W-:Y:S02]  /*4360*/  MOV R29, UR21 ;  /* 0x00000015001d7c02 */ /* 0x000fe40008000f00 */
[----:B------:R-:W-:-:S03]  /*4370*/  MOV R27, 0x8 ;  /* 0x00000008001b7802 */ /* 0x000fc60000000f00 */
[----:B------:R-:W-:Y:S02]  /*4380*/  @!P2 IMAD R26, R0, R25, UR5 ;  /* 0x00000005001aae24 */ /* 0x000fe4000f8e0219 */
[----:B------:R-:W-:Y:S02]  /*4390*/  HFMA2 R25, -RZ, RZ, 0, 4.76837158203125e-07 ;  /* 0x00000008ff197431 */ /* 0x000fe400000001ff */
[----:B------:R-:W-:-:S04]  /*43a0*/  @!P2 IMAD.WIDE.U32 R26, R26, R27, UR6 ;  /* 0x000000061a1aae25 */ /* 0x000fc8000f8e001b */
[----:B------:R-:W-:Y:S02]  /*43b0*/  @!P0 IMAD R24, R24, R29, UR5 ;  /* 0x0000000518188e24 */ /* 0x000fe4000f8e021d */
[----:B------:R-:W0:Y:S02]  /*43c0*/  @!P2 LDG.E.64 R26, desc[UR18][R26.64] ;  /* 0x000000121a1aa981 */ /* 0x000e24000c1e1b00 */
[----:B------:R-:W-:-:S06]  /*43d0*/  @!P0 IMAD.WIDE.U32 R24, R24, R25, UR6 ;  /* 0x0000000618188e25 */ /* 0x000fcc000f8e0019 */
[----:B------:R-:W4:Y:S01]  /*43e0*/  @!P0 LDG.E.64 R24, desc[UR18][R24.64] ;  /* 0x0000001218188981 */ /* 0x000f22000c1e1b00 */
[----:B------:R-:W-:Y:S01]  /*43f0*/  IADD3 R0, PT, PT, R0, 0x2, RZ ;  /* 0x0000000200007810 */ /* 0x000fe20007ffe0ff */
[----:B0--3--:R-:W-:Y:S01]  /*4400*/  @!P2 FADD.FTZ R44, R44, R26 ;  /* 0x0000001a2c2ca221 */ /* 0x009fe20000010000 */
[----:B------:R-:W-:-:S03]  /*4410*/  @!P2 FADD.FTZ R45, R45, R27 ;  /* 0x0000001b2d2da221 */ /* 0x000fc60000010000 */
[----:B----4-:R-:W-:Y:S01]  /*4420*/  @!P0 FADD.FTZ R44, R44, R24 ;  /* 0x000000182c2c8221 */ /* 0x010fe20000010000 */
[----:B------:R-:W-:-:S07]  /*4430*/  @!P0 FADD.FTZ R45, R45, R25 ;  /* 0x000000192d2d8221 */ /* 0x000fce0000010000 */
.L_x_1330:
        /* <DEDUP_REMOVED lines=11> */
.L_x_1331:
[----:B------:R-:W-:Y:S05]  /*44f0*/  BSYNC.RECONVERGENT B0 ;  /* 0x0000000000007941 */ /* 0x000fea0003800200 */
.L_x_1324:
[----:B------:R-:W5:Y:S01]  /*4500*/  S2UR UR7, SR_CgaCtaId ;  /* 0x00000000000779c3 */ /* 0x000f620000008800 */
[----:B------:R-:W-:Y:S01]  /*4510*/  UMOV UR6, 0x400 ;  /* 0x0000040000067882 */ /* 0x000fe20000000000 */
[----:B------:R-:W0:Y:S01]  /*4520*/  LDCU.64 UR14, c[0x0][0x400] ;  /* 0x00008000ff0e77ac */ /* 0x000e220008000a00 */
[----:B-1--4-:R-:W-:Y:S01]  /*4530*/  IADD3 R24, PT, PT, R65, 0x20, RZ ;  /* 0x0000002041187810 */ /* 0x012fe20007ffe0ff */
[----:B------:R-:W-:Y:S01]  /*4540*/  FADD.FTZ R58, R58, -UR27 ;  /* 0x8000001b3a3a7e21 */ /* 0x000fe20008010000 */
[----:B------:R-:W-:Y:S02]  /*4550*/  FADD.FTZ R59, R59, -UR27 ;  /* 0x8000001b3b3b7e21 */ /* 0x000fe40008010000 */
[----:B------:R-:W-:Y:S02]  /*4560*/  SHF.R.S32.HI R26, RZ, 0x1f, R24 ;  /* 0x0000001fff1a7819 */ /* 0x000fe40000011418 */
[----:B------:R-:W-:Y:S01]  /*4570*/  FMUL.FTZ R38, R59, UR28 ;  /* 0x0000001c3b267c20 */ /* 0x000fe20008410000 */
[----:B0-----:R-:W-:Y:S01]  /*4580*/  ISETP.GE.U32.AND P0, PT, R65, UR14, PT ;  /* 0x0000000e41007c0c */ /* 0x001fe2000bf06070 */
[----:B-----5:R-:W-:-:S03]  /*4590*/  ULEA UR6, UR7, UR6, 0x18 ;  /* 0x0000000607067291 */ /* 0x020fc6000f8ec0ff */
[----:B------:R-:W-:-:S06]  /*45a0*/  ISETP.GE.AND.EX P0, PT, R61, UR15, PT, P0 ;  /* 0x0000000f3d007c0c */ /* 0x000fcc000bf06300 */
[----:B------:R-:W-:Y:S01]  /*45b0*/  @!P1 STS.64 [UR6+0x30], R44 ;  /* 0x0000302cff009988 */ /* 0x000fe20008000a06 */
[----:B------:R-:W-:Y:S01]  /*45c0*/  BAR.SYNC.DEFER_BLOCKING 0x0 ;  /* 0x0000000000007b1d */ /* 0x000fe20000010000 */
[----:B------:R-:W-:-:S04]  /*45d0*/  ISETP.GE.U32.AND P1, PT, R24, UR14, PT ;  /* 0x0000000e18007c0c */ /* 0x000fc8000bf26070 */
[----:B------:R-:W-:Y:S01]  /*45e0*/  ISETP.GE.AND.EX P1, PT, R26, UR15, PT, P1 ;  /* 0x0000000f1a007c0c */ /* 0x000fe2000bf26310 */
[----:B------:R-:W0:Y:S01]  /*45f0*/  LDS.64 R28, [UR6+0x30] ;  /* 0x00003006ff1c7984 */ /* 0x000e220008000a00 */
[----:B------:R-:W0:Y:S02]  /*4600*/  LDCU UR6, c[0x0][0x42c] ;  /* 0x00008580ff0677ac */ /* 0x000e240008000800 */
[----:B0-----:R-:W-:Y:S01]  /*4610*/  FMUL.FTZ R0, R29, UR6 ;  /* 0x000000061d007c20 */ /* 0x001fe20008410000 */
[----:B------:R-:W-:Y:S01]  /*4620*/  FMUL.FTZ R25, R28, UR6 ;  /* 0x000000061c197c20 */ /* 0x000fe20008410000 */
[----:B------:R-:W-:-:S04]  /*4630*/  FMUL.FTZ R29, R58, UR28 ;  /* 0x0000001c3a1d7c20 */ /* 0x000fc80008410000 */
[----:B------:R-:W-:Y:S01]  /*4640*/  FFMA.FTZ R27, R25, R29, R0 ;  /* 0x0000001d191b7223 */ /* 0x000fe20000010000 */
[----:B------:R-:W-:Y:S06]  /*4650*/  @!P5 BRA `(.L_x_1332) ;  /* 0x000000000048d947 */ /* 0x000fec0003800000 */
[----:B------:R-:W-:Y:S01]  /*4660*/  FFMA.FTZ R28, R22, R29, R20 ;  /* 0x0000001d161c7223 */ /* 0x000fe20000010014 */
[----:B------:R-:W-:-:S03]  /*4670*/  FFMA.FTZ R29, R23, R38, R21 ;  /* 0x00000026171d7223 */ /* 0x000fc60000010015 */
[----:B------:R-:W-:Y:S01]  /*4680*/  FMUL.FTZ R30, R28, -1.4426950216293334961 ;  /* 0xbfb8aa3b1c1e7820 */ /* 0x000fe20000410000 */
[----:B------:R-:W-:-:S05]  /*4690*/  FMUL.FTZ R32, R29, -1.4426950216293334961 ;  /* 0xbfb8aa3b1d207820 */ /* 0x000fca0000410000 */
        /* <DEDUP_REMOVED lines=14> */
.L_x_1332:
        /* <DEDUP_REMOVED lines=16> */
[----:B--2---:R-:W-:Y:S01]  /*4880*/  IMAD R31, R65, UR17, R30 ;  /* 0x00000011411f7c24 */ /* 0x004fe2000f8e021e */
[----:B-1----:R-:W-:-:S04]  /*4890*/  LEA R30, P0, R28, UR6, 0x2 ;  /* 0x000000061c1e7c11 */ /* 0x002fc8000f8010ff */
[----:B------:R-:W-:-:S04]  /*48a0*/  IADD3 R31, PT, PT, R29, R31, RZ ;  /* 0x0000001f1d1f7210 */ /* 0x000fc80007ffe0ff */
[----:B------:R-:W-:-:S05]  /*48b0*/  LEA.HI.X R31, R28, UR7, R31, 0x2, P0 ;  /* 0x000000071c1f7c11 */ /* 0x000fca00080f141f */
[----:B------:R0:W-:Y:S02]  /*48c0*/  STG.E.64 desc[UR18][R30.64], R32 ;  /* 0x000000201e007986 */ /* 0x0001e4000c101b12 */
.L_x_1334:
[----:B------:R-:W-:Y:S05]  /*48d0*/  BSYNC.RECONVERGENT B0 ;  /* 0x0000000000007941 */ /* 0x000fea0003800200 */
.L_x_1333:
[----:B------:R-:W-:Y:S01]  /*48e0*/  FFMA.FTZ R37, R25, R35, R0 ;  /* 0x0000002319257223 */ /* 0x000fe20000010000 */
[----:B------:R-:W-:Y:S01]  /*48f0*/  FMUL.FTZ R38, R55, UR28 ;  /* 0x0000001c37267c20 */ /* 0x000fe20008410000 */
        /* <DEDUP_REMOVED lines=19> */
.L_x_1335:
[----:B------:R-:W-:Y:S01]  /*4a30*/  FFMA.FTZ R28, R25, R38, R0 ;  /* 0x00000026191c7223 */ /* 0x000fe20000010000 */
[----:B------:R-:W-:Y:S01]  /*4a40*/  BSSY.RECONVERGENT B0, `(.L_x_1336) ;  /* 0x0000013000007945 */ /* 0x000fe20003800200 */
[----:B------:R-:W-:Y:S01]  /*4a50*/  FFMA.FTZ R37, R22, R52, -R37 ;  /* 0x0000003416257223 */ /* 0x000fe20000010825 */
[----:B------:R-:W-:Y:S01]  /*4a60*/  FADD.FTZ R50, R50, -UR27 ;  /* 0x8000001b32327e21 */ /* 0x000fe20008010000 */
[----:B------:R-:W-:Y:S01]  /*4a70*/  FADD.FTZ R51, R51, -UR27 ;  /* 0x8000001b33337e21 */ /* 0x000fe20008010000 */
[----:B0-2---:R-:W-:Y:S01]  /*4a80*/  FFMA.FTZ R31, R23, R53, -R28 ;  /* 0x00000035171f7223 */ /* 0x005fe2000001081c */
[----:B------:R-:W-:Y:S06]  /*4a90*/  @P1 BRA `(.L_x_1337) ;  /* 0x0000000000341947 */ /* 0x000fec0003800000 */
[----:B------:R-:W0:Y:S01]  /*4aa0*/  LDCU.64 UR6, c[0x0][0x3f8] ;  /* 0x00007f00ff0677ac */ /* 0x000e220008000a00 */
[----:B------:R-:W-:Y:S01]  /*4ab0*/  MOV R27, R67 ;  /* 0x00000043001b7202 */ /* 0x000fe20000000f00 */
[----:B------:R-:W-:Y:S01]  /*4ac0*/  FMUL.FTZ R30, R37, UR28 ;  /* 0x0000001c251e7c20 */ /* 0x000fe20008410000 */
[----:B------:R-:W-:Y:S01]  /*4ad0*/  FMUL.FTZ R31, R31, UR28 ;  /* 0x0000001c1f1f7c20 */ /* 0x000fe20008410000 */
[----:B------:R-:W1:Y:S01]  /*4ae0*/  LDCU.64 UR16, c[0x0][0x380] ;  /* 0x00007000ff1077ac */ /* 0x000e620008000a00 */
[----:B0-----:R-:W-:Y:S01]  /*4af0*/  IMAD R33, R26, UR6, RZ ;  /* 0x000000061a217c24 */ /* 0x001fe2000f8e02ff */
[----:B------:R-:W-:-:S03]  /*4b00*/  MOV R26, R68 ;  /* 0x00000044001a7202 */ /* 0x000fc60000000f00 */
[C---:B------:R-:W-:Y:S02]  /*4b10*/  IMAD R33, R24.reuse, UR7, R33 ;  /* 0x0000000718217c24 */ /* 0x040fe4000f8e0221 */
[----:B------:R-:W-:-:S03]  /*4b20*/  IMAD.WIDE.U32 R28, R24, UR6, R26 ;  /* 0x00000006181c7c25 */ /* 0x000fc6000f8e001a */
[----:B-1----:R-:W-:Y:S02]  /*4b30*/  LEA R26, P0, R28, UR16, 0x2 ;  /* 0x000000101c1a7c11 */ /* 0x002fe4000f8010ff */
[----:B------:R-:W-:-:S04]  /*4b40*/  IADD3 R33, PT, PT, R29, R33, RZ ;  /* 0x000000211d217210 */ /* 0x000fc80007ffe0ff */
[----:B------:R-:W-:-:S05]  /*4b50*/  LEA.HI.X R27, R28, UR17, R33, 0x2, P0 ;  /* 0x000000111c1b7c11 */ /* 0x000fca00080f1421 */
[----:B------:R0:W-:Y:S02]  /*4b60*/  STG.E.64 desc[UR18][R26.64], R30 ;  /* 0x0000001e1a007986 */ /* 0x0001e4000c101b12 */
.L_x_1337:
[----:B------:R-:W-:Y:S05]  /*4b70*/  BSYNC.RECONVERGENT B0 ;  /* 0x0000000000007941 */ /* 0x000fea0003800200 */
.L_x_1336:
[----:B------:R-:W-:Y:S01]  /*4b80*/  FADD.FTZ R46, R46, -UR27 ;  /* 0x8000001b2e2e7e21 */ /* 0x000fe20008010000 */
[----:B------:R-:W-:Y:S01]  /*4b90*/  FADD.FTZ R47, R47, -UR27 ;  /* 0x8000001b2f2f7e21 */ /* 0x000fe20008010000 */
[----:B------:R-:W-:Y:S01]  /*4ba0*/  FMUL.FTZ R37, R50, UR28 ;  /* 0x0000001c32257c20 */ /* 0x000fe20008410000 */
        /* <DEDUP_REMOVED lines=20> */
.L_x_1338:
[----:B------:R-:W-:Y:S04]  /*4cf0*/  BSSY.RECONVERGENT B0, `(.L_x_1339) ;  /* 0x0000015000007945 */ /* 0x000fe80003800200 */
[----:B------:R-:W-:Y:S05]  /*4d00*/  @P3 BRA `(.L_x_1340) ;  /* 0x00000000004c3947 */ /* 0x000fea0003800000 */
[----:B------:R-:W1:Y:S01]  /*4d10*/  LDCU.64 UR6, c[0x0][0x3f8] ;  /* 0x00007f00ff0677ac */ /* 0x000e620008000a00 */
[----:B0-----:R-:W-:Y:S01]  /*4d20*/  IADD3 R31, PT, PT, R65, 0x40, RZ ;  /* 0x00000040411f7810 */ /* 0x001fe20007ffe0ff */
[----:B------:R-:W-:Y:S01]  /*4d30*/  FFMA.FTZ R29, R25, R37, R0 ;  /* 0x00000025191d7223 */ /* 0x000fe20000010000 */
[----:B------:R-:W-:Y:S01]  /*4d40*/  MOV R26, R68 ;  /* 0x00000044001a7202 */ /* 0x000fe20000000f00 */
[----:B------:R-:W0:Y:S01]  /*4d50*/  LDCU.64 UR16, c[0x0][0x380] ;  /* 0x00007000ff1077ac */ /* 0x000e220008000a00 */
[----:B------:R-:W-:Y:S01]  /*4d60*/  SHF.R.S32.HI R24, RZ, 0x1f, R31 ;  /* 0x0000001fff187819 */ /* 0x000fe2000001141f */
[----:B------:R-:W-:Y:S01]  /*4d70*/  FFMA.FTZ R29, R22, R48, -R29 ;  /* 0x00000030161d7223 */ /* 0x000fe2000001081d */
[----:B------:R-:W-:-:S03]  /*4d80*/  MOV R27, R67 ;  /* 0x00000043001b7202 */ /* 0x000fc60000000f00 */
[----:B------:R-:W-:Y:S01]  /*4d90*/  FMUL.FTZ R30, R29, UR28 ;  /* 0x0000001c1d1e7c20 */ /* 0x000fe20008410000 */
[----:B-1----:R-:W-:Y:S02]  /*4da0*/  IMAD R24, R24, UR6, RZ ;  /* 0x0000000618187c24 */ /* 0x002fe4000f8e02ff */
[----:B------:R-:W-:-:S04]  /*4db0*/  IMAD.WIDE.U32 R26, R31, UR6, R26 ;  /* 0x000000061f1a7c25 */ /* 0x000fc8000f8e001a */
[----:B------:R-:W-:Y:S02]  /*4dc0*/  IMAD R31, R31, UR7, R24 ;  /* 0x000000071f1f7c24 */ /* 0x000fe4000f8e0218 */
[----:B------:R-:W-:Y:S01]  /*4dd0*/  FFMA.FTZ R24, R25, R34, R0 ;  /* 0x0000002219187223 */ /* 0x000fe20000010000 */
[----:B0-----:R-:W-:Y:S02]  /*4de0*/  LEA R28, P0, R26, UR16, 0x2 ;  /* 0x000000101a1c7c11 */ /* 0x001fe4000f8010ff */
[----:B------:R-:W-:Y:S01]  /*4df0*/  IADD3 R31, PT, PT, R27, R31, RZ ;  /* 0x0000001f1b1f7210 */ /* 0x000fe20007ffe0ff */
[----:B------:R-:W-:-:S03]  /*4e00*/  FFMA.FTZ R24, R23, R49, -R24 ;  /* 0x0000003117187223 */ /* 0x000fc60000010818 */
[----:B------:R-:W-:Y:S01]  /*4e10*/  LEA.HI.X R29, R26, UR17, R31, 0x2, P0 ;  /* 0x000000111a1d7c11 */ /* 0x000fe200080f141f */
[----:B------:R-:W-:-:S05]  /*4e20*/  FMUL.FTZ R31, R24, UR28 ;  /* 0x0000001c181f7c20 */ /* 0x000fca0008410000 */
[----:B------:R1:W-:Y:S02]  /*4e30*/  STG.E.64 desc[UR18][R28.64], R30 ;  /* 0x0000001e1c007986 */ /* 0x0003e4000c101b12 */
.L_x_1340:
[----:B------:R-:W-:Y:S05]  /*4e40*/  BSYNC.RECONVERGENT B0 ;  /* 0x0000000000007941 */ /* 0x000fea0003800200 */
.L_x_1339:
[----:B------:R-:W-:Y:S01]  /*4e50*/  UISETP.NE.AND UP0, UPT, UR23, URZ, UPT ;  /* 0x000000ff1700728c */ /* 0x000fe2000bf05270 */
[----:B------:R-:W-:Y:S01]  /*4e60*/  FADD.FTZ R39, R4, -UR27 ;  /* 0x8000001b04277e21 */ /* 0x000fe20008010000 */
[----:B------:R-:W-:Y:S01]  /*4e70*/  FADD.FTZ R38, R5, -UR27 ;  /* 0x8000001b05267e21 */ /* 0x000fe20008010000 */
[----:B------:R-:W-:Y:S01]  /*4e80*/  FADD.FTZ R33, R8, -UR27 ;  /* 0x8000001b08217e21 */ /* 0x000fe20008010000 */
[----:B------:R-:W-:Y:S01]  /*4e90*/  FADD.FTZ R32, R9, -UR27 ;  /* 0x8000001b09207e21 */ /* 0x000fe20008010000 */
[----:B------:R-:W-:Y:S01]  /*4ea0*/  FADD.FTZ R4, R12, -UR27 ;  /* 0x8000001b0c047e21 */ /* 0x000fe20008010000 */
[----:B------:R-:W-:Y:S01]  /*4eb0*/  FADD.FTZ R24, R13, -UR27 ;  /* 0x8000001b0d187e21 */ /* 0x000fe20008010000 */
[----:B0-----:R-:W-:Y:S01]  /*4ec0*/  FADD.FTZ R27, R16, -UR27 ;  /* 0x8000001b101b7e21 */ /* 0x001fe20008010000 */
[----:B------:R-:W-:Y:S01]  /*4ed0*/  FADD.FTZ R26, R17, -UR27 ;  /* 0x8000001b111a7e21 */ /* 0x000fe20008010000 */
[C---:B------:R-:W-:Y:S01]  /*4ee0*/  IADD3 R5, PT, PT, R65.reuse, 0x60, RZ ;  /* 0x0000006041057810 */ /* 0x040fe20007ffe0ff */
[----:B------:R-:W-:Y:S01]  /*4ef0*/  FMUL.FTZ R43, R46, UR28 ;  /* 0x0000001c2e2b7c20 */ /* 0x000fe20008410000 */
[----:B------:R-:W-:Y:S01]  /*4f00*/  IADD3 R37, PT, PT, R65, 0x80, RZ ;  /* 0x0000008041257810 */ /* 0x000fe20007ffe0ff */
[----:B------:R-:W-:Y:S01]  /*4f10*/  FMUL.FTZ R47, R47, UR28 ;  /* 0x0000001c2f2f7c20 */ /* 0x000fe20008410000 */
[----:B------:R-:W-:Y:S01]  /*4f20*/  IADD3 R12, PT, PT, R65, 0xa0, RZ ;  /* 0x000000a0410c7810 */ /* 0x000fe20007ffe0ff */
        /* <DEDUP_REMOVED lines=8> */
[----:B------:R-:W-:Y:S01]  /*4fb0*/  IADD3 R16, PT, PT, R65, 0xe0, RZ ;  /* 0x000000e041107810 */ /* 0x000fe20007ffe0ff */
[----:B------:R-:W-:Y:S01]  /*4fc0*/  FMUL.FTZ R26, R26, UR28 ;  /* 0x0000001c1a1a7c20 */ /* 0x000fe20008410000 */
        /* <DEDUP_REMOVED lines=8> */
[----:B------:R-:W-:Y:S01]  /*5050*/  SHF.R.S32.HI R8, RZ, 0x1f, R5 ;  /* 0x0000001fff087819 */ /* 0x000fe20000011405 */
[C-C-:B------:R-:W-:Y:S01]  /*5060*/  FFMA.FTZ R35, R25.reuse, R33, R0.reuse ;  /* 0x0000002119237223 */ /* 0x140fe20000010000 */
[----:B------:R-:W-:Y:S01]  /*5070*/  SHF.R.S32.HI R40, RZ, 0x1f, R37 ;  /* 0x0000001fff287819 */ /* 0x000fe20000011425 */
[C---:B------:R-:W-:Y:S01]  /*5080*/  FFMA.FTZ R36, R25.reuse, R32, R0 ;  /* 0x0000002019247223 */ /* 0x040fe20000010000 */
[----:B------:R-:W-:Y:S01]  /*5090*/  SHF.R.S32.HI R34, RZ, 0x1f, R12 ;  /* 0x0000001fff227819 */ /* 0x000fe2000001140c */
[C-C-:B-1----:R-:W-:Y:S01]  /*50a0*/  FFMA.FTZ R29, R25.reuse, R17, R0.reuse ;  /* 0x00000011191d7223 */ /* 0x142fe20000010000 */
[----:B------:R-:W-:Y:S01]  /*50b0*/  SHF.R.S32.HI R28, RZ, 0x1f, R13 ;  /* 0x0000001fff1c7819 */ /* 0x000fe2000001140d */
[C-C-:B------:R-:W-:Y:S01]  /*50c0*/  FFMA.FTZ R30, R25.reuse, R24, R0.reuse ;  /* 0x00000018191e7223 */ /* 0x140fe20000010000 */
[C-C-:B------:R-:W-:Y:S01]  /*50d0*/  FFMA.FTZ R31, R25.reuse, R27, R0.reuse ;  /* 0x0000001b191f7223 */ /* 0x140fe20000010000 */
[----:B------:R-:W-:Y:S01]  /*50e0*/  ISETP.GE.U32.AND P0, PT, R16, UR14, PT ;  /* 0x0000000e10007c0c */ /* 0x000fe2000bf06070 */
[----:B------:R-:W-:Y:S01]  /*50f0*/  FFMA.FTZ R0, R25, R26, R0 ;  /* 0x0000001a19007223 */ /* 0x000fe20000010000 */
[----:B------:R-:W-:-:S02]  /*5100*/  ISETP.GE.AND.EX P1, PT, R8, UR15, PT, P1 ;  /* 0x0000000f08007c0c */ /* 0x000fc4000bf26310 */
[----:B------:R-:W-:Y:S02]  /*5110*/  ISETP.GE.AND.EX P3, PT, R40, UR15, PT, P3 ;  /* 0x0000000f28007c0c */ /* 0x000fe4000bf66330 */
[----:B------:R-:W-:Y:S02]  /*5120*/  ISETP.GE.AND.EX P4, PT, R34, UR15, PT, P4 ;  /* 0x0000000f22007c0c */ /* 0x000fe4000bf86340 */
[----:B------:R-:W-:Y:S01]  /*5130*/  ISETP.GE.AND.EX P2, PT, R28, UR15, PT, P2 ;  /* 0x0000000f1c007c0c */ /* 0x000fe2000bf46320 */
[----:B------:R-:W-:-:S12]  /*5140*/  BRA.U !UP0, `(.L_x_1341) ;  /* 0x0000000108487547 */ /* 0x000fd8000b800000 */
        /* <DEDUP_REMOVED lines=18> */
.L_x_1341:
[----:B------:R-:W-:Y:S01]  /*5270*/  BSSY.RECONVERGENT B0, `(.L_x_1342) ;  /* 0x0000011000007945 */ /* 0x000fe20003800200 */
[----:B------:R-:W-:Y:S01]  /*5280*/  FFMA.FTZ R9, R22, R2, -R9 ;  /* 0x0000000216097223 */ /* 0x000fe20000010809 */
        /* <DEDUP_REMOVED lines=8> */
[----:B------:R-:W-:Y:S01]  /*5310*/  IMAD R5, R5, UR7, R8 ;  /* 0x0000000705057c24 */ /* 0x000fe2000f8e0208 */
[----:B-1----:R-:W-:Y:S01]  /*5320*/  LEA R4, P1, R2, UR16, 0x2 ;  /* 0x0000001002047c11 */ /* 0x002fe2000f8210ff */
[----:B------:R-:W-:Y:S01]  /*5330*/  FMUL.FTZ R8, R9, UR28 ;  /* 0x0000001c09087c20 */ /* 0x000fe20008410000 */
[----:B------:R-:W-:Y:S02]  /*5340*/  FMUL.FTZ R9, R25, UR28 ;  /* 0x0000001c19097c20 */ /* 0x000fe40008410000 */
[----:B------:R-:W-:-:S04]  /*5350*/  IADD3 R5, PT, PT, R3, R5, RZ ;  /* 0x0000000503057210 */ /* 0x000fc80007ffe0ff */
[----:B------:R-:W-:-:S05]  /*5360*/  LEA.HI.X R5, R2, UR17, R5, 0x2, P1 ;  /* 0x0000001102057c11 */ /* 0x000fca00088f1405 */
[----:B------:R0:W-:Y:S02]  /*5370*/  STG.E.64 desc[UR18][R4.64], R8 ;  /* 0x0000000804007986 */ /* 0x0001e4000c101b12 */
.L_x_1343:
[----:B------:R-:W-:Y:S05]  /*5380*/  BSYNC.RECONVERGENT B0 ;  /* 0x0000000000007941 */ /* 0x000fea0003800200 */
.L_x_1342:
[----:B------:R-:W-:Y:S05]  /*5390*/  BRA.U !UP0, `(.L_x_1344) ;  /* 0x0000000108487547 */ /* 0x000fea000b800000 */
[----:B------:R-:W-:Y:S01]  /*53a0*/  FFMA.FTZ R39, R22, R39, R20 ;  /* 0x0000002716277223 */ /* 0x000fe20000010014 */
[----:B------:R-:W-:-:S03]  /*53b0*/  FFMA.FTZ R38, R23, R38, R21 ;  /* 0x0000002617267223 */ /* 0x000fc60000010015 */
[----:B------:R-:W-:Y:S01]  /*53c0*/  FMUL.FTZ R2, R39, -1.4426950216293334961 ;  /* 0xbfb8aa3b27027820 */ /* 0x000fe20000410000 */
[----:B0-----:R-:W-:-:S05]  /*53d0*/  FMUL.FTZ R4, R38, -1.4426950216293334961 ;  /* 0xbfb8aa3b26047820 */ /* 0x001fca0000410000 */
[----:B------:R-:W0:Y:S08]  /*53e0*/  MUFU.EX2 R2, R2 ;  /* 0x0000000200027308 */ /* 0x000e300000000800 */
[----:B------:R-:W1:Y:S01]  /*53f0*/  MUFU.EX2 R4, R4 ;  /* 0x0000000400047308 */ /* 0x000e620000000800 */
[----:B0-----:R-:W-:-:S07]  /*5400*/  FADD.FTZ R3, R2, 1 ;  /* 0x3f80000002037421 */ /* 0x001fce0000010000 */
[----:B------:R-:W3:Y:S01]  /*5410*/  MUFU.RCP R3, R3 ;  /* 0x0000000300037308 */ /* 0x000ee20000001000 */
[----:B-1----:R-:W-:-:S07]  /*5420*/  FADD.FTZ R5, R4, 1 ;  /* 0x3f80000004057421 */ /* 0x002fce0000010000 */
[----:B------:R-:W0:Y:S01]  /*5430*/  MUFU.RCP R8, R5 ;  /* 0x0000000500087308 */ /* 0x000e220000001000 */
[----:B---3--:R-:W-:Y:S01]  /*5440*/  FADD.FTZ R44, -R3, 1 ;  /* 0x3f800000032c7421 */ /* 0x008fe20000010100 */
[----:B------:R-:W-:-:S03]  /*5450*/  FMUL.FTZ R6, R6, R3 ;  /* 0x0000000306067220 */ /* 0x000fc60000410000 */
[----:B------:R-:W-:Y:S01]  /*5460*/  FFMA.FTZ R39, R39, R44, 1 ;  /* 0x3f80000027277423 */ /* 0x000fe2000001002c */
[----:B0-----:R-:W-:Y:S01]  /*5470*/  FADD.FTZ R9, -R8, 1 ;  /* 0x3f80000008097421 */ /* 0x001fe20000010100 */
[----:B------:R-:W-:Y:S02]  /*5480*/  FMUL.FTZ R7, R7, R8 ;  /* 0x0000000807077220 */ /* 0x000fe40000410000 */
[----:B------:R-:W-:Y:S01]  /*5490*/  FMUL.FTZ R6, R6, R39 ;  /* 0x0000002706067220 */ /* 0x000fe20000410000 */
[----:B------:R-:W-:-:S04]  /*54a0*/  FFMA.FTZ R38, R38, R9, 1 ;  /* 0x3f80000026267423 */ /* 0x000fc80000010009 */
[----:B------:R-:W-:-:S07]  /*54b0*/  FMUL.FTZ R7, R7, R38 ;  /* 0x0000002607077220 */ /* 0x000fce0000410000 */
.L_x_1344:
        /* <DEDUP_REMOVED lines=9> */
[----:B------:R-:W-:Y:S01]  /*5550*/  FMUL.FTZ R7, R7, UR28 ;  /* 0x0000001c07077c20 */ /* 0x000fe20008410000 */
[----:B-1----:R-:W-:Y:S02]  /*5560*/  IMAD R40, R40, UR6, RZ ;  /* 0x0000000628287c24 */ /* 0x002fe4000f8e02ff */
[----:B------:R-:W-:-:S04]  /*5570*/  IMAD.WIDE.U32 R2, R37, UR6, R2 ;  /* 0x0000000625027c25 */ /* 0x000fc8000f8e0002 */
[----:B------:R-:W-:Y:S01]  /*5580*/  IMAD R37, R37, UR7, R40 ;  /* 0x0000000725257c24 */ /* 0x000fe2000f8e0228 */
[----:B0-----:R-:W-:-:S04]  /*5590*/  LEA R4, P1, R2, UR16, 0x2 ;  /* 0x0000001002047c11 */ /* 0x001fc8000f8210ff */
[----:B------:R-:W-:-:S04]  /*55a0*/  IADD3 R37, PT, PT, R3, R37, RZ ;  /* 0x0000002503257210 */ /* 0x000fc80007ffe0ff */
[----:B------:R-:W-:-:S05]  /*55b0*/  LEA.HI.X R5, R2, UR17, R37, 0x2, P1 ;  /* 0x0000001102057c11 */ /* 0x000fca00088f1425 */
[----:B------:R1:W-:Y:S02]  /*55c0*/  STG.E.64 desc[UR18][R4.64], R6 ;  /* 0x0000000604007986 */ /* 0x0003e4000c101b12 */
.L_x_1346:
[----:B------:R-:W-:Y:S05]  /*55d0*/  BSYNC.RECONVERGENT B0 ;  /* 0x0000000000007941 */ /* 0x000fea0003800200 */
.L_x_1345:
[----:B------:R-:W-:Y:S05]  /*55e0*/  BRA.U !UP0, `(.L_x_1347) ;  /* 0x0000000108487547 */ /* 0x000fea000b800000 */
        /* <DEDUP_REMOVED lines=18> */
.L_x_1347:
[----:B------:R-:W-:Y:S01]  /*5710*/  BSSY.RECONVERGENT B0, `(.L_x_1348) ;  /* 0x0000011000007945 */ /* 0x000fe20003800200 */
[----:B------:R-:W-:Y:S01]  /*5720*/  FFMA.FTZ R35, R22, R10, -R35 ;  /* 0x0000000a16237223 */ /* 0x000fe20000010823 */
[----:B-1----:R-:W-:Y:S02]  /*5730*/  FFMA.FTZ R7, R23, R11, -R36 ;  /* 0x0000000b17077223 */ /* 0x002fe40000010824 */
        /* <DEDUP_REMOVED lines=14> */
.L_x_1349:
[----:B------:R-:W-:Y:S05]  /*5820*/  BSYNC.RECONVERGENT B0 ;  /* 0x0000000000007941 */ /* 0x000fea0003800200 */
.L_x_1348:
[----:B------:R-:W-:Y:S05]  /*5830*/  BRA.U !UP0, `(.L_x_1350) ;  /* 0x0000000108487547 */ /* 0x000fea000b800000 */
        /* <DEDUP_REMOVED lines=18> */
.L_x_1350:
[----:B------:R-:W-:Y:S01]  /*5960*/  BSSY.RECONVERGENT B0, `(.L_x_1351) ;  /* 0x0000012000007945 */ /* 0x000fe20003800200 */
[----:B------:R-:W-:Y:S01]  /*5970*/  FFMA.FTZ R29, R22, R14, -R29 ;  /* 0x0000000e161d7223 */ /* 0x000fe2000001081d */
[----:B0-----:R-:W-:Y:S01]  /*5980*/  SHF.R.S32.HI R9, RZ, 0x1f, R16 ;  /* 0x0000001fff097819 */ /* 0x001fe20000011410 */
[----:B-1----:R-:W-:Y:S01]  /*5990*/  FFMA.FTZ R7, R23, R15, -R30 ;  /* 0x0000000f17077223 */ /* 0x002fe2000001081e */
        /* <DEDUP_REMOVED lines=14> */
.L_x_1352:
[----:B------:R-:W-:Y:S05]  /*5a80*/  BSYNC.RECONVERGENT B0 ;  /* 0x0000000000007941 */ /* 0x000fea0003800200 */
.L_x_1351:
[----:B------:R-:W-:Y:S05]  /*5a90*/  BRA.U !UP0, `(.L_x_1353) ;  /* 0x0000000108487547 */ /* 0x000fea000b800000 */
        /* <DEDUP_REMOVED lines=18> */
.L_x_1353:
        /* <DEDUP_REMOVED lines=8> */
[----:B------:R-:W-:Y:S01]  /*5c40*/  MOV R66, R68 ;  /* 0x0000004400427202 */ /* 0x000fe20000000f00 */
[----:B------:R-:W1:Y:S01]  /*5c50*/  LDCU.64 UR14, c[0x0][0x380] ;  /* 0x00007000ff0e77ac */ /* 0x000e620008000a00 */
[----:B0-----:R-:W-:-:S03]  /*5c60*/  IMAD R3, R9, UR6, RZ ;  /* 0x0000000609037c24 */ /* 0x001fc6000f8e02ff */
[----:B------:R-:W-:-:S04]  /*5c70*/  IMAD.WIDE.U32 R66, R16, UR6, R66 ;  /* 0x0000000610427c25 */ /* 0x000fc8000f8e0042 */
[----:B------:R-:W-:Y:S01]  /*5c80*/  IMAD R3, R16, UR7, R3 ;  /* 0x0000000710037c24 */ /* 0x000fe2000f8e0203 */
[----:B-1----:R-:W-:-:S04]  /*5c90*/  LEA R2, P0, R66, UR14, 0x2 ;  /* 0x0000000e42027c11 */ /* 0x002fc8000f8010ff */
[----:B------:R-:W-:-:S04]  /*5ca0*/  IADD3 R3, PT, PT, R67, R3, RZ ;  /* 0x0000000343037210 */ /* 0x000fc80007ffe0ff */
[----:B------:R-:W-:-:S05]  /*5cb0*/  LEA.HI.X R3, R66, UR15, R3, 0x2, P0 ;  /* 0x0000000f42037c11 */ /* 0x000fca00080f1403 */
[----:B------:R1:W-:Y:S02]  /*5cc0*/  STG.E.64 desc[UR18][R2.64], R4 ;  /* 0x0000000402007986 */ /* 0x0003e4000c101b12 */
.L_x_1355:
[----:B------:R-:W-:Y:S05]  /*5cd0*/  BSYNC.RECONVERGENT B0 ;  /* 0x0000000000007941 */ /* 0x000fea0003800200 */
.L_x_1354:
[----:B------:R-:W-:Y:S02]  /*5ce0*/  UIADD3 UR13, UPT, UPT, UR21, UR13, URZ ;  /* 0x0000000d150d7290 */ /* 0x000fe4000fffe0ff */
[----:B------:R-:W-:Y:S02]  /*5cf0*/  UIADD3 UR4, UPT, UPT, UR4, 0x1, URZ ;  /* 0x0000000104047890 */ /* 0x000fe4000fffe0ff */
[----:B------:R-:W-:-:S09]  /*5d00*/  UISETP.GE.AND UP0, UPT, UR13, UR8, UPT ;  /* 0x000000080d00728c */ /* 0x000fd2000bf06270 */
[----:B------:R-:W-:Y:S05]  /*5d10*/  BRA.U !UP0, `(.L_x_1356) ;  /* 0xffffffa5083c7547 */ /* 0x000fea000b83ffff */
.L_x_1313:
[----:B-1----:R-:W1:Y:S01]  /*5d20*/  LDC R4, c[0x0][0x370] ;  /* 0x0000dc00ff047b82 */ /* 0x002e620000000800 */
[----:B------:R-:W-:Y:S01]  /*5d30*/  ISETP.NE.AND P2, PT, R62, RZ, PT ;  /* 0x000000ff3e00720c */ /* 0x000fe20003f45270 */
[----:B------:R-:W-:Y:S06]  /*5d40*/  BSSY.RECONVERGENT B0, `(.L_x_1357) ;  /* 0x0000011000007945 */ /* 0x000fec0003800200 */
[----:B0-----:R-:W0:Y:S08]  /*5d50*/  LDC R7, c[0x0][0x374] ;  /* 0x0000dd00ff077b82 */ /* 0x001e300000000800 */
[----:B------:R-:W2:Y:S01]  /*5d60*/  LDC.64 R2, c[0x0][0x3c8] ;  /* 0x0000f200ff027b82 */ /* 0x000ea20000000a00 */
[----:B-1----:R-:W-:-:S02]  /*5d70*/  IADD3 R5, PT, PT, R4, -0x1, RZ ;  /* 0xffffffff04057810 */ /* 0x002fc40007ffe0ff */
[----:B------:R-:W-:Y:S02]  /*5d80*/  ISETP.NE.AND P1, PT, R4, 0x1, PT ;  /* 0x000000010400780c */ /* 0x000fe40003f25270 */
[----:B0-----:R-:W-:-:S04]  /*5d90*/  IADD3 R0, PT, PT, R7, -0x1, RZ ;  /* 0xffffffff07007810 */ /* 0x001fc80007ffe0ff */
        /* <DEDUP_REMOVED lines=11> */
.L_x_1358:
[----:B------:R-:W-:Y:S05]  /*5e50*/  BSYNC.RECONVERGENT B0 ;  /* 0x0000000000007941 */ /* 0x000fea0003800200 */
.L_x_1357:
[----:B------:R-:W-:Y:S05]  /*5e60*/  @P0 EXIT ;  /* 0x000000000000094d */ /* 0x000fea0003800000 */
[----:B------:R-:W-:Y:S05]  /*5e70*/  @P2 BRA `(.L_x_1359) ;  /* 0x0000000000202947 */ /* 0x000fea0003800000 */
[----:B------:R-:W-:-:S05]  /*5e80*/  IMAD R0, R4, R7, RZ ;  /* 0x0000000704007224 */ /* 0x000fca00078e02ff */
[----:B------:R-:W-:-:S13]  /*5e90*/  ISETP.NE.AND P0, PT, R0, -0x1, PT ;  /* 0xffffffff0000780c */ /* 0x000fda0003f05270 */
[----:B------:R-:W-:Y:S05]  /*5ea0*/  @!P0 BRA `(.L_x_1359) ;  /* 0x0000000000148947 */ /* 0x000fea0003800000 */
.L_x_1360:
[----:B0-----:R-:W2:Y:S04]  /*5eb0*/  LDG.E.STRONG.GPU R5, desc[UR18][R2.64] ;  /* 0x0000001202057981 */ /* 0x001ea8000c1ef900 */
[----:B--2---:R-:W-:Y:S01]  /*5ec0*/  CCTL.IVALL ;  /* 0x00000000ff00798f */ /* 0x004fe20002000000 */
[----:B------:R-:W-:Y:S05]  /*5ed0*/  YIELD ;  /* 0x0000000000007946 */ /* 0x000fea0003800000 */
[----:B------:R-:W-:-:S13]  /*5ee0*/  ISETP.NE.AND P0, PT, R5, R0, PT ;  /* 0x000000000500720c */ /* 0x000fda0003f05270 */
[----:B------:R-:W-:Y:S05]  /*5ef0*/  @P0 BRA `(.L_x_1360) ;  /* 0xfffffffc00ec0947 */ /* 0x000fea000383ffff */
.L_x_1359:
        /* <DEDUP_REMOVED lines=60> */
.L_x_1363:
        /* <DEDUP_REMOVED lines=10> */
[----:B------:R-:W4:Y:S04]  /*6360*/  LDG.E R20, desc[UR18][R14.64] ;  /* 0x000000120e147981 */ /* 0x000f28000c1e1900 */
[----:B------:R-:W4:Y:S01]  /*6370*/  LDG.E R21, desc[UR18][R16.64] ;  /* 0x0000001210157981 */ /* 0x000f22000c1e1900 */
        /* <DEDUP_REMOVED lines=15> */
[----:B----4-:R0:W-:Y:S01]  /*6470*/  STG.E.64 desc[UR18][R12.64], R20 ;  /* 0x000000140c007986 */ /* 0x0101e2000c101b12 */
[----:B------:R-:W-:Y:S05]  /*6480*/  @P1 BRA `(.L_x_1363) ;  /* 0xfffffffc008c1947 */ /* 0x000fea000383ffff */
.L_x_1362:
[----:B------:R-:W-:Y:S05]  /*6490*/  BSYNC.RECONVERGENT B0 ;  /* 0x0000000000007941 */ /* 0x000fea0003800200 */
.L_x_1361:
        /* <DEDUP_REMOVED lines=8> */
[----:B------:R-:W4:Y:S01]  /*6520*/  LDCU.64 UR8, c[0x0][0x390] ;  /* 0x00007200ff0877ac */ /* 0x000f220008000a00 */
[----:B------:R-:W-:-:S07]  /*6530*/  SHF.L.U32 R5, R3, 0x2, RZ ;  /* 0x0000000203057819 */ /* 0x000fce00000006ff */
.L_x_1364:
[C---:B01----:R-:W-:Y:S02]  /*6540*/  SHF.L.U32 R18, R62.reuse, 0x2, RZ ;  /* 0x000000023e127819 */ /* 0x043fe400000006ff */
[----:B------:R-:W-:Y:S02]  /*6550*/  SHF.L.U64.HI R19, R62, 0x2, R9 ;  /* 0x000000023e137819 */ /* 0x000fe40000010209 */
[----:B-1----:R-:W-:-:S04]  /*6560*/  IADD3 R10, P0, PT, R18, UR4, RZ ;  /* 0x00000004120a7c10 */ /* 0x002fc8000ff1e0ff */
[----:B------:R-:W-:Y:S02]  /*6570*/  IADD3.X R11, PT, PT, R19, UR5, RZ, P0, !PT ;  /* 0x00000005130b7c10 */ /* 0x000fe400087fe4ff */
[C---:B------:R-:W-:Y:S02]  /*6580*/  IADD3 R12, P0, PT, R10.reuse, R5, RZ ;  /* 0x000000050a0c7210 */ /* 0x040fe40007f1e0ff */
[C---:B------:R-:W-:Y:S01]  /*6590*/  IADD3 R16, P1, PT, R10.reuse, R8, RZ ;  /* 0x000000080a107210 */ /* 0x040fe20007f3e0ff */
[----:B------:R0:W5:Y:S01]  /*65a0*/  LDG.E R22, desc[UR18][R10.64] ;  /* 0x000000120a167981 */ /* 0x000162000c1e1900 */
[C---:B------:R-:W-:Y:S02]  /*65b0*/  IADD3.X R13, PT, PT, R11.reuse, R4, RZ, P0, !PT ;  /* 0x000000040b0d7210 */ /* 0x040fe400007fe4ff */
[----:B------:R-:W-:Y:S02]  /*65c0*/  IADD3 R14, P0, PT, R10, R6, RZ ;  /* 0x000000060a0e7210 */ /* 0x000fe40007f1e0ff */
[C---:B------:R-:W-:Y:S01]  /*65d0*/  IADD3.X R17, PT, PT, R11.reuse, R7, RZ, P1, !PT ;  /* 0x000000070b117210 */ /* 0x040fe20000ffe4ff */
[----:B------:R-:W5:Y:S01]  /*65e0*/  LDG.E R23, desc[UR18][R12.64] ;  /* 0x000000120c177981 */ /* 0x000f62000c1e1900 */
[----:B------:R-:W-:-:S03]  /*65f0*/  IADD3.X R15, PT, PT, R11, R2, RZ, P0, !PT ;  /* 0x000000020b0f7210 */ /* 0x000fc600007fe4ff */
[----:B------:R-:W3:Y:S04]  /*6600*/  LDG.E R25, desc[UR18][R16.64] ;  /* 0x0000001210197981 */ /* 0x000ee8000c1e1900 */
[----:B------:R1:W3:Y:S01]  /*6610*/  LDG.E R24, desc[UR18][R14.64] ;  /* 0x000000120e187981 */ /* 0x0002e2000c1e1900 */
[C---:B------:R-:W-:Y:S02]  /*6620*/  SHF.L.U32 R33, R62.reuse, 0x3, RZ ;  /* 0x000000033e217819 */ /* 0x040fe400000006ff */
[----:B------:R-:W-:Y:S02]  /*6630*/  SHF.L.U64.HI R34, R62, 0x3, R9 ;  /* 0x000000033e227819 */ /* 0x000fe40000010209 */
[----:B------:R-:W-:Y:S02]  /*6640*/  LOP3.LUT R20, R33, 0xfffffff8, RZ, 0xc0, !PT ;  /* 0xfffffff821147812 */ /* 0x000fe400078ec0ff */
[----:B------:R-:W-:-:S02]  /*6650*/  LOP3.LUT R9, R18, 0xfffffffc, RZ, 0xc0, !PT ;  /* 0xfffffffc12097812 */ /* 0x000fc400078ec0ff */
[----:B------:R-:W-:Y:S02]  /*6660*/  LOP3.LUT R21, R34, 0x3, RZ, 0xc0, !PT ;  /* 0x0000000322157812 */ /* 0x000fe400078ec0ff */
[C---:B--2---:R-:W-:Y:S02]  /*6670*/  IADD3 R18, P0, PT, R20.reuse, UR6, RZ ;  /* 0x0000000614127c10 */ /* 0x044fe4000ff1e0ff */
[----:B0-----:R-:W-:Y:S02]  /*6680*/  LOP3.LUT R11, R19, 0x3, RZ, 0xc0, !PT ;  /* 0x00000003130b7812 */ /* 0x001fe400078ec0ff */
[----:B----4-:R-:W-:Y:S02]  /*6690*/  IADD3 R20, P1, PT, R20, UR8, RZ ;  /* 0x0000000814147c10 */ /* 0x010fe4000ff3e0ff */
[----:B------:R-:W-:Y:S02]  /*66a0*/  IADD3 R10, P2, PT, R9, UR4, RZ ;  /* 0x00000004090a7c10 */ /* 0x000fe4000ff5e0ff */
[----:B------:R-:W-:-:S02]  /*66b0*/  IADD3.X R19, PT, PT, R21, UR7, RZ, P0, !PT ;  /* 0x0000000715137c10 */ /* 0x000fc400087fe4ff */
[----:B------:R-:W-:Y:S02]  /*66c0*/  IADD3.X R21, PT, PT, R21, UR9, RZ, P1, !PT ;  /* 0x0000000915157c10 */ /* 0x000fe40008ffe4ff */
[----:B------:R-:W-:Y:S02]  /*66d0*/  IADD3.X R11, PT, PT, R11, UR5, RZ, P2, !PT ;  /* 0x000000050b0b7c10 */ /* 0x000fe400097fe4ff */
[C---:B-1----:R-:W-:Y:S02]  /*66e0*/  IADD3 R14, P0, PT, R10.reuse, R5, RZ ;  /* 0x000000050a0e7210 */ /* 0x042fe40007f1e0ff */
[C---:B------:R-:W-:Y:S02]  /*66f0*/  IADD3 R16, P1, PT, R10.reuse, R6, RZ ;  /* 0x000000060a107210 */ /* 0x040fe40007f3e0ff */
[----:B------:R-:W-:Y:S02]  /*6700*/  IADD3 R12, P2, PT, R10, R8, RZ ;  /* 0x000000080a0c7210 */ /* 0x000fe40007f5e0ff */
[----:B------:R-:W-:-:S02]  /*6710*/  IADD3.X R15, PT, PT, R11, R4, RZ, P0, !PT ;  /* 0x000000040b0f7210 */ /* 0x000fc400007fe4ff */
[C---:B------:R-:W-:Y:S02]  /*6720*/  IADD3.X R17, PT, PT, R11.reuse, R2, RZ, P1, !PT ;  /* 0x000000020b117210 */ /* 0x040fe40000ffe4ff */
[----:B------:R-:W-:Y:S01]  /*6730*/  IADD3.X R13, PT, PT, R11, R7, RZ, P2, !PT ;  /* 0x000000070b0d7210 */ /* 0x000fe200017fe4ff */
[----:B-----5:R0:W-:Y:S04]  /*6740*/  STG.E.64 desc[UR18][R18.64], R22 ;  /* 0x0000001612007986 */ /* 0x0201e8000c101b12 */
        /* <DEDUP_REMOVED lines=49> */
.L_x_1365:
        /* <DEDUP_REMOVED lines=10> */
.L_x_3430:


//--------------------- .text._Z35group_norm_nhwc_bwd_one_pass_kernelI11Fp32IOFp32WLi512ELi8ELi128EEv26Group_norm_nhwc_bwd_params --------------------------
	.section	.text._Z35group_norm_nhwc_bwd_one_pass_kernelI11Fp32IOFp32WLi512ELi8ELi128EEv26Group_norm_nhwc_bwd_params,"ax",@progbits
	.align	128
        .global         _Z35group_norm_nhwc_bwd_one_pass_kernelI11Fp32IOFp32WLi512ELi8ELi128EEv26Group_norm_nhwc_bwd_params
        .type           _Z35group_norm_nhwc_bwd_one_pass_kernelI11Fp32IOFp32WLi512ELi8ELi128EEv26Group_norm_nhwc_bwd_params,@function
        .size           _Z35group_norm_nhwc_bwd_one_pass_kernelI11Fp32IOFp32WLi512ELi8ELi128EEv26Group_norm_nhwc_bwd_params,(.L_x_3431 - _Z35group_norm_nhwc_bwd_one_pass_kernelI11Fp32IOFp32WLi512ELi8ELi128EEv26Group_norm_nhwc_bwd_params)
        .other          _Z35group_norm_nhwc_bwd_one_pass_kernelI11Fp32IOFp32WLi512ELi8ELi128EEv26Group_norm_nhwc_bwd_params,@"STO_CUDA_ENTRY STV_DEFAULT"
_Z35group_norm_nhwc_bwd_one_pass_kernelI11Fp32IOFp32WLi512ELi8ELi128EEv26Group_norm_nhwc_bwd_params:
.text._Z35group_norm_nhwc_bwd_one_pass_kernelI11Fp32IOFp32WLi512ELi8ELi128EEv26Group_norm_nhwc_bwd_params:
        /* <DEDUP_REMOVED lines=16> */
[----:B------:R-:W3:Y:S01]  /*0100*/  LDC R102, c[0x0][0x374] ;  /* 0x0000dd00ff667b82 */ /* 0x000ee20000000800 */
[----:B0-----:R-:W-:-:S05]  /*0110*/  IMAD R2, R3, UR7, R2 ;  /* 0x0000000703027c24 */ /* 0x001fca000f8e0202 */
[C---:B------:R-:W-:Y:S02]  /*0120*/  IADD3 R119, PT, PT, R2.reuse, 0x20, RZ ;  /* 0x0000002002777810 */ /* 0x040fe40007ffe0ff */
[C---:B------:R-:W-:Y:S02]  /*0130*/  IADD3 R118, PT, PT, R2.reuse, 0x40, RZ ;  /* 0x0000004002767810 */ /* 0x040fe40007ffe0ff */
[C---:B------:R-:W-:Y:S02]  /*0140*/  IADD3 R117, PT, PT, R2.reuse, 0x60, RZ ;  /* 0x0000006002757810 */ /* 0x040fe40007ffe0ff */
[C---:B------:R-:W-:Y:S02]  /*0150*/  IADD3 R116, PT, PT, R2.reuse, 0x80, RZ ;  /* 0x0000008002747810 */ /* 0x040fe40007ffe0ff */
[C---:B------:R-:W-:Y:S02]  /*0160*/  IADD3 R115, PT, PT, R2.reuse, 0xa0, RZ ;  /* 0x000000a002737810 */ /* 0x040fe40007ffe0ff */
[----:B------:R-:W-:-:S02]  /*0170*/  IADD3 R114, PT, PT, R2, 0xe0, RZ ;  /* 0x000000e002727810 */ /* 0x000fc40007ffe0ff */
[C---:B------:R-:W-:Y:S02]  /*0180*/  IADD3 R113, PT, PT, R2.reuse, 0x100, RZ ;  /* 0x0000010002717810 */ /* 0x040fe40007ffe0ff */
[C---:B------:R-:W-:Y:S02]  /*0190*/  IADD3 R112, PT, PT, R2.reuse, 0x140, RZ ;  /* 0x0000014002707810 */ /* 0x040fe40007ffe0ff */
[C---:B------:R-:W-:Y:S02]  /*01a0*/  IADD3 R111, PT, PT, R2.reuse, 0x160, RZ ;  /* 0x00000160026f7810 */ /* 0x040fe40007ffe0ff */
[C---:B------:R-:W-:Y:S02]  /*01b0*/  IADD3 R110, PT, PT, R2.reuse, 0x180, RZ ;  /* 0x00000180026e7810 */ /* 0x040fe40007ffe0ff */
[C---:B------:R-:W-:Y:S02]  /*01c0*/  IADD3 R109, PT, PT, R2.reuse, 0x1a0, RZ ;  /* 0x000001a0026d7810 */ /* 0x040fe40007ffe0ff */
[----:B------:R-:W-:-:S02]  /*01d0*/  IADD3 R108, PT, PT, R2, 0x1c0, RZ ;  /* 0x000001c0026c7810 */ /* 0x000fc40007ffe0ff */
[----:B-123--:R-:W-:-:S07]  /*01e0*/  IADD3 R107, PT, PT, R2, 0x1e0, RZ ;  /* 0x000001e0026b7810 */ /* 0x00efce0007ffe0ff */
.L_x_1433:
[----:B0-----:R-:W0:Y:S01]  /*01f0*/  LDC R8, c[0x0][0x410] ;  /* 0x00010400ff087b82 */ /* 0x001e220000000800 */
[----:B-1----:R-:W1:Y:S01]  /*0200*/  LDCU.128 UR12, c[0x0][0x400] ;  /* 0x00008000ff0c77ac */ /* 0x002e620008000c00 */
[----:B------:R-:W-:Y:S02]  /*0210*/  SHF.R.S32.HI R9, RZ, 0x1f, R119 ;  /* 0x0000001fff097819 */ /* 0x000fe40000011477 */
[----:B------:R-:W-:Y:S02]  /*0220*/  CS2R R94, SRZ ;  /* 0x00000000005e7805 */ /* 0x000fe4000001ff00 */
[----:B------:R-:W-:Y:S02]  /*0230*/  ISETP.GE.AND P0, PT, R105, RZ, PT ;  /* 0x000000ff6900720c */ /* 0x000fe40003f06270 */
[----:B------:R-:W-:Y:S02]  /*0240*/  CS2R R96, SRZ ;  /* 0x0000000000607805 */ /* 0x000fe4000001ff00 */
[----:B---3--:R-:W-:-:S02]  /*0250*/  SHF.R.S32.HI R17, RZ, 0x1f, R118 ;  /* 0x0000001fff117819 */ /* 0x008fc40000011476 */
[----:B------:R-:W-:Y:S02]  /*0260*/  SHF.L.U32 R30, R104, 0x1, RZ ;  /* 0x00000001681e7819 */ /* 0x000fe400000006ff */
[----:B------:R-:W-:Y:S02]  /*0270*/  SHF.R.S32.HI R35, RZ, 0x1f, R117 ;  /* 0x0000001fff237819 */ /* 0x000fe40000011475 */
[----:B------:R-:W-:Y:S02]  /*0280*/  LOP3.LUT R30, R30, 0x6, RZ, 0xc0, !PT ;  /* 0x000000061e1e7812 */ /* 0x000fe400078ec0ff */
[----:B------:R-:W-:Y:S02]  /*0290*/  SHF.R.S32.HI R37, RZ, 0x1f, R116 ;  /* 0x0000001fff257819 */ /* 0x000fe40000011474 */
[----:B------:R-:W-:Y:S02]  /*02a0*/  SHF.R.S32.HI R31, RZ, 0x1f, R115 ;  /* 0x0000001fff1f7819 */ /* 0x000fe40000011473 */
[----:B-1----:R-:W-:-:S02]  /*02b0*/  ISETP.GE.U32.AND P2, PT, R119, UR12, PT ;  /* 0x0000000c77007c0c */ /* 0x002fc4000bf46070 */
[----:B------:R-:W-:Y:S02]  /*02c0*/  ISETP.GE.U32.AND P5, PT, R118, UR12, PT ;  /* 0x0000000c76007c0c */ /* 0x000fe4000bfa6070 */
[----:B------:R-:W-:Y:S02]  /*02d0*/  ISETP.GE.AND.EX P2, PT, R9, UR13, PT, P2 ;  /* 0x0000000d09007c0c */ /* 0x000fe4000bf46320 */
[----:B0-----:R-:W-:Y:S02]  /*02e0*/  IABS R5, R8 ;  /* 0x0000000800057213 */ /* 0x001fe40000000000 */
[----:B------:R-:W-:Y:S02]  /*02f0*/  ISETP.GE.AND.EX P5, PT, R17, UR13, PT, P5 ;  /* 0x0000000d11007c0c */ /* 0x000fe4000bfa6350 */
[----:B------:R-:W0:Y:S01]  /*0300*/  I2F.RP R4, R5 ;  /* 0x0000000500047306 */ /* 0x000e220000209400 */
[----:B------:R-:W-:-:S04]  /*0310*/  ISETP.GE.U32.AND P6, PT, R117, UR12, PT ;  /* 0x0000000c75007c0c */ /* 0x000fc8000bfc6070 */
[----:B------:R-:W-:Y:S02]  /*0320*/  ISETP.GE.AND.EX P6, PT, R35, UR13, PT, P6 ;  /* 0x0000000d23007c0c */ /* 0x000fe4000bfc6360 */
[----:B----4-:R-:W1:Y:S01]  /*0330*/  @!P2 LDC.64 R10, c[0x0][0x3a0] ;  /* 0x0000e800ff0aab82 */ /* 0x010e620000000a00 */
[----:B0-----:R-:W0:Y:S07]  /*0340*/  MUFU.RCP R4, R4 ;  /* 0x0000000400047308 */ /* 0x001e2e0000001000 */
[----:B--2---:R-:W2:Y:S08]  /*0350*/  @!P5 LDC.64 R14, c[0x0][0x3f8] ;  /* 0x0000fe00ff0edb82 */ /* 0x004eb00000000a00 */
[----:B------:R-:W3:Y:S01]  /*0360*/  @!P2 LDC.64 R12, c[0x0][0x398] ;  /* 0x0000e600ff0cab82 */ /* 0x000ee20000000a00 */
[----:B0-----:R-:W-:-:S07]  /*0370*/  IADD3 R2, PT, PT, R4, 0xffffffe, RZ ;  /* 0x0ffffffe04027810 */ /* 0x001fce0007ffe0ff */
[----:B------:R-:W0:Y:S01]  /*0380*/  @!P6 LDC.64 R22, c[0x0][0x3f8] ;  /* 0x0000fe00ff16eb82 */ /* 0x000e220000000a00 */
[----:B------:R4:W1:Y:S07]  /*0390*/  F2I.FTZ.U32.TRUNC.NTZ R3, R2 ;  /* 0x0000000200037305 */ /* 0x00086e000021f000 */
[----:B------:R-:W0:Y:S01]  /*03a0*/  @!P5 LDC.64 R18, c[0x0][0x3a0] ;  /* 0x0000e800ff12db82 */ /* 0x000e220000000a00 */
[----:B----4-:R-:W-:-:S07]  /*03b0*/  MOV R2, RZ ;  /* 0x000000ff00027202 */ /* 0x010fce0000000f00 */
[----:B------:R-:W4:Y:S01]  /*03c0*/  @!P5 LDC.64 R20, c[0x0][0x398] ;  /* 0x0000e600ff14db82 */ /* 0x000f220000000a00 */
[----:B-1----:R-:W-:-:S05]  /*03d0*/  IADD3 R6, PT, PT, RZ, -R3, RZ ;  /* 0x80000003ff067210 */ /* 0x002fca0007ffe0ff */
[----:B------:R-:W-:Y:S01]  /*03e0*/  IMAD R7, R6, R5, RZ ;  /* 0x0000000506077224 */ /* 0x000fe200078e02ff */
[----:B------:R-:W-:Y:S01]  /*03f0*/  IABS R6, R105 ;  /* 0x0000006900067213 */ /* 0x000fe20000000000 */
[----:B------:R-:W1:Y:S02]  /*0400*/  @!P6 LDC.64 R24, c[0x0][0x3a0] ;  /* 0x0000e800ff18eb82 */ /* 0x000e640000000a00 */
[----:B------:R-:W-:Y:S01]  /*0410*/  IMAD.HI.U32 R3, R3, R7, R2 ;  /* 0x0000000703037227 */ /* 0x000fe200078e0002 */
[----:B------:R-:W-:-:S04]  /*0420*/  LOP3.LUT R2, R105, R8, RZ, 0x3c, !PT ;  /* 0x0000000869027212 */ /* 0x000fc800078e3cff */
[----:B------:R-:W-:Y:S01]  /*0430*/  ISETP.GE.AND P1, PT, R2, RZ, PT ;  /* 0x000000ff0200720c */ /* 0x000fe20003f26270 */
[----:B------:R-:W-:Y:S01]  /*0440*/  IMAD.HI.U32 R3, R3, R6, RZ ;  /* 0x0000000603037227 */ /* 0x000fe200078e00ff */
[----:B------:R-:W1:Y:S04]  /*0450*/  @!P6 LDC.64 R26, c[0x0][0x398] ;  /* 0x0000e600ff1aeb82 */ /* 0x000e680000000a00 */
[----:B------:R-:W-:-:S05]  /*0460*/  IADD3 R4, PT, PT, -R3, RZ, RZ ;  /* 0x000000ff03047210 */ /* 0x000fca0007ffe1ff */
[C---:B------:R-:W-:Y:S02]  /*0470*/  IMAD R4, R5.reuse, R4, R6 ;  /* 0x0000000405047224 */ /* 0x040fe400078e0206 */
[----:B------:R-:W2:Y:S03]  /*0480*/  @!P2 LDC.64 R6, c[0x0][0x3f8] ;  /* 0x0000fe00ff06ab82 */ /* 0x000ea60000000a00 */
[----:B------:R-:W-:-:S13]  /*0490*/  ISETP.GT.U32.AND P4, PT, R5, R4, PT ;  /* 0x000000040500720c */ /* 0x000fda0003f84070 */
[-C--:B------:R-:W-:Y:S02]  /*04a0*/  @!P4 IADD3 R4, PT, PT, R4, -R5.reuse, RZ ;  /* 0x800000050404c210 */ /* 0x080fe40007ffe0ff */
[----:B------:R-:W-:Y:S02]  /*04b0*/  @!P4 IADD3 R3, PT, PT, R3, 0x1, RZ ;  /* 0x000000010303c810 */ /* 0x000fe40007ffe0ff */
[CC--:B------:R-:W-:Y:S02]  /*04c0*/  ISETP.GE.U32.AND P3, PT, R4.reuse, R5.reuse, PT ;  /* 0x000000050400720c */ /* 0x0c0fe40003f66070 */
[----:B------:R-:W-:Y:S02]  /*04d0*/  ISETP.GT.U32.AND P4, PT, R5, R4, PT ;  /* 0x000000040500720c */ /* 0x000fe40003f84070 */
[----:B------:R-:W-:-:S04]  /*04e0*/  IADD3 R5, PT, PT, R4, -R5, RZ ;  /* 0x8000000504057210 */ /* 0x000fc80007ffe0ff */
[----:B------:R-:W-:Y:S02]  /*04f0*/  SEL R4, R5, R4, !P4 ;  /* 0x0000000405047207 */ /* 0x000fe40006000000 */
[----:B------:R-:W-:Y:S02]  /*0500*/  LOP3.LUT R5, RZ, R8, RZ, 0x33, !PT ;  /* 0x00000008ff057212 */ /* 0x000fe400078e33ff */
[----:B------:R-:W-:Y:S02]  /*0510*/  @!P0 IADD3 R4, PT, PT, -R4, RZ, RZ ;  /* 0x000000ff04048210 */ /* 0x000fe40007ffe1ff */
[----:B------:R-:W-:Y:S02]  /*0520*/  @P3 IADD3 R3, PT, PT, R3, 0x1, RZ ;  /* 0x0000000103033810 */ /* 0x000fe40007ffe0ff */
[----:B------:R-:W-:Y:S02]  /*0530*/  ISETP.NE.AND P3, PT, R8, RZ, PT ;  /* 0x000000ff0800720c */ /* 0x000fe40003f65270 */
[----:B------:R-:W-:-:S02]  /*0540*/  @!P1 IADD3 R3, PT, PT, -R3, RZ, RZ ;  /* 0x000000ff03039210 */ /* 0x000fc40007ffe1ff */
[C---:B------:R-:W-:Y:S02]  /*0550*/  SEL R61, R5.reuse, R4, !P3 ;  /* 0x00000004053d7207 */ /* 0x040fe40005800000 */
[----:B------:R-:W-:Y:S02]  /*0560*/  SEL R3, R5, R3, !P3 ;  /* 0x0000000305037207 */ /* 0x000fe40005800000 */
[----:B------:R-:W-:Y:S02]  /*0570*/  SHF.L.U32 R5, R61, 0x3, RZ ;  /* 0x000000033d057819 */ /* 0x000fe400000006ff */
[----:B------:R-:W-:Y:S02]  /*0580*/  SHF.R.S32.HI R2, RZ, 0x1f, R3 ;  /* 0x0000001fff027819 */ /* 0x000fe40000011403 */
[----:B------:R-:W-:Y:S02]  /*0590*/  SHF.R.S32.HI R125, RZ, 0x1f, R5 ;  /* 0x0000001fff7d7819 */ /* 0x000fe40000011405 */
[----:B------:R-:W-:Y:S01]  /*05a0*/  LOP3.LUT R124, R5, R30, RZ, 0xfc, !PT ;  /* 0x0000001e057c7212 */ /* 0x000fe200078efcff */
[----:B------:R-:W-:Y:S01]  /*05b0*/  IMAD R2, R2, UR14, RZ ;  /* 0x0000000e02027c24 */ /* 0x000fe2000f8e02ff */
[----:B------:R-:W-:-:S02]  /*05c0*/  ISETP.GE.U32.AND P0, PT, R116, UR12, PT ;  /* 0x0000000c74007c0c */ /* 0x000fc4000bf06070 */
[----:B------:R-:W-:Y:S01]  /*05d0*/  ISETP.GE.U32.AND P1, PT, R115, UR12, PT ;  /* 0x0000000c73007c0c */ /* 0x000fe2000bf26070 */
[----:B------:R-:W-:Y:S01]  /*05e0*/  IMAD.WIDE.U32 R124, R3, UR14, R124 ;  /* 0x0000000e037c7c25 */ /* 0x000fe2000f8e007c */
[----:B------:R-:W-:Y:S02]  /*05f0*/  ISETP.GE.AND.EX P0, PT, R37, UR13, PT, P0 ;  /* 0x0000000d25007c0c */ /* 0x000fe4000bf06300 */
[----:B------:R-:W-:Y:S01]  /*0600*/  ISETP.GE.AND.EX P1, PT, R31, UR13, PT, P1 ;  /* 0x0000000d1f007c0c */ /* 0x000fe2000bf26310 */
[----:B------:R-:W-:Y:S01]  /*0610*/  IMAD R3, R3, UR15, R2 ;  /* 0x0000000f03037c24 */ /* 0x000fe2000f8e0202 */
[----:B------:R-:W-:Y:S01]  /*0620*/  @!P2 MOV R122, R124 ;  /* 0x0000007c007aa202 */ /* 0x000fe20000000f00 */
[----:B--2---:R-:W-:-:S03]  /*0630*/  @!P2 IMAD R2, R9, R6, RZ ;  /* 0x000000060902a224 */ /* 0x004fc600078e02ff */
[----:B------:R-:W-:Y:S01]  /*0640*/  IADD3 R123, PT, PT, R125, R3, RZ ;  /* 0x000000037d7b7210 */ /* 0x000fe20007ffe0ff */
[C---:B------:R-:W-:Y:S02]  /*0650*/  @!P2 IMAD R5, R119.reuse, R7, R2 ;  /* 0x000000077705a224 */ /* 0x040fe400078e0202 */
[----:B------:R-:W-:Y:S02]  /*0660*/  @!P2 IMAD.WIDE.U32 R2, R119, R6, R122 ;  /* 0x000000067702a225 */ /* 0x000fe400078e007a */
[----:B------:R-:W2:Y:S03]  /*0670*/  @!P0 LDC.64 R28, c[0x0][0x3f8] ;  /* 0x0000fe00ff1c8b82 */ /* 0x000ea60000000a00 */
[----:B------:R-:W-:Y:S02]  /*0680*/  @!P2 IADD3 R3, PT, PT, R3, R5, RZ ;  /* 0x000000050303a210 */ /* 0x000fe40007ffe0ff */
[----:B------:R-:W-:-:S02]  /*0690*/  @!P2 SHF.L.U32 R9, R2, 0x2, RZ ;  /* 0x000000020209a819 */ /* 0x000fc400000006ff */
[----:B------:R-:W-:Y:S01]  /*06a0*/  @!P2 SHF.L.U64.HI R4, R2, 0x2, R3 ;  /* 0x000000020204a819 */ /* 0x000fe20000010203 */
[----:B------:R-:W-:Y:S01]  /*06b0*/  @!P5 IMAD R2, R17, R14, RZ ;  /* 0x0000000e1102d224 */ /* 0x000fe200078e02ff */
[----:B------:R-:W-:Y:S01]  /*06c0*/  @!P5 MOV R3, R123 ;  /* 0x0000007b0003d202 */ /* 0x000fe20000000f00 */
[----:B------:R-:W1:Y:S01]  /*06d0*/  @!P0 LDC.64 R32, c[0x0][0x3a0] ;  /* 0x0000e800ff208b82 */ /* 0x000e620000000a00 */
[C---:B------:R-:W-:Y:S01]  /*06e0*/  @!P2 IADD3 R6, P3, PT, R9.reuse, R10, RZ ;  /* 0x0000000a0906a210 */ /* 0x040fe20007f7e0ff */
[----:B------:R-:W-:Y:S01]  /*06f0*/  @!P5 IMAD R5, R118, R15, R2 ;  /* 0x0000000f7605d224 */ /* 0x000fe200078e0202 */
[----:B------:R-:W-:Y:S02]  /*0700*/  @!P5 MOV R2, R124 ;  /* 0x0000007c0002d202 */ /* 0x000fe40000000f00 */
[----:B---3--:R-:W-:Y:S02]  /*0710*/  @!P2 IADD3 R8, P4, PT, R9, R12, RZ ;  /* 0x0000000c0908a210 */ /* 0x008fe40007f9e0ff */
[----:B------:R-:W-:Y:S01]  /*0720*/  @!P2 IADD3.X R7, PT, PT, R4, R11, RZ, P3, !PT ;  /* 0x0000000b0407a210 */ /* 0x000fe20001ffe4ff */
[----:B------:R-:W-:Y:S01]  /*0730*/  @!P5 IMAD.WIDE.U32 R2, R118, R14, R2 ;  /* 0x0000000e7602d225 */ /* 0x000fe200078e0002 */
[----:B------:R-:W-:Y:S01]  /*0740*/  @!P2 IADD3.X R9, PT, PT, R4, R13, RZ, P4, !PT ;  /* 0x0000000d0409a210 */ /* 0x000fe200027fe4ff */
[----:B------:R-:W3:Y:S02]  /*0750*/  @!P1 LDC.64 R14, c[0x0][0x3f8] ;  /* 0x0000fe00ff0e9b82 */ /* 0x000ee40000000a00 */
[----:B0-----:R-:W-:Y:S01]  /*0760*/  @!P6 IMAD R4, R35, R22, RZ ;  /* 0x000000162304e224 */ /* 0x001fe200078e02ff */
[----:B------:R-:W-:-:S02]  /*0770*/  @!P5 IADD3 R3, PT, PT, R3, R5, RZ ;  /* 0x000000050303d210 */ /* 0x000fc40007ffe0ff */
[----:B------:R-:W-:Y:S02]  /*0780*/  CS2R R92, SRZ ;  /* 0x00000000005c7805 */ /* 0x000fe4000001ff00 */
[C---:B------:R-:W-:Y:S01]  /*0790*/  @!P5 SHF.L.U32 R13, R2.reuse, 0x2, RZ ;  /* 0x00000002020dd819 */ /* 0x040fe200000006ff */
[----:B------:R-:W-:Y:S01]  /*07a0*/  @!P6 IMAD R11, R117, R23, R4 ;  /* 0x00000017750be224 */ /* 0x000fe200078e0204 */
[----:B------:R-:W-:Y:S01]  /*07b0*/  @!P5 SHF.L.U64.HI R16, R2, 0x2, R3 ;  /* 0x000000020210d819 */ /* 0x000fe20000010203 */
[----:B--2---:R-:W-:Y:S01]  /*07c0*/  @!P0 IMAD R4, R37, R28, RZ ;  /* 0x0000001c25048224 */ /* 0x004fe200078e02ff */
[-C--:B------:R-:W-:Y:S01]  /*07d0*/  @!P6 MOV R2, R124.reuse ;  /* 0x0000007c0002e202 */ /* 0x080fe20000000f00 */
[----:B------:R-:W0:Y:S01]  /*07e0*/  @!P0 LDC.64 R34, c[0x0][0x398] ;  /* 0x0000e600ff228b82 */ /* 0x000e220000000a00 */
[----:B------:R-:W-:Y:S01]  /*07f0*/  @!P6 MOV R3, R123 ;  /* 0x0000007b0003e202 */ /* 0x000fe20000000f00 */
[----:B------:R-:W-:Y:S01]  /*0800*/  @!P0 IMAD R17, R116, R29, R4 ;  /* 0x0000001d74118224 */ /* 0x000fe200078e0204 */
[----:B------:R-:W-:-:S02]  /*0810*/  @!P0 MOV R4, R124 ;  /* 0x0000007c00048202 */ /* 0x000fc40000000f00 */
[----:B------:R-:W-:Y:S02]  /*0820*/  CS2R R90, SRZ ;  /* 0x00000000005a7805 */ /* 0x000fe4000001ff00 */
[----:B------:R-:W-:Y:S01]  /*0830*/  @!P0 MOV R5, R123 ;  /* 0x0000007b00058202 */ /* 0x000fe20000000f00 */
[----:B------:R-:W-:Y:S01]  /*0840*/  @!P6 IMAD.WIDE.U32 R2, R117, R22, R2 ;  /* 0x000000167502e225 */ /* 0x000fe200078e0002 */
[C---:B------:R-:W-:Y:S01]  /*0850*/  @!P5 IADD3 R10, P3, PT, R13.reuse, R18, RZ ;  /* 0x000000120d0ad210 */ /* 0x040fe20007f7e0ff */
[----:B------:R-:W5:Y:S01]  /*0860*/  @!P2 LDG.E.64 R94, desc[UR8][R8.64] ;  /* 0x00000008085ea981 */ /* 0x000f62000c1e1b00 */
[----:B----4-:R-:W-:Y:S01]  /*0870*/  @!P5 IADD3 R12, P4, PT, R13, R20, RZ ;  /* 0x000000140d0cd210 */ /* 0x010fe20007f9e0ff */
[----:B------:R-:W-:Y:S01]  /*0880*/  @!P0 IMAD.WIDE.U32 R4, R116, R28, R4 ;  /* 0x0000001c74048225 */ /* 0x000fe200078e0004 */
[----:B------:R-:W-:Y:S01]  /*0890*/  @!P6 IADD3 R3, PT, PT, R3, R11, RZ ;  /* 0x0000000b0303e210 */ /* 0x000fe20007ffe0ff */
[----:B------:R-:W5:Y:S01]  /*08a0*/  @!P2 LDG.E.64 R96, desc[UR8][R6.64] ;  /* 0x000000080660a981 */ /* 0x000f62000c1e1b00 */
[----:B------:R-:W-:-:S02]  /*08b0*/  @!P5 IADD3.X R11, PT, PT, R16, R19, RZ, P3, !PT ;  /* 0x00000013100bd210 */ /* 0x000fc40001ffe4ff */
[----:B------:R-:W-:Y:S02]  /*08c0*/  @!P6 SHF.L.U32 R19, R2, 0x2, RZ ;  /* 0x000000020213e819 */ /* 0x000fe400000006ff */
[----:B------:R-:W-:Y:S01]  /*08d0*/  @!P5 IADD3.X R13, PT, PT, R16, R21, RZ, P4, !PT ;  /* 0x00000015100dd210 */ /* 0x000fe200027fe4ff */
[----:B------:R2:W5:Y:S01]  /*08e0*/  @!P5 LDG.E.64 R92, desc[UR8][R10.64] ;  /* 0x000000080a5cd981 */ /* 0x000562000c1e1b00 */
[----:B------:R-:W-:Y:S02]  /*08f0*/  @!P6 SHF.L.U64.HI R22, R2, 0x2, R3 ;  /* 0x000000020216e819 */ /* 0x000fe40000010203 */
[----:B------:R-:W-:Y:S01]  /*0900*/  @!P0 IADD3 R3, PT, PT, R5, R17, RZ ;  /* 0x0000001105038210 */ /* 0x000fe20007ffe0ff */
[----:B------:R4:W5:Y:S01]  /*0910*/  @!P5 LDG.E.64 R90, desc[UR8][R12.64] ;  /* 0x000000080c5ad981 */ /* 0x000962000c1e1b00 */
[----:B-1----:R-:W-:Y:S02]  /*0920*/  @!P6 IADD3 R16, P4, PT, R19, R24, RZ ;  /* 0x000000181310e210 */ /* 0x002fe40007f9e0ff */
[----:B------:R-:W-:-:S02]  /*0930*/  @!P0 SHF.L.U32 R5, R4, 0x2, RZ ;  /* 0x0000000204058819 */ /* 0x000fc400000006ff */
[----:B------:R-:W-:Y:S02]  /*0940*/  @!P6 IADD3 R18, P3, PT, R19, R26, RZ ;  /* 0x0000001a1312e210 */ /* 0x000fe40007f7e0ff */
[----:B------:R-:W-:Y:S02]  /*0950*/  @!P6 IADD3.X R17, PT, PT, R22, R25, RZ, P4, !PT ;  /* 0x000000191611e210 */ /* 0x000fe400027fe4ff */
[----:B------:R-:W-:Y:S01]  /*0960*/  @!P0 SHF.L.U64.HI R20, R4, 0x2, R3 ;  /* 0x0000000204148819 */ /* 0x000fe20000010203 */
[----:B------:R-:W1:Y:S01]  /*0970*/  @!P1 LDC.64 R24, c[0x0][0x398] ;  /* 0x0000e600ff189b82 */ /* 0x000e620000000a00 */
[----:B------:R-:W-:Y:S02]  /*0980*/  @!P0 IADD3 R2, P4, PT, R5, R32, RZ ;  /* 0x0000002005028210 */ /* 0x000fe40007f9e0ff */
[----:B------:R-:W-:Y:S01]  /*0990*/  @!P6 IADD3.X R19, PT, PT, R22, R27, RZ, P3, !PT ;  /* 0x0000001b1613e210 */ /* 0x000fe20001ffe4ff */
[----:B---3--:R-:W-:Y:S01]  /*09a0*/  @!P1 IMAD R22, R31, R14, RZ ;  /* 0x0000000e1f169224 */ /* 0x008fe200078e02ff */
[----:B------:R-:W-:-:S02]  /*09b0*/  @!P0 IADD3.X R3, PT, PT, R20, R33, RZ, P4, !PT ;  /* 0x0000002114038210 */ /* 0x000fc400027fe4ff */
[----:B------:R-:W-:Y:S01]  /*09c0*/  SHF.R.S32.HI R31, RZ, 0x1f, R114 ;  /* 0x0000001fff1f7819 */ /* 0x000fe20000011472 */
[----:B------:R-:W-:Y:S01]  /*09d0*/  @!P1 IMAD R23, R115, R15, R22 ;  /* 0x0000000f73179224 */ /* 0x000fe200078e0216 */
[----:B------:R-:W-:Y:S02]  /*09e0*/  ISETP.GE.U32.AND P4, PT, R114, UR12, PT ;  /* 0x0000000c72007c0c */ /* 0x000fe4000bf86070 */
[----:B0-----:R-:W-:Y:S02]  /*09f0*/  @!P0 IADD3 R4, P3, PT, R5, R34, RZ ;  /* 0x0000002205048210 */ /* 0x001fe40007f7e0ff */
[----:B------:R-:W-:Y:S02]  /*0a00*/  ISETP.GE.AND.EX P4, PT, R31, UR13, PT, P4 ;  /* 0x0000000d1f007c0c */ /* 0x000fe4000bf86340 */
[----:B------:R-:W-:Y:S02]  /*0a10*/  @!P0 IADD3.X R5, PT, PT, R20, R35, RZ, P3, !PT ;  /* 0x0000002314058210 */ /* 0x000fe40001ffe4ff */
[----:B------:R-:W-:-:S02]  /*0a20*/  SHF.R.S32.HI R33, RZ, 0x1f, R113 ;  /* 0x0000001fff217819 */ /* 0x000fc40000011471 */
[----:B------:R-:W-:Y:S02]  /*0a30*/  ISETP.GE.U32.AND P3, PT, R113, UR12, PT ;  /* 0x0000000c71007c0c */ /* 0x000fe4000bf66070 */
[----:B------:R-:W-:Y:S02]  /*0a40*/  @!P1 MOV R20, R124 ;  /* 0x0000007c00149202 */ /* 0x000fe40000000f00 */
[----:B------:R-:W-:Y:S02]  /*0a50*/  @!P1 MOV R21, R123 ;  /* 0x0000007b00159202 */ /* 0x000fe40000000f00 */
[----:B------:R-:W-:Y:S01]  /*0a60*/  ISETP.GE.AND.EX P3, PT, R33, UR13, PT, P3 ;  /* 0x0000000d21007c0c */ /* 0x000fe2000bf66330 */
[----:B------:R-:W0:Y:S01]  /*0a70*/  @!P4 LDC.64 R26, c[0x0][0x3f8] ;  /* 0x0000fe00ff1acb82 */ /* 0x000e220000000a00 */
[----:B------:R-:W-:-:S07]  /*0a80*/  @!P1 IMAD.WIDE.U32 R14, R115, R14, R20 ;  /* 0x0000000e730e9225 */ /* 0x000fce00078e0014 */
[----:B------:R-:W3:Y:S08]  /*0a90*/  @!P1 LDC.64 R20, c[0x0][0x3a0] ;  /* 0x0000e800ff149b82 */ /* 0x000ef00000000a00 */
[----:B------:R-:W1:Y:S01]  /*0aa0*/  @!P3 LDC.64 R28, c[0x0][0x3f8] ;  /* 0x0000fe00ff1cbb82 */ /* 0x000e620000000a00 */
[----:B------:R-:W-:Y:S02]  /*0ab0*/  SHF.R.S32.HI R35, RZ, 0x1f, R112 ;  /* 0x0000001fff237819 */ /* 0x000fe40000011470 */
[----:B------:R-:W-:-:S02]  /*0ac0*/  ISETP.GE.U32.AND P5, PT, R112, UR12, PT ;  /* 0x0000000c70007c0c */ /* 0x000fc4000bfa6070 */
[----:B--2---:R-:W-:Y:S02]  /*0ad0*/  @!P4 MOV R10, R124 ;  /* 0x0000007c000ac202 */ /* 0x004fe40000000f00 */
[----:B------:R-:W-:Y:S01]  /*0ae0*/  @!P4 MOV R11, R123 ;  /* 0x0000007b000bc202 */ /* 0x000fe20000000f00 */
[----:B0-----:R-:W-:Y:S01]  /*0af0*/  @!P4 IMAD R9, R31, R26, RZ ;  /* 0x0000001a1f09c224 */ /* 0x001fe200078e02ff */
[----:B------:R-:W-:Y:S02]  /*0b00*/  @!P1 IADD3 R15, PT, PT, R15, R23, RZ ;  /* 0x000000170f0f9210 */ /* 0x000fe40007ffe0ff */
[----:B------:R-:W-:Y:S02]  /*0b10*/  CS2R R88, SRZ ;  /* 0x0000000000587805 */ /* 0x000fe4000001ff00 */
[----:B------:R-:W-:Y:S02]  /*0b20*/  @!P1 SHF.L.U32 R7, R14, 0x2, RZ ;  /* 0x000000020e079819 */ /* 0x000fe400000006ff */
[----:B------:R-:W-:-:S02]  /*0b30*/  CS2R R86, SRZ ;  /* 0x0000000000567805 */ /* 0x000fc4000001ff00 */
[----:B------:R-:W-:Y:S01]  /*0b40*/  ISETP.GE.AND.EX P5, PT, R35, UR13, PT, P5 ;  /* 0x0000000d23007c0c */ /* 0x000fe2000bfa6350 */
[----:B------:R-:W-:Y:S01]  /*0b50*/  @!P4 IMAD R23, R114, R27, R9 ;  /* 0x0000001b7217c224 */ /* 0x000fe200078e0209 */
[----:B------:R-:W-:Y:S01]  /*0b60*/  @!P1 SHF.L.U64.HI R14, R14, 0x2, R15 ;  /* 0x000000020e0e9819 */ /* 0x000fe2000001020f */
[----:B------:R-:W-:Y:S01]  /*0b70*/  @!P4 IMAD.WIDE.U32 R10, R114, R26, R10 ;  /* 0x0000001a720ac225 */ /* 0x000fe200078e000a */
[----:B---3--:R-:W-:Y:S01]  /*0b80*/  @!P1 IADD3 R8, P2, PT, R7, R20, RZ ;  /* 0x0000001407089210 */ /* 0x008fe20007f5e0ff */
[----:B------:R-:W0:Y:S01]  /*0b90*/  @!P4 LDC.64 R26, c[0x0][0x3a0] ;  /* 0x0000e800ff1acb82 */ /* 0x000e220000000a00 */
[----:B------:R2:W5:Y:S01]  /*0ba0*/  @!P6 LDG.E.64 R88, desc[UR8][R16.64] ;  /* 0x000000081058e981 */ /* 0x000562000c1e1b00 */
[----:B------:R-:W-:Y:S02]  /*0bb0*/  SHF.R.S32.HI R31, RZ, 0x1f, R111 ;  /* 0x0000001fff1f7819 */ /* 0x000fe4000001146f */
[----:B------:R-:W-:Y:S01]  /*0bc0*/  @!P1 IADD3.X R9, PT, PT, R14, R21, RZ, P2, !PT ;  /* 0x000000150e099210 */ /* 0x000fe200017fe4ff */
[----:B------:R3:W5:Y:S01]  /*0bd0*/  @!P6 LDG.E.64 R86, desc[UR8][R18.64] ;  /* 0x000000081256e981 */ /* 0x000762000c1e1b00 */
[----:B------:R-:W-:-:S02]  /*0be0*/  ISETP.GE.U32.AND P2, PT, R111, UR12, PT ;  /* 0x0000000c6f007c0c */ /* 0x000fc4000bf46070 */
[----:B----4-:R-:W4:Y:S01]  /*0bf0*/  @!P3 LDC.64 R12, c[0x0][0x3a0] ;  /* 0x0000e800ff0cbb82 */ /* 0x010f220000000a00 */
[----:B-1----:R-:W-:Y:S02]  /*0c00*/  @!P1 IADD3 R6, P6, PT, R7, R24, RZ ;  /* 0x0000001807069210 */ /* 0x002fe40007fde0ff */
[----:B------:R-:W-:Y:S01]  /*0c10*/  @!P4 IADD3 R11, PT, PT, R11, R23, RZ ;  /* 0x000000170b0bc210 */ /* 0x000fe20007ffe0ff */
[----:B--2---:R-:W-:Y:S01]  /*0c20*/  @!P3 IMAD R16, R33, R28, RZ ;  /* 0x0000001c2110b224 */ /* 0x004fe200078e02ff */
[----:B------:R-:W-:Y:S02]  /*0c30*/  ISETP.GE.AND.EX P2, PT, R31, UR13, PT, P2 ;  /* 0x0000000d1f007c0c */ /* 0x000fe4000bf46320 */
[----:B------:R-:W-:Y:S01]  /*0c40*/  @!P1 IADD3.X R7, PT, PT, R14, R25, RZ, P6, !PT ;  /* 0x000000190e079210 */ /* 0x000fe200037fe4ff */
[----:B------:R-:W1:Y:S01]  /*0c50*/  @!P4 LDC.64 R20, c[0x0][0x398] ;  /* 0x0000e600ff14cb82 */ /* 0x000e620000000a00 */
[----:B------:R-:W-:Y:S01]  /*0c60*/  @!P4 SHF.L.U64.HI R24, R10, 0x2, R11 ;  /* 0x000000020a18c819 */ /* 0x000fe2000001020b */
[----:B------:R-:W-:Y:S01]  /*0c70*/  @!P3 IMAD R11, R113, R29, R16 ;  /* 0x0000001d710bb224 */ /* 0x000fe200078e0210 */
[----:B------:R-:W-:-:S02]  /*0c80*/  @!P3 MOV R16, R124 ;  /* 0x0000007c0010b202 */ /* 0x000fc40000000f00 */
[----:B------:R-:W-:-:S03]  /*0c90*/  @!P3 MOV R17, R123 ;  /* 0x0000007b0011b202 */ /* 0x000fc60000000f00 */
[----:B------:R-:W2:Y:S01]  /*0ca0*/  @!P5 LDC.64 R14, c[0x0][0x3f8] ;  /* 0x0000fe00ff0edb82 */ /* 0x000ea20000000a00 */
[----:B------:R-:W-:Y:S02]  /*0cb0*/  CS2R R84, SRZ ;  /* 0x0000000000547805 */ /* 0x000fe4000001ff00 */
[----:B------:R-:W-:Y:S01]  /*0cc0*/  CS2R R82, SRZ ;  /* 0x0000000000527805 */ /* 0x000fe2000001ff00 */
[----:B------:R-:W-:Y:S01]  /*0cd0*/  @!P3 IMAD.WIDE.U32 R16, R113, R28, R16 ;  /* 0x0000001c7110b225 */ /* 0x000fe200078e0010 */
[----:B------:R-:W-:Y:S02]  /*0ce0*/  @!P4 SHF.L.U32 R25, R10, 0x2, RZ ;  /* 0x000000020a19c819 */ /* 0x000fe400000006ff */
[----:B------:R2:W5:Y:S01]  /*0cf0*/  @!P0 LDG.E.64 R84, desc[UR8][R2.64] ;  /* 0x0000000802548981 */ /* 0x000562000c1e1b00 */
[----:B---3--:R-:W3:Y:S01]  /*0d00*/  @!P3 LDC.64 R18, c[0x0][0x398] ;  /* 0x0000e600ff12bb82 */ /* 0x008ee20000000a00 */
[----:B------:R-:W-:Y:S02]  /*0d10*/  @!P3 IADD3 R11, PT, PT, R17, R11, RZ ;  /* 0x0000000b110bb210 */ /* 0x000fe40007ffe0ff */
[----:B------:R3:W5:Y:S01]  /*0d20*/  @!P0 LDG.E.64 R82, desc[UR8][R4.64] ;  /* 0x0000000804528981 */ /* 0x000762000c1e1b00 */
[----:B0-----:R-:W-:-:S04]  /*0d30*/  @!P4 IADD3 R10, P0, PT, R25, R26, RZ ;  /* 0x0000001a190ac210 */ /* 0x001fc80007f1e0ff */
[----:B------:R-:W0:Y:S01]  /*0d40*/  @!P2 LDC.64 R22, c[0x0][0x3f8] ;  /* 0x0000fe00ff16ab82 */ /* 0x000e220000000a00 */
[C---:B------:R-:W-:Y:S02]  /*0d50*/  @!P3 SHF.L.U32 R17, R16.reuse, 0x2, RZ ;  /* 0x000000021011b819 */ /* 0x040fe400000006ff */
[----:B------:R-:W-:Y:S02]  /*0d60*/  @!P3 SHF.L.U64.HI R16, R16, 0x2, R11 ;  /* 0x000000021010b819 */ /* 0x000fe4000001020b */
[----:B------:R-:W-:Y:S02]  /*0d70*/  @!P4 IADD3.X R11, PT, PT, R24, R27, RZ, P0, !PT ;  /* 0x0000001b180bc210 */ /* 0x000fe400007fe4ff */
[----:B----4-:R-:W-:Y:S02]  /*0d80*/  @!P3 IADD3 R12, P0, PT, R17, R12, RZ ;  /* 0x0000000c110cb210 */ /* 0x010fe40007f1e0ff */
[----:B-1----:R-:W-:Y:S02]  /*0d90*/  @!P4 IADD3 R20, P6, PT, R25, R20, RZ ;  /* 0x000000141914c210 */ /* 0x002fe40007fde0ff */
[----:B------:R-:W-:Y:S01]  /*0da0*/  @!P3 IADD3.X R13, PT, PT, R16, R13, RZ, P0, !PT ;  /* 0x0000000d100db210 */ /* 0x000fe200007fe4ff */
[----:B--2---:R-:W-:Y:S01]  /*0db0*/  @!P5 IMAD R25, R35, R14, RZ ;  /* 0x0000000e2319d224 */ /* 0x004fe200078e02ff */
[----:B------:R-:W-:-:S02]  /*0dc0*/  SHF.R.S32.HI R33, RZ, 0x1f, R110 ;  /* 0x0000001fff217819 */ /* 0x000fc4000001146e */
[----:B------:R-:W-:Y:S02]  /*0dd0*/  CS2R R80, SRZ ;  /* 0x0000000000507805 */ /* 0x000fe4000001ff00 */
[----:B------:R-:W-:Y:S02]  /*0de0*/  ISETP.GE.U32.AND P0, PT, R110, UR12, PT ;  /* 0x0000000c6e007c0c */ /* 0x000fe4000bf06070 */
[----:B------:R-:W-:Y:S02]  /*0df0*/  @!P5 MOV R2, R124 ;  /* 0x0000007c0002d202 */ /* 0x000fe40000000f00 */
[----:B------:R-:W-:Y:S01]  /*0e00*/  @!P5 MOV R3, R123 ;  /* 0x0000007b0003d202 */ /* 0x000fe20000000f00 */
[----:B------:R-:W-:Y:S01]  /*0e10*/  @!P5 IMAD R15, R112, R15, R25 ;  /* 0x0000000f700fd224 */ /* 0x000fe200078e0219 */
[----:B------:R-:W-:Y:S02]  /*0e20*/  ISETP.GE.AND.EX P0, PT, R33, UR13, PT, P0 ;  /* 0x0000000d21007c0c */ /* 0x000fe4000bf06300 */
[----:B------:R-:W-:-:S02]  /*0e30*/  CS2R R78, SRZ ;  /* 0x00000000004e7805 */ /* 0x000fc4000001ff00 */
[----:B------:R-:W-:Y:S01]  /*0e40*/  @!P4 IADD3.X R21, PT, PT, R24, R21, RZ, P6, !PT ;  /* 0x000000151815c210 */ /* 0x000fe200037fe4ff */
[----:B------:R-:W-:Y:S01]  /*0e50*/  @!P5 IMAD.WIDE.U32 R2, R112, R14, R2 ;  /* 0x0000000e7002d225 */ /* 0x000fe200078e0002 */
[----:B---3--:R-:W-:Y:S01]  /*0e60*/  @!P3 IADD3 R18, P6, PT, R17, R18, RZ ;  /* 0x000000121112b210 */ /* 0x008fe20007fde0ff */
[----:B------:R1:W5:Y:S01]  /*0e70*/  @!P1 LDG.E.64 R80, desc[UR8][R8.64] ;  /* 0x0000000808509981 */ /* 0x000362000c1e1b00 */
[----:B------:R-:W-:Y:S01]  /*0e80*/  @!P2 MOV R24, R124 ;  /* 0x0000007c0018a202 */ /* 0x000fe20000000f00 */
[----:B0-----:R-:W-:Y:S01]  /*0e90*/  @!P2 IMAD R4, R31, R22, RZ ;  /* 0x000000161f04a224 */ /* 0x001fe200078e02ff */
[----:B------:R-:W-:Y:S01]  /*0ea0*/  @!P3 IADD3.X R19, PT, PT, R16, R19, RZ, P6, !PT ;  /* 0x000000131013b210 */ /* 0x000fe200037fe4ff */
[----:B------:R-:W5:Y:S01]  /*0eb0*/  @!P1 LDG.E.64 R78, desc[UR8][R6.64] ;  /* 0x00000008064e9981 */ /* 0x000f62000c1e1b00 */
[----:B------:R-:W-:Y:S01]  /*0ec0*/  @!P5 IADD3 R3, PT, PT, R3, R15, RZ ;  /* 0x0000000f0303d210 */ /* 0x000fe20007ffe0ff */
[----:B------:R-:W0:Y:S01]  /*0ed0*/  @!P5 LDC.64 R16, c[0x0][0x3a0] ;  /* 0x0000e800ff10db82 */ /* 0x000e220000000a00 */
[----:B------:R-:W-:Y:S01]  /*0ee0*/  @!P2 MOV R25, R123 ;  /* 0x0000007b0019a202 */ /* 0x000fe20000000f00 */
[----:B------:R-:W-:-:S06]  /*0ef0*/  @!P2 IMAD R29, R111, R23, R4 ;  /* 0x000000176f1da224 */ /* 0x000fcc00078e0204 */
[----:B------:R-:W2:Y:S01]  /*0f00*/  @!P5 LDC.64 R14, c[0x0][0x398] ;  /* 0x0000e600ff0edb82 */ /* 0x000ea20000000a00 */
[----:B------:R-:W-:-:S07]  /*0f10*/  @!P2 IMAD.WIDE.U32 R24, R111, R22, R24 ;  /* 0x000000166f18a225 */ /* 0x000fce00078e0018 */
[----:B------:R-:W3:Y:S01]  /*0f20*/  @!P0 LDC.64 R22, c[0x0][0x3f8] ;  /* 0x0000fe00ff168b82 */ /* 0x000ee20000000a00 */
[C---:B------:R-:W-:Y:S02]  /*0f30*/  @!P5 SHF.L.U32 R27, R2.reuse, 0x2, RZ ;  /* 0x00000002021bd819 */ /* 0x040fe400000006ff */
[----:B------:R-:W-:Y:S02]  /*0f40*/  CS2R R4, SRZ ;  /* 0x0000000000047805 */ /* 0x000fe4000001ff00 */
[----:B------:R-:W-:Y:S02]  /*0f50*/  @!P5 SHF.L.U64.HI R36, R2, 0x2, R3 ;  /* 0x000000020224d819 */ /* 0x000fe40000010203 */
[----:B------:R-:W-:Y:S02]  /*0f60*/  MOV R3, RZ ;  /* 0x000000ff00037202 */ /* 0x000fe40000000f00 */
[----:B------:R-:W-:Y:S01]  /*0f70*/  MOV R2, RZ ;  /* 0x000000ff00027202 */ /* 0x000fe20000000f00 */
[----:B------:R-:W5:Y:S01]  /*0f80*/  @!P4 LDG.E.64 R4, desc[UR8][R20.64] ;  /* 0x000000081404c981 */ /* 0x000f62000c1e1b00 */
[----:B------:R-:W-:Y:S01]  /*0f90*/  SHF.R.S32.HI R37, RZ, 0x1f, R109 ;  /* 0x0000001fff257819 */ /* 0x000fe2000001146d */
[----:B------:R-:W4:Y:S01]  /*0fa0*/  LDC R35, c[0x0][0x41c] ;  /* 0x00010700ff237b82 */ /* 0x000f220000000800 */
[----:B------:R-:W-:-:S02]  /*0fb0*/  ISETP.GE.U32.AND P1, PT, R109, UR12, PT ;  /* 0x0000000c6d007c0c */ /* 0x000fc4000bf26070 */
[----:B------:R3:W5:Y:S01]  /*0fc0*/  @!P4 LDG.E.64 R2, desc[UR8][R10.64] ;  /* 0x000000080a02c981 */ /* 0x000762000c1e1b00 */
[----:B0-----:R-:W-:Y:S02]  /*0fd0*/  @!P5 IADD3 R16, P6, PT, R27, R16, RZ ;  /* 0x000000101b10d210 */ /* 0x001fe40007fde0ff */
[----:B------:R-:W-:Y:S02]  /*0fe0*/  ISETP.GE.AND.EX P1, PT, R37, UR13, PT, P1 ;  /* 0x0000000d25007c0c */ /* 0x000fe4000bf26310 */
[----:B--2---:R-:W-:Y:S02]  /*0ff0*/  @!P5 IADD3 R14, P4, PT, R27, R14, RZ ;  /* 0x0000000e1b0ed210 */ /* 0x004fe40007f9e0ff */
[----:B------:R-:W0:Y:S01]  /*1000*/  @!P2 LDC.64 R26, c[0x0][0x3a0] ;  /* 0x0000e800ff1aab82 */ /* 0x000e220000000a00 */
[----:B-1----:R-:W-:Y:S01]  /*1010*/  @!P2 IADD3 R9, PT, PT, R25, R29, RZ ;  /* 0x0000001d1909a210 */ /* 0x002fe20007ffe0ff */
[----:B---3--:R-:W-:-:S06]  /*1020*/  @!P0 IMAD R10, R33, R22, RZ ;  /* 0x00000016210a8224 */ /* 0x008fcc00078e02ff */
[----:B------:R-:W1:Y:S01]  /*1030*/  @!P2 LDC.64 R28, c[0x0][0x398] ;  /* 0x0000e600ff1cab82 */ /* 0x000e620000000a00 */
[----:B------:R-:W-:Y:S01]  /*1040*/  @!P0 IMAD R21, R110, R23, R10 ;  /* 0x000000176e158224 */ /* 0x000fe200078e020a */
[----:B------:R-:W-:Y:S02]  /*1050*/  CS2R R6, SRZ ;  /* 0x0000000000067805 */ /* 0x000fe4000001ff00 */
[C---:B------:R-:W-:Y:S02]  /*1060*/  @!P2 SHF.L.U64.HI R34, R24.reuse, 0x2, R9 ;  /* 0x000000021822a819 */ /* 0x040fe40000010209 */
[----:B------:R-:W-:Y:S02]  /*1070*/  CS2R R8, SRZ ;  /* 0x0000000000087805 */ /* 0x000fe4000001ff00 */
[----:B------:R-:W2:Y:S01]  /*1080*/  @!P0 LDC.64 R32, c[0x0][0x3a0] ;  /* 0x0000e800ff208b82 */ /* 0x000ea20000000a00 */
[----:B------:R-:W-:Y:S01]  /*1090*/  @!P2 SHF.L.U32 R31, R24, 0x2, RZ ;  /* 0x00000002181fa819 */ /* 0x000fe200000006ff */
[----:B------:R3:W5:Y:S01]  /*10a0*/  @!P3 LDG.E.64 R6, desc[UR8][R12.64] ;  /* 0x000000080c06b981 */ /* 0x000762000c1e1b00 */
[----:B------:R-:W-:-:S02]  /*10b0*/  SHF.R.U32.HI R60, RZ, 0x2, R104 ;  /* 0x00000002ff3c7819 */ /* 0x000fc40000011668 */
[----:B------:R-:W-:Y:S01]  /*10c0*/  SHF.R.S32.HI R41, RZ, 0x1f, R108 ;  /* 0x0000001fff297819 */ /* 0x000fe2000001146c */
[----:B------:R1:W5:Y:S02]  /*10d0*/  @!P3 LDG.E.64 R8, desc[UR8][R18.64] ;  /* 0x000000081208b981 */ /* 0x000364000c1e1b00 */
[----:B------:R-:W2:Y:S01]  /*10e0*/  @!P1 LDC.64 R10, c[0x0][0x3f8] ;  /* 0x0000fe00ff0a9b82 */ /* 0x000ea20000000a00 */
[----:B------:R-:W-:Y:S02]  /*10f0*/  ISETP.GE.U32.AND P3, PT, R108, UR12, PT ;  /* 0x0000000c6c007c0c */ /* 0x000fe4000bf66070 */
[----:B---3--:R-:W-:-:S05]  /*1100*/  @!P0 MOV R12, R124 ;  /* 0x0000007c000c8202 */ /* 0x008fca0000000f00 */
[----:B------:R-:W3:Y:S01]  /*1110*/  @!P0 LDC.64 R24, c[0x0][0x398] ;  /* 0x0000e600ff188b82 */ /* 0x000ee20000000a00 */
[----:B------:R-:W-:Y:S01]  /*1120*/  @!P0 MOV R13, R123 ;  /* 0x0000007b000d8202 */ /* 0x000fe20000000f00 */
[----:B----4-:R-:W-:Y:S01]  /*1130*/  IMAD R20, R35, UR7, R60 ;  /* 0x0000000723147c24 */ /* 0x010fe2000f8e023c */
[----:B------:R-:W-:Y:S02]  /*1140*/  @!P5 IADD3.X R17, PT, PT, R36, R17, RZ, P6, !PT ;  /* 0x000000112411d210 */ /* 0x000fe400037fe4ff */
[----:B0-----:R-:W-:Y:S01]  /*1150*/  @!P2 IADD3 R26, P6, PT, R31, R26, RZ ;  /* 0x0000001a1f1aa210 */ /* 0x001fe20007fde0ff */
[----:B------:R-:W-:Y:S01]  /*1160*/  @!P0 IMAD.WIDE.U32 R22, R110, R22, R12 ;  /* 0x000000166e168225 */ /* 0x000fe200078e000c */
[----:B------:R-:W-:Y:S01]  /*1170*/  ISETP.GE.AND.EX P3, PT, R41, UR13, PT, P3 ;  /* 0x0000000d29007c0c */ /* 0x000fe2000bf66330 */
[----:B------:R-:W0:Y:S01]  /*1180*/  @!P1 LDC.64 R38, c[0x0][0x3a0] ;  /* 0x0000e800ff269b82 */ /* 0x000e220000000a00 */
[----:B------:R-:W-:Y:S02]  /*1190*/  @!P5 IADD3.X R15, PT, PT, R36, R15, RZ, P4, !PT ;  /* 0x0000000f240fd210 */ /* 0x000fe400027fe4ff */
[----:B-1----:R-:W-:-:S02]  /*11a0*/  @!P2 IADD3 R28, P4, PT, R31, R28, RZ ;  /* 0x0000001c1f1ca210 */ /* 0x002fc40007f9e0ff */
[----:B------:R-:W-:Y:S02]  /*11b0*/  @!P2 IADD3.X R27, PT, PT, R34, R27, RZ, P6, !PT ;  /* 0x0000001b221ba210 */ /* 0x000fe400037fe4ff */
[----:B------:R-:W-:Y:S01]  /*11c0*/  @!P0 IADD3 R19, PT, PT, R23, R21, RZ ;  /* 0x0000001517138210 */ /* 0x000fe20007ffe0ff */
[----:B------:R-:W1:Y:S01]  /*11d0*/  @!P1 LDC.64 R46, c[0x0][0x398] ;  /* 0x0000e600ff2e9b82 */ /* 0x000e620000000a00 */
[----:B------:R-:W-:Y:S02]  /*11e0*/  ISETP.GE.U32.AND P6, PT, R20, UR12, PT ;  /* 0x0000000c14007c0c */ /* 0x000fe4000bfc6070 */
[----:B------:R-:W-:Y:S02]  /*11f0*/  SHF.R.S32.HI R21, RZ, 0x1f, R20 ;  /* 0x0000001fff157819 */ /* 0x000fe40000011414 */
[----:B------:R-:W-:Y:S02]  /*1200*/  @!P0 SHF.L.U32 R13, R22, 0x2, RZ ;  /* 0x00000002160d8819 */ /* 0x000fe400000006ff */
[----:B------:R-:W-:-:S02]  /*1210*/  @!P2 IADD3.X R29, PT, PT, R34, R29, RZ, P4, !PT ;  /* 0x0000001d221da210 */ /* 0x000fc400027fe4ff */
[----:B------:R-:W-:Y:S01]  /*1220*/  ISETP.GE.AND.EX P4, PT, R21, UR13, PT, P6 ;  /* 0x0000000d15007c0c */ /* 0x000fe2000bf86360 */
[----:B--2---:R-:W-:Y:S01]  /*1230*/  @!P1 IMAD R12, R37, R10, RZ ;  /* 0x0000000a250c9224 */ /* 0x004fe200078e02ff */
[----:B------:R-:W-:Y:S01]  /*1240*/  @!P0 SHF.L.U64.HI R22, R22, 0x2, R19 ;  /* 0x0000000216168819 */ /* 0x000fe20000010213 */
[----:B------:R-:W2:Y:S01]  /*1250*/  @!P3 LDC.64 R34, c[0x0][0x3a0] ;  /* 0x0000e800ff22bb82 */ /* 0x000ea20000000a00 */
[----:B------:R-:W-:Y:S01]  /*1260*/  @!P0 IADD3 R32, P6, PT, R13, R32, RZ ;  /* 0x000000200d208210 */ /* 0x000fe20007fde0ff */
[----:B------:R-:W-:Y:S01]  /*1270*/  @!P1 IMAD R11, R109, R11, R12 ;  /* 0x0000000b6d0b9224 */ /* 0x000fe200078e020c */
[----:B------:R-:W-:Y:S02]  /*1280*/  @!P1 MOV R12, R124 ;  /* 0x0000007c000c9202 */ /* 0x000fe40000000f00 */
[----:B------:R-:W-:Y:S02]  /*1290*/  @!P0 IADD3.X R33, PT, PT, R22, R33, RZ, P6, !PT ;  /* 0x0000002116218210 */ /* 0x000fe400037fe4ff */
[----:B---3--:R-:W-:Y:S01]  /*12a0*/  @!P0 IADD3 R24, P6, PT, R13, R24, RZ ;  /* 0x000000180d188210 */ /* 0x008fe20007fde0ff */
[----:B------:R-:W3:Y:S01]  /*12b0*/  @!P3 LDC.64 R18, c[0x0][0x3f8] ;  /* 0x0000fe00ff12bb82 */ /* 0x000ee20000000a00 */
[----:B------:R-:W-:-:S03]  /*12c0*/  @!P1 MOV R13, R123 ;  /* 0x0000007b000d9202 */ /* 0x000fc60000000f00 */
[----:B------:R-:W-:Y:S01]  /*12d0*/  @!P1 IMAD.WIDE.U32 R12, R109, R10, R12 ;  /* 0x0000000a6d0c9225 */ /* 0x000fe200078e000c */
[----:B------:R-:W-:-:S03]  /*12e0*/  @!P0 IADD3.X R25, PT, PT, R22, R25, RZ, P6, !PT ;  /* 0x0000001916198210 */ /* 0x000fc600037fe4ff */
[----:B------:R-:W4:Y:S01]  /*12f0*/  @!P4 LDC.64 R44, c[0x0][0x3f8] ;  /* 0x0000fe00ff2ccb82 */ /* 0x000f220000000a00 */
[----:B------:R-:W-:Y:S02]  /*1300*/  @!P1 IADD3 R13, PT, PT, R13, R11, RZ ;  /* 0x0000000b0d0d9210 */ /* 0x000fe40007ffe0ff */
[C---:B------:R-:W-:Y:S02]  /*1310*/  @!P1 SHF.L.U32 R23, R12.reuse, 0x2, RZ ;  /* 0x000000020c179819 */ /* 0x040fe400000006ff */
[----:B------:R-:W-:Y:S02]  /*1320*/  @!P1 SHF.L.U64.HI R22, R12, 0x2, R13 ;  /* 0x000000020c169819 */ /* 0x000fe4000001020d */
[----:B------:R-:W-:Y:S02]  /*1330*/  CS2R R12, SRZ ;  /* 0x00000000000c7805 */ /* 0x000fe4000001ff00 */
[----:B------:R-:W-:Y:S02]  /*1340*/  CS2R R10, SRZ ;  /* 0x00000000000a7805 */ /* 0x000fe4000001ff00 */
[----:B------:R-:W-:Y:S01]  /*1350*/  IADD3 R49, PT, PT, R20, 0xc0, RZ ;  /* 0x000000c014317810 */ /* 0x000fe20007ffe0ff */
[----:B------:R-:W2:Y:S01]  /*1360*/  @!P3 LDC.64 R36, c[0x0][0x398] ;  /* 0x0000e600ff24bb82 */ /* 0x000ea20000000a00 */
[----:B------:R1:W5:Y:S01]  /*1370*/  @!P5 LDG.E.64 R12, desc[UR8][R14.64] ;  /* 0x000000080e0cd981 */ /* 0x000362000c1e1b00 */
[----:B---3--:R-:W-:-:S03]  /*1380*/  @!P3 IMAD R31, R41, R18, RZ ;  /* 0x00000012291fb224 */ /* 0x008fc600078e02ff */
[----:B------:R3:W5:Y:S01]  /*1390*/  @!P5 LDG.E.64 R10, desc[UR8][R16.64] ;  /* 0x00000008100ad981 */ /* 0x000762000c1e1b00 */
[----:B0-----:R-:W-:Y:S01]  /*13a0*/  @!P1 IADD3 R38, P5, PT, R23, R38, RZ ;  /* 0x0000002617269210 */ /* 0x001fe20007fbe0ff */
[----:B------:R-:W-:Y:S01]  /*13b0*/  @!P3 IMAD R31, R108, R19, R31 ;  /* 0x000000136c1fb224 */ /* 0x000fe200078e021f */
[----:B------:R-:W-:Y:S01]  /*13c0*/  SHF.R.S32.HI R53, RZ, 0x1f, R49 ;  /* 0x0000001fff357819 */ /* 0x000fe20000011431 */
[----:B------:R-:W0:Y:S01]  /*13d0*/  @!P4 LDC.64 R40, c[0x0][0x3a0] ;  /* 0x0000e800ff28cb82 */ /* 0x000e220000000a00 */
[----:B-1----:R-:W-:Y:S02]  /*13e0*/  @!P3 MOV R14, R124 ;  /* 0x0000007c000eb202 */ /* 0x002fe40000000f00 */
[----:B------:R-:W-:Y:S02]  /*13f0*/  @!P3 MOV R15, R123 ;  /* 0x0000007b000fb202 */ /* 0x000fe40000000f00 */
[----:B------:R-:W-:Y:S02]  /*1400*/  @!P1 IADD3.X R39, PT, PT, R22, R39, RZ, P5, !PT ;  /* 0x0000002716279210 */ /* 0x000fe40002ffe4ff */
[----:B------:R-:W-:Y:S01]  /*1410*/  ISETP.GE.U32.AND P5, PT, R49, UR12, PT ;  /* 0x0000000c31007c0c */ /* 0x000fe2000bfa6070 */
[----:B------:R-:W-:Y:S01]  /*1420*/  @!P3 IMAD.WIDE.U32 R18, R108, R18, R14 ;  /* 0x000000126c12b225 */ /* 0x000fe200078e000e */
[----:B------:R-:W-:Y:S01]  /*1430*/  IADD3 R48, PT, PT, R20, 0x120, RZ ;  /* 0x0000012014307810 */ /* 0x000fe20007ffe0ff */
[----:B------:R-:W1:Y:S01]  /*1440*/  @!P4 LDC.64 R42, c[0x0][0x398] ;  /* 0x0000e600ff2acb82 */ /* 0x000e620000000a00 */
[----:B------:R-:W-:-:S02]  /*1450*/  ISETP.GE.AND.EX P5, PT, R53, UR13, PT, P5 ;  /* 0x0000000d35007c0c */ /* 0x000fc4000bfa6350 */
[----:B------:R-:W-:Y:S01]  /*1460*/  @!P3 IADD3 R15, PT, PT, R19, R31, RZ ;  /* 0x0000001f130fb210 */ /* 0x000fe20007ffe0ff */
[----:B----4-:R-:W-:Y:S01]  /*1470*/  @!P4 IMAD R21, R21, R44, RZ ;  /* 0x0000002c1515c224 */ /* 0x010fe200078e02ff */
[----:B------:R-:W-:Y:S02]  /*1480*/  @!P4 MOV R14, R124 ;  /* 0x0000007c000ec202 */ /* 0x000fe40000000f00 */
[----:B------:R-:W-:Y:S02]  /*1490*/  @!P3 SHF.L.U64.HI R50, R18, 0x2, R15 ;  /* 0x000000021232b819 */ /* 0x000fe4000001020f */
[----:B------:R-:W-:Y:S01]  /*14a0*/  @!P4 MOV R15, R123 ;  /* 0x0000007b000fc202 */ /* 0x000fe20000000f00 */
[C---:B------:R-:W-:Y:S01]  /*14b0*/  @!P4 IMAD R57, R20.reuse, R45, R21 ;  /* 0x0000002d1439c224 */ /* 0x040fe200078e0215 */
[----:B------:R-:W-:Y:S02]  /*14c0*/  @!P1 IADD3 R46, P6, PT, R23, R46, RZ ;  /* 0x0000002e172e9210 */ /* 0x000fe40007fde0ff */
[----:B---3--:R-:W-:Y:S01]  /*14d0*/  CS2R R16, SRZ ;  /* 0x0000000000107805 */ /* 0x008fe2000001ff00 */
[----:B------:R-:W-:Y:S01]  /*14e0*/  @!P4 IMAD.WIDE.U32 R44, R20, R44, R14 ;  /* 0x0000002c142cc225 */ /* 0x000fe200078e000e */
[----:B------:R-:W-:-:S02]  /*14f0*/  CS2R R14, SRZ ;  /* 0x00000000000e7805 */ /* 0x000fc4000001ff00 */
[----:B------:R-:W-:Y:S02]  /*1500*/  @!P1 IADD3.X R47, PT, PT, R22, R47, RZ, P6, !PT ;  /* 0x0000002f162f9210 */ /* 0x000fe400037fe4ff */
[----:B------:R-:W3:Y:S01]  /*1510*/  @!P5 LDC.64 R22, c[0x0][0x3f8] ;  /* 0x0000fe00ff16db82 */ /* 0x000ee20000000a00 */
[----:B------:R-:W-:Y:S02]  /*1520*/  @!P3 SHF.L.U32 R55, R18, 0x2, RZ ;  /* 0x000000021237b819 */ /* 0x000fe400000006ff */
[----:B------:R-:W-:Y:S02]  /*1530*/  CS2R R18, SRZ ;  /* 0x0000000000127805 */ /* 0x000fe4000001ff00 */
[----:B------:R-:W-:Y:S01]  /*1540*/  CS2R R20, SRZ ;  /* 0x0000000000147805 */ /* 0x000fe2000001ff00 */
[----:B------:R-:W5:Y:S01]  /*1550*/  @!P2 LDG.E.64 R14, desc[UR8][R26.64] ;  /* 0x000000081a0ea981 */ /* 0x000f62000c1e1b00 */
[----:B------:R-:W-:-:S03]  /*1560*/  SHF.R.S32.HI R51, RZ, 0x1f, R48 ;  /* 0x0000001fff337819 */ /* 0x000fc60000011430 */
[----:B------:R4:W5:Y:S01]  /*1570*/  @!P2 LDG.E.64 R16, desc[UR8][R28.64] ;  /* 0x000000081c10a981 */ /* 0x000962000c1e1b00 */
[----:B------:R-:W-:-:S03]  /*1580*/  ISETP.GE.U32.AND P2, PT, R48, UR12, PT ;  /* 0x0000000c30007c0c */ /* 0x000fc6000bf46070 */
[----:B------:R0:W5:Y:S04]  /*1590*/  @!P0 LDG.E.64 R18, desc[UR8][R32.64] ;  /* 0x0000000820128981 */ /* 0x000168000c1e1b00 */
[----:B------:R1:W5:Y:S01]  /*15a0*/  @!P0 LDG.E.64 R20, desc[UR8][R24.64] ;  /* 0x0000000818148981 */ /* 0x000362000c1e1b00 */
[----:B------:R-:W-:Y:S02]  /*15b0*/  ISETP.GE.AND.EX P0, PT, R51, UR13, PT, P2 ;  /* 0x0000000d33007c0c */ /* 0x000fe4000bf06320 */
[----:B--2---:R-:W-:Y:S02]  /*15c0*/  @!P3 IADD3 R34, P6, PT, R55, R34, RZ ;  /* 0x000000223722b210 */ /* 0x004fe40007fde0ff */
[----:B------:R-:W-:Y:S02]  /*15d0*/  SHF.R.S32.HI R31, RZ, 0x1f, R107 ;  /* 0x0000001fff1f7819 */ /* 0x000fe4000001146b */
[----:B------:R-:W-:-:S02]  /*15e0*/  ISETP.GE.U32.AND P2, PT, R107, UR12, PT ;  /* 0x0000000c6b007c0c */ /* 0x000fc4000bf46070 */
[----:B------:R-:W-:Y:S02]  /*15f0*/  @!P3 IADD3.X R35, PT, PT, R50, R35, RZ, P6, !PT ;  /* 0x000000233223b210 */ /* 0x000fe400037fe4ff */
[----:B------:R-:W-:Y:S02]  /*1600*/  @!P3 IADD3 R36, P6, PT, R55, R36, RZ ;  /* 0x000000243724b210 */ /* 0x000fe40007fde0ff */
[----:B----4-:R-:W-:Y:S01]  /*1610*/  @!P4 IADD3 R29, PT, PT, R45, R57, RZ ;  /* 0x000000392d1dc210 */ /* 0x010fe20007ffe0ff */
[----:B0-----:R-:W0:Y:S01]  /*1620*/  @!P0 LDC.64 R32, c[0x0][0x3f8] ;  /* 0x0000fe00ff208b82 */ /* 0x001e220000000a00 */
[----:B------:R-:W-:Y:S02]  /*1630*/  @!P4 SHF.L.U32 R27, R44, 0x2, RZ ;  /* 0x000000022c1bc819 */ /* 0x000fe400000006ff */
[----:B------:R-:W-:Y:S01]  /*1640*/  ISETP.GE.AND.EX P2, PT, R31, UR13, PT, P2 ;  /* 0x0000000d1f007c0c */ /* 0x000fe2000bf46320 */
[----:B---3--:R-:W-:Y:S01]  /*1650*/  @!P5 IMAD R28, R53, R22, RZ ;  /* 0x00000016351cd224 */ /* 0x008fe200078e02ff */
[----:B------:R-:W-:-:S02]  /*1660*/  @!P3 IADD3.X R37, PT, PT, R50, R37, RZ, P6, !PT ;  /* 0x000000253225b210 */ /* 0x000fc400037fe4ff */
[----:B-1----:R-:W-:Y:S01]  /*1670*/  @!P5 MOV R24, R124 ;  /* 0x0000007c0018d202 */ /* 0x002fe20000000f00 */
[----:B------:R-:W1:Y:S01]  /*1680*/  @!P5 LDC.64 R54, c[0x0][0x398] ;  /* 0x0000e600ff36db82 */ /* 0x000e620000000a00 */
[----:B------:R-:W-:Y:S02]  /*1690*/  @!P5 MOV R25, R123 ;  /* 0x0000007b0019d202 */ /* 0x000fe40000000f00 */
[----:B------:R-:W-:Y:S02]  /*16a0*/  @!P4 SHF.L.U64.HI R26, R44, 0x2, R29 ;  /* 0x000000022c1ac819 */ /* 0x000fe4000001021d */
[----:B------:R-:W-:Y:S01]  /*16b0*/  @!P4 IADD3 R40, P6, PT, R27, R40, RZ ;  /* 0x000000281b28c210 */ /* 0x000fe20007fde0ff */
[C---:B------:R-:W-:Y:S02]  /*16c0*/  @!P5 IMAD R29, R49.reuse, R23, R28 ;  /* 0x00000017311dd224 */ /* 0x040fe400078e021c */
[----:B------:R-:W-:Y:S01]  /*16d0*/  @!P5 IMAD.WIDE.U32 R22, R49, R22, R24 ;  /* 0x000000163116d225 */ /* 0x000fe200078e0018 */
[----:B------:R-:W-:Y:S01]  /*16e0*/  @!P4 IADD3.X R41, PT, PT, R26, R41, RZ, P6, !PT ;  /* 0x000000291a29c210 */ /* 0x000fe200037fe4ff */
[----:B------:R-:W2:Y:S01]  /*16f0*/  @!P5 LDC.64 R44, c[0x0][0x3a0] ;  /* 0x0000e800ff2cdb82 */ /* 0x000ea20000000a00 */
[----:B------:R-:W-:-:S02]  /*1700*/  @!P4 IADD3 R42, P6, PT, R27, R42, RZ ;  /* 0x0000002a1b2ac210 */ /* 0x000fc40007fde0ff */
[----:B------:R-:W-:Y:S02]  /*1710*/  @!P5 IADD3 R23, PT, PT, R23, R29, RZ ;  /* 0x0000001d1717d210 */ /* 0x000fe40007ffe0ff */
[----:B------:R-:W-:-:S03]  /*1720*/  @!P4 IADD3.X R43, PT, PT, R26, R43, RZ, P6, !PT ;  /* 0x0000002b1a2bc210 */ /* 0x000fc600037fe4ff */
[----:B------:R-:W3:Y:S01]  /*1730*/  @!P2 LDC.64 R26, c[0x0][0x3f8] ;  /* 0x0000fe00ff1aab82 */ /* 0x000ee20000000a00 */
[C---:B------:R-:W-:Y:S02]  /*1740*/  @!P5 SHF.L.U32 R49, R22.reuse, 0x2, RZ ;  /* 0x000000021631d819 */ /* 0x040fe400000006ff */
[----:B------:R-:W-:Y:S02]  /*1750*/  @!P5 SHF.L.U64.HI R52, R22, 0x2, R23 ;  /* 0x000000021634d819 */ /* 0x000fe40000010217 */
[----:B------:R-:W-:-:S03]  /*1760*/  CS2R R22, SRZ ;  /* 0x0000000000167805 */ /* 0x000fc6000001ff00 */
[----:B------:R-:W4:Y:S01]  /*1770*/  LDC.64 R28, c[0x0][0x3b8] ;  /* 0x0000ee00ff1c7b82 */ /* 0x000f220000000a00 */
[----:B0-----:R-:W-:Y:S02]  /*1780*/  @!P0 IMAD R51, R51, R32, RZ ;  /* 0x0000002033338224 */ /* 0x001fe400078e02ff */
[----:B------:R0:W5:Y:S01]  /*1790*/  @!P1 LDG.E.64 R22, desc[UR8][R38.64] ;  /* 0x0000000826169981 */ /* 0x000162000c1e1b00 */
[----:B------:R-:W-:Y:S01]  /*17a0*/  CS2R R24, SRZ ;  /* 0x0000000000187805 */ /* 0x000fe2000001ff00 */
[----:B------:R-:W-:Y:S01]  /*17b0*/  @!P0 IMAD R53, R48, R33, R51 ;  /* 0x0000002130358224 */ /* 0x000fe200078e0233 */
[----:B--2---:R-:W-:-:S04]  /*17c0*/  @!P5 IADD3 R44, P6, PT, R49, R44, RZ ;  /* 0x0000002c312cd210 */ /* 0x004fc80007fde0ff */
[----:B------:R3:W5:Y:S01]  /*17d0*/  @!P1 LDG.E.64 R24, desc[UR8][R46.64] ;  /* 0x000000082e189981 */ /* 0x000762000c1e1b00 */
[----:B------:R-:W2:Y:S01]  /*17e0*/  @!P0 LDC.64 R56, c[0x0][0x3a0] ;  /* 0x0000e800ff388b82 */ /* 0x000ea20000000a00 */
[----:B0-----:R-:W-:Y:S02]  /*17f0*/  @!P0 MOV R38, R124 ;  /* 0x0000007c00268202 */ /* 0x001fe40000000f00 */
[----:B------:R-:W-:-:S05]  /*1800*/  @!P0 MOV R39, R123 ;  /* 0x0000007b00278202 */ /* 0x000fca0000000f00 */
[----:B------:R-:W0:Y:S01]  /*1810*/  @!P0 LDC.64 R58, c[0x0][0x398] ;  /* 0x0000e600ff3a8b82 */ /* 0x000e220000000a00 */
[----:B------:R-:W-:-:S05]  /*1820*/  @!P0 IMAD.WIDE.U32 R32, R48, R32, R38 ;  /* 0x0000002030208225 */ /* 0x000fca00078e0026 */
[----:B------:R-:W-:Y:S01]  /*1830*/  @!P0 IADD3 R33, PT, PT, R33, R53, RZ ;  /* 0x0000003521218210 */ /* 0x000fe20007ffe0ff */
[----:B---3--:R-:W-:Y:S01]  /*1840*/  @!P2 IMAD R46, R31, R26, RZ ;  /* 0x0000001a1f2ea224 */ /* 0x008fe200078e02ff */
[C---:B------:R-:W-:Y:S01]  /*1850*/  @!P0 SHF.L.U32 R31, R32.reuse, 0x2, RZ ;  /* 0x00000002201f8819 */ /* 0x040fe200000006ff */
[----:B------:R-:W3:Y:S01]  /*1860*/  @!P2 LDC.64 R50, c[0x0][0x398] ;  /* 0x0000e600ff32ab82 */ /* 0x000ee20000000a00 */
[----:B------:R-:W-:Y:S01]  /*1870*/  @!P0 SHF.L.U64.HI R38, R32, 0x2, R33 ;  /* 0x0000000220268819 */ /* 0x000fe20000010221 */
[----:B----4-:R-:W-:Y:S01]  /*1880*/  IMAD.WIDE R32, R105, 0x8, R28 ;  /* 0x0000000869207825 */ /* 0x010fe200078e021c */
[----:B------:R-:W-:Y:S02]  /*1890*/  @!P2 MOV R28, R124 ;  /* 0x0000007c001ca202 */ /* 0x000fe40000000f00 */
[----:B------:R-:W-:Y:S01]  /*18a0*/  @!P2 MOV R29, R123 ;  /* 0x0000007b001da202 */ /* 0x000fe20000000f00 */
[C---:B------:R-:W-:Y:S01]  /*18b0*/  @!P2 IMAD R39, R107.reuse, R27, R46 ;  /* 0x0000001b6b27a224 */ /* 0x040fe200078e022e */
[----:B------:R-:W-:Y:S01]  /*18c0*/  @!P5 IADD3.X R45, PT, PT, R52, R45, RZ, P6, !PT ;  /* 0x0000002d342dd210 */ /* 0x000fe200037fe4ff */
[----:B------:R-:W4:Y:S01]  /*18d0*/  LDC.64 R46, c[0x0][0x3a8] ;  /* 0x0000ea00ff2e7b82 */ /* 0x000f220000000a00 */
[----:B------:R-:W-:-:S02]  /*18e0*/  @!P2 IMAD.WIDE.U32 R28, R107, R26, R28 ;  /* 0x0000001a6b1ca225 */ /* 0x000fc400078e001c */
[----:B------:R2:W3:Y:S01]  /*18f0*/  LDG.E.64 R26, desc[UR8][R32.64] ;  /* 0x00000008201a7981 */ /* 0x0004e2000c1e1b00 */
[----:B------:R-:W-:Y:S02]  /*1900*/  ISETP.NE.AND P6, PT, RZ, UR10, PT ;  /* 0x0000000aff007c0c */ /* 0x000fe4000bfc5270 */
[----:B-1----:R-:W-:Y:S02]  /*1910*/  @!P5 IADD3 R54, P1, PT, R49, R54, RZ ;  /* 0x000000363136d210 */ /* 0x002fe40007f3e0ff */
[----:B------:R-:W1:Y:S02]  /*1920*/  @!P2 LDC.64 R48, c[0x0][0x3a0] ;  /* 0x0000e800ff30ab82 */ /* 0x000e640000000a00 */
[----:B------:R-:W-:-:S07]  /*1930*/  @!P5 IADD3.X R55, PT, PT, R52, R55, RZ, P1, !PT ;  /* 0x000000373437d210 */ /* 0x000fce0000ffe4ff */
[----:B------:R-:W3:Y:S01]  /*1940*/  @P6 LDC.64 R52, c[0x0][0x3b0] ;  /* 0x0000ec00ff346b82 */ /* 0x000ee20000000a00 */
[----:B--2---:R-:W-:Y:S02]  /*1950*/  @!P0 IADD3 R56, P1, PT, R31, R56, RZ ;  /* 0x000000381f388210 */ /* 0x004fe40007f3e0ff */
[----:B------:R-:W-:Y:S02]  /*1960*/  LEA R33, R61, R30, 0x3 ;  /* 0x0000001e3d217211 */ /* 0x000fe400078e18ff */
[----:B------:R-:W-:Y:S02]  /*1970*/  @!P0 IADD3.X R57, PT, PT, R38, R57, RZ, P1, !PT ;  /* 0x0000003926398210 */ /* 0x000fe40000ffe4ff */
[----:B0-----:R-:W-:Y:S02]  /*1980*/  @!P0 IADD3 R58, P1, PT, R31, R58, RZ ;  /* 0x0000003a1f3a8210 */ /* 0x001fe40007f3e0ff */
[----:B------:R-:W-:Y:S02]  /*1990*/  @!P2 IADD3 R31, PT, PT, R29, R39, RZ ;  /* 0x000000271d1fa210 */ /* 0x000fe40007ffe0ff */
[----:B------:R-:W-:Y:S01]  /*19a0*/  @!P2 SHF.L.U32 R29, R28, 0x2, RZ ;  /* 0x000000021c1da819 */ /* 0x000fe200000006ff */
[----:B----4-:R-:W-:Y:S01]  /*19b0*/  IMAD.WIDE R46, R33, 0x4, R46 ;  /* 0x00000004212e7825 */ /* 0x010fe200078e022e */
[----:B------:R-:W-:-:S02]  /*19c0*/  @!P0 IADD3.X R59, PT, PT, R38, R59, RZ, P1, !PT ;  /* 0x0000003b263b8210 */ /* 0x000fc40000ffe4ff */
[----:B------:R-:W-:Y:S02]  /*19d0*/  CS2R R100, SRZ ;  /* 0x0000000000647805 */ /* 0x000fe4000001ff00 */
[----:B------:R-:W-:Y:S02]  /*19e0*/  @!P2 SHF.L.U64.HI R28, R28, 0x2, R31 ;  /* 0x000000021c1ca819 */ /* 0x000fe4000001021f */
[----:B------:R-:W-:Y:S02]  /*19f0*/  CS2R R98, SRZ ;  /* 0x0000000000627805 */ /* 0x000fe4000001ff00 */
[----:B-1----:R-:W-:Y:S01]  /*1a00*/  @!P2 IADD3 R48, P1, PT, R29, R48, RZ ;  /* 0x000000301d30a210 */ /* 0x002fe20007f3e0ff */
[----:B------:R-:W5:Y:S01]  /*1a10*/  LDG.E.64 R46, desc[UR8][R46.64] ;  /* 0x000000082e2e7981 */ /* 0x000f62000c1e1b00 */
[----:B---3--:R-:W-:Y:S01]  /*1a20*/  @P6 IMAD.WIDE R52, R33, 0x4, R52 ;  /* 0x0000000421346825 */ /* 0x008fe200078e0234 */
[----:B------:R-:W-:Y:S02]  /*1a30*/  CS2R R32, SRZ ;  /* 0x0000000000207805 */ /* 0x000fe4000001ff00 */
[----:B------:R-:W-:Y:S01]  /*1a40*/  @!P2 IADD3.X R49, PT, PT, R28, R49, RZ, P1, !PT ;  /* 0x000000311c31a210 */ /* 0x000fe20000ffe4ff */
[----:B------:R0:W5:Y:S01]  /*1a50*/  @!P4 LDG.E.64 R100, desc[UR8][R40.64] ;  /* 0x000000082864c981 */ /* 0x000162000c1e1b00 */
[----:B------:R-:W-:-:S03]  /*1a60*/  @!P2 IADD3 R50, P1, PT, R29, R50, RZ ;  /* 0x000000321d32a210 */ /* 0x000fc60007f3e0ff */
[----:B------:R1:W5:Y:S01]  /*1a70*/  @!P4 LDG.E.64 R98, desc[UR8][R42.64] ;  /* 0x000000082a62c981 */ /* 0x000362000c1e1b00 */
[----:B------:R-:W-:-:S03]  /*1a80*/  @!P2 IADD3.X R51, PT, PT, R28, R51, RZ, P1, !PT ;  /* 0x000000331c33a210 */ /* 0x000fc60000ffe4ff */
[----:B------:R2:W5:Y:S01]  /*1a90*/  @!P5 LDG.E.64 R32, desc[UR8][R44.64] ;  /* 0x000000082c20d981 */ /* 0x000562000c1e1b00 */
[----:B0-----:R-:W-:Y:S02]  /*1aa0*/  CS2R R40, SRZ ;  /* 0x0000000000287805 */ /* 0x001fe4000001ff00 */
[----:B-1----:R-:W-:-:S04]  /*1ab0*/  CS2R R42, SRZ ;  /* 0x00000000002a7805 */ /* 0x002fc8000001ff00 */
[----:B------:R-:W5:Y:S01]  /*1ac0*/  @!P2 LDG.E.64 R40, desc[UR8][R48.64] ;  /* 0x000000083028a981 */ /* 0x000f62000c1e1b00 */
[----:B--2---:R-:W-:-:S03]  /*1ad0*/  CS2R R44, SRZ ;  /* 0x00000000002c7805 */ /* 0x004fc6000001ff00 */
[----:B------:R-:W5:Y:S04]  /*1ae0*/  @!P2 LDG.E.64 R42, desc[UR8][R50.64] ;  /* 0x00000008322aa981 */ /* 0x000f68000c1e1b00 */
[----:B------:R-:W5:Y:S01]  /*1af0*/  @P6 LDG.E.64 R44, desc[UR8][R52.64] ;  /* 0x00000008342c6981 */ /* 0x000f62000c1e1b00 */
[----:B------:R-:W-:Y:S02]  /*1b00*/  CS2R R28, SRZ ;  /* 0x00000000001c7805 */ /* 0x000fe4000001ff00 */
[----:B------:R-:W-:-:S04]  /*1b10*/  CS2R R30, SRZ ;  /* 0x00000000001e7805 */ /* 0x000fc8000001ff00 */
[----:B------:R0:W5:Y:S01]  /*1b20*/  @!P3 LDG.E.64 R28, desc[UR8][R34.64] ;  /* 0x00000008221cb981 */ /* 0x000162000c1e1b00 */
[----:B------:R-:W-:-:S03]  /*1b30*/  CS2R R38, SRZ ;  /* 0x0000000000267805 */ /* 0x000fc6000001ff00 */
[----:B------:R1:W5:Y:S04]  /*1b40*/  @!P3 LDG.E.64 R30, desc[UR8][R36.64] ;  /* 0x00000008241eb981 */ /* 0x000368000c1e1b00 */
[----:B------:R-:W5:Y:S01]  /*1b50*/  @!P0 LDG.E.64 R38, desc[UR8][R58.64] ;  /* 0x000000083a268981 */ /* 0x000f62000c1e1b00 */
[----:B0-----:R-:W-:Y:S02]  /*1b60*/  CS2R R34, SRZ ;  /* 0x0000000000227805 */ /* 0x001fe4000001ff00 */
[----:B-1----:R-:W-:-:S04]  /*1b70*/  CS2R R36, SRZ ;  /* 0x0000000000247805 */ /* 0x002fc8000001ff00 */
[----:B------:R0:W5:Y:S04]  /*1b80*/  @!P5 LDG.E.64 R34, desc[UR8][R54.64] ;  /* 0x000000083622d981 */ /* 0x000168000c1e1b00 */
[----:B------:R1:W5:Y:S01]  /*1b90*/  @!P0 LDG.E.64 R36, desc[UR8][R56.64] ;  /* 0x0000000838248981 */ /* 0x000362000c1e1b00 */
[----:B------:R-:W-:Y:S01]  /*1ba0*/  MOV R120, 0x3f800000 ;  /* 0x3f80000000787802 */ /* 0x000fe20000000f00 */
[----:B------:R-:W-:Y:S01]  /*1bb0*/  UISETP.NE.AND UP0, UPT, UR10, URZ, UPT ;  /* 0x000000ff0a00728c */ /* 0x000fe2000bf05270 */
[----:B0-----:R-:W-:-:S05]  /*1bc0*/  FFMA.FTZ R54, -R26, R26, R27 ;  /* 0x0000001a1a367223 */ /* 0x001fca000001011b */
[----:B------:R-:W-:-:S13]  /*1bd0*/  FSETP.GTU.FTZ.AND P0, PT, R54, RZ, PT ;  /* 0x000000ff3600720b */ /* 0x000fda0003f1c000 */
[----:B------:R-:W0:Y:S02]  /*1be0*/  @P0 LDC R27, c[0x0][0x3c0] ;  /* 0x0000f000ff1b0b82 */ /* 0x000e240000000800 */
[----:B0-----:R-:W-:-:S04]  /*1bf0*/  @P0 FADD.FTZ R27, R54, R27 ;  /* 0x0000001b361b0221 */ /* 0x001fc80000010000 */
[----:B------:R1:W0:Y:S01]  /*1c00*/  @P0 MUFU.RSQ R120, R27 ;  /* 0x0000001b00780308 */ /* 0x0002220000001400 */
[----:B------:R-:W-:Y:S05]  /*1c10*/  BRA.U UP0, `(.L_x_1367) ;  /* 0x0000000d00847547 */ /* 0x000fea000b800000 */
[C---:B-1---5:R-:W-:Y:S01]  /*1c20*/  FADD.FTZ R27, -R26.reuse, R100 ;  /* 0x000000641a1b7221 */ /* 0x062fe20000010100 */
[----:B------:R-:W-:Y:S01]  /*1c30*/  FADD.FTZ R49, -R26, R101 ;  /* 0x000000651a317221 */ /* 0x000fe20000010100 */
[----:B------:R-:W-:Y:S01]  /*1c40*/  FMUL.FTZ R50, R98, R46 ;  /* 0x0000002e62327220 */ /* 0x000fe20000410000 */
[----:B------:R-:W-:Y:S01]  /*1c50*/  FMUL.FTZ R51, R99, R47 ;  /* 0x0000002f63337220 */ /* 0x000fe20000410000 */
[-C--:B0-----:R-:W-:Y:S01]  /*1c60*/  FMUL.FTZ R27, R27, R120.reuse ;  /* 0x000000781b1b7220 */ /* 0x081fe20000410000 */
[----:B------:R-:W-:Y:S01]  /*1c70*/  FMUL.FTZ R48, R49, R120 ;  /* 0x0000007831307220 */ /* 0x000fe20000410000 */
[----:B------:R-:W-:Y:S01]  /*1c80*/  FADD.FTZ R52, RZ, R50 ;  /* 0x00000032ff347221 */ /* 0x000fe20000010000 */
[----:B------:R-:W-:Y:S01]  /*1c90*/  FADD.FTZ R53, -R26, R96 ;  /* 0x000000601a357221 */ /* 0x000fe20000010100 */
[----:B------:R-:W-:Y:S01]  /*1ca0*/  FFMA.FTZ R49, R27, R50, RZ ;  /* 0x000000321b317223 */ /* 0x000fe200000100ff */
[----:B------:R-:W-:Y:S01]  /*1cb0*/  FMUL.FTZ R55, R94, R46 ;  /* 0x0000002e5e377220 */ /* 0x000fe20000410000 */
[----:B------:R-:W-:Y:S01]  /*1cc0*/  FADD.FTZ R52, R51, R52 ;  /* 0x0000003433347221 */ /* 0x000fe20000010000 */
[-C--:B------:R-:W-:Y:S01]  /*1cd0*/  FMUL.FTZ R50, R53, R120.reuse ;  /* 0x0000007835327220 */ /* 0x080fe20000410000 */
[----:B------:R-:W-:Y:S01]  /*1ce0*/  FFMA.FTZ R49, R48, R51, R49 ;  /* 0x0000003330317223 */ /* 0x000fe20000010031 */
[----:B------:R-:W-:Y:S01]  /*1cf0*/  FADD.FTZ R51, -R26, R97 ;  /* 0x000000611a337221 */ /* 0x000fe20000010100 */
[----:B------:R-:W-:Y:S01]  /*1d00*/  FFMA.FTZ R27, R98, R27, RZ ;  /* 0x0000001b621b7223 */ /* 0x000fe200000100ff */
[----:B------:R-:W-:Y:S01]  /*1d10*/  FMUL.FTZ R53, R95, R47 ;  /* 0x0000002f5f357220 */ /* 0x000fe20000410000 */
[----:B------:R-:W-:Y:S01]  /*1d20*/  FADD.FTZ R52, R52, R55 ;  /* 0x0000003734347221 */ /* 0x000fe20000010000 */
[----:B------:R-:W-:Y:S01]  /*1d30*/  FMUL.FTZ R54, R51, R120 ;  /* 0x0000007833367220 */ /* 0x000fe20000410000 */
[----:B------:R-:W-:Y:S01]  /*1d40*/  FADD.FTZ R51, -R26, R92 ;  /* 0x0000005c1a337221 */ /* 0x000fe20000010100 */
[----:B------:R-:W-:Y:S01]  /*1d50*/  FFMA.FTZ R49, R50, R55, R49 ;  /* 0x0000003732317223 */ /* 0x000fe20000010031 */
[----:B------:R-:W-:Y:S01]  /*1d60*/  FFMA.FTZ R27, R94, R50, R27 ;  /* 0x000000325e1b7223 */ /* 0x000fe2000001001b */
[----:B------:R-:W-:Y:S01]  /*1d70*/  FFMA.FTZ R48, R99, R48, RZ ;  /* 0x0000003063307223 */ /* 0x000fe200000100ff */
[----:B------:R-:W-:Y:S01]  /*1d80*/  FMUL.FTZ R50, R51, R120 ;  /* 0x0000007833327220 */ /* 0x000fe20000410000 */
[----:B------:R-:W-:Y:S01]  /*1d90*/  FADD.FTZ R52, R53, R52 ;  /* 0x0000003435347221 */ /* 0x000fe20000010000 */
[----:B------:R-:W-:Y:S01]  /*1da0*/  FFMA.FTZ R49, R54, R53, R49 ;  /* 0x0000003536317223 */ /* 0x000fe20000010031 */
[----:B------:R-:W-:Y:S01]  /*1db0*/  FMUL.FTZ R51, R90, R46 ;  /* 0x0000002e5a337220 */ /* 0x000fe20000410000 */
[----:B------:R-:W-:Y:S01]  /*1dc0*/  FADD.FTZ R53, -R26, R93 ;  /* 0x0000005d1a357221 */ /* 0x000fe20000010100 */
[----:B------:R-:W-:Y:S01]  /*1dd0*/  FFMA.FTZ R27, R90, R50, R27 ;  /* 0x000000325a1b7223 */ /* 0x000fe2000001001b */
[----:B------:R-:W-:Y:S01]  /*1de0*/  FFMA.FTZ R48, R95, R54, R48 ;  /* 0x000000365f307223 */ /* 0x000fe20000010030 */
[----:B------:R-:W-:Y:S01]  /*1df0*/  FFMA.FTZ R50, R50, R51, R49 ;  /* 0x0000003332327223 */ /* 0x000fe20000010031 */
[----:B------:R-:W-:Y:S01]  /*1e00*/  FMUL.FTZ R54, R91, R47 ;  /* 0x0000002f5b367220 */ /* 0x000fe20000410000 */
[----:B------:R-:W-:Y:S01]  /*1e10*/  FMUL.FTZ R53, R53, R120 ;  /* 0x0000007835357220 */ /* 0x000fe20000410000 */
[----:B------:R-:W-:Y:S01]  /*1e20*/  FADD.FTZ R49, -R26, R88 ;  /* 0x000000581a317221 */ /* 0x000fe20000010100 */
[----:B------:R-:W-:Y:S01]  /*1e30*/  FADD.FTZ R55, R52, R51 ;  /* 0x0000003334377221 */ /* 0x000fe20000010000 */
[----:B------:R-:W-:Y:S01]  /*1e40*/  FADD.FTZ R51, -R26, R89 ;  /* 0x000000591a337221 */ /* 0x000fe20000010100 */
[----:B------:R-:W-:Y:S01]  /*1e50*/  FFMA.FTZ R50, R53, R54, R50 ;  /* 0x0000003635327223 */ /* 0x000fe20000010032 */
[----:B------:R-:W-:Y:S01]  /*1e60*/  FMUL.FTZ R49, R49, R120 ;  /* 0x0000007831317220 */ /* 0x000fe20000410000 */
[----:B------:R-:W-:Y:S01]  /*1e70*/  FMUL.FTZ R52, R86, R46 ;  /* 0x0000002e56347220 */ /* 0x000fe20000410000 */
[----:B------:R-:W-:Y:S01]  /*1e80*/  FADD.FTZ R55, R54, R55 ;  /* 0x0000003736377221 */ /* 0x000fe20000010000 */
[----:B------:R-:W-:Y:S01]  /*1e90*/  FFMA.FTZ R48, R91, R53, R48 ;  /* 0x000000355b307223 */ /* 0x000fe20000010030 */
[----:B------:R-:W-:Y:S01]  /*1ea0*/  FMUL.FTZ R54, R87, R47 ;  /* 0x0000002f57367220 */ /* 0x000fe20000410000 */
[----:B------:R-:W-:Y:S01]  /*1eb0*/  FMUL.FTZ R51, R51, R120 ;  /* 0x0000007833337220 */ /* 0x000fe20000410000 */
[----:B------:R-:W-:Y:S01]  /*1ec0*/  FFMA.FTZ R27, R86, R49, R27 ;  /* 0x00000031561b7223 */ /* 0x000fe2000001001b */
[----:B------:R-:W-:Y:S01]  /*1ed0*/  FFMA.FTZ R50, R49, R52, R50 ;  /* 0x0000003431327223 */ /* 0x000fe20000010032 */
[C---:B------:R-:W-:Y:S01]  /*1ee0*/  FADD.FTZ R49, -R26.reuse, R84 ;  /* 0x000000541a317221 */ /* 0x040fe20000010100 */
[----:B------:R-:W-:Y:S01]  /*1ef0*/  FADD.FTZ R55, R55, R52 ;  /* 0x0000003437377221 */ /* 0x000fe20000010000 */
[----:B------:R-:W-:Y:S01]  /*1f00*/  FFMA.FTZ R48, R87, R51, R48 ;  /* 0x0000003357307223 */ /* 0x000fe20000010030 */
[----:B------:R-:W-:Y:S01]  /*1f10*/  FFMA.FTZ R50, R51, R54, R50 ;  /* 0x0000003633327223 */ /* 0x000fe20000010032 */
[----:B------:R-:W-:Y:S01]  /*1f20*/  FADD.FTZ R51, -R26, R85 ;  /* 0x000000551a337221 */ /* 0x000fe20000010100 */
[----:B------:R-:W-:Y:S01]  /*1f30*/  FMUL.FTZ R49, R49, R120 ;  /* 0x0000007831317220 */ /* 0x000fe20000410000 */
[----:B------:R-:W-:Y:S01]  /*1f40*/  FMUL.FTZ R52, R82, R46 ;  /* 0x0000002e52347220 */ /* 0x000fe20000410000 */
[----:B------:R-:W-:Y:S01]  /*1f50*/  FADD.FTZ R55, R54, R55 ;  /* 0x0000003736377221 */ /* 0x000fe20000010000 */
        /* <DEDUP_REMOVED lines=88> */
[----:B------:R-:W-:Y:S01]  /*24e0*/  FADD.FTZ R55, R55, R52 ;  /* 0x0000003437377221 */ /* 0x000fe20000010000 */
[C---:B------:R-:W-:Y:S01]  /*24f0*/  FADD.FTZ R49, -R26.reuse, R18 ;  /* 0x000000121a317221 */ /* 0x040fe20000010100 */
[----:B------:R-:W-:Y:S01]  /*2500*/  FFMA.FTZ R48, R17, R51, R48 ;  /* 0x0000003311307223 */ /* 0x000fe20000010030 */
[----:B------:R-:W-:Y:S01]  /*2510*/  FFMA.FTZ R50, R51, R54, R50 ;  /* 0x0000003633327223 */ /* 0x000fe20000010032 */
[----:B------:R-:W-:Y:S01]  /*2520*/  FADD.FTZ R51, -R26, R19 ;  /* 0x000000131a337221 */ /* 0x000fe20000010100 */
[----:B------:R-:W-:Y:S01]  /*2530*/  FADD.FTZ R55, R54, R55 ;  /* 0x0000003736377221 */ /* 0x000fe20000010000 */
[C---:B------:R-:W-:Y:S01]  /*2540*/  FMUL.FTZ R52, R20.reuse, R46 ;  /* 0x0000002e14347220 */ /* 0x040fe20000410000 */
[-C--:B------:R-:W-:Y:S01]  /*2550*/  FMUL.FTZ R49, R49, R120.reuse ;  /* 0x0000007831317220 */ /* 0x080fe20000410000 */
[----:B------:R-:W-:Y:S01]  /*2560*/  FMUL.FTZ R51, R51, R120 ;  /* 0x0000007833337220 */ /* 0x000fe20000410000 */
[----:B------:R-:W-:Y:S01]  /*2570*/  FMUL.FTZ R54, R21, R47 ;  /* 0x0000002f15367220 */ /* 0x000fe20000410000 */
[----:B------:R-:W-:Y:S01]  /*2580*/  FADD.FTZ R55, R55, R52 ;  /* 0x0000003437377221 */ /* 0x000fe20000010000 */
[----:B------:R-:W-:Y:S01]  /*2590*/  FFMA.FTZ R52, R49, R52, R50 ;  /* 0x0000003431347223 */ /* 0x000fe20000010032 */
[----:B------:R-:W-:Y:S01]  /*25a0*/  FFMA.FTZ R49, R20, R49, R27 ;  /* 0x0000003114317223 */ /* 0x000fe2000001001b */
[----:B------:R-:W-:Y:S01]  /*25b0*/  FFMA.FTZ R50, R21, R51, R48 ;  /* 0x0000003315327223 */ /* 0x000fe20000010030 */
[----:B------:R-:W-:Y:S01]  /*25c0*/  FADD.FTZ R27, RZ, R98 ;  /* 0x00000062ff1b7221 */ /* 0x000fe20000010000 */
[----:B------:R-:W-:Y:S01]  /*25d0*/  FADD.FTZ R48, RZ, R99 ;  /* 0x00000063ff307221 */ /* 0x000fe20000010000 */
[----:B------:R-:W-:Y:S01]  /*25e0*/  FFMA.FTZ R52, R51, R54, R52 ;  /* 0x0000003633347223 */ /* 0x000fe20000010034 */
[----:B------:R-:W-:Y:S01]  /*25f0*/  FADD.FTZ R51, -R26, R22 ;  /* 0x000000161a337221 */ /* 0x000fe20000010100 */
[----:B------:R-:W-:Y:S01]  /*2600*/  FADD.FTZ R27, R94, R27 ;  /* 0x0000001b5e1b7221 */ /* 0x000fe20000010000 */
[----:B------:R-:W-:Y:S01]  /*2610*/  FADD.FTZ R48, R95, R48 ;  /* 0x000000305f307221 */ /* 0x000fe20000010000 */
[----:B------:R-:W-:Y:S01]  /*2620*/  FADD.FTZ R55, R54, R55 ;  /* 0x0000003736377221 */ /* 0x000fe20000010000 */
[----:B------:R-:W-:Y:S01]  /*2630*/  FMUL.FTZ R53, R51, R120 ;  /* 0x0000007833357220 */ /* 0x000fe20000410000 */
[----:B------:R-:W-:Y:S01]  /*2640*/  FADD.FTZ R27, R90, R27 ;  /* 0x0000001b5a1b7221 */ /* 0x000fe20000010000 */
[----:B------:R-:W-:Y:S01]  /*2650*/  FADD.FTZ R48, R91, R48 ;  /* 0x000000305b307221 */ /* 0x000fe20000010000 */
[C---:B------:R-:W-:Y:S01]  /*2660*/  FMUL.FTZ R54, R24.reuse, R46 ;  /* 0x0000002e18367220 */ /* 0x040fe20000410000 */
[----:B------:R-:W-:Y:S01]  /*2670*/  FFMA.FTZ R57, R24, R53, R49 ;  /* 0x0000003518397223 */ /* 0x000fe20000010031 */
[----:B------:R-:W-:Y:S01]  /*2680*/  FADD.FTZ R27, R86, R27 ;  /* 0x0000001b561b7221 */ /* 0x000fe20000010000 */
[----:B------:R-:W-:Y:S01]  /*2690*/  FADD.FTZ R48, R87, R48 ;  /* 0x0000003057307221 */ /* 0x000fe20000010000 */
[----:B------:R-:W-:Y:S01]  /*26a0*/  FADD.FTZ R49, -R26, R28 ;  /* 0x0000001c1a317221 */ /* 0x000fe20000010100 */
[----:B------:R-:W-:Y:S01]  /*26b0*/  FADD.FTZ R55, R55, R54 ;  /* 0x0000003637377221 */ /* 0x000fe20000010000 */
[----:B------:R-:W-:Y:S01]  /*26c0*/  FADD.FTZ R27, R82, R27 ;  /* 0x0000001b521b7221 */ /* 0x000fe20000010000 */
[----:B------:R-:W-:Y:S01]  /*26d0*/  FADD.FTZ R48, R83, R48 ;  /* 0x0000003053307221 */ /* 0x000fe20000010000 */
[----:B------:R-:W-:Y:S01]  /*26e0*/  FFMA.FTZ R54, R53, R54, R52 ;  /* 0x0000003635367223 */ /* 0x000fe20000010034 */
[----:B------:R-:W-:Y:S01]  /*26f0*/  FADD.FTZ R51, -R26, R23 ;  /* 0x000000171a337221 */ /* 0x000fe20000010100 */
[----:B------:R-:W-:Y:S01]  /*2700*/  FADD.FTZ R27, R78, R27 ;  /* 0x0000001b4e1b7221 */ /* 0x000fe20000010000 */
[----:B------:R-:W-:Y:S01]  /*2710*/  FADD.FTZ R48, R79, R48 ;  /* 0x000000304f307221 */ /* 0x000fe20000010000 */
[-C--:B------:R-:W-:Y:S01]  /*2720*/  FMUL.FTZ R53, R49, R120.reuse ;  /* 0x0000007831357220 */ /* 0x080fe20000410000 */
[----:B------:R-:W-:Y:S01]  /*2730*/  FMUL.FTZ R51, R51, R120 ;  /* 0x0000007833337220 */ /* 0x000fe20000410000 */
[----:B------:R-:W-:Y:S01]  /*2740*/  FADD.FTZ R27, R34, R27 ;  /* 0x0000001b221b7221 */ /* 0x000fe20000010000 */
[----:B------:R-:W-:Y:S01]  /*2750*/  FADD.FTZ R48, R35, R48 ;  /* 0x0000003023307221 */ /* 0x000fe20000010000 */
[C---:B------:R-:W-:Y:S01]  /*2760*/  FMUL.FTZ R52, R25.reuse, R47 ;  /* 0x0000002f19347220 */ /* 0x040fe20000410000 */
[----:B------:R-:W-:Y:S01]  /*2770*/  FFMA.FTZ R50, R25, R51, R50 ;  /* 0x0000003319327223 */ /* 0x000fe20000010032 */
[----:B------:R-:W-:Y:S01]  /*2780*/  FADD.FTZ R49, R4, R27 ;  /* 0x0000001b04317221 */ /* 0x000fe20000010000 */
[----:B------:R-:W-:Y:S01]  /*2790*/  FADD.FTZ R48, R5, R48 ;  /* 0x0000003005307221 */ /* 0x000fe20000010000 */
[----:B------:R-:W-:Y:S01]  /*27a0*/  FADD.FTZ R55, R52, R55 ;  /* 0x0000003734377221 */ /* 0x000fe20000010000 */
[----:B------:R-:W-:Y:S01]  /*27b0*/  FFMA.FTZ R54, R51, R52, R54 ;  /* 0x0000003433367223 */ /* 0x000fe20000010036 */
[----:B------:R-:W-:Y:S01]  /*27c0*/  FADD.FTZ R49, R8, R49 ;  /* 0x0000003108317221 */ /* 0x000fe20000010000 */
[----:B------:R-:W-:Y:S01]  /*27d0*/  FADD.FTZ R48, R9, R48 ;  /* 0x0000003009307221 */ /* 0x000fe20000010000 */
[----:B------:R-:W-:Y:S01]  /*27e0*/  FMUL.FTZ R52, R30, R46 ;  /* 0x0000002e1e347220 */ /* 0x000fe20000410000 */
[----:B------:R-:W-:Y:S01]  /*27f0*/  FADD.FTZ R51, -R26, R29 ;  /* 0x0000001d1a337221 */ /* 0x000fe20000010100 */
[----:B------:R-:W-:Y:S01]  /*2800*/  FADD.FTZ R49, R38, R49 ;  /* 0x0000003126317221 */ /* 0x000fe20000010000 */
        /* <DEDUP_REMOVED lines=8> */
[----:B------:R-:W-:Y:S01]  /*2890*/  FFMA.FTZ R50, R31, R51, R50 ;  /* 0x000000331f327223 */ /* 0x000fe20000010032 */
[----:B------:R-:W-:Y:S01]  /*28a0*/  FFMA.FTZ R54, R51, R52, R54 ;  /* 0x0000003433367223 */ /* 0x000fe20000010036 */
[----:B------:R-:W-:Y:S01]  /*28b0*/  FADD.FTZ R48, R17, R48 ;  /* 0x0000003011307221 */ /* 0x000fe20000010000 */
[----:B------:R-:W-:Y:S01]  /*28c0*/  FADD.FTZ R51, -R26, R40 ;  /* 0x000000281a337221 */ /* 0x000fe20000010100 */
[----:B------:R-:W-:Y:S01]  /*28d0*/  FADD.FTZ R49, R20, R49 ;  /* 0x0000003114317221 */ /* 0x000fe20000010000 */
[----:B------:R-:W-:Y:S01]  /*28e0*/  FFMA.FTZ R27, R30, R53, R57 ;  /* 0x000000351e1b7223 */ /* 0x000fe20000010039 */
[----:B------:R-:W-:Y:S01]  /*28f0*/  FADD.FTZ R55, R52, R55 ;  /* 0x0000003734377221 */ /* 0x000fe20000010000 */
[----:B------:R-:W-:Y:S01]  /*2900*/  FADD.FTZ R48, R21, R48 ;  /* 0x0000003015307221 */ /* 0x000fe20000010000 */
[----:B------:R-:W-:Y:S01]  /*2910*/  FMUL.FTZ R52, R42, R46 ;  /* 0x0000002e2a347220 */ /* 0x000fe20000410000 */
[----:B------:R-:W-:Y:S01]  /*2920*/  FMUL.FTZ R53, R51, R120 ;  /* 0x0000007833357220 */ /* 0x000fe20000410000 */
[----:B------:R-:W-:Y:S01]  /*2930*/  FADD.FTZ R51, -R26, R41 ;  /* 0x000000291a337221 */ /* 0x000fe20000010100 */
[----:B------:R-:W-:Y:S01]  /*2940*/  FADD.FTZ R49, R24, R49 ;  /* 0x0000003118317221 */ /* 0x000fe20000010000 */
[----:B------:R-:W-:Y:S01]  /*2950*/  FADD.FTZ R48, R25, R48 ;  /* 0x0000003019307221 */ /* 0x000fe20000010000 */
[----:B------:R-:W-:Y:S01]  /*2960*/  FFMA.FTZ R57, R53, R52, R54 ;  /* 0x0000003435397223 */ /* 0x000fe20000010036 */
[----:B------:R-:W-:Y:S01]  /*2970*/  FMUL.FTZ R54, R51, R120 ;  /* 0x0000007833367220 */ /* 0x000fe20000410000 */
[----:B------:R-:W-:Y:S01]  /*2980*/  FADD.FTZ R56, R55, R52 ;  /* 0x0000003437387221 */ /* 0x000fe20000010000 */
[----:B------:R-:W-:Y:S01]  /*2990*/  FADD.FTZ R51, R30, R49 ;  /* 0x000000311e337221 */ /* 0x000fe20000010000 */
[----:B------:R-:W-:Y:S01]  /*29a0*/  FMUL.FTZ R55, R43, R47 ;  /* 0x0000002f2b377220 */ /* 0x000fe20000410000 */
[----:B------:R-:W-:Y:S01]  /*29b0*/  FADD.FTZ R52, R31, R48 ;  /* 0x000000301f347221 */ /* 0x000fe20000010000 */
[----:B------:R-:W-:Y:S01]  /*29c0*/  FFMA.FTZ R49, R43, R54, R50 ;  /* 0x000000362b317223 */ /* 0x000fe20000010032 */
[----:B------:R-:W-:Y:S01]  /*29d0*/  FADD.FTZ R50, R42, R51 ;  /* 0x000000332a327221 */ /* 0x000fe20000010000 */
[----:B------:R-:W-:Y:S01]  /*29e0*/  FADD.FTZ R58, R55, R56 ;  /* 0x00000038373a7221 */ /* 0x000fe20000010000 */
[----:B------:R-:W-:Y:S01]  /*29f0*/  FFMA.FTZ R57, R54, R55, R57 ;  /* 0x0000003736397223 */ /* 0x000fe20000010039 */
[----:B------:R-:W-:Y:S01]  /*2a00*/  FFMA.FTZ R48, R42, R53, R27 ;  /* 0x000000352a307223 */ /* 0x000fe2000001001b */
[----:B------:R-:W-:Y:S01]  /*2a10*/  FADD.FTZ R51, R43, R52 ;  /* 0x000000342b337221 */ /* 0x000fe20000010000 */
[----:B------:R-:W-:Y:S06]  /*2a20*/  BRA `(.L_x_1368) ;  /* 0x0000002000007947 */ /* 0x000fec0003800000 */
.L_x_1367:
[C---:B-1---5:R-:W-:Y:S01]  /*2a30*/  FADD.FTZ R27, -R26.reuse, R100 ;  /* 0x000000641a1b7221 */ /* 0x062fe20000010100 */
[C---:B------:R-:W-:Y:S01]  /*2a40*/  FADD.FTZ R49, -R26.reuse, R101 ;  /* 0x000000651a317221 */ /* 0x040fe20000010100 */
[C---:B------:R-:W-:Y:S01]  /*2a50*/  FADD.FTZ R55, -R26.reuse, R96 ;  /* 0x000000601a377221 */ /* 0x040fe20000010100 */
[----:B------:R-:W-:Y:S01]  /*2a60*/  FADD.FTZ R53, -R26, R97 ;  /* 0x000000611a357221 */ /* 0x000fe20000010100 */
[-C--:B0-----:R-:W-:Y:S01]  /*2a70*/  FMUL.FTZ R27, R27, R120.reuse ;  /* 0x000000781b1b7220 */ /* 0x081fe20000410000 */
[-C--:B------:R-:W-:Y:S01]  /*2a80*/  FMUL.FTZ R48, R49, R120.reuse ;  /* 0x0000007831307220 */ /* 0x080fe20000410000 */
[-C--:B------:R-:W-:Y:S01]  /*2a90*/  FMUL.FTZ R55, R55, R120.reuse ;  /* 0x0000007837377220 */ /* 0x080fe20000410000 */
[----:B------:R-:W-:Y:S01]  /*2aa0*/  FMUL.FTZ R72, R53, R120 ;  /* 0x0000007835487220 */ /* 0x000fe20000410000 */
[----:B------:R-:W-:Y:S01]  /*2ab0*/  FFMA.FTZ R66, R46, R27, R44 ;  /* 0x0000001b2e427223 */ /* 0x000fe2000001002c */
[C-C-:B------:R-:W-:Y:S01]  /*2ac0*/  FFMA.FTZ R58, R47.reuse, R48, R45.reuse ;  /* 0x000000302f3a7223 */ /* 0x140fe2000001002d */
[----:B------:R-:W-:Y:S01]  /*2ad0*/  FADD.FTZ R53, -R26, R92 ;  /* 0x0000005c1a357221 */ /* 0x000fe20000010100 */
[----:B------:R-:W-:Y:S01]  /*2ae0*/  FFMA.FTZ R57, R46, R55, R44 ;  /* 0x000000372e397223 */ /* 0x000fe2000001002c */
[----:B------:R-:W-:Y:S01]  /*2af0*/  FMUL.FTZ R49, R66, -1.4426950216293334961 ;  /* 0xbfb8aa3b42317820 */ /* 0x000fe20000410000 */
[----:B------:R-:W-:Y:S01]  /*2b00*/  FMUL.FTZ R64, R58, -1.4426950216293334961 ;  /* 0xbfb8aa3b3a407820 */ /* 0x000fe20000410000 */
[----:B------:R-:W-:Y:S01]  /*2b10*/  FFMA.FTZ R56, R47, R72, R45 ;  /* 0x000000482f387223 */ /* 0x000fe2000001002d */
[----:B------:R-:W-:Y:S01]  /*2b20*/  FMUL.FTZ R65, R57, -1.4426950216293334961 ;  /* 0xbfb8aa3b39417820 */ /* 0x000fe20000410000 */
[----:B------:R0:W1:Y:S01]  /*2b30*/  MUFU.EX2 R51, R49 ;  /* 0x0000003100337308 */ /* 0x0000620000000800 */
[----:B------:R-:W-:Y:S01]  /*2b40*/  FADD.FTZ R73, -R26, R89 ;  /* 0x000000591a497221 */ /* 0x000fe20000010100 */
[----:B------:R-:W-:-:S06]  /*2b50*/  FMUL.FTZ R67, R56, -1.4426950216293334961 ;  /* 0xbfb8aa3b38437820 */ /* 0x000fcc0000410000 */
[----:B------:R-:W2:Y:S01]  /*2b60*/  MUFU.EX2 R64, R64 ;  /* 0x0000004000407308 */ /* 0x000ea20000000800 */
[----:B0-----:R-:W-:Y:S01]  /*2b70*/  FMUL.FTZ R49, R53, R120 ;  /* 0x0000007835317220 */ /* 0x001fe20000410000 */
[----:B------:R-:W-:-:S03]  /*2b80*/  FADD.FTZ R53, -R26, R93 ;  /* 0x0000005d1a357221 */ /* 0x000fc60000010100 */
[----:B------:R-:W-:Y:S01]  /*2b90*/  FFMA.FTZ R52, R46, R49, R44 ;  /* 0x000000312e347223 */ /* 0x000fe2000001002c */
[----:B------:R-:W-:Y:S01]  /*2ba0*/  FMUL.FTZ R50, R53, R120 ;  /* 0x0000007835327220 */ /* 0x000fe20000410000 */
[----:B------:R-:W-:Y:S01]  /*2bb0*/  FADD.FTZ R53, -R26, R88 ;  /* 0x000000581a357221 */ /* 0x000fe20000010100 */
[----:B------:R-:W0:Y:S01]  /*2bc0*/  MUFU.EX2 R65, R65 ;  /* 0x0000004100417308 */ /* 0x000e220000000800 */
[----:B------:R-:W-:Y:S01]  /*2bd0*/  FMUL.FTZ R63, R52, -1.4426950216293334961 ;  /* 0xbfb8aa3b343f7820 */ /* 0x000fe20000410000 */
[----:B-1----:R-:W-:Y:S01]  /*2be0*/  FADD.FTZ R68, R51, 1 ;  /* 0x3f80000033447421 */ /* 0x002fe20000010000 */
[----:B------:R-:W-:Y:S01]  /*2bf0*/  FFMA.FTZ R54, R47, R50, R45 ;  /* 0x000000322f367223 */ /* 0x000fe2000001002d */
[----:B------:R-:W-:-:S03]  /*2c00*/  FMUL.FTZ R53, R53, R120 ;  /* 0x0000007835357220 */ /* 0x000fc60000410000 */
[----:B------:R-:W-:Y:S01]  /*2c10*/  FMUL.FTZ R62, R54, -1.4426950216293334961 ;  /* 0xbfb8aa3b363e7820 */ /* 0x000fe20000410000 */
[----:B------:R-:W1:Y:S01]  /*2c20*/  MUFU.EX2 R63, R63 ;  /* 0x0000003f003f7308 */ /* 0x000e620000000800 */
[----:B--2---:R-:W-:Y:S01]  /*2c30*/  FADD.FTZ R64, R64, 1 ;  /* 0x3f80000040407421 */ /* 0x004fe20000010000 */
[----:B------:R-:W-:-:S04]  /*2c40*/  FFMA.FTZ R51, R46, R53, R44 ;  /* 0x000000352e337223 */ /* 0x000fc8000001002c */
[----:B------:R-:W-:Y:S02]  /*2c50*/  FMUL.FTZ R59, R51, -1.4426950216293334961 ;  /* 0xbfb8aa3b333b7820 */ /* 0x000fe40000410000 */
[----:B------:R-:W2:Y:S01]  /*2c60*/  MUFU.RCP R69, R68 ;  /* 0x0000004400457308 */ /* 0x000ea20000001000 */
[----:B0-----:R-:W-:-:S07]  /*2c70*/  FADD.FTZ R65, R65, 1 ;  /* 0x3f80000041417421 */ /* 0x001fce0000010000 */
[----:B------:R-:W0:Y:S01]  /*2c80*/  MUFU.EX2 R67, R67 ;  /* 0x0000004300437308 */ /* 0x000e220000000800 */
[----:B-1----:R-:W-:-:S07]  /*2c90*/  FADD.FTZ R63, R63, 1 ;  /* 0x3f8000003f3f7421 */ /* 0x002fce0000010000 */
[----:B------:R-:W1:Y:S01]  /*2ca0*/  MUFU.RCP R64, R64 ;  /* 0x0000004000407308 */ /* 0x000e620000001000 */
[----:B--2---:R-:W-:Y:S01]  /*2cb0*/  FADD.FTZ R71, -R69, 1 ;  /* 0x3f80000045477421 */ /* 0x004fe20000010100 */
[----:B------:R-:W-:-:S03]  /*2cc0*/  FMUL.FTZ R70, R98, R69 ;  /* 0x0000004562467220 */ /* 0x000fc60000410000 */
[----:B------:R-:W-:-:S03]  /*2cd0*/  FFMA.FTZ R71, R66, R71, 1 ;  /* 0x3f80000042477423 */ /* 0x000fc60000010047 */
[----:B------:R-:W2:Y:S01]  /*2ce0*/  MUFU.EX2 R62, R62 ;  /* 0x0000003e003e7308 */ /* 0x000ea20000000800 */
[----:B0-----:R-:W-:Y:S01]  /*2cf0*/  FADD.FTZ R66, R67, 1 ;  /* 0x3f80000043427421 */ /* 0x001fe20000010000 */
[----:B------:R-:W-:-:S06]  /*2d00*/  FMUL.FTZ R70, R70, R71 ;  /* 0x0000004746467220 */ /* 0x000fcc0000410000 */
[----:B------:R-:W0:Y:S01]  /*2d10*/  MUFU.RCP R65, R65 ;  /* 0x0000004100417308 */ /* 0x000e220000001000 */
[----:B-1----:R-:W-:Y:S01]  /*2d20*/  FADD.FTZ R67, -R64, 1 ;  /* 0x3f80000040437421 */ /* 0x002fe20000010100 */
[----:B------:R-:W-:-:S03]  /*2d30*/  FMUL.FTZ R69, R99, R64 ;  /* 0x0000004063457220 */ /* 0x000fc60000410000 */
[----:B------:R-:W-:-:S03]  /*2d40*/  FFMA.FTZ R58, R58, R67, 1 ;  /* 0x3f8000003a3a7423 */ /* 0x000fc60000010043 */
[----:B------:R-:W1:Y:S01]  /*2d50*/  MUFU.RCP R63, R63 ;  /* 0x0000003f003f7308 */ /* 0x000e620000001000 */
[----:B--2---:R-:W-:Y:S01]  /*2d60*/  FADD.FTZ R64, R62, 1 ;  /* 0x3f8000003e407421 */ /* 0x004fe20000010000 */
[----:B------:R-:W-:-:S04]  /*2d70*/  FMUL.FTZ R69, R69, R58 ;  /* 0x0000003a45457220 */ /* 0x000fc80000410000 */
[----:B------:R-:W-:Y:S02]  /*2d80*/  FFMA.FTZ R121, R48, R69, RZ ;  /* 0x0000004530797223 */ /* 0x000fe400000100ff */
[----:B------:R-:W2:Y:S01]  /*2d90*/  MUFU.EX2 R59, R59 ;  /* 0x0000003b003b7308 */ /* 0x000ea20000000800 */
[----:B0-----:R-:W-:-:S04]  /*2da0*/  FADD.FTZ R62, -R65, 1 ;  /* 0x3f800000413e7421 */ /* 0x001fc80000010100 */
[----:B------:R-:W-:Y:S01]  /*2db0*/  FFMA.FTZ R62, R57, R62, 1 ;  /* 0x3f800000393e7423 */ /* 0x000fe2000001003e */
[----:B------:R-:W-:Y:S02]  /*2dc0*/  FMUL.FTZ R57, R94, R65 ;  /* 0x000000415e397220 */ /* 0x000fe40000410000 */
[----:B------:R-:W0:Y:S01]  /*2dd0*/  MUFU.RCP R66, R66 ;  /* 0x0000004200427308 */ /* 0x000e220000001000 */
[----:B-1----:R-:W-:Y:S01]  /*2de0*/  FADD.FTZ R67, -R63, 1 ;  /* 0x3f8000003f437421 */ /* 0x002fe20000010100 */
[----:B------:R-:W-:Y:S01]  /*2df0*/  FMUL.FTZ R57, R57, R62 ;  /* 0x0000003e39397220 */ /* 0x000fe20000410000 */
[----:B------:R-:W-:Y:S01]  /*2e00*/  FMUL.FTZ R68, R90, R63 ;  /* 0x0000003f5a447220 */ /* 0x000fe20000410000 */
[----:B------:R-:W-:Y:S01]  /*2e10*/  FMUL.FTZ R62, R73, R120 ;  /* 0x00000078493e7220 */ /* 0x000fe20000410000 */
[----:B------:R-:W-:Y:S01]  /*2e20*/  FFMA.FTZ R67, R52, R67, 1 ;  /* 0x3f80000034437423 */ /* 0x000fe20000010043 */
[----:B------:R-:W-:Y:S02]  /*2e30*/  FADD.FTZ R63, -R26, R84 ;  /* 0x000000541a3f7221 */ /* 0x000fe40000010100 */
[----:B------:R1:W3:Y:S01]  /*2e40*/  MUFU.RCP R58, R64 ;  /* 0x00000040003a7308 */ /* 0x0002e20000001000 */
[----:B--2---:R-:W-:Y:S01]  /*2e50*/  FADD.FTZ R65, R59, 1 ;  /* 0x3f8000003b417421 */ /* 0x004fe20000010000 */
[----:B------:R-:W-:Y:S01]  /*2e60*/  FMUL.FTZ R68, R68, R67 ;  /* 0x0000004344447220 */ /* 0x000fe20000410000 */
[----:B------:R-:W-:Y:S01]  /*2e70*/  FFMA.FTZ R67, R47, R62, R45 ;  /* 0x0000003e2f437223 */ /* 0x000fe2000001002d */
[----:B------:R-:W-:-:S03]  /*2e80*/  FMUL.FTZ R63, R63, R120 ;  /* 0x000000783f3f7220 */ /* 0x000fc60000410000 */
[----:B------:R-:W-:Y:S01]  /*2e90*/  FMUL.FTZ R74, R67, -1.4426950216293334961 ;  /* 0xbfb8aa3b434a7820 */ /* 0x000fe20000410000 */
[----:B------:R-:W2:Y:S01]  /*2ea0*/  MUFU.RCP R65, R65 ;  /* 0x0000004100417308 */ /* 0x000ea20000001000 */
[----:B0-----:R-:W-:Y:S01]  /*2eb0*/  FADD.FTZ R59, -R66, 1 ;  /* 0x3f800000423b7421 */ /* 0x001fe20000010100 */
[----:B-1----:R-:W-:-:S03]  /*2ec0*/  FFMA.FTZ R64, R46, R63, R44 ;  /* 0x0000003f2e407223 */ /* 0x002fc6000001002c */
[----:B------:R-:W-:Y:S01]  /*2ed0*/  FFMA.FTZ R59, R56, R59, 1 ;  /* 0x3f800000383b7423 */ /* 0x000fe2000001003b */
[----:B------:R-:W-:Y:S02]  /*2ee0*/  FMUL.FTZ R56, R95, R66 ;  /* 0x000000425f387220 */ /* 0x000fe40000410000 */
[----:B------:R-:W0:Y:S01]  /*2ef0*/  MUFU.EX2 R74, R74 ;  /* 0x0000004a004a7308 */ /* 0x000e220000000800 */
[----:B---3--:R-:W-:Y:S01]  /*2f00*/  FADD.FTZ R71, -R58, 1 ;  /* 0x3f8000003a477421 */ /* 0x008fe20000010100 */
[----:B------:R-:W-:Y:S01]  /*2f10*/  FMUL.FTZ R56, R56, R59 ;  /* 0x0000003b38387220 */ /* 0x000fe20000410000 */
[----:B------:R-:W-:Y:S01]  /*2f20*/  FMUL.FTZ R52, R91, R58 ;  /* 0x0000003a5b347220 */ /* 0x000fe20000410000 */
[----:B------:R-:W-:Y:S01]  /*2f30*/  FADD.FTZ R59, -R26, R85 ;  /* 0x000000551a3b7221 */ /* 0x000fe20000010100 */
[----:B------:R-:W-:-:S03]  /*2f40*/  FFMA.FTZ R71, R54, R71, 1 ;  /* 0x3f80000036477423 */ /* 0x000fc60000010047 */
[-C--:B------:R-:W-:Y:S01]  /*2f50*/  FMUL.FTZ R66, R59, R120.reuse ;  /* 0x000000783b427220 */ /* 0x080fe20000410000 */
[----:B------:R-:W-:Y:S01]  /*2f60*/  FMUL.FTZ R52, R52, R71 ;  /* 0x0000004734347220 */ /* 0x000fe20000410000 */
[----:B------:R-:W-:Y:S01]  /*2f70*/  FMUL.FTZ R71, R64, -1.4426950216293334961 ;  /* 0xbfb8aa3b40477820 */ /* 0x000fe20000410000 */
[----:B------:R-:W-:Y:S01]  /*2f80*/  FADD.FTZ R59, -R26, R80 ;  /* 0x000000501a3b7221 */ /* 0x000fe20000010100 */
[----:B--2---:R-:W-:Y:S01]  /*2f90*/  FADD.FTZ R54, -R65, 1 ;  /* 0x3f80000041367421 */ /* 0x004fe20000010100 */
[----:B------:R-:W-:Y:S02]  /*2fa0*/  FMUL.FTZ R76, R86, R65 ;  /* 0x00000041564c7220 */ /* 0x000fe40000410000 */
[----:B------:R-:W-:Y:S01]  /*2fb0*/  FMUL.FTZ R59, R59, R120 ;  /* 0x000000783b3b7220 */ /* 0x000fe20000410000 */
[----:B------:R-:W1:Y:S01]  /*2fc0*/  MUFU.EX2 R71, R71 ;  /* 0x0000004700477308 */ /* 0x000e620000000800 */
[----:B------:R-:W-:Y:S01]  /*2fd0*/  FFMA.FTZ R51, R51, R54, 1 ;  /* 0x3f80000033337423 */ /* 0x000fe20000010036 */
[----:B------:R-:W-:Y:S01]  /*2fe0*/  FFMA.FTZ R54, R47, R66, R45 ;  /* 0x000000422f367223 */ /* 0x000fe2000001002d */
[----:B------:R-:W-:Y:S01]  /*2ff0*/  FFMA.FTZ R58, R46, R59, R44 ;  /* 0x0000003b2e3a7223 */ /* 0x000fe2000001002c */
[----:B0-----:R-:W-:Y:S01]  /*3000*/  FADD.FTZ R74, R74, 1 ;  /* 0x3f8000004a4a7421 */ /* 0x001fe20000010000 */
[----:B------:R-:W-:Y:S01]  /*3010*/  FMUL.FTZ R51, R76, R51 ;  /* 0x000000334c337220 */ /* 0x000fe20000410000 */
[----:B------:R-:W-:Y:S01]  /*3020*/  FMUL.FTZ R75, R54, -1.4426950216293334961 ;  /* 0xbfb8aa3b364b7820 */ /* 0x000fe20000410000 */
[----:B------:R-:W-:-:S03]  /*3030*/  FMUL.FTZ R73, R58, -1.4426950216293334961 ;  /* 0xbfb8aa3b3a497820 */ /* 0x000fc60000410000 */
[----:B------:R-:W0:Y:S01]  /*3040*/  MUFU.RCP R74, R74 ;  /* 0x0000004a004a7308 */ /* 0x000e220000001000 */
[----:B-1----:R-:W-:-:S07]  /*3050*/  FADD.FTZ R71, R71, 1 ;  /* 0x3f80000047477421 */ /* 0x002fce0000010000 */
[----:B------:R-:W1:Y:S08]  /*3060*/  MUFU.EX2 R75, R75 ;  /* 0x0000004b004b7308 */ /* 0x000e700000000800 */
[----:B------:R-:W2:Y:S01]  /*3070*/  MUFU.EX2 R73, R73 ;  /* 0x0000004900497308 */ /* 0x000ea20000000800 */
[----:B0-----:R-:W-:-:S04]  /*3080*/  FADD.FTZ R65, -R74, 1 ;  /* 0x3f8000004a417421 */ /* 0x001fc80000010100 */
[----:B------:R-:W-:-:S03]  /*3090*/  FFMA.FTZ R65, R67, R65, 1 ;  /* 0x3f80000043417423 */ /* 0x000fc60000010041 */
[----:B------:R-:W0:Y:S01]  /*30a0*/  MUFU.RCP R71, R71 ;  /* 0x0000004700477308 */ /* 0x000e220000001000 */
[----:B-1----:R-:W-:-:S07]  /*30b0*/  FADD.FTZ R77, R75, 1 ;  /* 0x3f8000004b4d7421 */ /* 0x002fce0000010000 */
[----:B------:R-:W1:Y:S01]  /*30c0*/  MUFU.RCP R76, R77 ;  /* 0x0000004d004c7308 */ /* 0x000e620000001000 */
[----:B--2---:R-:W-:-:S07]  /*30d0*/  FADD.FTZ R75, R73, 1 ;  /* 0x3f800000494b7421 */ /* 0x004fce0000010000 */
[----:B------:R2:W3:Y:S01]  /*30e0*/  MUFU.RCP R67, R75 ;  /* 0x0000004b00437308 */ /* 0x0004e20000001000 */
[----:B0-----:R-:W-:Y:S01]  /*30f0*/  FADD.FTZ R73, -R71, 1 ;  /* 0x3f80000047497421 */ /* 0x001fe20000010100 */
[----:B------:R-:W-:-:S03]  /*3100*/  FMUL.FTZ R71, R82, R71 ;  /* 0x0000004752477220 */ /* 0x000fc60000410000 */
[----:B------:R-:W-:Y:S01]  /*3110*/  FFMA.FTZ R73, R64, R73, 1 ;  /* 0x3f80000040497423 */ /* 0x000fe20000010049 */
[----:B------:R-:W-:Y:S01]  /*3120*/  FMUL.FTZ R64, R87, R74 ;  /* 0x0000004a57407220 */ /* 0x000fe20000410000 */
[----:B--2---:R-:W-:-:S03]  /*3130*/  FADD.FTZ R75, -R26, R81 ;  /* 0x000000511a4b7221 */ /* 0x004fc60000010100 */
[----:B------:R-:W-:Y:S01]  /*3140*/  FMUL.FTZ R64, R64, R65 ;  /* 0x0000004140407220 */ /* 0x000fe20000410000 */
[----:B------:R-:W-:Y:S01]  /*3150*/  FMUL.FTZ R65, R71, R73 ;  /* 0x0000004947417220 */ /* 0x000fe20000410000 */
[----:B-1----:R-:W-:Y:S01]  /*3160*/  FADD.FTZ R71, -R76, 1 ;  /* 0x3f8000004c477421 */ /* 0x002fe20000010100 */
[----:B------:R-:W-:-:S03]  /*3170*/  FMUL.FTZ R76, R83, R76 ;  /* 0x0000004c534c7220 */ /* 0x000fc60000410000 */
[----:B------:R-:W-:Y:S01]  /*3180*/  FFMA.FTZ R71, R54, R71, 1 ;  /* 0x3f80000036477423 */ /* 0x000fe20000010047 */
[----:B---3--:R-:W-:Y:S01]  /*3190*/  FADD.FTZ R73, -R67, 1 ;  /* 0x3f80000043497421 */ /* 0x008fe20000010100 */
[----:B------:R-:W-:-:S03]  /*31a0*/  FMUL.FTZ R54, R46, R70 ;  /* 0x000000462e367220 */ /* 0x000fc60000410000 */
[----:B------:R-:W-:Y:S01]  /*31b0*/  FFMA.FTZ R73, R58, R73, 1 ;  /* 0x3f8000003a497423 */ /* 0x000fe20000010049 */
[----:B------:R-:W-:Y:S01]  /*31c0*/  FMUL.FTZ R58, R78, R67 ;  /* 0x000000434e3a7220 */ /* 0x000fe20000410000 */
[----:B------:R-:W-:Y:S01]  /*31d0*/  FMUL.FTZ R67, R76, R71 ;  /* 0x000000474c437220 */ /* 0x000fe20000410000 */
[----:B------:R-:W-:Y:S01]  /*31e0*/  FMUL.FTZ R71, R47, R69 ;  /* 0x000000452f477220 */ /* 0x000fe20000410000 */
[----:B------:R-:W-:Y:S01]  /*31f0*/  FADD.FTZ R74, RZ, R54 ;  /* 0x00000036ff4a7221 */ /* 0x000fe20000010000 */
[----:B------:R-:W-:Y:S01]  /*3200*/  FMUL.FTZ R58, R58, R73 ;  /* 0x000000493a3a7220 */ /* 0x000fe20000410000 */
[----:B------:R-:W-:Y:S01]  /*3210*/  FFMA.FTZ R73, R27, R54, RZ ;  /* 0x000000361b497223 */ /* 0x000fe200000100ff */
[----:B------:R-:W-:Y:S01]  /*3220*/  FMUL.FTZ R54, R75, R120 ;  /* 0x000000784b367220 */ /* 0x000fe20000410000 */
[----:B------:R-:W-:Y:S01]  /*3230*/  FFMA.FTZ R75, R27, R70, RZ ;  /* 0x000000461b4b7223 */ /* 0x000fe200000100ff */
[----:B------:R-:W-:Y:S01]  /*3240*/  FADD.FTZ R70, RZ, R70 ;  /* 0x00000046ff467221 */ /* 0x000fe20000010000 */
[----:B------:R-:W-:Y:S01]  /*3250*/  FFMA.FTZ R73, R48, R71, R73 ;  /* 0x0000004730497223 */ /* 0x000fe20000010049 */
[----:B------:R-:W-:Y:S01]  /*3260*/  FADD.FTZ R71, R71, R74 ;  /* 0x0000004a47477221 */ /* 0x000fe20000010000 */
[----:B------:R-:W-:Y:S01]  /*3270*/  FFMA.FTZ R74, R47, R54, R45 ;  /* 0x000000362f4a7223 */ /* 0x000fe2000001002d */
[----:B------:R-:W-:Y:S01]  /*3280*/  FADD.FTZ R27, R70, R57 ;  /* 0x00000039461b7221 */ /* 0x000fe20000010000 */
[-C--:B------:R-:W-:Y:S01]  /*3290*/  FFMA.FTZ R70, R55, R57.reuse, R75 ;  /* 0x0000003937467223 */ /* 0x080fe2000001004b */
[----:B------:R-:W-:Y:S01]  /*32a0*/  FMUL.FTZ R75, R46, R57 ;  /* 0x000000392e4b7220 */ /* 0x000fe20000410000 */
[----:B------:R-:W-:-:S02]  /*32b0*/  FMUL.FTZ R77, R74, -1.4426950216293334961 ;  /* 0xbfb8aa3b4a4d7820 */ /* 0x000fc40000410000 */
[----:B------:R-:W-:Y:S01]  /*32c0*/  FFMA.FTZ R70, R49, R68, R70 ;  /* 0x0000004431467223 */ /* 0x000fe20000010046 */
[----:B------:R-:W-:-:S03]  /*32d0*/  FFMA.FTZ R73, R55, R75, R73 ;  /* 0x0000004b37497223 */ /* 0x000fc60000010049 */
[----:B------:R-:W0:Y:S01]  /*32e0*/  MUFU.EX2 R77, R77 ;  /* 0x0000004d004d7308 */ /* 0x000e220000000800 */
[----:B------:R-:W-:-:S04]  /*32f0*/  FFMA.FTZ R70, R53, R51, R70 ;  /* 0x0000003335467223 */ /* 0x000fc80000010046 */
[----:B------:R-:W-:-:S04]  /*3300*/  FFMA.FTZ R70, R63, R65, R70 ;  /* 0x000000413f467223 */ /* 0x000fc80000010046 */
[----:B------:R-:W-:Y:S01]  /*3310*/  FFMA.FTZ R70, R59, R58, R70 ;  /* 0x0000003a3b467223 */ /* 0x000fe20000010046 */
[----:B0-----:R-:W-:-:S06]  /*3320*/  FADD.FTZ R76, R77, 1 ;  /* 0x3f8000004d4c7421 */ /* 0x001fcc0000010000 */
[----:B------:R-:W0:Y:S02]  /*3330*/  MUFU.RCP R76, R76 ;  /* 0x0000004c004c7308 */ /* 0x000e240000001000 */
[----:B0-----:R-:W-:Y:S01]  /*3340*/  FADD.FTZ R55, -R76, 1 ;  /* 0x3f8000004c377421 */ /* 0x001fe20000010100 */
[----:B------:R-:W-:-:S03]  /*3350*/  FMUL.FTZ R57, R79, R76 ;  /* 0x0000004c4f397220 */ /* 0x000fc60000410000 */
[----:B------:R-:W-:Y:S01]  /*3360*/  FFMA.FTZ R74, R74, R55, 1 ;  /* 0x3f8000004a4a7423 */ /* 0x000fe20000010037 */
[----:B------:R-:W-:-:S03]  /*3370*/  FADD.FTZ R55, -R26, R32 ;  /* 0x000000201a377221 */ /* 0x000fc60000010100 */
[----:B------:R-:W-:Y:S01]  /*3380*/  FMUL.FTZ R57, R57, R74 ;  /* 0x0000004a39397220 */ /* 0x000fe20000410000 */
[----:B------:R-:W-:Y:S01]  /*3390*/  FMUL.FTZ R55, R55, R120 ;  /* 0x0000007837377220 */ /* 0x000fe20000410000 */
[----:B------:R-:W-:Y:S01]  /*33a0*/  FADD.FTZ R74, R71, R75 ;  /* 0x0000004b474a7221 */ /* 0x000fe20000010000 */
[----:B------:R-:W-:Y:S01]  /*33b0*/  FADD.FTZ R71, RZ, R69 ;  /* 0x00000045ff477221 */ /* 0x000fe20000010000 */
[-C--:B------:R-:W-:Y:S01]  /*33c0*/  FFMA.FTZ R69, R72, R56.reuse, R121 ;  /* 0x0000003848457223 */ /* 0x080fe20000010079 */
[----:B------:R-:W-:Y:S01]  /*33d0*/  FFMA.FTZ R75, R46, R55, R44 ;  /* 0x000000372e4b7223 */ /* 0x000fe2000001002c */
[----:B------:R-:W-:Y:S01]  /*33e0*/  FMUL.FTZ R121, R47, R56 ;  /* 0x000000382f797220 */ /* 0x000fe20000410000 */
[----:B------:R-:W-:Y:S01]  /*33f0*/  FADD.FTZ R71, R71, R56 ;  /* 0x0000003847477221 */ /* 0x000fe20000010000 */
[----:B------:R-:W-:Y:S01]  /*3400*/  FFMA.FTZ R69, R50, R52, R69 ;  /* 0x0000003432457223 */ /* 0x000fe20000010045 */
[----:B------:R-:W-:Y:S01]  /*3410*/  FMUL.FTZ R76, R75, -1.4426950216293334961 ;  /* 0xbfb8aa3b4b4c7820 */ /* 0x000fe20000410000 */
[----:B------:R-:W-:Y:S01]  /*3420*/  FADD.FTZ R74, R121, R74 ;  /* 0x0000004a794a7221 */ /* 0x000fe20000010000 */
[----:B------:R-:W-:Y:S01]  /*3430*/  FADD.FTZ R71, R71, R52 ;  /* 0x0000003447477221 */ /* 0x000fe20000010000 */
[----:B------:R-:W-:-:S03]  /*3440*/  FFMA.FTZ R69, R62, R64, R69 ;  /* 0x000000403e457223 */ /* 0x000fc60000010045 */
[----:B------:R-:W0:Y:S01]  /*3450*/  MUFU.EX2 R76, R76 ;  /* 0x0000004c004c7308 */ /* 0x000e220000000800 */
[----:B------:R-:W-:-:S04]  /*3460*/  FFMA.FTZ R69, R66, R67, R69 ;  /* 0x0000004342457223 */ /* 0x000fc80000010045 */
[----:B------:R-:W-:Y:S01]  /*3470*/  FFMA.FTZ R69, R54, R57, R69 ;  /* 0x0000003936457223 */ /* 0x000fe20000010045 */
[----:B0-----:R-:W-:Y:S01]  /*3480*/  FADD.FTZ R77, R76, 1 ;  /* 0x3f8000004c4d7421 */ /* 0x001fe20000010000 */
[----:B------:R-:W-:Y:S01]  /*3490*/  FFMA.FTZ R76, R72, R121, R73 ;  /* 0x00000079484c7223 */ /* 0x000fe20000010049 */
[----:B------:R-:W-:Y:S01]  /*34a0*/  FADD.FTZ R73, -R26, R33 ;  /* 0x000000211a497221 */ /* 0x000fe20000010100 */
[----:B------:R-:W-:-:S03]  /*34b0*/  FMUL.FTZ R121, R46, R68 ;  /* 0x000000442e797220 */ /* 0x000fc60000410000 */
[----:B------:R-:W0:Y:S01]  /*34c0*/  MUFU.RCP R77, R77 ;  /* 0x0000004d004d7308 */ /* 0x000e220000001000 */
[----:B------:R-:W-:Y:S01]  /*34d0*/  FADD.FTZ R74, R74, R121 ;  /* 0x000000794a4a7221 */ /* 0x000fe20000010000 */
[----:B0-----:R-:W-:Y:S01]  /*34e0*/  FADD.FTZ R48, -R77, 1 ;  /* 0x3f8000004d307421 */ /* 0x001fe20000010100 */
[----:B------:R-:W-:-:S03]  /*34f0*/  FMUL.FTZ R56, R34, R77 ;  /* 0x0000004d22387220 */ /* 0x000fc60000410000 */
[----:B------:R-:W-:Y:S01]  /*3500*/  FFMA.FTZ R75, R75, R48, 1 ;  /* 0x3f8000004b4b7423 */ /* 0x000fe20000010030 */
[----:B------:R-:W-:Y:S01]  /*3510*/  FMUL.FTZ R48, R73, R120 ;  /* 0x0000007849307220 */ /* 0x000fe20000410000 */
[----:B------:R-:W-:Y:S01]  /*3520*/  FFMA.FTZ R73, R49, R121, R76 ;  /* 0x0000007931497223 */ /* 0x000fe2000001004c */
[----:B------:R-:W-:Y:S01]  /*3530*/  FADD.FTZ R49, -R26, R2 ;  /* 0x000000021a317221 */ /* 0x000fe20000010100 */
[----:B------:R-:W-:Y:S01]  /*3540*/  FMUL.FTZ R56, R56, R75 ;  /* 0x0000004b38387220 */ /* 0x000fe20000410000 */
[C---:B------:R-:W-:Y:S01]  /*3550*/  FFMA.FTZ R75, R47.reuse, R48, R45 ;  /* 0x000000302f4b7223 */ /* 0x040fe2000001002d */
[----:B------:R-:W-:Y:S01]  /*3560*/  FMUL.FTZ R76, R47, R52 ;  /* 0x000000342f4c7220 */ /* 0x000fe20000410000 */
[----:B------:R-:W-:Y:S01]  /*3570*/  FMUL.FTZ R49, R49, R120 ;  /* 0x0000007831317220 */ /* 0x000fe20000410000 */
[----:B------:R-:W-:Y:S01]  /*3580*/  FFMA.FTZ R70, R55, R56, R70 ;  /* 0x0000003837467223 */ /* 0x000fe20000010046 */
[----:B------:R-:W-:Y:S01]  /*3590*/  FMUL.FTZ R72, R75, -1.4426950216293334961 ;  /* 0xbfb8aa3b4b487820 */ /* 0x000fe20000410000 */
[----:B------:R-:W-:-:S05]  /*35a0*/  FADD.FTZ R74, R76, R74 ;  /* 0x0000004a4c4a7221 */ /* 0x000fca0000010000 */
[----:B------:R-:W0:Y:S02]  /*35b0*/  MUFU.EX2 R72, R72 ;  /* 0x0000004800487308 */ /* 0x000e240000000800 */
[----:B0-----:R-:W-:Y:S01]  /*35c0*/  FADD.FTZ R77, R72, 1 ;  /* 0x3f800000484d7421 */ /* 0x001fe20000010000 */
[----:B------:R-:W-:-:S04]  /*35d0*/  FADD.FTZ R72, R27, R68 ;  /* 0x000000441b487221 */ /* 0x000fc80000010000 */
[----:B------:R-:W-:Y:S01]  /*35e0*/  FADD.FTZ R72, R72, R51 ;  /* 0x0000003348487221 */ /* 0x000fe20000010000 */
[----:B------:R-:W0:Y:S02]  /*35f0*/  MUFU.RCP R77, R77 ;  /* 0x0000004d004d7308 */ /* 0x000e240000001000 */
[----:B0-----:R-:W-:Y:S01]  /*3600*/  FADD.FTZ R68, -R77, 1 ;  /* 0x3f8000004d447421 */ /* 0x001fe20000010100 */
[----:B------:R-:W-:-:S03]  /*3610*/  FMUL.FTZ R27, R35, R77 ;  /* 0x0000004d231b7220 */ /* 0x000fc60000410000 */
[----:B------:R-:W-:Y:S01]  /*3620*/  FFMA.FTZ R68, R75, R68, 1 ;  /* 0x3f8000004b447423 */ /* 0x000fe20000010044 */
[----:B------:R-:W-:-:S03]  /*3630*/  FFMA.FTZ R75, R46, R49, R44 ;  /* 0x000000312e4b7223 */ /* 0x000fc6000001002c */
[----:B------:R-:W-:Y:S01]  /*3640*/  FMUL.FTZ R27, R27, R68 ;  /* 0x000000441b1b7220 */ /* 0x000fe20000410000 */
[----:B------:R-:W-:Y:S01]  /*3650*/  FMUL.FTZ R121, R75, -1.4426950216293334961 ;  /* 0xbfb8aa3b4b797820 */ /* 0x000fe20000410000 */
[----:B------:R-:W-:Y:S01]  /*3660*/  FFMA.FTZ R68, R50, R76, R73 ;  /* 0x0000004c32447223 */ /* 0x000fe20000010049 */
[----:B------:R-:W-:Y:S01]  /*3670*/  FADD.FTZ R73, -R26, R3 ;  /* 0x000000031a497221 */ /* 0x000fe20000010100 */
[----:B------:R-:W-:-:S03]  /*3680*/  FFMA.FTZ R69, R48, R27, R69 ;  /* 0x0000001b30457223 */ /* 0x000fc60000010045 */
[----:B------:R-:W0:Y:S01]  /*3690*/  MUFU.EX2 R121, R121 ;  /* 0x0000007900797308 */ /* 0x000e220000000800 */
[----:B------:R-:W-:Y:S01]  /*36a0*/  FMUL.FTZ R52, R73, R120 ;  /* 0x0000007849347220 */ /* 0x000fe20000410000 */
[----:B0-----:R-:W-:-:S06]  /*36b0*/  FADD.FTZ R77, R121, 1 ;  /* 0x3f800000794d7421 */ /* 0x001fcc0000010000 */
[----:B------:R-:W0:Y:S02]  /*36c0*/  MUFU.RCP R77, R77 ;  /* 0x0000004d004d7308 */ /* 0x000e240000001000 */
[----:B0-----:R-:W-:-:S04]  /*36d0*/  FADD.FTZ R50, -R77, 1 ;  /* 0x3f8000004d327421 */ /* 0x001fc80000010100 */
[----:B------:R-:W-:Y:S01]  /*36e0*/  FFMA.FTZ R75, R75, R50, 1 ;  /* 0x3f8000004b4b7423 */ /* 0x000fe20000010032 */
[----:B------:R-:W-:Y:S01]  /*36f0*/  FMUL.FTZ R50, R4, R77 ;  /* 0x0000004d04327220 */ /* 0x000fe20000410000 */
[----:B------:R-:W-:-:S03]  /*3700*/  FMUL.FTZ R77, R46, R51 ;  /* 0x000000332e4d7220 */ /* 0x000fc60000410000 */
[----:B------:R-:W-:Y:S01]  /*3710*/  FMUL.FTZ R50, R50, R75 ;  /* 0x0000004b32327220 */ /* 0x000fe20000410000 */
[----:B------:R-:W-:Y:S01]  /*3720*/  FFMA.FTZ R75, R47, R52, R45 ;  /* 0x000000342f4b7223 */ /* 0x000fe2000001002d */
[----:B------:R-:W-:Y:S01]  /*3730*/  FFMA.FTZ R73, R53, R77, R68 ;  /* 0x0000004d35497223 */ /* 0x000fe20000010044 */
[----:B------:R-:W-:Y:S01]  /*3740*/  FADD.FTZ R53, -R26, R6 ;  /* 0x000000061a357221 */ /* 0x000fe20000010100 */
[----:B------:R-:W-:Y:S01]  /*3750*/  FADD.FTZ R74, R74, R77 ;  /* 0x0000004d4a4a7221 */ /* 0x000fe20000010000 */
[----:B------:R-:W-:Y:S01]  /*3760*/  FMUL.FTZ R121, R75, -1.4426950216293334961 ;  /* 0xbfb8aa3b4b797820 */ /* 0x000fe20000410000 */
[----:B------:R-:W-:Y:S01]  /*3770*/  FFMA.FTZ R70, R49, R50, R70 ;  /* 0x0000003231467223 */ /* 0x000fe20000010046 */
[----:B------:R-:W-:-:S04]  /*3780*/  FMUL.FTZ R53, R53, R120 ;  /* 0x0000007835357220 */ /* 0x000fc80000410000 */
[----:B------:R-:W0:Y:S02]  /*3790*/  MUFU.EX2 R121, R121 ;  /* 0x0000007900797308 */ /* 0x000e240000000800 */
[----:B0-----:R-:W-:-:S06]  /*37a0*/  FADD.FTZ R76, R121, 1 ;  /* 0x3f800000794c7421 */ /* 0x001fcc0000010000 */
[----:B------:R-:W0:Y:S02]  /*37b0*/  MUFU.RCP R76, R76 ;  /* 0x0000004c004c7308 */ /* 0x000e240000001000 */
[----:B0-----:R-:W-:Y:S01]  /*37c0*/  FADD.FTZ R68, -R76, 1 ;  /* 0x3f8000004c447421 */ /* 0x001fe20000010100 */
[----:B------:R-:W-:-:S03]  /*37d0*/  FMUL.FTZ R51, R5, R76 ;  /* 0x0000004c05337220 */ /* 0x000fc60000410000 */
[----:B------:R-:W-:Y:S01]  /*37e0*/  FFMA.FTZ R68, R75, R68, 1 ;  /* 0x3f8000004b447423 */ /* 0x000fe20000010044 */
[----:B------:R-:W-:-:S03]  /*37f0*/  FFMA.FTZ R75, R46, R53, R44 ;  /* 0x000000352e4b7223 */ /* 0x000fc6000001002c */
[----:B------:R-:W-:Y:S01]  /*3800*/  FMUL.FTZ R51, R51, R68 ;  /* 0x0000004433337220 */ /* 0x000fe20000410000 */
[----:B------:R-:W-:Y:S01]  /*3810*/  FMUL.FTZ R121, R75, -1.4426950216293334961 ;  /* 0xbfb8aa3b4b797820 */ /* 0x000fe20000410000 */
[----:B------:R-:W-:Y:S01]  /*3820*/  FADD.FTZ R68, R71, R64 ;  /* 0x0000004047447221 */ /* 0x000fe20000010000 */
[----:B------:R-:W-:Y:S01]  /*3830*/  FMUL.FTZ R71, R47, R64 ;  /* 0x000000402f477220 */ /* 0x000fe20000410000 */
[----:B------:R-:W-:Y:S02]  /*3840*/  FFMA.FTZ R69, R52, R51, R69 ;  /* 0x0000003334457223 */ /* 0x000fe40000010045 */
[----:B------:R-:W-:Y:S01]  /*3850*/  FADD.FTZ R68, R68, R67 ;  /* 0x0000004344447221 */ /* 0x000fe20000010000 */
[----:B------:R-:W0:Y:S01]  /*3860*/  MUFU.EX2 R121, R121 ;  /* 0x0000007900797308 */ /* 0x000e220000000800 */
[----:B------:R-:W-:Y:S01]  /*3870*/  FFMA.FTZ R76, R62, R71, R73 ;  /* 0x000000473e4c7223 */ /* 0x000fe20000010049 */
[----:B------:R-:W-:Y:S01]  /*3880*/  FADD.FTZ R73, -R26, R7 ;  /* 0x000000071a497221 */ /* 0x000fe20000010100 */
[----:B------:R-:W-:-:S03]  /*3890*/  FADD.FTZ R74, R71, R74 ;  /* 0x0000004a474a7221 */ /* 0x000fc60000010000 */
[----:B------:R-:W-:Y:S01]  /*38a0*/  FMUL.FTZ R64, R73, R120 ;  /* 0x0000007849407220 */ /* 0x000fe20000410000 */
[----:B0-----:R-:W-:Y:S01]  /*38b0*/  FADD.FTZ R77, R121, 1 ;  /* 0x3f800000794d7421 */ /* 0x001fe20000010000 */
[----:B------:R-:W-:-:S04]  /*38c0*/  FMUL.FTZ R121, R46, R65 ;  /* 0x000000412e797220 */ /* 0x000fc80000410000 */
[----:B------:R-:W-:Y:S01]  /*38d0*/  FFMA.FTZ R73, R63, R121, R76 ;  /* 0x000000793f497223 */ /* 0x000fe2000001004c */
[----:B------:R-:W0:Y:S01]  /*38e0*/  MUFU.RCP R77, R77 ;  /* 0x0000004d004d7308 */ /* 0x000e220000001000 */
[----:B------:R-:W-:Y:S01]  /*38f0*/  FADD.FTZ R74, R74, R121 ;  /* 0x000000794a4a7221 */ /* 0x000fe20000010000 */
[----:B------:R-:W-:-:S04]  /*3900*/  FMUL.FTZ R76, R47, R67 ;  /* 0x000000432f4c7220 */ /* 0x000fc80000410000 */
[----:B------:R-:W-:Y:S01]  /*3910*/  FADD.FTZ R74, R76, R74 ;  /* 0x0000004a4c4a7221 */ /* 0x000fe20000010000 */
[----:B0-----:R-:W-:-:S04]  /*3920*/  FADD.FTZ R62, -R77, 1 ;  /* 0x3f8000004d3e7421 */ /* 0x001fc80000010100 */
[----:B------:R-:W-:Y:S01]  /*3930*/  FFMA.FTZ R75, R75, R62, 1 ;  /* 0x3f8000004b4b7423 */ /* 0x000fe2000001003e */
[----:B------:R-:W-:-:S04]  /*3940*/  FMUL.FTZ R62, R8, R77 ;  /* 0x0000004d083e7220 */ /* 0x000fc80000410000 */
[----:B------:R-:W-:Y:S01]  /*3950*/  FMUL.FTZ R62, R62, R75 ;  /* 0x0000004b3e3e7220 */ /* 0x000fe20000410000 */
[----:B------:R-:W-:-:S03]  /*3960*/  FFMA.FTZ R75, R47, R64, R45 ;  /* 0x000000402f4b7223 */ /* 0x000fc6000001002d */
[----:B------:R-:W-:Y:S01]  /*3970*/  FFMA.FTZ R70, R53, R62, R70 ;  /* 0x0000003e35467223 */ /* 0x000fe20000010046 */
[----:B------:R-:W-:-:S06]  /*3980*/  FMUL.FTZ R71, R75, -1.4426950216293334961 ;  /* 0xbfb8aa3b4b477820 */ /* 0x000fcc0000410000 */
[----:B------:R-:W0:Y:S02]  /*3990*/  MUFU.EX2 R71, R71 ;  /* 0x0000004700477308 */ /* 0x000e240000000800 */
[----:B0-----:R-:W-:Y:S01]  /*39a0*/  FADD.FTZ R77, R71, 1 ;  /* 0x3f800000474d7421 */ /* 0x001fe20000010000 */
[----:B------:R-:W-:Y:S01]  /*39b0*/  FADD.FTZ R71, R72, R65 ;  /* 0x0000004148477221 */ /* 0x000fe20000010000 */
[----:B------:R-:W-:-:S03]  /*39c0*/  FADD.FTZ R65, -R26, R36 ;  /* 0x000000241a417221 */ /* 0x000fc60000010100 */
[----:B------:R-:W-:Y:S01]  /*39d0*/  FADD.FTZ R71, R71, R58 ;  /* 0x0000003a47477221 */ /* 0x000fe20000010000 */
[----:B------:R-:W0:Y:S01]  /*39e0*/  MUFU.RCP R77, R77 ;  /* 0x0000004d004d7308 */ /* 0x000e220000001000 */
[----:B------:R-:W-:Y:S02]  /*39f0*/  FMUL.FTZ R65, R65, R120 ;  /* 0x0000007841417220 */ /* 0x000fe40000410000 */
[----:B------:R-:W-:-:S04]  /*3a00*/  FADD.FTZ R71, R71, R56 ;  /* 0x0000003847477221 */ /* 0x000fc80000010000 */
[----:B------:R-:W-:Y:S01]  /*3a10*/  FADD.FTZ R71, R71, R50 ;  /* 0x0000003247477221 */ /* 0x000fe20000010000 */
        /* <DEDUP_REMOVED lines=18> */
[----:B------:R-:W-:Y:S01]  /*3b40*/  FMUL.FTZ R66, R73, R120 ;  /* 0x0000007849427220 */ /* 0x000fe20000410000 */
[----:B------:R-:W-:Y:S01]  /*3b50*/  FFMA.FTZ R73, R59, R77, R72 ;  /* 0x0000004d3b497223 */ /* 0x000fe20000010048 */
[----:B------:R-:W-:Y:S01]  /*3b60*/  FADD.FTZ R59, -R26, R10 ;  /* 0x0000000a1a3b7221 */ /* 0x000fe20000010100 */
[----:B------:R-:W-:Y:S01]  /*3b70*/  FADD.FTZ R72, R68, R57 ;  /* 0x0000003944487221 */ /* 0x000fe20000010000 */
[C---:B------:R-:W-:Y:S01]  /*3b80*/  FFMA.FTZ R75, R47.reuse, R66, R45 ;  /* 0x000000422f4b7223 */ /* 0x040fe2000001002d */
[----:B------:R-:W-:Y:S01]  /*3b90*/  FMUL.FTZ R57, R47, R57 ;  /* 0x000000392f397220 */ /* 0x000fe20000410000 */
[----:B------:R-:W-:Y:S01]  /*3ba0*/  FMUL.FTZ R59, R59, R120 ;  /* 0x000000783b3b7220 */ /* 0x000fe20000410000 */
[----:B------:R-:W-:Y:S01]  /*3bb0*/  FADD.FTZ R72, R72, R27 ;  /* 0x0000001b48487221 */ /* 0x000fe20000010000 */
[----:B------:R-:W-:Y:S01]  /*3bc0*/  FMUL.FTZ R121, R75, -1.4426950216293334961 ;  /* 0xbfb8aa3b4b797820 */ /* 0x000fe20000410000 */
[----:B------:R-:W-:-:S02]  /*3bd0*/  FADD.FTZ R74, R57, R74 ;  /* 0x0000004a394a7221 */ /* 0x000fc40000010000 */
[----:B------:R-:W-:Y:S01]  /*3be0*/  FADD.FTZ R72, R72, R51 ;  /* 0x0000003348487221 */ /* 0x000fe20000010000 */
[----:B------:R-:W-:Y:S02]  /*3bf0*/  FMUL.FTZ R51, R47, R51 ;  /* 0x000000332f337220 */ /* 0x000fe40000410000 */
[----:B------:R-:W0:Y:S02]  /*3c00*/  MUFU.EX2 R121, R121 ;  /* 0x0000007900797308 */ /* 0x000e240000000800 */
[----:B0-----:R-:W-:-:S06]  /*3c10*/  FADD.FTZ R76, R121, 1 ;  /* 0x3f800000794c7421 */ /* 0x001fcc0000010000 */
[----:B------:R-:W0:Y:S02]  /*3c20*/  MUFU.RCP R76, R76 ;  /* 0x0000004c004c7308 */ /* 0x000e240000001000 */
[----:B0-----:R-:W-:-:S04]  /*3c30*/  FADD.FTZ R58, -R76, 1 ;  /* 0x3f8000004c3a7421 */ /* 0x001fc80000010100 */
[----:B------:R-:W-:Y:S01]  /*3c40*/  FFMA.FTZ R75, R75, R58, 1 ;  /* 0x3f8000004b4b7423 */ /* 0x000fe2000001003a */
[----:B------:R-:W-:Y:S01]  /*3c50*/  FMUL.FTZ R58, R39, R76 ;  /* 0x0000004c273a7220 */ /* 0x000fe20000410000 */
[----:B------:R-:W-:Y:S01]  /*3c60*/  FFMA.FTZ R76, R54, R57, R73 ;  /* 0x00000039364c7223 */ /* 0x000fe20000010049 */
[----:B------:R-:W-:Y:S02]  /*3c70*/  FADD.FTZ R73, -R26, R11 ;  /* 0x0000000b1a497221 */ /* 0x000fe40000010100 */
[----:B------:R-:W-:Y:S01]  /*3c80*/  FMUL.FTZ R58, R58, R75 ;  /* 0x0000004b3a3a7220 */ /* 0x000fe20000410000 */
[----:B------:R-:W-:Y:S01]  /*3c90*/  FFMA.FTZ R75, R46, R59, R44 ;  /* 0x0000003b2e4b7223 */ /* 0x000fe2000001002c */
[----:B------:R-:W-:Y:S02]  /*3ca0*/  FMUL.FTZ R68, R73, R120 ;  /* 0x0000007849447220 */ /* 0x000fe40000410000 */
[----:B------:R-:W-:Y:S01]  /*3cb0*/  FFMA.FTZ R69, R66, R58, R69 ;  /* 0x0000003a42457223 */ /* 0x000fe20000010045 */
[----:B------:R-:W-:Y:S01]  /*3cc0*/  FMUL.FTZ R121, R75, -1.4426950216293334961 ;  /* 0xbfb8aa3b4b797820 */ /* 0x000fe20000410000 */
[----:B------:R-:W-:-:S05]  /*3cd0*/  FFMA.FTZ R73, R47, R68, R45 ;  /* 0x000000442f497223 */ /* 0x000fca000001002d */
[----:B------:R-:W0:Y:S02]  /*3ce0*/  MUFU.EX2 R121, R121 ;  /* 0x0000007900797308 */ /* 0x000e240000000800 */
[----:B0-----:R-:W-:Y:S01]  /*3cf0*/  FADD.FTZ R77, R121, 1 ;  /* 0x3f800000794d7421 */ /* 0x001fe20000010000 */
[----:B------:R-:W-:-:S05]  /*3d00*/  FMUL.FTZ R121, R73, -1.4426950216293334961 ;  /* 0xbfb8aa3b49797820 */ /* 0x000fca0000410000 */
[----:B------:R-:W0:Y:S08]  /*3d10*/  MUFU.RCP R77, R77 ;  /* 0x0000004d004d7308 */ /* 0x000e300000001000 */
[----:B------:R-:W1:Y:S01]  /*3d20*/  MUFU.EX2 R121, R121 ;  /* 0x0000007900797308 */ /* 0x000e620000000800 */
[----:B0-----:R-:W-:-:S04]  /*3d30*/  FADD.FTZ R54, -R77, 1 ;  /* 0x3f8000004d367421 */ /* 0x001fc80000010100 */
[----:B------:R-:W-:Y:S01]  /*3d40*/  FFMA.FTZ R75, R75, R54, 1 ;  /* 0x3f8000004b4b7423 */ /* 0x000fe20000010036 */
[----:B------:R-:W-:Y:S01]  /*3d50*/  FMUL.FTZ R54, R12, R77 ;  /* 0x0000004d0c367220 */ /* 0x000fe20000410000 */
[----:B------:R-:W-:-:S03]  /*3d60*/  FMUL.FTZ R77, R46, R56 ;  /* 0x000000382e4d7220 */ /* 0x000fc60000410000 */
[----:B------:R-:W-:Y:S01]  /*3d70*/  FMUL.FTZ R54, R54, R75 ;  /* 0x0000004b36367220 */ /* 0x000fe20000410000 */
[----:B-1----:R-:W-:Y:S01]  /*3d80*/  FADD.FTZ R75, R121, 1 ;  /* 0x3f800000794b7421 */ /* 0x002fe20000010000 */
[----:B------:R-:W-:Y:S01]  /*3d90*/  FFMA.FTZ R57, R55, R77, R76 ;  /* 0x0000004d37397223 */ /* 0x000fe2000001004c */
[----:B------:R-:W-:Y:S01]  /*3da0*/  FADD.FTZ R55, -R26, R14 ;  /* 0x0000000e1a377221 */ /* 0x000fe20000010100 */
[----:B------:R-:W-:Y:S01]  /*3db0*/  FADD.FTZ R74, R74, R77 ;  /* 0x0000004d4a4a7221 */ /* 0x000fe20000010000 */
[----:B------:R-:W-:Y:S02]  /*3dc0*/  FMUL.FTZ R77, R47, R27 ;  /* 0x0000001b2f4d7220 */ /* 0x000fe40000410000 */
[----:B------:R-:W0:Y:S01]  /*3dd0*/  MUFU.RCP R75, R75 ;  /* 0x0000004b004b7308 */ /* 0x000e220000001000 */
[----:B------:R-:W-:Y:S01]  /*3de0*/  FMUL.FTZ R55, R55, R120 ;  /* 0x0000007837377220 */ /* 0x000fe20000410000 */
[----:B------:R-:W-:Y:S01]  /*3df0*/  FFMA.FTZ R76, R48, R77, R57 ;  /* 0x0000004d304c7223 */ /* 0x000fe20000010039 */
[----:B------:R-:W-:Y:S01]  /*3e00*/  FADD.FTZ R57, -R26, R15 ;  /* 0x0000000f1a397221 */ /* 0x000fe20000010100 */
        /* <DEDUP_REMOVED lines=18> */
[----:B------:R-:W-:Y:S01]  /*3f30*/  FMUL.FTZ R48, R57, R120 ;  /* 0x0000007839307220 */ /* 0x000fe20000410000 */
[----:B------:R-:W-:-:S03]  /*3f40*/  FFMA.FTZ R76, R52, R51, R73 ;  /* 0x00000033344c7223 */ /* 0x000fc60000010049 */
        /* <DEDUP_REMOVED lines=8> */
[----:B------:R-:W-:-:S03]  /*3fd0*/  FADD.FTZ R57, -R26, R18 ;  /* 0x000000121a397221 */ /* 0x000fc60000010100 */
[----:B------:R-:W-:Y:S01]  /*3fe0*/  FMUL.FTZ R49, R49, R50 ;  /* 0x0000003231317220 */ /* 0x000fe20000410000 */
[----:B------:R-:W-:-:S03]  /*3ff0*/  FMUL.FTZ R57, R57, R120 ;  /* 0x0000007839397220 */ /* 0x000fc60000410000 */
[----:B------:R-:W-:Y:S01]  /*4000*/  FFMA.FTZ R69, R48, R49, R69 ;  /* 0x0000003130457223 */ /* 0x000fe20000010045 */
[----:B------:R-:W-:-:S04]  /*4010*/  FFMA.FTZ R50, R46, R57, R44 ;  /* 0x000000392e327223 */ /* 0x000fc8000001002c */
[----:B------:R-:W-:-:S06]  /*4020*/  FMUL.FTZ R77, R50, -1.4426950216293334961 ;  /* 0xbfb8aa3b324d7820 */ /* 0x000fcc0000410000 */
[----:B------:R-:W0:Y:S02]  /*4030*/  MUFU.EX2 R77, R77 ;  /* 0x0000004d004d7308 */ /* 0x000e240000000800 */
[----:B0-----:R-:W-:-:S06]  /*4040*/  FADD.FTZ R75, R77, 1 ;  /* 0x3f8000004d4b7421 */ /* 0x001fcc0000010000 */
[----:B------:R-:W0:Y:S02]  /*4050*/  MUFU.RCP R75, R75 ;  /* 0x0000004b004b7308 */ /* 0x000e240000001000 */
[----:B0-----:R-:W-:-:S04]  /*4060*/  FADD.FTZ R73, -R75, 1 ;  /* 0x3f8000004b497421 */ /* 0x001fc80000010100 */
[----:B------:R-:W-:Y:S01]  /*4070*/  FFMA.FTZ R73, R50, R73, 1 ;  /* 0x3f80000032497423 */ /* 0x000fe20000010049 */
[----:B------:R-:W-:-:S04]  /*4080*/  FMUL.FTZ R50, R20, R75 ;  /* 0x0000004b14327220 */ /* 0x000fc80000410000 */
[----:B------:R-:W-:Y:S01]  /*4090*/  FMUL.FTZ R50, R50, R73 ;  /* 0x0000004932327220 */ /* 0x000fe20000410000 */
[----:B------:R-:W-:-:S04]  /*40a0*/  FADD.FTZ R73, -R26, R19 ;  /* 0x000000131a497221 */ /* 0x000fc80000010100 */
[----:B------:R-:W-:Y:S01]  /*40b0*/  FMUL.FTZ R52, R73, R120 ;  /* 0x0000007849347220 */ /* 0x000fe20000410000 */
[----:B------:R-:W-:Y:S01]  /*40c0*/  FADD.FTZ R73, R51, R74 ;  /* 0x0000004a33497221 */ /* 0x000fe20000010000 */
[----:B------:R-:W-:Y:S01]  /*40d0*/  FADD.FTZ R74, R71, R62 ;  /* 0x0000003e474a7221 */ /* 0x000fe20000010000 */
[----:B------:R-:W-:Y:S01]  /*40e0*/  FMUL.FTZ R71, R46, R62 ;  /* 0x0000003e2e477220 */ /* 0x000fe20000410000 */
[----:B------:R-:W-:-:S03]  /*40f0*/  FFMA.FTZ R51, R47, R52, R45 ;  /* 0x000000342f337223 */ /* 0x000fc6000001002d */
[----:B------:R-:W-:Y:S01]  /*4100*/  FFMA.FTZ R75, R53, R71, R76 ;  /* 0x00000047354b7223 */ /* 0x000fe2000001004c */
[----:B------:R-:W-:Y:S01]  /*4110*/  FMUL.FTZ R121, R51, -1.4426950216293334961 ;  /* 0xbfb8aa3b33797820 */ /* 0x000fe20000410000 */
[----:B------:R-:W-:Y:S01]  /*4120*/  FADD.FTZ R53, -R26, R22 ;  /* 0x000000161a357221 */ /* 0x000fe20000010100 */
[----:B------:R-:W-:Y:S01]  /*4130*/  FADD.FTZ R73, R73, R71 ;  /* 0x0000004749497221 */ /* 0x000fe20000010000 */
[----:B------:R-:W-:Y:S01]  /*4140*/  FADD.FTZ R71, R72, R63 ;  /* 0x0000003f48477221 */ /* 0x000fe20000010000 */
[----:B------:R-:W-:Y:S01]  /*4150*/  FMUL.FTZ R72, R47, R63 ;  /* 0x0000003f2f487220 */ /* 0x000fe20000410000 */
[----:B------:R-:W-:Y:S01]  /*4160*/  FMUL.FTZ R53, R53, R120 ;  /* 0x0000007835357220 */ /* 0x000fe20000410000 */
[----:B------:R-:W0:Y:S01]  /*4170*/  MUFU.EX2 R121, R121 ;  /* 0x0000007900797308 */ /* 0x000e220000000800 */
[----:B------:R-:W-:Y:S01]  /*4180*/  FADD.FTZ R71, R71, R58 ;  /* 0x0000003a47477221 */ /* 0x000fe20000010000 */
[----:B------:R-:W-:Y:S01]  /*4190*/  FFMA.FTZ R76, R64, R72, R75 ;  /* 0x00000048404c7223 */ /* 0x000fe2000001004b */
[----:B------:R-:W-:Y:S01]  /*41a0*/  FADD.FTZ R75, R72, R73 ;  /* 0x00000049484b7221 */ /* 0x000fe20000010000 */
[----:B------:R-:W-:Y:S01]  /*41b0*/  FADD.FTZ R73, R74, R67 ;  /* 0x000000434a497221 */ /* 0x000fe20000010000 */
[----:B0-----:R-:W-:-:S06]  /*41c0*/  FADD.FTZ R77, R121, 1 ;  /* 0x3f800000794d7421 */ /* 0x001fcc0000010000 */
[----:B------:R-:W0:Y:S02]  /*41d0*/  MUFU.RCP R77, R77 ;  /* 0x0000004d004d7308 */ /* 0x000e240000001000 */
        /* <DEDUP_REMOVED lines=9> */
[----:B------:R-:W-:-:S04]  /*4270*/  FMUL.FTZ R121, R46, R67 ;  /* 0x000000432e797220 */ /* 0x000fc80000410000 */
[----:B------:R-:W-:Y:S01]  /*4280*/  FADD.FTZ R75, R75, R121 ;  /* 0x000000794b4b7221 */ /* 0x000fe20000010000 */
[----:B------:R-:W0:Y:S02]  /*4290*/  MUFU.RCP R77, R77 ;  /* 0x0000004d004d7308 */ /* 0x000e240000001000 */
[----:B0-----:R-:W-:-:S04]  /*42a0*/  FADD.FTZ R63, -R77, 1 ;  /* 0x3f8000004d3f7421 */ /* 0x001fc80000010100 */
[----:B------:R-:W-:Y:S01]  /*42b0*/  FFMA.FTZ R63, R62, R63, 1 ;  /* 0x3f8000003e3f7423 */ /* 0x000fe2000001003f */
[----:B------:R-:W-:-:S04]  /*42c0*/  FMUL.FTZ R62, R24, R77 ;  /* 0x0000004d183e7220 */ /* 0x000fc80000410000 */
[----:B------:R-:W-:Y:S01]  /*42d0*/  FMUL.FTZ R62, R62, R63 ;  /* 0x0000003f3e3e7220 */ /* 0x000fe20000410000 */
[----:B------:R-:W-:-:S04]  /*42e0*/  FADD.FTZ R63, -R26, R23 ;  /* 0x000000171a3f7221 */ /* 0x000fc80000010100 */
[----:B------:R-:W-:-:S04]  /*42f0*/  FMUL.FTZ R64, R63, R120 ;  /* 0x000000783f407220 */ /* 0x000fc80000410000 */
[----:B------:R-:W-:-:S04]  /*4300*/  FFMA.FTZ R63, R47, R64, R45 ;  /* 0x000000402f3f7223 */ /* 0x000fc8000001002d */
[----:B------:R-:W-:-:S06]  /*4310*/  FMUL.FTZ R72, R63, -1.4426950216293334961 ;  /* 0xbfb8aa3b3f487820 */ /* 0x000fcc0000410000 */
[----:B------:R-:W0:Y:S02]  /*4320*/  MUFU.EX2 R72, R72 ;  /* 0x0000004800487308 */ /* 0x000e240000000800 */
[----:B0-----:R-:W-:Y:S01]  /*4330*/  FADD.FTZ R77, R72, 1 ;  /* 0x3f800000484d7421 */ /* 0x001fe20000010000 */
[C---:B------:R-:W-:Y:S01]  /*4340*/  FFMA.FTZ R72, R65.reuse, R67, R70 ;  /* 0x0000004341487223 */ /* 0x040fe20000010046 */
[----:B------:R-:W-:Y:S01]  /*4350*/  FFMA.FTZ R67, R65, R121, R76 ;  /* 0x0000007941437223 */ /* 0x000fe2000001004c */
[----:B------:R-:W-:Y:S01]  /*4360*/  FADD.FTZ R65, -R26, R28 ;  /* 0x0000001c1a417221 */ /* 0x000fe20000010100 */
[----:B------:R-:W-:Y:S01]  /*4370*/  FMUL.FTZ R76, R47, R58 ;  /* 0x0000003a2f4c7220 */ /* 0x000fe20000410000 */
[----:B------:R-:W-:Y:S01]  /*4380*/  FFMA.FTZ R72, R59, R54, R72 ;  /* 0x000000363b487223 */ /* 0x000fe20000010048 */
[----:B------:R-:W0:Y:S01]  /*4390*/  MUFU.RCP R77, R77 ;  /* 0x0000004d004d7308 */ /* 0x000e220000001000 */
[----:B------:R-:W-:Y:S01]  /*43a0*/  FMUL.FTZ R65, R65, R120 ;  /* 0x0000007841417220 */ /* 0x000fe20000410000 */
[----:B------:R-:W-:Y:S01]  /*43b0*/  FFMA.FTZ R74, R66, R76, R67 ;  /* 0x0000004c424a7223 */ /* 0x000fe20000010043 */
[----:B------:R-:W-:Y:S01]  /*43c0*/  FADD.FTZ R75, R76, R75 ;  /* 0x0000004b4c4b7221 */ /* 0x000fe20000010000 */
[----:B------:R-:W-:-:S04]  /*43d0*/  FFMA.FTZ R72, R55, R27, R72 ;  /* 0x0000001b37487223 */ /* 0x000fc80000010048 */
[----:B------:R-:W-:Y:S01]  /*43e0*/  FFMA.FTZ R72, R57, R50, R72 ;  /* 0x0000003239487223 */ /* 0x000fe20000010048 */
        /* <DEDUP_REMOVED lines=16> */
[----:B------:R-:W-:Y:S01]  /*44f0*/  FADD.FTZ R67, -R26, R29 ;  /* 0x0000001d1a437221 */ /* 0x000fe20000010100 */
[----:B------:R-:W-:-:S03]  /*4500*/  FADD.FTZ R75, R75, R73 ;  /* 0x000000494b4b7221 */ /* 0x000fc60000010000 */
[----:B------:R-:W-:Y:S01]  /*4510*/  FMUL.FTZ R66, R67, R120 ;  /* 0x0000007843427220 */ /* 0x000fe20000410000 */
[----:B------:R-:W-:Y:S01]  /*4520*/  FFMA.FTZ R67, R59, R73, R74 ;  /* 0x000000493b437223 */ /* 0x000fe2000001004a */
[----:B------:R-:W-:Y:S01]  /*4530*/  FADD.FTZ R74, R71, R56 ;  /* 0x00000038474a7221 */ /* 0x000fe20000010000 */
[----:B------:R-:W-:Y:S01]  /*4540*/  FADD.FTZ R71, -R26, R41 ;  /* 0x000000291a477221 */ /* 0x000fe20000010100 */
[C---:B------:R-:W-:Y:S02]  /*4550*/  FFMA.FTZ R76, R47.reuse, R66, R45 ;  /* 0x000000422f4c7223 */ /* 0x040fe4000001002d */
[----:B------:R-:W-:Y:S02]  /*4560*/  FADD.FTZ R74, R74, R49 ;  /* 0x000000314a4a7221 */ /* 0x000fe40000010000 */
[----:B------:R-:W-:Y:S02]  /*4570*/  FMUL.FTZ R121, R76, -1.4426950216293334961 ;  /* 0xbfb8aa3b4c797820 */ /* 0x000fe40000410000 */
[----:B------:R-:W-:Y:S01]  /*4580*/  FADD.FTZ R74, R74, R51 ;  /* 0x000000334a4a7221 */ /* 0x000fe20000010000 */
[----:B------:R-:W-:-:S03]  /*4590*/  FMUL.FTZ R51, R47, R51 ;  /* 0x000000332f337220 */ /* 0x000fc60000410000 */
        /* <DEDUP_REMOVED lines=8> */
[----:B------:R-:W-:Y:S01]  /*4620*/  FADD.FTZ R59, -R26, R40 ;  /* 0x000000281a3b7221 */ /* 0x000fe20000010100 */
[----:B------:R-:W-:Y:S02]  /*4630*/  FFMA.FTZ R68, R68, R76, R67 ;  /* 0x0000004c44447223 */ /* 0x000fe40000010043 */
[----:B------:R-:W-:Y:S01]  /*4640*/  FFMA.FTZ R69, R66, R54, R69 ;  /* 0x0000003642457223 */ /* 0x000fe20000010045 */
        /* <DEDUP_REMOVED lines=14> */
[----:B------:R-:W-:Y:S01]  /*4730*/  FFMA.FTZ R77, R55, R27, R68 ;  /* 0x0000001b374d7223 */ /* 0x000fe20000010044 */
[----:B------:R-:W-:Y:S01]  /*4740*/  FADD.FTZ R73, R73, R50 ;  /* 0x0000003249497221 */ /* 0x000fe20000010000 */
[----:B------:R-:W-:Y:S01]  /*4750*/  FFMA.FTZ R75, R47, R56, R45 ;  /* 0x000000382f4b7223 */ /* 0x000fe2000001002d */
[----:B------:R-:W-:Y:S01]  /*4760*/  FADD.FTZ R71, R71, R27 ;  /* 0x0000001b47477221 */ /* 0x000fe20000010000 */
[----:B------:R-:W-:Y:S01]  /*4770*/  FMUL.FTZ R27, R46, R50 ;  /* 0x000000322e1b7220 */ /* 0x000fe20000410000 */
[----:B------:R-:W-:Y:S01]  /*4780*/  FADD.FTZ R73, R73, R62 ;  /* 0x0000003e49497221 */ /* 0x000fe20000010000 */
        /* <DEDUP_REMOVED lines=8> */
[----:B------:R-:W-:Y:S01]  /*4810*/  FMUL.FTZ R68, R47, R49 ;  /* 0x000000312f447220 */ /* 0x000fe20000410000 */
[----:B------:R-:W-:-:S03]  /*4820*/  FMUL.FTZ R49, R46, R62 ;  /* 0x0000003e2e317220 */ /* 0x000fc60000410000 */
[----:B------:R-:W-:Y:S01]  /*4830*/  FFMA.FTZ R48, R48, R68, R77 ;  /* 0x0000004430307223 */ /* 0x000fe2000001004d */
[----:B------:R-:W-:-:S03]  /*4840*/  FADD.FTZ R71, R68, R71 ;  /* 0x0000004744477221 */ /* 0x000fc60000010000 */
[----:B------:R-:W-:Y:S01]  /*4850*/  FFMA.FTZ R48, R57, R27, R48 ;  /* 0x0000001b39307223 */ /* 0x000fe20000010030 */
[----:B------:R-:W-:Y:S01]  /*4860*/  FADD.FTZ R50, R71, R27 ;  /* 0x0000001b47327221 */ /* 0x000fe20000010000 */
[----:B------:R-:W-:Y:S01]  /*4870*/  FFMA.FTZ R27, R53, R62, R72 ;  /* 0x0000003e351b7223 */ /* 0x000fe20000010048 */
[----:B------:R-:W-:Y:S01]  /*4880*/  FMUL.FTZ R62, R46, R67 ;  /* 0x000000432e3e7220 */ /* 0x000fe20000410000 */
        /* <DEDUP_REMOVED lines=14> */
[----:B------:R-:W-:Y:S01]  /*4970*/  FMUL.FTZ R27, R47, R55 ;  /* 0x000000372f1b7220 */ /* 0x000fe20000410000 */
[----:B------:R-:W-:Y:S01]  /*4980*/  FFMA.FTZ R52, R66, R51, R53 ;  /* 0x0000003342347223 */ /* 0x000fe20000010035 */
[----:B------:R-:W-:Y:S01]  /*4990*/  FADD.FTZ R51, R51, R50 ;  /* 0x0000003233337221 */ /* 0x000fe20000010000 */
[----:B------:R-:W-:Y:S01]  /*49a0*/  FADD.FTZ R50, R73, R58 ;  /* 0x0000003a49327221 */ /* 0x000fe20000010000 */
[C---:B------:R-:W-:Y:S01]  /*49b0*/  FFMA.FTZ R48, R59.reuse, R67, R48 ;  /* 0x000000433b307223 */ /* 0x040fe20000010030 */
[----:B------:R-:W-:Y:S01]  /*49c0*/  FFMA.FTZ R57, R59, R62, R52 ;  /* 0x0000003e3b397223 */ /* 0x000fe20000010034 */
[----:B------:R-:W-:Y:S01]  /*49d0*/  FADD.FTZ R58, R51, R62 ;  /* 0x0000003e333a7221 */ /* 0x000fe20000010000 */
[----:B------:R-:W-:Y:S01]  /*49e0*/  FADD.FTZ R50, R50, R67 ;  /* 0x0000004332327221 */ /* 0x000fe20000010000 */
[C---:B------:R-:W-:Y:S01]  /*49f0*/  FFMA.FTZ R49, R56.reuse, R55, R69 ;  /* 0x0000003738317223 */ /* 0x040fe20000010045 */
[----:B------:R-:W-:Y:S01]  /*4a00*/  FFMA.FTZ R57, R56, R27, R57 ;  /* 0x0000001b38397223 */ /* 0x000fe20000010039 */
[----:B------:R-:W-:Y:S01]  /*4a10*/  FADD.FTZ R58, R27, R58 ;  /* 0x0000003a1b3a7221 */ /* 0x000fe20000010000 */
[----:B------:R-:W-:-:S07]  /*4a20*/  FADD.FTZ R51, R54, R55 ;  /* 0x0000003736337221 */ /* 0x000fce0000010000 */
.L_x_1368:
[----:B------:R-:W0:Y:S01]  /*4a30*/  SHFL.DOWN PT, R27, R57, 0x1, 0x1f ;  /* 0x08201f00391b7f89 */ /* 0x000e2200000e0000 */
[C---:B------:R-:W-:Y:S01]  /*4a40*/  ISETP.GT.AND P0, PT, R0.reuse, 0x1e, PT ;  /* 0x0000001e0000780c */ /* 0x040fe20003f04270 */
[----:B------:R-:W1:Y:S01]  /*4a50*/  S2UR UR11, SR_CgaCtaId ;  /* 0x00000000000b79c3 */ /* 0x000e620000008800 */
[----:B------:R-:W-:Y:S01]  /*4a60*/  UMOV UR6, 0x400 ;  /* 0x0000040000067882 */ /* 0x000fe20000000000 */
[----:B------:R-:W2:Y:S01]  /*4a70*/  SHFL.DOWN PT, R52, R58, 0x1, 0x1f ;  /* 0x08201f003a347f89 */ /* 0x000ea200000e0000 */
[----:B------:R-:W-:Y:S01]  /*4a80*/  UIADD3 UR5, UPT, UPT, UR6, 0x40, URZ ;  /* 0x0000004006057890 */ /* 0x000fe2000fffe0ff */
[----:B------:R-:W-:Y:S01]  /*4a90*/  ISETP.GT.AND P2, PT, R0, 0xf, PT ;  /* 0x0000000f0000780c */ /* 0x000fe20003f44270 */
[----:B------:R-:W-:Y:S01]  /*4aa0*/  BSSY.RECONVERGENT B0, `(.L_x_1369) ;  /* 0x0000023000007945 */ /* 0x000fe20003800200 */
[C---:B------:R-:W-:Y:S02]  /*4ab0*/  ISETP.NE.AND P1, PT, R104.reuse, RZ, PT ;  /* 0x000000ff6800720c */ /* 0x040fe40003f25270 */
[----:B------:R-:W-:-:S04]  /*4ac0*/  ISETP.GT.U32.AND P3, PT, R104, 0x3, PT ;  /* 0x000000036800780c */ /* 0x000fc80003f64070 */
        /* <DEDUP_REMOVED lines=32> */
.L_x_1370:
[----:B------:R-:W-:Y:S05]  /*4cd0*/  BSYNC.RECONVERGENT B0 ;  /* 0x0000000000007941 */ /* 0x000fea0003800200 */
.L_x_1369:
[----:B------:R-:W-:Y:S01]  /*4ce0*/  BAR.SYNC.DEFER_BLOCKING 0x0 ;  /* 0x0000000000007b1d */ /* 0x000fe20000010000 */
[----:B------:R-:W-:-:S05]  /*4cf0*/  LEA R27, R61, R104, 0x2 ;  /* 0x000000683d1b7211 */ /* 0x000fca00078e10ff */
[----:B------:R-:W-:Y:S04]  /*4d00*/  BSSY.RECONVERGENT B0, `(.L_x_1371) ;  /* 0x000000b000007945 */ /* 0x000fe80003800200 */
[----:B------:R-:W-:Y:S05]  /*4d10*/  @P1 BRA `(.L_x_1372) ;  /* 0x0000000000241947 */ /* 0x000fea0003800000 */
[----:B------:R-:W-:-:S09]  /*4d20*/  ULEA UR5, UR11, UR6, 0x18 ;  /* 0x000000060b057291 */ /* 0x000fd2000f8ec0ff */
        /* <DEDUP_REMOVED lines=8> */
.L_x_1372:
[----:B------:R-:W-:Y:S05]  /*4db0*/  BSYNC.RECONVERGENT B0 ;  /* 0x0000000000007941 */ /* 0x000fea0003800200 */
.L_x_1371:
[----:B------:R-:W-:Y:S06]  /*4dc0*/  BAR.SYNC.DEFER_BLOCKING 0x0 ;  /* 0x0000000000007b1d */ /* 0x000fec0000010000 */
[----:B------:R-:W-:Y:S04]  /*4dd0*/  BSSY.RECONVERGENT B0, `(.L_x_1373) ;  /* 0x000009d000007945 */ /* 0x000fe80003800200 */
[----:B------:R-:W-:Y:S05]  /*4de0*/  @P3 BRA `(.L_x_1374) ;  /* 0x00000008006c3947 */ /* 0x000fea0003800000 */
[----:B-12---:R-:W1:Y:S04]  /*4df0*/  LDS.128 R52, [R121+0x40] ;  /* 0x0000400079347984 */ /* 0x006e680000000c00 */
[----:B------:R-:W2:Y:S04]  /*4e00*/  LDS.128 R56, [R121+0x80] ;  /* 0x0000800079387984 */ /* 0x000ea80000000c00 */
[----:B---3--:R-:W3:Y:S04]  /*4e10*/  LDS.128 R60, [R121+0xc0] ;  /* 0x0000c000793c7984 */ /* 0x008ee80000000c00 */
[----:B------:R-:W4:Y:S04]  /*4e20*/  LDS.128 R64, [R121+0x100] ;  /* 0x0001000079407984 */ /* 0x000f280000000c00 */
[----:B------:R-:W5:Y:S04]  /*4e30*/  LDS.128 R68, [R121+0x140] ;  /* 0x0001400079447984 */ /* 0x000f680000000c00 */
[----:B------:R-:W0:Y:S01]  /*4e40*/  LDS.128 R72, [R121+0x180] ;  /* 0x0001800079487984 */ /* 0x000e220000000c00 */
        /* <DEDUP_REMOVED lines=25> */
[----:B------:R-:W0:Y:S01]  /*4fe0*/  LDS.128 R64, [R121+0x240] ;  /* 0x0002400079407984 */ /* 0x000e220000000c00 */
[----:B------:R-:W-:-:S03]  /*4ff0*/  FADD.FTZ R68, R68, R75 ;  /* 0x0000004b44447221 */ /* 0x000fc60000010000 */
        /* <DEDUP_REMOVED lines=10> */
[----:B0-----:R-:W-:Y:S01]  /*50a0*/  FADD.FTZ R69, R69, R64 ;  /* 0x0000004045457221 */ /* 0x001fe20000010000 */
[----:B------:R-:W-:Y:S01]  /*50b0*/  FADD.FTZ R70, R70, R65 ;  /* 0x0000004146467221 */ /* 0x000fe20000010000 */
[----:B------:R-:W0:Y:S01]  /*50c0*/  LDS.128 R48, [R121+0x300] ;  /* 0x0003000079307984 */ /* 0x000e220000000c00 */
[----:B------:R-:W-:Y:S01]  /*50d0*/  FADD.FTZ R71, R71, R66 ;  /* 0x0000004247477221 */ /* 0x000fe20000010000 */
[----:B------:R-:W-:Y:S01]  /*50e0*/  FADD.FTZ R68, R68, R67 ;  /* 0x0000004344447221 */ /* 0x000fe20000010000 */
[----:B---3--:R-:W-:Y:S01]  /*50f0*/  FADD.FTZ R69, R69, R60 ;  /* 0x0000003c45457221 */ /* 0x008fe20000010000 */
[----:B------:R-:W-:Y:S01]  /*5100*/  FADD.FTZ R70, R70, R61 ;  /* 0x0000003d46467221 */ /* 0x000fe20000010000 */
[----:B------:R-:W1:Y:S01]  /*5110*/  LDS.128 R52, [R121+0x340] ;  /* 0x0003400079347984 */ /* 0x000e620000000c00 */
[----:B------:R-:W-:Y:S01]  /*5120*/  FADD.FTZ R61, R71, R62 ;  /* 0x0000003e473d7221 */ /* 0x000fe20000010000 */
[----:B----4-:R-:W-:Y:S01]  /*5130*/  FADD.FTZ R73, R69, R56 ;  /* 0x0000003845497221 */ /* 0x010fe20000010000 */
[----:B------:R-:W-:Y:S01]  /*5140*/  FADD.FTZ R72, R68, R63 ;  /* 0x0000003f44487221 */ /* 0x000fe20000010000 */
[----:B------:R-:W-:Y:S01]  /*5150*/  FADD.FTZ R56, R70, R57 ;  /* 0x0000003946387221 */ /* 0x000fe20000010000 */
[----:B------:R-:W-:Y:S01]  /*5160*/  LDS.128 R64, [R121+0x3c0] ;  /* 0x0003c00079407984 */ /* 0x000fe20000000c00 */
[----:B------:R-:W-:Y:S01]  /*5170*/  FADD.FTZ R57, R61, R58 ;  /* 0x0000003a3d397221 */ /* 0x000fe20000010000 */
[----:B------:R-:W-:-:S02]  /*5180*/  FADD.FTZ R72, R72, R59 ;  /* 0x0000003b48487221 */ /* 0x000fc40000010000 */
[----:B------:R-:W2:Y:S04]  /*5190*/  LDS.128 R68, [R121+0x380] ;  /* 0x0003800079447984 */ /* 0x000ea80000000c00 */
[----:B------:R-:W3:Y:S01]  /*51a0*/  LDS.128 R60, [R121+0x400] ;  /* 0x00040000793c7984 */ /* 0x000ee20000000c00 */
[----:B0-----:R-:W-:Y:S01]  /*51b0*/  FADD.FTZ R73, R73, R48 ;  /* 0x0000003049497221 */ /* 0x001fe20000010000 */
[----:B------:R-:W-:Y:S01]  /*51c0*/  FADD.FTZ R56, R56, R49 ;  /* 0x0000003138387221 */ /* 0x000fe20000010000 */
[----:B------:R-:W-:Y:S01]  /*51d0*/  FADD.FTZ R57, R57, R50 ;  /* 0x0000003239397221 */ /* 0x000fe20000010000 */
[----:B------:R-:W-:Y:S02]  /*51e0*/  FADD.FTZ R72, R72, R51 ;  /* 0x0000003348487221 */ /* 0x000fe40000010000 */
[----:B------:R-:W0:Y:S01]  /*51f0*/  LDS.128 R48, [R121+0x440] ;  /* 0x0004400079307984 */ /* 0x000e220000000c00 */
        /* <DEDUP_REMOVED lines=14> */
[----:B---3--:R-:W-:Y:S01]  /*52e0*/  FADD.FTZ R73, R73, R60 ;  /* 0x0000003c49497221 */ /* 0x008fe20000010000 */
[----:B------:R-:W3:Y:S01]  /*52f0*/  LDS.128 R64, [R121+0x500] ;  /* 0x0005000079407984 */ /* 0x000ee20000000c00 */
[----:B------:R-:W-:Y:S01]  /*5300*/  FADD.FTZ R60, R56, R61 ;  /* 0x0000003d383c7221 */ /* 0x000fe20000010000 */
[----:B------:R-:W-:Y:S01]  /*5310*/  FADD.FTZ R61, R57, R62 ;  /* 0x0000003e393d7221 */ /* 0x000fe20000010000 */
[----:B------:R-:W-:Y:S01]  /*5320*/  FADD.FTZ R72, R72, R63 ;  /* 0x0000003f48487221 */ /* 0x000fe20000010000 */
[----:B------:R-:W4:Y:S01]  /*5330*/  LDS.128 R56, [R121+0x540] ;  /* 0x0005400079387984 */ /* 0x000f220000000c00 */
        /* <DEDUP_REMOVED lines=14> */
[----:B---3--:R-:W-:Y:S01]  /*5420*/  FADD.FTZ R73, R73, R64 ;  /* 0x0000004049497221 */ /* 0x008fe20000010000 */
[----:B------:R-:W-:Y:S01]  /*5430*/  FADD.FTZ R60, R60, R65 ;  /* 0x000000413c3c7221 */ /* 0x000fe20000010000 */
[----:B------:R-:W-:Y:S01]  /*5440*/  FADD.FTZ R61, R61, R66 ;  /* 0x000000423d3d7221 */ /* 0x000fe20000010000 */
[----:B------:R-:W2:Y:S01]  /*5450*/  LDS.128 R68, [R121+0x600] ;  /* 0x0006000079447984 */ /* 0x000ea20000000c00 */
[----:B----4-:R-:W-:Y:S01]  /*5460*/  FADD.FTZ R73, R73, R56 ;  /* 0x0000003849497221 */ /* 0x010fe20000010000 */
[----:B------:R-:W-:Y:S01]  /*5470*/  FADD.FTZ R56, R60, R57 ;  /* 0x000000393c387221 */ /* 0x000fe20000010000 */
[----:B------:R-:W-:Y:S01]  /*5480*/  FADD.FTZ R57, R61, R58 ;  /* 0x0000003a3d397221 */ /* 0x000fe20000010000 */
[----:B------:R-:W-:Y:S01]  /*5490*/  FADD.FTZ R72, R72, R67 ;  /* 0x0000004348487221 */ /* 0x000fe20000010000 */
[----:B------:R-:W3:Y:S03]  /*54a0*/  LDS.128 R60, [R121+0x640] ;  /* 0x00064000793c7984 */ /* 0x000ee60000000c00 */
[----:B------:R-:W-:Y:S01]  /*54b0*/  FADD.FTZ R72, R72, R59 ;  /* 0x0000003b48487221 */ /* 0x000fe20000010000 */
[----:B------:R-:W4:Y:S01]  /*54c0*/  LDS.128 R64, [R121+0x680] ;  /* 0x0006800079407984 */ /* 0x000f220000000c00 */
[----:B0-----:R-:W-:Y:S01]  /*54d0*/  FADD.FTZ R73, R73, R48 ;  /* 0x0000003049497221 */ /* 0x001fe20000010000 */
[----:B------:R-:W-:Y:S01]  /*54e0*/  FADD.FTZ R56, R56, R49 ;  /* 0x0000003138387221 */ /* 0x000fe20000010000 */
[----:B------:R-:W-:Y:S01]  /*54f0*/  FADD.FTZ R57, R57, R50 ;  /* 0x0000003239397221 */ /* 0x000fe20000010000 */
[----:B------:R-:W-:-:S02]  /*5500*/  FADD.FTZ R72, R72, R51 ;  /* 0x0000003348487221 */ /* 0x000fc40000010000 */
[----:B------:R-:W-:Y:S01]  /*5510*/  LDS.128 R48, [R121+0x700] ;  /* 0x0007000079307984 */ /* 0x000fe20000000c00 */
[----:B-1----:R-:W-:Y:S01]  /*5520*/  FADD.FTZ R73, R73, R52 ;  /* 0x0000003449497221 */ /* 0x002fe20000010000 */
[----:B------:R-:W-:Y:S01]  /*5530*/  FADD.FTZ R56, R56, R53 ;  /* 0x0000003538387221 */ /* 0x000fe20000010000 */
[----:B------:R-:W-:Y:S01]  /*5540*/  FADD.FTZ R57, R57, R54 ;  /* 0x0000003639397221 */ /* 0x000fe20000010000 */
[----:B------:R-:W-:Y:S02]  /*5550*/  FADD.FTZ R72, R72, R55 ;  /* 0x0000003748487221 */ /* 0x000fe40000010000 */
[----:B------:R-:W0:Y:S01]  /*5560*/  LDS.128 R52, [R121+0x6c0] ;  /* 0x0006c00079347984 */ /* 0x000e220000000c00 */
        /* <DEDUP_REMOVED lines=10> */
[----:B------:R-:W-:Y:S01]  /*5610*/  LDS.128 R60, [R121+0x780] ;  /* 0x00078000793c7984 */ /* 0x000fe20000000c00 */
[----:B------:R-:W-:Y:S01]  /*5620*/  FADD.FTZ R73, R73, R66 ;  /* 0x0000004249497221 */ /* 0x000fe20000010000 */
[----:B------:R-:W-:-:S02]  /*5630*/  FADD.FTZ R72, R72, R67 ;  /* 0x0000004348487221 */ /* 0x000fc40000010000 */
[----:B------:R-:W1:Y:S04]  /*5640*/  LDS.128 R56, [R121+0x740] ;  /* 0x0007400079387984 */ /* 0x000e680000000c00 */
[----:B------:R-:W2:Y:S01]  /*5650*/  LDS.128 R68, [R121+0x7c0] ;  /* 0x0007c00079447984 */ /* 0x000ea20000000c00 */
[----:B0-----:R-:W-:Y:S01]  /*5660*/  FADD.FTZ R75, R75, R52 ;  /* 0x000000344b4b7221 */ /* 0x001fe20000010000 */
[----:B------:R-:W-:Y:S01]  /*5670*/  FADD.FTZ R64, R64, R53 ;  /* 0x0000003540407221 */ /* 0x000fe20000010000 */
[----:B------:R-:W-:Y:S01]  /*5680*/  FADD.FTZ R73, R73, R54 ;  /* 0x0000003649497221 */ /* 0x000fe20000010000 */
[----:B------:R-:W-:Y:S01]  /*5690*/  FADD.FTZ R72, R72, R55 ;  /* 0x0000003748487221 */ /* 0x000fe20000010000 */
[----:B------:R-:W-:Y:S01]  /*56a0*/  FADD.FTZ R75, R75, R48 ;  /* 0x000000304b4b7221 */ /* 0x000fe20000010000 */
        /* <DEDUP_REMOVED lines=11> */
[----:B--2---:R-:W-:Y:S01]  /*5760*/  FADD.FTZ R48, R75, R68 ;  /* 0x000000444b307221 */ /* 0x004fe20000010000 */
[----:B------:R-:W-:Y:S01]  /*5770*/  FADD.FTZ R49, R64, R69 ;  /* 0x0000004540317221 */ /* 0x000fe20000010000 */
[----:B------:R-:W-:Y:S01]  /*5780*/  FADD.FTZ R50, R73, R70 ;  /* 0x0000004649327221 */ /* 0x000fe20000010000 */
[----:B------:R-:W-:-:S07]  /*5790*/  FADD.FTZ R51, R72, R71 ;  /* 0x0000004748337221 */ /* 0x000fce0000010000 */
.L_x_1374:
[----:B------:R-:W-:Y:S05]  /*57a0*/  BSYNC.RECONVERGENT B0 ;  /* 0x0000000000007941 */ /* 0x000fea0003800200 */
.L_x_1373:
        /* <DEDUP_REMOVED lines=16> */
[----:B---3--:R-:W-:Y:S02]  /*58b0*/  IADD3.X R60, PT, PT, RZ, R57, RZ, P0, !PT ;  /* 0x00000039ff3c7210 */ /* 0x008fe400007fe4ff */
        /* <DEDUP_REMOVED lines=11> */
.L_x_1376:
[----:B------:R-:W-:Y:S05]  /*5970*/  BSYNC.RECONVERGENT B0 ;  /* 0x0000000000007941 */ /* 0x000fea0003800200 */
.L_x_1375:
[----:B------:R-:W5:Y:S02]  /*5980*/  LDCU UR5, c[0x0][0x370] ;  /* 0x00006e00ff0577ac */ /* 0x000f640008000800 */
[----:B-----5:R-:W-:-:S09]  /*5990*/  UISETP.GE.U32.AND UP0, UPT, UR5, 0x2, UPT ;  /* 0x000000020500788c */ /* 0x020fd2000bf06070 */
[----:B------:R-:W-:Y:S05]  /*59a0*/  BRA.U !UP0, `(.L_x_1377) ;  /* 0x0000000908b87547 */ /* 0x000fea000b800000 */
[----:B----4-:R-:W4:Y:S01]  /*59b0*/  LDC R48, c[0x0][0x370] ;  /* 0x0000dc00ff307b82 */ /* 0x010f220000000800 */
[----:B------:R-:W-:-:S05]  /*59c0*/  LOP3.LUT R27, R106, 0x1, RZ, 0xc0, !PT ;  /* 0x000000016a1b7812 */ /* 0x000fca00078ec0ff */
[----:B------:R-:W-:Y:S02]  /*59d0*/  IMAD R50, R27, R102, RZ ;  /* 0x000000661b327224 */ /* 0x000fe400078e02ff */
[----:B------:R-:W5:Y:S02]  /*59e0*/  LDC.64 R58, c[0x0][0x3d0] ;  /* 0x0000f400ff3a7b82 */ /* 0x000f640000000a00 */
[----:B----4-:R-:W-:-:S05]  /*59f0*/  IMAD R27, R50, R48, RZ ;  /* 0x00000030321b7224 */ /* 0x010fca00078e02ff */
[----:B------:R-:W-:-:S05]  /*5a00*/  SHF.L.U32 R27, R27, 0x1, RZ ;  /* 0x000000011b1b7819 */ /* 0x000fca00000006ff */
[----:B-----5:R-:W-:Y:S01]  /*5a10*/  IMAD.WIDE R58, R27, 0x4, R58 ;  /* 0x000000041b3a7825 */ /* 0x020fe200078e023a */
[----:B------:R-:W-:Y:S06]  /*5a20*/  @P1 BRA `(.L_x_1378) ;  /* 0x0000000000541947 */ /* 0x000fec0003800000 */
[----:B------:R-:W4:Y:S01]  /*5a30*/  LDC.64 R48, c[0x0][0x3c8] ;  /* 0x0000f200ff307b82 */ /* 0x000f220000000a00 */
[----:B------:R-:W-:Y:S01]  /*5a40*/  IADD3 R27, PT, PT, R50, R103, RZ ;  /* 0x00000067321b7210 */ /* 0x000fe20007ffe0ff */
[----:B------:R-:W-:Y:S01]  /*5a50*/  IMAD R51, R102, UR7, R103 ;  /* 0x0000000766337c24 */ /* 0x000fe2000f8e0267 */
[----:B--2---:R-:W-:-:S03]  /*5a60*/  LOP3.LUT P0, R52, R106, 0x2, RZ, 0xc0, !PT ;  /* 0x000000026a347812 */ /* 0x004fc6000780c0ff */
[----:B------:R-:W-:-:S05]  /*5a70*/  IMAD.WIDE.U32 R50, R51, 0x8, R58 ;  /* 0x0000000833327825 */ /* 0x000fca00078e003a */
[----:B------:R2:W-:Y:S01]  /*5a80*/  STG.E.64 desc[UR8][R50.64], R76 ;  /* 0x0000004c32007986 */ /* 0x0005e2000c101b08 */
[----:B----4-:R-:W-:Y:S01]  /*5a90*/  IMAD.WIDE.U32 R48, R27, 0x4, R48 ;  /* 0x000000041b307825 */ /* 0x010fe200078e0030 */
[----:B------:R-:W-:Y:S02]  /*5aa0*/  IADD3 R27, PT, PT, -R52, 0x1, RZ ;  /* 0x00000001341b7810 */ /* 0x000fe40007ffe1ff */
[----:B------:R-:W4:Y:S01]  /*5ab0*/  LDC R52, c[0x0][0x370] ;  /* 0x0000dc00ff347b82 */ /* 0x000f220000000800 */
[----:B------:R-:W-:Y:S06]  /*5ac0*/  MEMBAR.ALL.GPU ;  /* 0x0000000000007992 */ /* 0x000fec000000a000 */
[----:B------:R-:W-:-:S00]  /*5ad0*/  ERRBAR ;  /* 0x00000000000079ab */ /* 0x000fc00000000000 */
[----:B------:R-:W-:Y:S06]  /*5ae0*/  CGAERRBAR ;  /* 0x00000000000075ab */ /* 0x000fec0000000000 */
[----:B------:R2:W-:Y:S01]  /*5af0*/  REDG.E.ADD.S32.STRONG.GPU desc[UR8][R48.64], R27 ;  /* 0x0000001b3000798e */ /* 0x0005e2000c12e308 */
[----:B----4-:R-:W-:-:S04]  /*5b00*/  SEL R52, R52, RZ, !P0 ;  /* 0x000000ff34347207 */ /* 0x010fc80004000000 */
[----:B------:R-:W-:-:S13]  /*5b10*/  ISETP.NE.AND P0, PT, R52, -0x1, PT ;  /* 0xffffffff3400780c */ /* 0x000fda0003f05270 */
[----:B--2---:R-:W-:Y:S05]  /*5b20*/  @!P0 BRA `(.L_x_1378) ;  /* 0x0000000000148947 */ /* 0x004fea0003800000 */
.L_x_1379:
[----:B------:R-:W2:Y:S04]  /*5b30*/  LDG.E.STRONG.GPU R27, desc[UR8][R48.64] ;  /* 0x00000008301b7981 */ /* 0x000ea8000c1ef900 */
[----:B--2---:R-:W-:Y:S01]  /*5b40*/  CCTL.IVALL ;  /* 0x00000000ff00798f */ /* 0x004fe20002000000 */
[----:B------:R-:W-:Y:S05]  /*5b50*/  YIELD ;  /* 0x0000000000007946 */ /* 0x000fea0003800000 */
[----:B------:R-:W-:-:S13]  /*5b60*/  ISETP.NE.AND P0, PT, R27, R52, PT ;  /* 0x000000341b00720c */ /* 0x000fda0003f05270 */
[----:B------:R-:W-:Y:S05]  /*5b70*/  @P0 BRA `(.L_x_1379) ;  /* 0xfffffffc00ec0947 */ /* 0x000fea000383ffff */
.L_x_1378:
[----:B------:R-:W4:Y:S01]  /*5b80*/  LDC R27, c[0x0][0x370] ;  /* 0x0000dc00ff1b7b82 */ /* 0x000f220000000800 */
[----:B------:R-:W-:Y:S05]  /*5b90*/  WARPSYNC.ALL ;  /* 0x0000000000007948 */ /* 0x000fea0003800000 */
[----:B----4-:R-:W-:Y:S02]  /*5ba0*/  ISETP.GE.U32.AND P0, PT, R27, 0x8, PT ;  /* 0x000000081b00780c */ /* 0x010fe40003f06070 */
[----:B------:R-:W-:Y:S01]  /*5bb0*/  BAR.SYNC.DEFER_BLOCKING 0x0 ;  /* 0x0000000000007b1d */ /* 0x000fe20000010000 */
[----:B------:R-:W-:-:S10]  /*5bc0*/  HFMA2 R27, -RZ, RZ, 0, 0 ;  /* 0x00000000ff1b7431 */ /* 0x000fd400000001ff */
        /* <DEDUP_REMOVED lines=8> */
[----:B---3--:R-:W-:Y:S01]  /*5c50*/  MOV R60, RZ ;  /* 0x000000ff003c7202 */ /* 0x008fe20000000f00 */
[----:B------:R-:W-:Y:S01]  /*5c60*/  UIADD3 UR5, UPT, UPT, -UR7, URZ, URZ ;  /* 0x000000ff07057290 */ /* 0x000fe2000fffe1ff */
[----:B------:R-:W-:-:S11]  /*5c70*/  MOV R73, R103 ;  /* 0x0000006700497202 */ /* 0x000fd60000000f00 */
.L_x_1381:
[----:B------:R-:W-:Y:S02]  /*5c80*/  ISETP.EQ.OR P2, PT, RZ, UR5, P1 ;  /* 0x00000005ff007c0c */ /* 0x000fe40008f42670 */
[----:B------:R-:W-:-:S04]  /*5c90*/  IADD3 R48, PT, PT, R60, 0x1, RZ ;  /* 0x000000013c307810 */ /* 0x000fc80007ffe0ff */
[----:B------:R-:W-:Y:S02]  /*5ca0*/  ISETP.EQ.OR P5, PT, R48, UR7, P1 ;  /* 0x0000000730007c0c */ /* 0x000fe40008fa2670 */
[----:B------:R-:W-:-:S04]  /*5cb0*/  IADD3 R48, PT, PT, R60, 0x2, RZ ;  /* 0x000000023c307810 */ /* 0x000fc80007ffe0ff */
[----:B------:R-:W-:Y:S01]  /*5cc0*/  ISETP.EQ.OR P4, PT, R48, UR7, P1 ;  /* 0x0000000730007c0c */ /* 0x000fe20008f82670 */
[----:B------:R-:W-:-:S06]  /*5cd0*/  @!P2 IMAD.WIDE.U32 R48, R73, 0x8, R58 ;  /* 0x000000084930a825 */ /* 0x000fcc00078e003a */
[--C-:B------:R-:W-:Y:S01]  /*5ce0*/  @!P5 IMAD.WIDE.U32 R50, R71, 0x8, R58.reuse ;  /* 0x000000084732d825 */ /* 0x100fe200078e003a */
[----:B------:R-:W0:Y:S05]  /*5cf0*/  @!P2 LDG.E.64 R48, desc[UR8][R48.64] ;  /* 0x000000083030a981 */ /* 0x000e2a000c1e1b00 */
[----:B------:R-:W3:Y:S01]  /*5d00*/  @!P5 LDG.E.64 R50, desc[UR8][R50.64] ;  /* 0x000000083232d981 */ /* 0x000ee2000c1e1b00 */
[----:B-12---:R-:W-:-:S06]  /*5d10*/  @!P4 IMAD.WIDE.U32 R52, R69, 0x8, R58 ;  /* 0x000000084534c825 */ /* 0x006fcc00078e003a */
[----:B------:R-:W2:Y:S01]  /*5d20*/  @!P4 LDG.E.64 R52, desc[UR8][R52.64] ;  /* 0x000000083434c981 */ /* 0x000ea2000c1e1b00 */
[C---:B------:R-:W-:Y:S02]  /*5d30*/  IADD3 R54, PT, PT, R60.reuse, 0x3, RZ ;  /* 0x000000033c367810 */ /* 0x040fe40007ffe0ff */
[----:B------:R-:W-:Y:S02]  /*5d40*/  IADD3 R55, PT, PT, R60, 0x4, RZ ;  /* 0x000000043c377810 */ /* 0x000fe40007ffe0ff */
[----:B------:R-:W-:Y:S02]  /*5d50*/  ISETP.EQ.OR P0, PT, R54, UR7, P1 ;  /* 0x0000000736007c0c */ /* 0x000fe40008f02670 */
[----:B------:R-:W-:Y:S02]  /*5d60*/  ISETP.EQ.OR P3, PT, R55, UR7, P1 ;  /* 0x0000000737007c0c */ /* 0x000fe40008f62670 */
[----:B------:R-:W-:Y:S01]  /*5d70*/  IADD3 R54, PT, PT, R60, 0x5, RZ ;  /* 0x000000053c367810 */ /* 0x000fe20007ffe0ff */
[----:B0-----:R-:W-:Y:S01]  /*5d80*/  @!P2 FADD.FTZ R76, R76, R48 ;  /* 0x000000304c4ca221 */ /* 0x001fe20000010000 */
[----:B------:R-:W-:Y:S01]  /*5d90*/  @!P2 FADD.FTZ R77, R77, R49 ;  /* 0x000000314d4da221 */ /* 0x000fe20000010000 */
[----:B------:R-:W-:-:S02]  /*5da0*/  IADD3 R48, PT, PT, R60, 0x6, RZ ;  /* 0x000000063c307810 */ /* 0x000fc40007ffe0ff */
[----:B------:R-:W-:Y:S01]  /*5db0*/  ISETP.EQ.OR P2, PT, R54, UR7, P1 ;  /* 0x0000000736007c0c */ /* 0x000fe20008f42670 */
[----:B---3--:R-:W-:Y:S01]  /*5dc0*/  @!P5 FADD.FTZ R76, R76, R50 ;  /* 0x000000324c4cd221 */ /* 0x008fe20000010000 */
[----:B------:R-:W-:Y:S01]  /*5dd0*/  @!P5 FADD.FTZ R77, R77, R51 ;  /* 0x000000334d4dd221 */ /* 0x000fe20000010000 */
[----:B------:R-:W-:Y:S01]  /*5de0*/  ISETP.EQ.OR P5, PT, R48, UR7, P1 ;  /* 0x0000000730007c0c */ /* 0x000fe20008fa2670 */
[----:B------:R-:W-:Y:S01]  /*5df0*/  @!P0 IMAD.WIDE.U32 R48, R61, 0x8, R58 ;  /* 0x000000083d308825 */ /* 0x000fe200078e003a */
[----:B------:R-:W-:-:S03]  /*5e00*/  IADD3 R50, PT, PT, R60, 0x7, RZ ;  /* 0x000000073c327810 */ /* 0x000fc60007ffe0ff */
[----:B--2---:R-:W-:Y:S01]  /*5e10*/  @!P4 FADD.FTZ R76, R76, R52 ;  /* 0x000000344c4cc221 */ /* 0x004fe20000010000 */
[----:B------:R-:W-:Y:S01]  /*5e20*/  @!P4 FADD.FTZ R77, R77, R53 ;  /* 0x000000354d4dc221 */ /* 0x000fe20000010000 */
[----:B------:R-:W2:Y:S01]  /*5e30*/  @!P0 LDG.E.64 R48, desc[UR8][R48.64] ;  /* 0x0000000830308981 */ /* 0x000ea2000c1e1b00 */
[----:B------:R-:W-:Y:S01]  /*5e40*/  ISETP.EQ.OR P4, PT, R50, UR7, P1 ;  /* 0x0000000732007c0c */ /* 0x000fe20008f82670 */
[----:B------:R-:W-:-:S04]  /*5e50*/  @!P3 IMAD.WIDE.U32 R50, R27, 0x8, R58 ;  /* 0x000000081b32b825 */ /* 0x000fc800078e003a */
[--C-:B------:R-:W-:Y:S02]  /*5e60*/  @!P2 IMAD.WIDE.U32 R52, R67, 0x8, R58.reuse ;  /* 0x000000084334a825 */ /* 0x100fe400078e003a */
[----:B------:R-:W3:Y:S02]  /*5e70*/  @!P3 LDG.E.64 R50, desc[UR8][R50.64] ;  /* 0x000000083232b981 */ /* 0x000ee4000c1e1b00 */
[--C-:B------:R-:W-:Y:S02]  /*5e80*/  @!P5 IMAD.WIDE.U32 R54, R65, 0x8, R58.reuse ;  /* 0x000000084136d825 */ /* 0x100fe400078e003a */
[----:B------:R-:W4:Y:S02]  /*5e90*/  @!P2 LDG.E.64 R52, desc[UR8][R52.64] ;  /* 0x000000083434a981 */ /* 0x000f24000c1e1b00 */
[----:B------:R-:W-:Y:S02]  /*5ea0*/  @!P4 IMAD.WIDE.U32 R56, R63, 0x8, R58 ;  /* 0x000000083f38c825 */ /* 0x000fe400078e003a */
[----:B------:R-:W5:Y:S04]  /*5eb0*/  @!P5 LDG.E.64 R54, desc[UR8][R54.64] ;  /* 0x000000083636d981 */ /* 0x000f68000c1e1b00 */
[----:B------:R-:W5:Y:S01]  /*5ec0*/  @!P4 LDG.E.64 R56, desc[UR8][R56.64] ;  /* 0x000000083838c981 */ /* 0x000f62000c1e1b00 */
[----:B------:R-:W0:Y:S01]  /*5ed0*/  LDC R62, c[0x0][0x370] ;  /* 0x0000dc00ff3e7b82 */ /* 0x000e220000000800 */
        /* <DEDUP_REMOVED lines=11> */
[----:B0-----:R-:W-:Y:S01]  /*5f90*/  LOP3.LUT R49, R62, 0x7ffffff8, RZ, 0xc0, !PT ;  /* 0x7ffffff83e317812 */ /* 0x001fe200078ec0ff */
[----:B------:R-:W-:-:S03]  /*5fa0*/  @!P0 FADD.FTZ R76, R76, R48 ;  /* 0x000000304c4c8221 */ /* 0x000fc60000010000 */
[----:B------:R-:W-:Y:S01]  /*5fb0*/  ISETP.NE.AND P0, PT, R60, R49, PT ;  /* 0x000000313c00720c */ /* 0x000fe20003f05270 */
        /* <DEDUP_REMOVED lines=9> */
[----:B------:R-:W-:-:S07]  /*6050*/  MOV R27, R49 ;  /* 0x00000031001b7202 */ /* 0x000fce0000000f00 */
.L_x_1380:
[----:B------:R-:W4:Y:S02]  /*6060*/  LDCU UR5, c[0x0][0x370] ;  /* 0x00006e00ff0577ac */ /* 0x000f240008000800 */
[----:B----4-:R-:W-:-:S09]  /*6070*/  ULOP3.LUT UP0, URZ, UR5, 0x7, URZ, 0xc0, !UPT ;  /* 0x0000000705ff7892 */ /* 0x010fd2000f80c0ff */
[----:B------:R-:W-:Y:S05]  /*6080*/  BRA.U !UP0, `(.L_x_1377) ;  /* 0x0000000508007547 */ /* 0x000fea000b800000 */
[----:B------:R-:W4:Y:S01]  /*6090*/  LDCU UR5, c[0x0][0x370] ;  /* 0x00006e00ff0577ac */ /* 0x000f220008000800 */
[----:B------:R-:W5:Y:S01]  /*60a0*/  LDCU UR6, c[0x0][0x370] ;  /* 0x00006e00ff0677ac */ /* 0x000f620008000800 */
[----:B----4-:R-:W-:-:S04]  /*60b0*/  ULOP3.LUT UR5, UR5, 0x7, URZ, 0xc0, !UPT ;  /* 0x0000000705057892 */ /* 0x010fc8000f8ec0ff */
[----:B------:R-:W-:Y:S02]  /*60c0*/  UIADD3 UR5, UPT, UPT, UR5, -0x1, URZ ;  /* 0xffffffff05057890 */ /* 0x000fe4000fffe0ff */
[----:B-----5:R-:W-:Y:S02]  /*60d0*/  ULOP3.LUT UP1, UR6, UR6, 0x3, URZ, 0xc0, !UPT ;  /* 0x0000000306067892 */ /* 0x020fe4000f82c0ff */
[----:B------:R-:W-:-:S09]  /*60e0*/  UISETP.GE.U32.AND UP0, UPT, UR5, 0x3, UPT ;  /* 0x000000030500788c */ /* 0x000fd2000bf06070 */
[----:B------:R-:W-:Y:S05]  /*60f0*/  BRA.U !UP0, `(.L_x_1382) ;  /* 0x0000000108707547 */ /* 0x000fea000b800000 */
[C---:B------:R-:W-:Y:S02]  /*6100*/  IADD3 R51, PT, PT, R27.reuse, 0x1, RZ ;  /* 0x000000011b337810 */ /* 0x040fe40007ffe0ff */
[C---:B------:R-:W-:Y:S02]  /*6110*/  ISETP.EQ.OR P0, PT, R27.reuse, UR7, P1 ;  /* 0x000000071b007c0c */ /* 0x040fe40008f02670 */
[----:B-1----:R-:W-:Y:S02]  /*6120*/  IADD3 R53, PT, PT, R27, 0x2, RZ ;  /* 0x000000021b357810 */ /* 0x002fe40007ffe0ff */
[----:B------:R-:W-:Y:S02]  /*6130*/  ISETP.EQ.OR P2, PT, R51, UR7, P1 ;  /* 0x0000000733007c0c */ /* 0x000fe40008f42670 */
[----:B------:R-:W-:Y:S02]  /*6140*/  IADD3 R55, PT, PT, R27, 0x3, RZ ;  /* 0x000000031b377810 */ /* 0x000fe40007ffe0ff */
[----:B------:R-:W-:-:S02]  /*6150*/  ISETP.EQ.OR P3, PT, R53, UR7, P1 ;  /* 0x0000000735007c0c */ /* 0x000fc40008f62670 */
[----:B------:R-:W-:-:S03]  /*6160*/  ISETP.EQ.OR P4, PT, R55, UR7, P1 ;  /* 0x0000000737007c0c */ /* 0x000fc60008f82670 */
[----:B------:R-:W-:-:S04]  /*6170*/  @!P0 IMAD R49, R27, R102, R103 ;  /* 0x000000661b318224 */ /* 0x000fc800078e0267 */
[----:B------:R-:W-:Y:S02]  /*6180*/  @!P2 IMAD R51, R51, R102, R103 ;  /* 0x000000663333a224 */ /* 0x000fe400078e0267 */
[----:B------:R-:W-:-:S04]  /*6190*/  @!P0 IMAD.WIDE.U32 R48, R49, 0x8, R58 ;  /* 0x0000000831308825 */ /* 0x000fc800078e003a */
[-C--:B------:R-:W-:Y:S02]  /*61a0*/  @!P3 IMAD R53, R53, R102.reuse, R103 ;  /* 0x000000663535b224 */ /* 0x080fe400078e0267 */
[----:B------:R-:W-:Y:S01]  /*61b0*/  @!P2 IMAD.WIDE.U32 R50, R51, 0x8, R58 ;  /* 0x000000083332a825 */ /* 0x000fe200078e003a */
[----:B------:R-:W0:Y:S03]  /*61c0*/  @!P0 LDG.E.64 R48, desc[UR8][R48.64] ;  /* 0x0000000830308981 */ /* 0x000e26000c1e1b00 */
[----:B------:R-:W-:Y:S02]  /*61d0*/  @!P4 IMAD R55, R55, R102, R103 ;  /* 0x000000663737c224 */ /* 0x000fe400078e0267 */
[--C-:B--2---:R-:W-:Y:S01]  /*61e0*/  @!P3 IMAD.WIDE.U32 R52, R53, 0x8, R58.reuse ;  /* 0x000000083534b825 */ /* 0x104fe200078e003a */
[----:B------:R-:W2:Y:S03]  /*61f0*/  @!P2 LDG.E.64 R50, desc[UR8][R50.64] ;  /* 0x000000083232a981 */ /* 0x000ea6000c1e1b00 */
[----:B------:R-:W-:-:S02]  /*6200*/  @!P4 IMAD.WIDE.U32 R54, R55, 0x8, R58 ;  /* 0x000000083736c825 */ /* 0x000fc400078e003a */
        /* <DEDUP_REMOVED lines=11> */
.L_x_1382:
[----:B------:R-:W-:Y:S05]  /*62c0*/  BRA.U !UP1, `(.L_x_1377) ;  /* 0x0000000109707547 */ /* 0x000fea000b800000 */
[----:B--2---:R-:W2:Y:S01]  /*62d0*/  LDC R52, c[0x0][0x370] ;  /* 0x0000dc00ff347b82 */ /* 0x004ea20000000800 */
[----:B------:R-:W-:Y:S01]  /*62e0*/  UISETP.NE.AND UP0, UPT, UR6, 0x1, UPT ;  /* 0x000000010600788c */ /* 0x000fe2000bf05270 */
[----:B--2---:R-:W-:-:S08]  /*62f0*/  LOP3.LUT R52, R52, 0x1, RZ, 0xc0, !PT ;  /* 0x0000000134347812 */ /* 0x004fd000078ec0ff */
[----:B------:R-:W-:Y:S05]  /*6300*/  BRA.U !UP0, `(.L_x_1383) ;  /* 0x0000000108387547 */ /* 0x000fea000b800000 */
        /* <DEDUP_REMOVED lines=14> */
.L_x_1383:
        /* <DEDUP_REMOVED lines=9> */
.L_x_1384:
[----:B------:R-:W-:Y:S05]  /*6480*/  BSYNC.RECONVERGENT B0 ;  /* 0x0000000000007941 */ /* 0x000fea0003800200 */
.L_x_1377:
[----:B------:R-:W5:Y:S01]  /*6490*/  S2UR UR6, SR_CgaCtaId ;  /* 0x00000000000679c3 */ /* 0x000f620000008800 */
[----:B------:R-:W-:Y:S01]  /*64a0*/  UMOV UR5, 0x400 ;  /* 0x0000040000057882 */ /* 0x000fe20000000000 */
[----:B------:R-:W0:Y:S01]  /*64b0*/  LDCU.64 UR14, c[0x0][0x400] ;  /* 0x00008000ff0e77ac */ /* 0x000e220008000a00 */
[----:B----4-:R-:W-:Y:S01]  /*64c0*/  SHF.R.U32.HI R49, RZ, 0x2, R104 ;  /* 0x00000002ff317819 */ /* 0x010fe20000011668 */
[C---:B------:R-:W-:Y:S01]  /*64d0*/  FADD.FTZ R55, -R26.reuse, R100 ;  /* 0x000000641a377221 */ /* 0x040fe20000010100 */
[----:B------:R-:W-:Y:S01]  /*64e0*/  SHF.R.S32.HI R50, RZ, 0x1f, R119 ;  /* 0x0000001fff327819 */ /* 0x000fe20000011477 */
[----:B------:R-:W-:Y:S02]  /*64f0*/  FADD.FTZ R101, -R26, R101 ;  /* 0x000000651a657221 */ /* 0x000fe40000010100 */
[----:B------:R-:W4:Y:S01]  /*6500*/  LDC R48, c[0x0][0x41c] ;  /* 0x00010700ff307b82 */ /* 0x000f220000000800 */
[-C--:B------:R-:W-:Y:S01]  /*6510*/  FMUL.FTZ R55, R55, R120.reuse ;  /* 0x0000007837377220 */ /* 0x080fe20000410000 */
[----:B------:R-:W-:Y:S01]  /*6520*/  FMUL.FTZ R62, R101, R120 ;  /* 0x00000078653e7220 */ /* 0x000fe20000410000 */
[----:B-----5:R-:W-:Y:S01]  /*6530*/  ULEA UR5, UR6, UR5, 0x18 ;  /* 0x0000000506057291 */ /* 0x020fe2000f8ec0ff */
[----:B----4-:R-:W-:-:S08]  /*6540*/  IMAD R49, R48, UR7, R49 ;  /* 0x0000000730317c24 */ /* 0x010fd0000f8e0231 */
[----:B------:R-:W-:Y:S01]  /*6550*/  @!P1 STS.64 [UR5+0x30], R76 ;  /* 0x0000304cff009988 */ /* 0x000fe20008000a05 */
[----:B------:R-:W-:Y:S01]  /*6560*/  BAR.SYNC.DEFER_BLOCKING 0x0 ;  /* 0x0000000000007b1d */ /* 0x000fe20000010000 */
[----:B0-----:R-:W-:Y:S02]  /*6570*/  ISETP.GE.U32.AND P1, PT, R119, UR14, PT ;  /* 0x0000000e77007c0c */ /* 0x001fe4000bf26070 */
[----:B------:R-:W-:Y:S02]  /*6580*/  ISETP.GE.U32.AND P0, PT, R49, UR14, PT ;  /* 0x0000000e31007c0c */ /* 0x000fe4000bf06070 */
[----:B------:R-:W-:Y:S02]  /*6590*/  SHF.R.S32.HI R51, RZ, 0x1f, R49 ;  /* 0x0000001fff337819 */ /* 0x000fe40000011431 */
[----:B------:R-:W-:Y:S02]  /*65a0*/  ISETP.GE.AND.EX P1, PT, R50, UR15, PT, P1 ;  /* 0x0000000f32007c0c */ /* 0x000fe4000bf26310 */
[----:B------:R-:W-:Y:S01]  /*65b0*/  ISETP.GE.AND.EX P0, PT, R51, UR15, PT, P0 ;  /* 0x0000000f33007c0c */ /* 0x000fe2000bf06300 */
[----:B-12---:R-:W0:Y:S01]  /*65c0*/  LDS.64 R52, [UR5+0x30] ;  /* 0x00003005ff347984 */ /* 0x006e220008000a00 */
[----:B------:R-:W0:Y:S02]  /*65d0*/  LDCU UR5, c[0x0][0x42c] ;  /* 0x00008580ff0577ac */ /* 0x000e240008000800 */
[----:B0-----:R-:W-:Y:S01]  /*65e0*/  FMUL.FTZ R48, R52, UR5 ;  /* 0x0000000534307c20 */ /* 0x001fe20008410000 */
[----:B------:R-:W-:-:S04]  /*65f0*/  FMUL.FTZ R27, R53, UR5 ;  /* 0x00000005351b7c20 */ /* 0x000fc80008410000 */
        /* <DEDUP_REMOVED lines=20> */
.L_x_1385:
[----:B------:R-:W-:Y:S01]  /*6740*/  FADD.FTZ R53, -R26, R96 ;  /* 0x000000601a357221 */ /* 0x000fe20000010100 */
[----:B------:R-:W-:Y:S01]  /*6750*/  FFMA.FTZ R52, R48, R62, R27 ;  /* 0x0000003e30347223 */ /* 0x000fe2000001001b */
[----:B------:R-:W-:Y:S01]  /*6760*/  BSSY.RECONVERGENT B0, `(.L_x_1386) ;  /* 0x0000013000007945 */ /* 0x000fe20003800200 */
[----:B------:R-:W-:Y:S01]  /*6770*/  FFMA.FTZ R61, R46, R98, -R61 ;  /* 0x000000622e3d7223 */ /* 0x000fe2000001083d */
[----:B------:R-:W-:Y:S01]  /*6780*/  FADD.FTZ R97, -R26, R97 ;  /* 0x000000611a617221 */ /* 0x000fe20000010100 */
        /* <DEDUP_REMOVED lines=13> */
[----:B------:R-:W-:-:S04]  /*6860*/  IADD3 R51, PT, PT, R53, R51, RZ ;  /* 0x0000003335337210 */ /* 0x000fc80007ffe0ff */
[----:B------:R-:W-:-:S05]  /*6870*/  LEA.HI.X R55, R52, UR13, R51, 0x2, P0 ;  /* 0x0000000d34377c11 */ /* 0x000fca00080f1433 */
[----:B------:R0:W-:Y:S02]  /*6880*/  STG.E.64 desc[UR8][R54.64], R56 ;  /* 0x0000003836007986 */ /* 0x0001e4000c101b08 */
.L_x_1387:
[----:B------:R-:W-:Y:S05]  /*6890*/  BSYNC.RECONVERGENT B0 ;  /* 0x0000000000007941 */ /* 0x000fea0003800200 */
.L_x_1386:
[----:B------:R-:W-:Y:S01]  /*68a0*/  FFMA.FTZ R61, R48, R59, R27 ;  /* 0x0000003b303d7223 */ /* 0x000fe2000001001b */
        /* <DEDUP_REMOVED lines=20> */
.L_x_1388:
[----:B------:R-:W-:Y:S01]  /*69f0*/  FFMA.FTZ R52, R48, R62, R27 ;  /* 0x0000003e30347223 */ /* 0x000fe2000001001b */
[----:B------:R-:W-:Y:S01]  /*6a00*/  BSSY.RECONVERGENT B0, `(.L_x_1389) ;  /* 0x0000013000007945 */ /* 0x000fe20003800200 */
[----:B------:R-:W-:Y:S01]  /*6a10*/  FFMA.FTZ R61, R46, R94, -R61 ;  /* 0x0000005e2e3d7223 */ /* 0x000fe2000001083d */
[----:B0-----:R-:W-:Y:S01]  /*6a20*/  FADD.FTZ R57, -R26, R92 ;  /* 0x0000005c1a397221 */ /* 0x001fe20000010100 */
[----:B------:R-:W-:Y:S01]  /*6a30*/  SHF.R.S32.HI R56, RZ, 0x1f, R118 ;  /* 0x0000001fff387819 */ /* 0x000fe20000011476 */
[----:B------:R-:W-:Y:S01]  /*6a40*/  FFMA.FTZ R55, R47, R95, -R52 ;  /* 0x0000005f2f377223 */ /* 0x000fe20000010834 */
[----:B------:R-:W-:Y:S06]  /*6a50*/  @P1 BRA `(.L_x_1390) ;  /* 0x0000000000341947 */ /* 0x000fec0003800000 */
[----:B------:R-:W0:Y:S01]  /*6a60*/  LDCU.64 UR12, c[0x0][0x3f8] ;  /* 0x00007f00ff0c77ac */ /* 0x000e220008000a00 */
[----:B------:R-:W-:Y:S01]  /*6a70*/  MOV R51, R123 ;  /* 0x0000007b00337202 */ /* 0x000fe20000000f00 */
[-C--:B------:R-:W-:Y:S01]  /*6a80*/  FMUL.FTZ R54, R61, R120.reuse ;  /* 0x000000783d367220 */ /* 0x080fe20000410000 */
[----:B------:R-:W-:Y:S01]  /*6a90*/  FMUL.FTZ R55, R55, R120 ;  /* 0x0000007837377220 */ /* 0x000fe20000410000 */
        /* <DEDUP_REMOVED lines=9> */
.L_x_1390:
[----:B------:R-:W-:Y:S05]  /*6b30*/  BSYNC.RECONVERGENT B0 ;  /* 0x0000000000007941 */ /* 0x000fea0003800200 */
.L_x_1389:
[----:B------:R-:W-:Y:S01]  /*6b40*/  IADD3 R51, PT, PT, R49, 0xc0, RZ ;  /* 0x000000c031337810 */ /* 0x000fe20007ffe0ff */
[-C--:B------:R-:W-:Y:S01]  /*6b50*/  FMUL.FTZ R57, R57, R120.reuse ;  /* 0x0000007839397220 */ /* 0x080fe20000410000 */
[----:B0-----:R-:W-:Y:S01]  /*6b60*/  SHF.R.S32.HI R55, RZ, 0x1f, R117 ;  /* 0x0000001fff377819 */ /* 0x001fe20000011475 */
[----:B------:R-:W-:Y:S01]  /*6b70*/  FADD.FTZ R93, -R26, R93 ;  /* 0x0000005d1a5d7221 */ /* 0x000fe20000010100 */
[----:B------:R-:W-:Y:S01]  /*6b80*/  SHF.R.S32.HI R54, RZ, 0x1f, R116 ;  /* 0x0000001fff367819 */ /* 0x000fe20000011474 */
[----:B------:R-:W-:Y:S01]  /*6b90*/  FFMA.FTZ R67, R48, R57, R27 ;  /* 0x0000003930437223 */ /* 0x000fe2000001001b */
[----:B------:R-:W-:Y:S01]  /*6ba0*/  SHF.R.S32.HI R53, RZ, 0x1f, R115 ;  /* 0x0000001fff357819 */ /* 0x000fe20000011473 */
[----:B------:R-:W-:Y:S01]  /*6bb0*/  FMUL.FTZ R68, R93, R120 ;  /* 0x000000785d447220 */ /* 0x000fe20000410000 */
[----:B------:R-:W-:Y:S02]  /*6bc0*/  SHF.R.S32.HI R50, RZ, 0x1f, R114 ;  /* 0x0000001fff327819 */ /* 0x000fe40000011472 */
[----:B------:R-:W-:-:S02]  /*6bd0*/  ISETP.GE.U32.AND P2, PT, R118, UR14, PT ;  /* 0x0000000e76007c0c */ /* 0x000fc4000bf46070 */
[----:B------:R-:W-:Y:S02]  /*6be0*/  ISETP.GE.U32.AND P1, PT, R117, UR14, PT ;  /* 0x0000000e75007c0c */ /* 0x000fe4000bf26070 */
[----:B------:R-:W-:Y:S02]  /*6bf0*/  ISETP.GE.U32.AND P0, PT, R116, UR14, PT ;  /* 0x0000000e74007c0c */ /* 0x000fe4000bf06070 */
[----:B------:R-:W-:Y:S02]  /*6c00*/  ISETP.GE.U32.AND P5, PT, R115, UR14, PT ;  /* 0x0000000e73007c0c */ /* 0x000fe4000bfa6070 */
[----:B------:R-:W-:Y:S02]  /*6c10*/  ISETP.GE.U32.AND P3, PT, R114, UR14, PT ;  /* 0x0000000e72007c0c */ /* 0x000fe4000bf66070 */
[----:B------:R-:W-:Y:S02]  /*6c20*/  ISETP.GE.U32.AND P4, PT, R51, UR14, PT ;  /* 0x0000000e33007c0c */ /* 0x000fe4000bf86070 */
[----:B------:R-:W-:-:S02]  /*6c30*/  SHF.R.S32.HI R52, RZ, 0x1f, R51 ;  /* 0x0000001fff347819 */ /* 0x000fc40000011433 */
[----:B------:R-:W-:Y:S02]  /*6c40*/  ISETP.GE.AND.EX P2, PT, R56, UR15, PT, P2 ;  /* 0x0000000f38007c0c */ /* 0x000fe4000bf46320 */
[----:B------:R-:W-:Y:S02]  /*6c50*/  ISETP.GE.AND.EX P1, PT, R55, UR15, PT, P1 ;  /* 0x0000000f37007c0c */ /* 0x000fe4000bf26310 */
[----:B------:R-:W-:Y:S02]  /*6c60*/  ISETP.GE.AND.EX P0, PT, R54, UR15, PT, P0 ;  /* 0x0000000f36007c0c */ /* 0x000fe4000bf06300 */
[----:B------:R-:W-:Y:S02]  /*6c70*/  ISETP.GE.AND.EX P5, PT, R53, UR15, PT, P5 ;  /* 0x0000000f35007c0c */ /* 0x000fe4000bfa6350 */
[----:B------:R-:W-:Y:S02]  /*6c80*/  ISETP.GE.AND.EX P3, PT, R50, UR15, PT, P3 ;  /* 0x0000000f32007c0c */ /* 0x000fe4000bf66330 */
[----:B------:R-:W-:Y:S01]  /*6c90*/  ISETP.GE.AND.EX P4, PT, R52, UR15, PT, P4 ;  /* 0x0000000f34007c0c */ /* 0x000fe2000bf86340 */
[----:B------:R-:W-:-:S12]  /*6ca0*/  @!P6 BRA `(.L_x_1391) ;  /* 0x000000000048e947 */ /* 0x000fd80003800000 */
[----:B------:R-:W-:Y:S01]  /*6cb0*/  FFMA.FTZ R57, R46, R57, R44 ;  /* 0x000000392e397223 */ /* 0x000fe2000001002c */
[----:B------:R-:W-:-:S03]  /*6cc0*/  FFMA.FTZ R58, R47, R68, R45 ;  /* 0x000000442f3a7223 */ /* 0x000fc6000001002d */
[----:B------:R-:W-:Y:S01]  /*6cd0*/  FMUL.FTZ R59, R57, -1.4426950216293334961 ;  /* 0xbfb8aa3b393b7820 */ /* 0x000fe20000410000 */
[----:B------:R-:W-:-:S05]  /*6ce0*/  FMUL.FTZ R62, R58, -1.4426950216293334961 ;  /* 0xbfb8aa3b3a3e7820 */ /* 0x000fca0000410000 */
[----:B------:R-:W3:Y:S08]  /*6cf0*/  MUFU.EX2 R59, R59 ;  /* 0x0000003b003b7308 */ /* 0x000ef00000000800 */
[----:B------:R-:W0:Y:S01]  /*6d00*/  MUFU.EX2 R62, R62 ;  /* 0x0000003e003e7308 */ /* 0x000e220000000800 */
[----:B---3--:R-:W-:-:S07]  /*6d10*/  FADD.FTZ R60, R59, 1 ;  /* 0x3f8000003b3c7421 */ /* 0x008fce0000010000 */
        /* <DEDUP_REMOVED lines=11> */
.L_x_1391:
        /* <DEDUP_REMOVED lines=10> */
[-C--:B---3--:R-:W-:Y:S01]  /*6e70*/  FMUL.FTZ R60, R67, R120.reuse ;  /* 0x00000078433c7220 */ /* 0x088fe20000410000 */
        /* <DEDUP_REMOVED lines=10> */
.L_x_1393:
[----:B------:R-:W-:Y:S05]  /*6f20*/  BSYNC.RECONVERGENT B0 ;  /* 0x0000000000007941 */ /* 0x000fea0003800200 */
.L_x_1392:
[----:B------:R-:W-:Y:S01]  /*6f30*/  FFMA.FTZ R65, R48, R63, R27 ;  /* 0x0000003f30417223 */ /* 0x000fe2000001001b */
[----:B------:R-:W-:Y:S01]  /*6f40*/  FMUL.FTZ R66, R89, R120 ;  /* 0x0000007859427220 */ /* 0x000fe20000410000 */
[----:B------:R-:W-:Y:S06]  /*6f50*/  @!P6 BRA `(.L_x_1394) ;  /* 0x000000000048e947 */ /* 0x000fec0003800000 */
[----:B------:R-:W-:Y:S01]  /*6f60*/  FFMA.FTZ R56, R46, R63, R44 ;  /* 0x0000003f2e387223 */ /* 0x000fe2000001002c */
[----:B------:R-:W-:-:S03]  /*6f70*/  FFMA.FTZ R57, R47, R66, R45 ;  /* 0x000000422f397223 */ /* 0x000fc6000001002d */
[----:B0-----:R-:W-:Y:S01]  /*6f80*/  FMUL.FTZ R58, R56, -1.4426950216293334961 ;  /* 0xbfb8aa3b383a7820 */ /* 0x001fe20000410000 */
[----:B---3--:R-:W-:-:S05]  /*6f90*/  FMUL.FTZ R60, R57, -1.4426950216293334961 ;  /* 0xbfb8aa3b393c7820 */ /* 0x008fca0000410000 */
        /* <DEDUP_REMOVED lines=14> */
.L_x_1394:
[----:B------:R-:W-:Y:S01]  /*7080*/  FADD.FTZ R57, -R26, R84 ;  /* 0x000000541a397221 */ /* 0x000fe20000010100 */
[----:B------:R-:W-:Y:S01]  /*7090*/  FFMA.FTZ R56, R48, R66, R27 ;  /* 0x0000004230387223 */ /* 0x000fe2000001001b */
[----:B------:R-:W-:Y:S01]  /*70a0*/  BSSY.RECONVERGENT B0, `(.L_x_1395) ;  /* 0x0000013000007945 */ /* 0x000fe20003800200 */
[----:B------:R-:W-:Y:S01]  /*70b0*/  FFMA.FTZ R65, R46, R86, -R65 ;  /* 0x000000562e417223 */ /* 0x000fe20000010841 */
[----:B------:R-:W-:Y:S01]  /*70c0*/  FADD.FTZ R85, -R26, R85 ;  /* 0x000000551a557221 */ /* 0x000fe20000010100 */
[----:B------:R-:W-:Y:S01]  /*70d0*/  FMUL.FTZ R63, R57, R120 ;  /* 0x00000078393f7220 */ /* 0x000fe20000410000 */
[----:B0-----:R-:W-:Y:S01]  /*70e0*/  FFMA.FTZ R61, R47, R87, -R56 ;  /* 0x000000572f3d7223 */ /* 0x001fe20000010838 */
[----:B------:R-:W-:Y:S06]  /*70f0*/  @P1 BRA `(.L_x_1396) ;  /* 0x0000000000341947 */ /* 0x000fec0003800000 */
[----:B------:R-:W0:Y:S01]  /*7100*/  LDCU.64 UR12, c[0x0][0x3f8] ;  /* 0x00007f00ff0c77ac */ /* 0x000e220008000a00 */
[----:B------:R-:W-:Y:S01]  /*7110*/  MOV R56, R124 ;  /* 0x0000007c00387202 */ /* 0x000fe20000000f00 */
[-C--:B---3--:R-:W-:Y:S01]  /*7120*/  FMUL.FTZ R60, R65, R120.reuse ;  /* 0x00000078413c7220 */ /* 0x088fe20000410000 */
        /* <DEDUP_REMOVED lines=10> */
.L_x_1396:
[----:B------:R-:W-:Y:S05]  /*71d0*/  BSYNC.RECONVERGENT B0 ;  /* 0x0000000000007941 */ /* 0x000fea0003800200 */
.L_x_1395:
[----:B------:R-:W-:Y:S01]  /*71e0*/  FFMA.FTZ R65, R48, R63, R27 ;  /* 0x0000003f30417223 */ /* 0x000fe2000001001b */
[----:B------:R-:W-:Y:S01]  /*71f0*/  FMUL.FTZ R66, R85, R120 ;  /* 0x0000007855427220 */ /* 0x000fe20000410000 */
[----:B------:R-:W-:Y:S06]  /*7200*/  @!P6 BRA `(.L_x_1397) ;  /* 0x000000000048e947 */ /* 0x000fec0003800000 */
[----:B------:R-:W-:Y:S01]  /*7210*/  FFMA.FTZ R55, R46, R63, R44 ;  /* 0x0000003f2e377223 */ /* 0x000fe2000001002c */
[----:B------:R-:W-:-:S03]  /*7220*/  FFMA.FTZ R56, R47, R66, R45 ;  /* 0x000000422f387223 */ /* 0x000fc6000001002d */
[----:B------:R-:W-:Y:S01]  /*7230*/  FMUL.FTZ R57, R55, -1.4426950216293334961 ;  /* 0xbfb8aa3b37397820 */ /* 0x000fe20000410000 */
[----:B0--3--:R-:W-:-:S05]  /*7240*/  FMUL.FTZ R60, R56, -1.4426950216293334961 ;  /* 0xbfb8aa3b383c7820 */ /* 0x009fca0000410000 */
        /* <DEDUP_REMOVED lines=14> */
.L_x_1397:
[----:B------:R-:W-:Y:S01]  /*7330*/  FADD.FTZ R55, -R26, R80 ;  /* 0x000000501a377221 */ /* 0x000fe20000010100 */
[----:B------:R-:W-:Y:S01]  /*7340*/  FFMA.FTZ R56, R48, R66, R27 ;  /* 0x0000004230387223 */ /* 0x000fe2000001001b */
[----:B------:R-:W-:Y:S01]  /*7350*/  BSSY.RECONVERGENT B0, `(.L_x_1398) ;  /* 0x0000013000007945 */ /* 0x000fe20003800200 */
[----:B------:R-:W-:Y:S01]  /*7360*/  FFMA.FTZ R65, R46, R82, -R65 ;  /* 0x000000522e417223 */ /* 0x000fe20000010841 */
[----:B------:R-:W-:Y:S01]  /*7370*/  FADD.FTZ R81, -R26, R81 ;  /* 0x000000511a517221 */ /* 0x000fe20000010100 */
[----:B0-----:R-:W-:Y:S01]  /*7380*/  FMUL.FTZ R61, R55, R120 ;  /* 0x00000078373d7220 */ /* 0x001fe20000410000 */
        /* <DEDUP_REMOVED lines=15> */
.L_x_1399:
[----:B------:R-:W-:Y:S05]  /*7480*/  BSYNC.RECONVERGENT B0 ;  /* 0x0000000000007941 */ /* 0x000fea0003800200 */
.L_x_1398:
[----:B------:R-:W-:Y:S01]  /*7490*/  FFMA.FTZ R63, R48, R61, R27 ;  /* 0x0000003d303f7223 */ /* 0x000fe2000001001b */
[----:B------:R-:W-:Y:S01]  /*74a0*/  FMUL.FTZ R64, R81, R120 ;  /* 0x0000007851407220 */ /* 0x000fe20000410000 */
        /* <DEDUP_REMOVED lines=10> */
[----:B---3--:R-:W1:Y:S01]  /*7550*/  MUFU.RCP R60, R59 ;  /* 0x0000003b003c7308 */ /* 0x008e620000001000 */
        /* <DEDUP_REMOVED lines=8> */
.L_x_1400:
[----:B------:R-:W-:Y:S01]  /*75e0*/  FADD.FTZ R55, -R26, R32 ;  /* 0x000000201a377221 */ /* 0x000fe20000010100 */
[----:B------:R-:W-:Y:S01]  /*75f0*/  FFMA.FTZ R32, R48, R64, R27 ;  /* 0x0000004030207223 */ /* 0x000fe2000001001b */
[----:B------:R-:W-:Y:S01]  /*7600*/  BSSY.RECONVERGENT B0, `(.L_x_1401) ;  /* 0x0000013000007945 */ /* 0x000fe20003800200 */
[----:B------:R-:W-:Y:S01]  /*7610*/  FFMA.FTZ R63, R46, R78, -R63 ;  /* 0x0000004e2e3f7223 */ /* 0x000fe2000001083f */
[----:B0-----:R-:W-:Y:S01]  /*7620*/  FADD.FTZ R59, -R26, R33 ;  /* 0x000000211a3b7221 */ /* 0x001fe20000010100 */
        /* <DEDUP_REMOVED lines=10> */
[----:B------:R-:W-:Y:S01]  /*76d0*/  IMAD R33, R115, UR13, R56 ;  /* 0x0000000d73217c24 */ /* 0x000fe2000f8e0238 */
[----:B-1----:R-:W-:Y:S01]  /*76e0*/  LEA R32, P0, R54, UR16, 0x2 ;  /* 0x0000001036207c11 */ /* 0x002fe2000f8010ff */
[----:B------:R-:W-:-:S03]  /*76f0*/  FMUL.FTZ R56, R63, R120 ;  /* 0x000000783f387220 */ /* 0x000fc60000410000 */
[----:B------:R-:W-:-:S04]  /*7700*/  IADD3 R33, PT, PT, R55, R33, RZ ;  /* 0x0000002137217210 */ /* 0x000fc80007ffe0ff */
[----:B------:R-:W-:-:S05]  /*7710*/  LEA.HI.X R33, R54, UR17, R33, 0x2, P0 ;  /* 0x0000001136217c11 */ /* 0x000fca00080f1421 */
[----:B------:R0:W-:Y:S02]  /*7720*/  STG.E.64 desc[UR8][R32.64], R56 ;  /* 0x0000003820007986 */ /* 0x0001e4000c101b08 */
.L_x_1402:
[----:B------:R-:W-:Y:S05]  /*7730*/  BSYNC.RECONVERGENT B0 ;  /* 0x0000000000007941 */ /* 0x000fea0003800200 */
.L_x_1401:
[----:B------:R-:W-:Y:S01]  /*7740*/  FFMA.FTZ R61, R48, R65, R27 ;  /* 0x00000041303d7223 */ /* 0x000fe2000001001b */
[----:B------:R-:W-:Y:S01]  /*7750*/  FMUL.FTZ R62, R59, R120 ;  /* 0x000000783b3e7220 */ /* 0x000fe20000410000 */
        /* <DEDUP_REMOVED lines=19> */
.L_x_1403:
[----:B0-----:R-:W-:Y:S01]  /*7890*/  FADD.FTZ R33, -R26, R2 ;  /* 0x000000021a217221 */ /* 0x001fe20000010100 */
        /* <DEDUP_REMOVED lines=20> */
.L_x_1405:
[----:B------:R-:W-:Y:S05]  /*79e0*/  BSYNC.RECONVERGENT B0 ;  /* 0x0000000000007941 */ /* 0x000fea0003800200 */
.L_x_1404:
        /* <DEDUP_REMOVED lines=21> */
.L_x_1406:
[----:B0-----:R-:W-:Y:S01]  /*7b40*/  FFMA.FTZ R2, R48, R56, R27 ;  /* 0x0000003830027223 */ /* 0x001fe2000001001b */
[----:B------:R-:W-:Y:S01]  /*7b50*/  BSSY.RECONVERGENT B0, `(.L_x_1407) ;  /* 0x0000013000007945 */ /* 0x000fe20003800200 */
[----:B------:R-:W-:Y:S01]  /*7b60*/  FADD.FTZ R51, -R26, R7 ;  /* 0x000000071a337221 */ /* 0x000fe20000010100 */
[----:B------:R-:W-:Y:S01]  /*7b70*/  FFMA.FTZ R53, R46, R4, -R53 ;  /* 0x000000042e357223 */ /* 0x000fe20000010835 */
[----:B------:R-:W-:Y:S01]  /*7b80*/  FADD.FTZ R35, -R26, R6 ;  /* 0x000000061a237221 */ /* 0x000fe20000010100 */
        /* <DEDUP_REMOVED lines=15> */
.L_x_1408:
[----:B------:R-:W-:Y:S05]  /*7c80*/  BSYNC.RECONVERGENT B0 ;  /* 0x0000000000007941 */ /* 0x000fea0003800200 */
.L_x_1407:
[----:B------:R-:W-:Y:S01]  /*7c90*/  UISETP.NE.AND UP0, UPT, UR10, URZ, UPT ;  /* 0x000000ff0a00728c */ /* 0x000fe2000bf05270 */
[C---:B------:R-:W-:Y:S01]  /*7ca0*/  FADD.FTZ R65, -R26.reuse, R19 ;  /* 0x000000131a417221 */ /* 0x040fe20000010100 */
[----:B------:R-:W-:Y:S01]  /*7cb0*/  SHF.R.S32.HI R19, RZ, 0x1f, R113 ;  /* 0x0000001fff137819 */ /* 0x000fe20000011471 */
[-C--:B------:R-:W-:Y:S01]  /*7cc0*/  FMUL.FTZ R35, R35, R120.reuse ;  /* 0x0000007823237220 */ /* 0x080fe20000410000 */
[----:B------:R-:W-:Y:S01]  /*7cd0*/  ISETP.GE.U32.AND P0, PT, R113, UR14, PT ;  /* 0x0000000e71007c0c */ /* 0x000fe2000bf06070 */
[----:B0-----:R-:W-:Y:S01]  /*7ce0*/  FMUL.FTZ R6, R51, R120 ;  /* 0x0000007833067220 */ /* 0x001fe20000410000 */
[C---:B------:R-:W-:Y:S01]  /*7cf0*/  FADD.FTZ R61, -R26.reuse, R15 ;  /* 0x0000000f1a3d7221 */ /* 0x040fe20000010100 */
        /* <DEDUP_REMOVED lines=11> */
[----:B------:R-:W-:Y:S01]  /*7db0*/  ISETP.GE.AND.EX P0, PT, R19, UR15, PT, P0 ;  /* 0x0000000f13007c0c */ /* 0x000fe2000bf06300 */
[----:B------:R-:W-:Y:S01]  /*7dc0*/  FADD.FTZ R51, -R26, R41 ;  /* 0x000000291a337221 */ /* 0x000fe20000010100 */
[C-C-:B------:R-:W-:Y:S01]  /*7dd0*/  FFMA.FTZ R15, R48.reuse, R35, R27.reuse ;  /* 0x00000023300f7223 */ /* 0x140fe2000001001b */
[----:B------:R-:W-:Y:S01]  /*7de0*/  FFMA.FTZ R18, R48, R6, R27 ;  /* 0x0000000630127223 */ /* 0x000fe2000001001b */
[----:B------:R-:W-:Y:S09]  /*7df0*/  BRA.U !UP0, `(.L_x_1409) ;  /* 0x0000000108487547 */ /* 0x000ff2000b800000 */
        /* <DEDUP_REMOVED lines=18> */
.L_x_1409:
        /* <DEDUP_REMOVED lines=17> */
.L_x_1411:
[----:B------:R-:W-:Y:S05]  /*8030*/  BSYNC.RECONVERGENT B0 ;  /* 0x0000000000007941 */ /* 0x000fea0003800200 */
.L_x_1410:
[-C--:B------:R-:W-:Y:S01]  /*8040*/  FMUL.FTZ R35, R57, R120.reuse ;  /* 0x0000007839237220 */ /* 0x080fe20000410000 */
[----:B------:R-:W-:Y:S01]  /*8050*/  IADD3 R57, PT, PT, R49, 0x120, RZ ;  /* 0x0000012031397810 */ /* 0x000fe20007ffe0ff */
[-C--:B------:R-:W-:Y:S01]  /*8060*/  FMUL.FTZ R41, R33, R120.reuse ;  /* 0x0000007821297220 */ /* 0x080fe20000410000 */
[-C--:B------:R-:W-:Y:S01]  /*8070*/  FMUL.FTZ R36, R37, R120.reuse ;  /* 0x0000007825247220 */ /* 0x080fe20000410000 */
[-C--:B------:R-:W-:Y:S01]  /*8080*/  FMUL.FTZ R59, R53, R120.reuse ;  /* 0x00000078353b7220 */ /* 0x080fe20000410000 */
[-C--:B---3--:R-:W-:Y:S01]  /*8090*/  FMUL.FTZ R60, R55, R120.reuse ;  /* 0x00000078373c7220 */ /* 0x088fe20000410000 */
[-C--:B------:R-:W-:Y:S01]  /*80a0*/  FMUL.FTZ R34, R61, R120.reuse ;  /* 0x000000783d227220 */ /* 0x080fe20000410000 */
[-C--:B------:R-:W-:Y:S01]  /*80b0*/  FMUL.FTZ R19, R63, R120.reuse ;  /* 0x000000783f137220 */ /* 0x080fe20000410000 */
[-C--:B------:R-:W-:Y:S01]  /*80c0*/  FMUL.FTZ R22, R65, R120.reuse ;  /* 0x0000007841167220 */ /* 0x080fe20000410000 */
[-C--:B------:R-:W-:Y:S01]  /*80d0*/  FMUL.FTZ R11, R67, R120.reuse ;  /* 0x00000078430b7220 */ /* 0x080fe20000410000 */
[-C--:B------:R-:W-:Y:S01]  /*80e0*/  FMUL.FTZ R14, R69, R120.reuse ;  /* 0x00000078450e7220 */ /* 0x080fe20000410000 */
[-C--:B0-----:R-:W-:Y:S01]  /*80f0*/  FMUL.FTZ R6, R71, R120.reuse ;  /* 0x0000007847067220 */ /* 0x081fe20000410000 */
[-C--:B------:R-:W-:Y:S01]  /*8100*/  FMUL.FTZ R8, R29, R120.reuse ;  /* 0x000000781d087220 */ /* 0x080fe20000410000 */
[-C--:B------:R-:W-:Y:S01]  /*8110*/  FMUL.FTZ R3, R73, R120.reuse ;  /* 0x0000007849037220 */ /* 0x080fe20000410000 */
[----:B------:R-:W-:Y:S01]  /*8120*/  SHF.R.S32.HI R40, RZ, 0x1f, R112 ;  /* 0x0000001fff287819 */ /* 0x000fe20000011470 */
[----:B------:R-:W-:Y:S01]  /*8130*/  FMUL.FTZ R2, R51, R120 ;  /* 0x0000007833027220 */ /* 0x000fe20000410000 */
[----:B------:R-:W-:Y:S01]  /*8140*/  SHF.R.S32.HI R28, RZ, 0x1f, R111 ;  /* 0x0000001fff1c7819 */ /* 0x000fe2000001146f */
[C-C-:B------:R-:W-:Y:S01]  /*8150*/  FFMA.FTZ R53, R48.reuse, R41, R27.reuse ;  /* 0x0000002930357223 */ /* 0x140fe2000001001b */
[----:B------:R-:W-:Y:S01]  /*8160*/  SHF.R.S32.HI R23, RZ, 0x1f, R110 ;  /* 0x0000001fff177819 */ /* 0x000fe2000001146e */
[C---:B------:R-:W-:Y:S01]  /*8170*/  FFMA.FTZ R54, R48.reuse, R36, R27 ;  /* 0x0000002430367223 */ /* 0x040fe2000001001b */
[----:B------:R-:W-:Y:S01]  /*8180*/  SHF.R.S32.HI R9, RZ, 0x1f, R109 ;  /* 0x0000001fff097819 */ /* 0x000fe2000001146d */
[C-C-:B------:R-:W-:Y:S01]  /*8190*/  FFMA.FTZ R55, R48.reuse, R59, R27.reuse ;  /* 0x0000003b30377223 */ /* 0x140fe2000001001b */
[----:B------:R-:W-:Y:S01]  /*81a0*/  SHF.R.S32.HI R4, RZ, 0x1f, R108 ;  /* 0x0000001fff047819 */ /* 0x000fe2000001146c */
[--C-:B------:R-:W-:Y:S01]  /*81b0*/  FFMA.FTZ R56, R48, R60, R27.reuse ;  /* 0x0000003c30387223 */ /* 0x100fe2000001001b */
        /* <DEDUP_REMOVED lines=11> */
[C---:B------:R-:W-:Y:S01]  /*8270*/  FFMA.FTZ R18, R48.reuse, R14, R27 ;  /* 0x0000000e30127223 */ /* 0x040fe2000001001b */
[----:B------:R-:W-:Y:S01]  /*8280*/  SHF.R.S32.HI R58, RZ, 0x1f, R57 ;  /* 0x0000001fff3a7819 */ /* 0x000fe20000011439 */
        /* <DEDUP_REMOVED lines=30> */
.L_x_1412:
        /* <DEDUP_REMOVED lines=17> */
.L_x_1414:
[----:B------:R-:W-:Y:S05]  /*8580*/  BSYNC.RECONVERGENT B0 ;  /* 0x0000000000007941 */ /* 0x000fea0003800200 */
.L_x_1413:
        /* <DEDUP_REMOVED lines=19> */
.L_x_1415:
        /* <DEDUP_REMOVED lines=17> */
.L_x_1417:
[----:B------:R-:W-:Y:S05]  /*87d0*/  BSYNC.RECONVERGENT B0 ;  /* 0x0000000000007941 */ /* 0x000fea0003800200 */
.L_x_1416:
        /* <DEDUP_REMOVED lines=19> */
.L_x_1418:
[----:B------:R-:W-:Y:S01]  /*8910*/  BSSY.RECONVERGENT B0, `(.L_x_1419) ;  /* 0x0000011000007945 */ /* 0x000fe20003800200 */
[----:B------:R-:W-:Y:S01]  /*8920*/  FFMA.FTZ R33, R46, R16, -R33 ;  /* 0x000000102e217223 */ /* 0x000fe20000010821 */
[----:B------:R-:W-:Y:S02]  /*8930*/  FFMA.FTZ R27, R47, R17, -R32 ;  /* 0x000000112f1b7223 */ /* 0x000fe40000010820 */
[----:B------:R-:W-:Y:S05]  /*8940*/  @P1 BRA `(.L_x_1420) ;  /* 0x0000000000341947 */ /* 0x000fea0003800000 */
[----:B------:R-:W1:Y:S01]  /*8950*/  LDCU.64 UR12, c[0x0][0x3f8] ;  /* 0x00007f00ff0c77ac */ /* 0x000e620008000a00 */
[----:B0-----:R-:W-:Y:S01]  /*8960*/  MOV R12, R124 ;  /* 0x0000007c000c7202 */ /* 0x001fe20000000f00 */
[-C--:B------:R-:W-:Y:S01]  /*8970*/  FMUL.FTZ R32, R33, R120.reuse ;  /* 0x0000007821207220 */ /* 0x080fe20000410000 */
[----:B------:R-:W-:Y:S01]  /*8980*/  MOV R13, R123 ;  /* 0x0000007b000d7202 */ /* 0x000fe20000000f00 */
[----:B------:R-:W0:Y:S01]  /*8990*/  LDCU.64 UR16, c[0x0][0x380] ;  /* 0x00007000ff1077ac */ /* 0x000e220008000a00 */
[----:B------:R-:W-:Y:S01]  /*89a0*/  FMUL.FTZ R33, R27, R120 ;  /* 0x000000781b217220 */ /* 0x000fe20000410000 */
[----:B-1----:R-:W-:Y:S02]  /*89b0*/  IMAD R28, R28, UR12, RZ ;  /* 0x0000000c1c1c7c24 */ /* 0x002fe4000f8e02ff */
[----:B------:R-:W-:-:S04]  /*89c0*/  IMAD.WIDE.U32 R16, R111, UR12, R12 ;  /* 0x0000000c6f107c25 */ /* 0x000fc8000f8e000c */
[----:B------:R-:W-:Y:S01]  /*89d0*/  IMAD R13, R111, UR13, R28 ;  /* 0x0000000d6f0d7c24 */ /* 0x000fe2000f8e021c */
[----:B0-----:R-:W-:-:S04]  /*89e0*/  LEA R12, P1, R16, UR16, 0x2 ;  /* 0x00000010100c7c11 */ /* 0x001fc8000f8210ff */
[----:B------:R-:W-:-:S04]  /*89f0*/  IADD3 R13, PT, PT, R17, R13, RZ ;  /* 0x0000000d110d7210 */ /* 0x000fc80007ffe0ff */
[----:B------:R-:W-:-:S05]  /*8a00*/  LEA.HI.X R13, R16, UR17, R13, 0x2, P1 ;  /* 0x00000011100d7c11 */ /* 0x000fca00088f140d */
[----:B------:R1:W-:Y:S02]  /*8a10*/  STG.E.64 desc[UR8][R12.64], R32 ;  /* 0x000000200c007986 */ /* 0x0003e4000c101b08 */
.L_x_1420:
[----:B------:R-:W-:Y:S05]  /*8a20*/  BSYNC.RECONVERGENT B0 ;  /* 0x0000000000007941 */ /* 0x000fea0003800200 */
.L_x_1419:
[----:B------:R-:W-:Y:S05]  /*8a30*/  BRA.U !UP0, `(.L_x_1421) ;  /* 0x0000000108487547 */ /* 0x000fea000b800000 */
        /* <DEDUP_REMOVED lines=18> */
.L_x_1421:
[----:B------:R-:W-:Y:S01]  /*8b60*/  BSSY.RECONVERGENT B0, `(.L_x_1422) ;  /* 0x0000011000007945 */ /* 0x000fe20003800200 */
[----:B------:R-:W-:Y:S01]  /*8b70*/  FFMA.FTZ R29, R46, R20, -R29 ;  /* 0x000000142e1d7223 */ /* 0x000fe2000001081d */
[----:B------:R-:W-:Y:S02]  /*8b80*/  FFMA.FTZ R21, R47, R21, -R26 ;  /* 0x000000152f157223 */ /* 0x000fe4000001081a */
[----:B------:R-:W-:Y:S05]  /*8b90*/  @P0 BRA `(.L_x_1423) ;  /* 0x0000000000340947 */ /* 0x000fea0003800000 */
[----:B------:R-:W2:Y:S01]  /*8ba0*/  LDCU.64 UR12, c[0x0][0x3f8] ;  /* 0x00007f00ff0c77ac */ /* 0x000ea20008000a00 */
[----:B01----:R-:W-:Y:S01]  /*8bb0*/  MOV R12, R124 ;  /* 0x0000007c000c7202 */ /* 0x003fe20000000f00 */
[-C--:B------:R-:W-:Y:S01]  /*8bc0*/  FMUL.FTZ R20, R29, R120.reuse ;  /* 0x000000781d147220 */ /* 0x080fe20000410000 */
[----:B------:R-:W-:Y:S01]  /*8bd0*/  MOV R13, R123 ;  /* 0x0000007b000d7202 */ /* 0x000fe20000000f00 */
[----:B------:R-:W0:Y:S01]  /*8be0*/  LDCU.64 UR16, c[0x0][0x380] ;  /* 0x00007000ff1077ac */ /* 0x000e220008000a00 */
[----:B------:R-:W-:Y:S01]  /*8bf0*/  FMUL.FTZ R21, R21, R120 ;  /* 0x0000007815157220 */ /* 0x000fe20000410000 */
[----:B--2---:R-:W-:Y:S02]  /*8c00*/  IMAD R23, R23, UR12, RZ ;  /* 0x0000000c17177c24 */ /* 0x004fe4000f8e02ff */
[----:B------:R-:W-:-:S04]  /*8c10*/  IMAD.WIDE.U32 R16, R110, UR12, R12 ;  /* 0x0000000c6e107c25 */ /* 0x000fc8000f8e000c */
[----:B------:R-:W-:Y:S01]  /*8c20*/  IMAD R23, R110, UR13, R23 ;  /* 0x0000000d6e177c24 */ /* 0x000fe2000f8e0217 */
[----:B0-----:R-:W-:-:S04]  /*8c30*/  LEA R12, P0, R16, UR16, 0x2 ;  /* 0x00000010100c7c11 */ /* 0x001fc8000f8010ff */
[----:B------:R-:W-:-:S04]  /*8c40*/  IADD3 R23, PT, PT, R17, R23, RZ ;  /* 0x0000001711177210 */ /* 0x000fc80007ffe0ff */
[----:B------:R-:W-:-:S05]  /*8c50*/  LEA.HI.X R13, R16, UR17, R23, 0x2, P0 ;  /* 0x00000011100d7c11 */ /* 0x000fca00080f1417 */
[----:B------:R2:W-:Y:S02]  /*8c60*/  STG.E.64 desc[UR8][R12.64], R20 ;  /* 0x000000140c007986 */ /* 0x0005e4000c101b08 */
.L_x_1423:
[----:B------:R-:W-:Y:S05]  /*8c70*/  BSYNC.RECONVERGENT B0 ;  /* 0x0000000000007941 */ /* 0x000fea0003800200 */
.L_x_1422:
[----:B------:R-:W-:Y:S05]  /*8c80*/  BRA.U !UP0, `(.L_x_1424) ;  /* 0x0000000108487547 */ /* 0x000fea000b800000 */
        /* <DEDUP_REMOVED lines=18> */
.L_x_1424:
[----:B------:R-:W-:Y:S01]  /*8db0*/  BSSY.RECONVERGENT B0, `(.L_x_1425) ;  /* 0x0000011000007945 */ /* 0x000fe20003800200 */
[----:B------:R-:W-:Y:S01]  /*8dc0*/  FFMA.FTZ R11, R46, R24, -R15 ;  /* 0x000000182e0b7223 */ /* 0x000fe2000001080f */
[----:B------:R-:W-:Y:S02]  /*8dd0*/  FFMA.FTZ R17, R47, R25, -R18 ;  /* 0x000000192f117223 */ /* 0x000fe40000010812 */
[----:B------:R-:W-:Y:S05]  /*8de0*/  @P6 BRA `(.L_x_1426) ;  /* 0x0000000000346947 */ /* 0x000fea0003800000 */
[----:B------:R-:W3:Y:S01]  /*8df0*/  LDCU.64 UR12, c[0x0][0x3f8] ;  /* 0x00007f00ff0c77ac */ /* 0x000ee20008000a00 */
[----:B012---:R-:W-:Y:S01]  /*8e00*/  MOV R12, R124 ;  /* 0x0000007c000c7202 */ /* 0x007fe20000000f00 */
[----:B------:R-:W-:Y:S01]  /*8e10*/  FMUL.FTZ R17, R17, R120 ;  /* 0x0000007811117220 */ /* 0x000fe20000410000 */
[----:B------:R-:W-:Y:S01]  /*8e20*/  MOV R13, R123 ;  /* 0x0000007b000d7202 */ /* 0x000fe20000000f00 */
[----:B------:R-:W0:Y:S01]  /*8e30*/  LDCU.64 UR16, c[0x0][0x380] ;  /* 0x00007000ff1077ac */ /* 0x000e220008000a00 */
[----:B---3--:R-:W-:Y:S02]  /*8e40*/  IMAD R16, R9, UR12, RZ ;  /* 0x0000000c09107c24 */ /* 0x008fe4000f8e02ff */
[----:B------:R-:W-:-:S04]  /*8e50*/  IMAD.WIDE.U32 R14, R109, UR12, R12 ;  /* 0x0000000c6d0e7c25 */ /* 0x000fc8000f8e000c */
[----:B------:R-:W-:Y:S01]  /*8e60*/  IMAD R9, R109, UR13, R16 ;  /* 0x0000000d6d097c24 */ /* 0x000fe2000f8e0210 */
[----:B0-----:R-:W-:Y:S01]  /*8e70*/  LEA R12, P0, R14, UR16, 0x2 ;  /* 0x000000100e0c7c11 */ /* 0x001fe2000f8010ff */
[----:B------:R-:W-:-:S03]  /*8e80*/  FMUL.FTZ R16, R11, R120 ;  /* 0x000000780b107220 */ /* 0x000fc60000410000 */
[----:B------:R-:W-:-:S04]  /*8e90*/  IADD3 R9, PT, PT, R15, R9, RZ ;  /* 0x000000090f097210 */ /* 0x000fc80007ffe0ff */
[----:B------:R-:W-:-:S05]  /*8ea0*/  LEA.HI.X R13, R14, UR17, R9, 0x2, P0 ;  /* 0x000000110e0d7c11 */ /* 0x000fca00080f1409 */
[----:B------:R3:W-:Y:S02]  /*8eb0*/  STG.E.64 desc[UR8][R12.64], R16 ;  /* 0x000000100c007986 */ /* 0x0007e4000c101b08 */
.L_x_1426:
[----:B------:R-:W-:Y:S05]  /*8ec0*/  BSYNC.RECONVERGENT B0 ;  /* 0x0000000000007941 */ /* 0x000fea0003800200 */
.L_x_1425:
[----:B------:R-:W-:Y:S05]  /*8ed0*/  BRA.U !UP0, `(.L_x_1427) ;  /* 0x0000000108487547 */ /* 0x000fea000b800000 */
[----:B------:R-:W-:Y:S01]  /*8ee0*/  FFMA.FTZ R6, R46, R6, R44 ;  /* 0x000000062e067223 */ /* 0x000fe2000001002c */
[----:B------:R-:W-:-:S03]  /*8ef0*/  FFMA.FTZ R8, R47, R8, R45 ;  /* 0x000000082f087223 */ /* 0x000fc6000001002d */
[----:B------:R-:W-:Y:S01]  /*8f00*/  FMUL.FTZ R9, R6, -1.4426950216293334961 ;  /* 0xbfb8aa3b06097820 */ /* 0x000fe20000410000 */
[----:B0123--:R-:W-:-:S05]  /*8f10*/  FMUL.FTZ R12, R8, -1.4426950216293334961 ;  /* 0xbfb8aa3b080c7820 */ /* 0x00ffca0000410000 */
        /* <DEDUP_REMOVED lines=14> */
.L_x_1427:
[----:B------:R-:W-:Y:S01]  /*9000*/  BSSY.RECONVERGENT B0, `(.L_x_1428) ;  /* 0x0000012000007945 */ /* 0x000fe20003800200 */
[----:B------:R-:W-:Y:S01]  /*9010*/  FFMA.FTZ R11, R46, R30, -R7 ;  /* 0x0000001e2e0b7223 */ /* 0x000fe20000010807 */
[----:B------:R-:W-:Y:S01]  /*9020*/  SHF.R.S32.HI R14, RZ, 0x1f, R107 ;  /* 0x0000001fff0e7819 */ /* 0x000fe2000001146b */
[----:B------:R-:W-:Y:S01]  /*9030*/  FFMA.FTZ R31, R47, R31, -R10 ;  /* 0x0000001f2f1f7223 */ /* 0x000fe2000001080a */
[----:B------:R-:W-:Y:S06]  /*9040*/  @P4 BRA `(.L_x_1429) ;  /* 0x0000000000344947 */ /* 0x000fec0003800000 */
[----:B------:R-:W0:Y:S01]  /*9050*/  LDCU.64 UR12, c[0x0][0x3f8] ;  /* 0x00007f00ff0c77ac */ /* 0x000e220008000a00 */
[----:B------:R-:W-:Y:S01]  /*9060*/  MOV R6, R124 ;  /* 0x0000007c00067202 */ /* 0x000fe20000000f00 */
[-C--:B------:R-:W-:Y:S01]  /*9070*/  FMUL.FTZ R10, R11, R120.reuse ;  /* 0x000000780b0a7220 */ /* 0x080fe20000410000 */
[----:B------:R-:W-:Y:S01]  /*9080*/  MOV R7, R123 ;  /* 0x0000007b00077202 */ /* 0x000fe20000000f00 */
[----:B------:R-:W4:Y:S01]  /*9090*/  LDCU.64 UR16, c[0x0][0x380] ;  /* 0x00007000ff1077ac */ /* 0x000f220008000a00 */
[----:B------:R-:W-:Y:S01]  /*90a0*/  FMUL.FTZ R11, R31, R120 ;  /* 0x000000781f0b7220 */ /* 0x000fe20000410000 */
[----:B0123--:R-:W-:Y:S02]  /*90b0*/  IMAD R13, R4, UR12, RZ ;  /* 0x0000000c040d7c24 */ /* 0x00ffe4000f8e02ff */
[----:B------:R-:W-:-:S04]  /*90c0*/  IMAD.WIDE.U32 R8, R108, UR12, R6 ;  /* 0x0000000c6c087c25 */ /* 0x000fc8000f8e0006 */
[----:B------:R-:W-:Y:S01]  /*90d0*/  IMAD R13, R108, UR13, R13 ;  /* 0x0000000d6c0d7c24 */ /* 0x000fe2000f8e020d */
[----:B----4-:R-:W-:-:S04]  /*90e0*/  LEA R6, P0, R8, UR16, 0x2 ;  /* 0x0000001008067c11 */ /* 0x010fc8000f8010ff */
[----:B------:R-:W-:-:S04]  /*90f0*/  IADD3 R13, PT, PT, R9, R13, RZ ;  /* 0x0000000d090d7210 */ /* 0x000fc80007ffe0ff */
[----:B------:R-:W-:-:S05]  /*9100*/  LEA.HI.X R7, R8, UR17, R13, 0x2, P0 ;  /* 0x0000001108077c11 */ /* 0x000fca00080f140d */
[----:B------:R4:W-:Y:S02]  /*9110*/  STG.E.64 desc[UR8][R6.64], R10 ;  /* 0x0000000a06007986 */ /* 0x0009e4000c101b08 */
.L_x_1429:
[----:B------:R-:W-:Y:S05]  /*9120*/  BSYNC.RECONVERGENT B0 ;  /* 0x0000000000007941 */ /* 0x000fea0003800200 */
.L_x_1428:
[----:B------:R-:W-:Y:S05]  /*9130*/  BRA.U !UP0, `(.L_x_1430) ;  /* 0x0000000108487547 */ /* 0x000fea000b800000 */
[----:B------:R-:W-:Y:S01]  /*9140*/  FFMA.FTZ R3, R46, R3, R44 ;  /* 0x000000032e037223 */ /* 0x000fe2000001002c */
[----:B------:R-:W-:-:S03]  /*9150*/  FFMA.FTZ R2, R47, R2, R45 ;  /* 0x000000022f027223 */ /* 0x000fc6000001002d */
[----:B------:R-:W-:Y:S01]  /*9160*/  FMUL.FTZ R4, R3, -1.4426950216293334961 ;  /* 0xbfb8aa3b03047820 */ /* 0x000fe20000410000 */
[----:B------:R-:W-:-:S05]  /*9170*/  FMUL.FTZ R8, R2, -1.4426950216293334961 ;  /* 0xbfb8aa3b02087820 */ /* 0x000fca0000410000 */
[----:B------:R-:W4:Y:S08]  /*9180*/  MUFU.EX2 R4, R4 ;  /* 0x0000000400047308 */ /* 0x000f300000000800 */
[----:B------:R-:W5:Y:S01]  /*9190*/  MUFU.EX2 R8, R8 ;  /* 0x0000000800087308 */ /* 0x000f620000000800 */
[----:B----4-:R-:W-:-:S07]  /*91a0*/  FADD.FTZ R6, R4, 1 ;  /* 0x3f80000004067421 */ /* 0x010fce0000010000 */
[----:B------:R-:W0:Y:S01]  /*91b0*/  MUFU.RCP R7, R6 ;  /* 0x0000000600077308 */ /* 0x000e220000001000 */
[----:B-----5:R-:W-:-:S07]  /*91c0*/  FADD.FTZ R9, R8, 1 ;  /* 0x3f80000008097421 */ /* 0x020fce0000010000 */
[----:B------:R-:W4:Y:S01]  /*91d0*/  MUFU.RCP R10, R9 ;  /* 0x00000009000a7308 */ /* 0x000f220000001000 */
[----:B0123--:R-:W-:Y:S01]  /*91e0*/  FADD.FTZ R12, -R7, 1 ;  /* 0x3f800000070c7421 */ /* 0x00ffe20000010100 */
[----:B------:R-:W-:-:S03]  /*91f0*/  FMUL.FTZ R42, R42, R7 ;  /* 0x000000072a2a7220 */ /* 0x000fc60000410000 */
[----:B------:R-:W-:Y:S01]  /*9200*/  FFMA.FTZ R3, R3, R12, 1 ;  /* 0x3f80000003037423 */ /* 0x000fe2000001000c */
[----:B----4-:R-:W-:Y:S01]  /*9210*/  FADD.FTZ R11, -R10, 1 ;  /* 0x3f8000000a0b7421 */ /* 0x010fe20000010100 */
[----:B------:R-:W-:Y:S02]  /*9220*/  FMUL.FTZ R43, R43, R10 ;  /* 0x0000000a2b2b7220 */ /* 0x000fe40000410000 */
[----:B------:R-:W-:Y:S01]  /*9230*/  FMUL.FTZ R42, R42, R3 ;  /* 0x000000032a2a7220 */ /* 0x000fe20000410000 */
[----:B------:R-:W-:-:S04]  /*9240*/  FFMA.FTZ R2, R2, R11, 1 ;  /* 0x3f80000002027423 */ /* 0x000fc8000001000b */
[----:B------:R-:W-:-:S07]  /*9250*/  FMUL.FTZ R43, R43, R2 ;  /* 0x000000022b2b7220 */ /* 0x000fce0000410000 */
.L_x_1430:
[----:B------:R-:W-:Y:S01]  /*9260*/  ISETP.GE.AND.EX P3, PT, R14, UR15, PT, P3 ;  /* 0x0000000f0e007c0c */ /* 0x000fe2000bf66330 */
[----:B------:R-:W-:Y:S01]  /*9270*/  FFMA.FTZ R5, R46, R42, -R5 ;  /* 0x0000002a2e057223 */ /* 0x000fe20000010805 */
[----:B------:R-:W-:Y:S01]  /*9280*/  FFMA.FTZ R43, R47, R43, -R48 ;  /* 0x0000002b2f2b7223 */ /* 0x000fe20000010830 */
[----:B------:R-:W-:Y:S02]  /*9290*/  BSSY.RECONVERGENT B0, `(.L_x_1431) ;  /* 0x000000e000007945 */ /* 0x000fe40003800200 */
[-C--:B------:R-:W-:Y:S01]  /*92a0*/  FMUL.FTZ R42, R5, R120.reuse ;  /* 0x00000078052a7220 */ /* 0x080fe20000410000 */
[----:B------:R-:W-:-:S07]  /*92b0*/  FMUL.FTZ R43, R43, R120 ;  /* 0x000000782b2b7220 */ /* 0x000fce0000410000 */
[----:B------:R-:W-:Y:S05]  /*92c0*/  @P3 BRA `(.L_x_1432) ;  /* 0x0000000000283947 */ /* 0x000fea0003800000 */
[----:B------:R-:W5:Y:S01]  /*92d0*/  LDCU.64 UR12, c[0x0][0x3f8] ;  /* 0x00007f00ff0c77ac */ /* 0x000f620008000a00 */
[----:B------:R-:W-:Y:S01]  /*92e0*/  MOV R122, R124 ;  /* 0x0000007c007a7202 */ /* 0x000fe20000000f00 */
[----:B------:R-:W0:Y:S01]  /*92f0*/  LDCU.64 UR14, c[0x0][0x380] ;  /* 0x00007000ff0e77ac */ /* 0x000e220008000a00 */
[----:B-----5:R-:W-:-:S03]  /*9300*/  IMAD R2, R14, UR12, RZ ;  /* 0x0000000c0e027c24 */ /* 0x020fc6000f8e02ff */
[----:B------:R-:W-:-:S04]  /*9310*/  IMAD.WIDE.U32 R122, R107, UR12, R122 ;  /* 0x0000000c6b7a7c25 */ /* 0x000fc8000f8e007a */
[----:B------:R-:W-:Y:S01]  /*9320*/  IMAD R3, R107, UR13, R2 ;  /* 0x0000000d6b037c24 */ /* 0x000fe2000f8e0202 */
[----:B0-----:R-:W-:-:S04]  /*9330*/  LEA R2, P0, R122, UR14, 0x2 ;  /* 0x0000000e7a027c11 */ /* 0x001fc8000f8010ff */
[----:B------:R-:W-:-:S04]  /*9340*/  IADD3 R3, PT, PT, R123, R3, RZ ;  /* 0x000000037b037210 */ /* 0x000fc80007ffe0ff */
[----:B------:R-:W-:-:S05]  /*9350*/  LEA.HI.X R3, R122, UR15, R3, 0x2, P0 ;  /* 0x0000000f7a037c11 */ /* 0x000fca00080f1403 */
[----:B------:R0:W-:Y:S02]  /*9360*/  STG.E.64 desc[UR8][R2.64], R42 ;  /* 0x0000002a02007986 */ /* 0x0001e4000c101b08 */
.L_x_1432:
[----:B------:R-:W-:Y:S05]  /*9370*/  BSYNC.RECONVERGENT B0 ;  /* 0x0000000000007941 */ /* 0x000fea0003800200 */
.L_x_1431:
[----:B------:R-:W-:Y:S02]  /*9380*/  IADD3 R105, PT, PT, R102, R105, RZ ;  /* 0x0000006966697210 */ /* 0x000fe40007ffe0ff */
[----:B------:R-:W-:Y:S02]  /*9390*/  IADD3 R106, PT, PT, R106, 0x1, RZ ;  /* 0x000000016a6a7810 */ /* 0x000fe40007ffe0ff */
[----:B------:R-:W-:-:S13]  /*93a0*/  ISETP.GE.AND P0, PT, R105, UR4, PT ;  /* 0x0000000469007c0c */ /* 0x000fda000bf06270 */
[----:B------:R-:W-:Y:S05]  /*93b0*/  @!P0 BRA `(.L_x_1433) ;  /* 0xffffff6c008c8947 */ /* 0x000fea000383ffff */
.L_x_1366:
[----:B------:R-:W5:Y:S01]  /*93c0*/  LDC R4, c[0x0][0x370] ;  /* 0x0000dc00ff047b82 */ /* 0x000f620000000800 */
[----:B------:R-:W-:Y:S01]  /*93d0*/  ISETP.NE.AND P2, PT, R104, RZ, PT ;  /* 0x000000ff6800720c */ /* 0x000fe20003f45270 */
[----:B------:R-:W-:Y:S06]  /*93e0*/  BSSY.RECONVERGENT B0, `(.L_x_1434) ;  /* 0x0000011000007945 */ /* 0x000fec0003800200 */
[----:B----4-:R-:W4:Y:S08]  /*93f0*/  LDC R7, c[0x0][0x374] ;  /* 0x0000dd00ff077b82 */ /* 0x010f300000000800 */
[----:B0-----:R-:W0:Y:S01]  /*9400*/  LDC.64 R2, c[0x0][0x3c8] ;  /* 0x0000f200ff027b82 */ /* 0x001e220000000a00 */
[----:B-----5:R-:W-:-:S02]  /*9410*/  IADD3 R5, PT, PT, R4, -0x1, RZ ;  /* 0xffffffff04057810 */ /* 0x020fc40007ffe0ff */
[----:B------:R-:W-:Y:S02]  /*9420*/  ISETP.NE.AND P1, PT, R4, 0x1, PT ;  /* 0x000000010400780c */ /* 0x000fe40003f25270 */
[----:B----4-:R-:W-:-:S04]  /*9430*/  IADD3 R0, PT, PT, R7, -0x1, RZ ;  /* 0xffffffff07007810 */ /* 0x010fc80007ffe0ff */
        /* <DEDUP_REMOVED lines=11> */
.L_x_1435:
[----:B------:R-:W-:Y:S05]  /*94f0*/  BSYNC.RECONVERGENT B0 ;  /* 0x0000000000007941 */ /* 0x000fea0003800200 */
.L_x_1434:
[----:B------:R-:W-:Y:S05]  /*9500*/  @P0 EXIT ;  /* 0x000000000000094d */ /* 0x000fea0003800000 */
[----:B------:R-:W-:Y:S05]  /*9510*/  @P2 BRA `(.L_x_1436) ;  /* 0x0000000000202947 */ /* 0x000fea0003800000 */
[----:B------:R-:W-:-:S05]  /*9520*/  IMAD R0, R4, R7, RZ ;  /* 0x0000000704007224 */ /* 0x000fca00078e02ff */
[----:B------:R-:W-:-:S13]  /*9530*/  ISETP.NE.AND P0, PT, R0, -0x1, PT ;  /* 0xffffffff0000780c */ /* 0x000fda0003f05270 */
[----:B------:R-:W-:Y:S05]  /*9540*/  @!P0 BRA `(.L_x_1436) ;  /* 0x0000000000148947 */ /* 0x000fea0003800000 */
.L_x_1437:
[----:B0-----:R-:W4:Y:S04]  /*9550*/  LDG.E.STRONG.GPU R5, desc[UR8][R2.64] ;  /* 0x0000000802057981 */ /* 0x001f28000c1ef900 */
[----:B----4-:R-:W-:Y:S01]  /*9560*/  CCTL.IVALL ;  /* 0x00000000ff00798f */ /* 0x010fe20002000000 */
[----:B------:R-:W-:Y:S05]  /*9570*/  YIELD ;  /* 0x0000000000007946 */ /* 0x000fea0003800000 */
[----:B------:R-:W-:-:S13]  /*9580*/  ISETP.NE.AND P0, PT, R5, R0, PT ;  /* 0x000000000500720c */ /* 0x000fda0003f05270 */
[----:B------:R-:W-:Y:S05]  /*9590*/  @P0 BRA `(.L_x_1437) ;  /* 0xfffffffc00ec0947 */ /* 0x000fea000383ffff */
.L_x_1436:
        /* <DEDUP_REMOVED lines=33> */
[----:B-1----:R-:W-:Y:S01]  /*97b0*/  SHF.R.S32.HI R33, RZ, 0x1, R9 ;  /* 0x00000001ff217819 */ /* 0x002fe20000011409 */
[----:B------:R-:W-:Y:S08]  /*97c0*/  @!P1 BRA `(.L_x_1439) ;  /* 0x0000000000d89947 */ /* 0x000ff00003800000 */
[----:B------:R-:W0:Y:S01]  /*97d0*/  LDCU.64 UR4, c[0x0][0x3d8] ;  /* 0x00007b00ff0477ac */ /* 0x000e220008000a00 */
[----:B------:R-:W-:Y:S02]  /*97e0*/  SHF.R.U64 R2, R6, 0x7, R7 ;  /* 0x0000000706027819 */ /* 0x000fe40000001207 */
[----:B------:R-:W-:Y:S01]  /*97f0*/  SHF.L.U32 R19, R104, 0x3, RZ ;  /* 0x0000000368137819 */ /* 0x000fe200000006ff */
[----:B------:R-:W1:Y:S01]  /*9800*/  LDCU.64 UR6, c[0x0][0x390] ;  /* 0x00007200ff0677ac */ /* 0x000e620008000a00 */
[----:B------:R-:W-:Y:S02]  /*9810*/  IADD3 R2, PT, PT, R2, 0x1, RZ ;  /* 0x0000000102027810 */ /* 0x000fe40007ffe0ff */
[----:B--2---:R-:W-:Y:S01]  /*9820*/  SHF.L.U64.HI R20, R104, 0x3, R35 ;  /* 0x0000000368147819 */ /* 0x004fe20000010223 */
        /* <DEDUP_REMOVED lines=19> */
.L_x_1440:
[-C--:B0-----:R-:W-:Y:S02]  /*9960*/  LEA R8, P1, R3, R23.reuse, 0x2 ;  /* 0x0000001703087211 */ /* 0x081fe400078210ff */
[----:B------:R-:W-:Y:S02]  /*9970*/  IADD3 R10, P2, PT, R23, R4, RZ ;  /* 0x00000004170a7210 */ /* 0x000fe40007f5e0ff */
[----:B---3--:R-:W-:Y:S02]  /*9980*/  LEA R12, P3, R26, R23, 0x2 ;  /* 0x000000171a0c7211 */ /* 0x008fe400078610ff */
        /* <DEDUP_REMOVED lines=26> */
.L_x_1439:
[----:B------:R-:W-:Y:S05]  /*9b30*/  BSYNC.RECONVERGENT B0 ;  /* 0x0000000000007941 */ /* 0x000fea0003800200 */
.L_x_1438:
[----:B------:R-:W-:Y:S05]  /*9b40*/  @!P0 EXIT ;  /* 0x000000000000894d */ /* 0x000fea0003800000 */
[----:B------:R-:W-:Y:S01]  /*9b50*/  SHF.L.U64.HI R39, R26, 0x2, R33 ;  /* 0x000000021a277819 */ /* 0x000fe20000010221 */
[----:B------:R-:W1:Y:S01]  /*9b60*/  LDCU.64 UR4, c[0x0][0x3d8] ;  /* 0x00007b00ff0477ac */ /* 0x000e620008000a00 */
[C---:B------:R-:W-:Y:S02]  /*9b70*/  SHF.L.U64.HI R31, R30.reuse, 0x2, R31 ;  /* 0x000000021e1f7819 */ /* 0x040fe4000001021f */
[----:B------:R-:W-:Y:S01]  /*9b80*/  SHF.L.U32 R29, R30, 0x2, RZ ;  /* 0x000000021e1d7819 */ /* 0x000fe200000006ff */
[----:B------:R-:W4:Y:S01]  /*9b90*/  LDCU.64 UR6, c[0x0][0x388] ;  /* 0x00007100ff0677ac */ /* 0x000f220008000a00 */
[----:B------:R-:W-:Y:S02]  /*9ba0*/  SHF.L.U32 R41, R26, 0x2, RZ ;  /* 0x000000021a297819 */ /* 0x000fe400000006ff */
[C---:B------:R-:W-:Y:S01]  /*9bb0*/  SHF.L.U64.HI R33, R3.reuse, 0x2, R0 ;  /* 0x0000000203217819 */ /* 0x040fe20000010200 */
[----:B------:R-:W0:Y:S01]  /*9bc0*/  LDCU.64 UR10, c[0x0][0x390] ;  /* 0x00007200ff0a77ac */ /* 0x000e220008000a00 */
[----:B------:R-:W-:-:S07]  /*9bd0*/  SHF.L.U32 R37, R3, 0x2, RZ ;  /* 0x0000000203257819 */ /* 0x000fce00000006ff */
.L_x_1441:
[C---:B0--3--:R-:W-:Y:S02]  /*9be0*/  SHF.L.U32 R16, R104.reuse, 0x2, RZ ;  /* 0x0000000268107819 */ /* 0x049fe400000006ff */
[----:B------:R-:W-:Y:S02]  /*9bf0*/  SHF.L.U64.HI R2, R104, 0x2, R35 ;  /* 0x0000000268027819 */ /* 0x000fe40000010223 */
        /* <DEDUP_REMOVED lines=10> */
[----:B--2---:R-:W2:Y:S04]  /*9ca0*/  LDG.E R21, desc[UR8][R10.64] ;  /* 0x000000080a157981 */ /* 0x004ea8000c1e1900 */
[----:B------:R5:W2:Y:S01]  /*9cb0*/  LDG.E R20, desc[UR8][R8.64] ;  /* 0x0000000808147981 */ /* 0x000aa2000c1e1900 */
[C---:B------:R-:W-:Y:S02]  /*9cc0*/  SHF.L.U32 R27, R104.reuse, 0x3, RZ ;  /* 0x00000003681b7819 */ /* 0x040fe400000006ff */
[----:B------:R-:W-:Y:S02]  /*9cd0*/  SHF.L.U64.HI R28, R104, 0x3, R35 ;  /* 0x00000003681c7819 */ /* 0x000fe40000010223 */
[----:B------:R-:W-:Y:S02]  /*9ce0*/  LOP3.LUT R14, R27, 0xfffffff8, RZ, 0xc0, !PT ;  /* 0xfffffff81b0e7812 */ /* 0x000fe400078ec0ff */
[----:B------:R-:W-:-:S02]  /*9cf0*/  LOP3.LUT R16, R16, 0xfffffffc, RZ, 0xc0, !PT ;  /* 0xfffffffc10107812 */ /* 0x000fc400078ec0ff */
[----:B----4-:R-:W-:Y:S02]  /*9d00*/  IADD3 R12, P0, PT, R14, UR6, RZ ;  /* 0x000000060e0c7c10 */ /* 0x010fe4000ff1e0ff */
[----:B0-----:R-:W-:Y:S02]  /*9d10*/  LOP3.LUT R4, R28, 0x3, RZ, 0xc0, !PT ;  /* 0x000000031c047812 */ /* 0x001fe400078ec0ff */
[----:B------:R-:W-:Y:S02]  /*9d20*/  IADD3 R14, P1, PT, R14, UR10, RZ ;  /* 0x0000000a0e0e7c10 */ /* 0x000fe4000ff3e0ff */
[----:B------:R-:W-:Y:S02]  /*9d30*/  LOP3.LUT R2, R2, 0x3, RZ, 0xc0, !PT ;  /* 0x0000000302027812 */ /* 0x000fe400078ec0ff */
[----:B------:R-:W-:Y:S02]  /*9d40*/  IADD3 R16, P2, PT, R16, UR4, RZ ;  /* 0x0000000410107c10 */ /* 0x000fe4000ff5e0ff */
[----:B------:R-:W-:-:S02]  /*9d50*/  IADD3.X R13, PT, PT, R4, UR7, RZ, P0, !PT ;  /* 0x00000007040d7c10 */ /* 0x000fc400087fe4ff */
[----:B------:R-:W-:Y:S02]  /*9d60*/  IADD3.X R15, PT, PT, R4, UR11, RZ, P1, !PT ;  /* 0x0000000b040f7c10 */ /* 0x000fe40008ffe4ff */
[----:B------:R-:W-:Y:S02]  /*9d70*/  IADD3.X R17, PT, PT, R2, UR5, RZ, P2, !PT ;  /* 0x0000000502117c10 */ /* 0x000fe400097fe4ff */
[C---:B------:R-:W-:Y:S02]  /*9d80*/  IADD3 R4, P0, PT, R16.reuse, R37, RZ ;  /* 0x0000002510047210 */ /* 0x040fe40007f1e0ff */
[C---:B-1----:R-:W-:Y:S02]  /*9d90*/  IADD3 R6, P1, PT, R16.reuse, R29, RZ ;  /* 0x0000001d10067210 */ /* 0x042fe40007f3e0ff */
[----:B-----5:R-:W-:Y:S02]  /*9da0*/  IADD3 R8, P2, PT, R16, R41, RZ ;  /* 0x0000002910087210 */ /* 0x020fe40007f5e0ff */
[----:B------:R-:W-:-:S02]  /*9db0*/  IADD3.X R5, PT, PT, R17, R33, RZ, P0, !PT ;  /* 0x0000002111057210 */ /* 0x000fc400007fe4ff */
[C---:B------:R-:W-:Y:S02]  /*9dc0*/  IADD3.X R7, PT, PT, R17.reuse, R31, RZ, P1, !PT ;  /* 0x0000001f11077210 */ /* 0x040fe40000ffe4ff */
[----:B------:R-:W-:Y:S01]  /*9dd0*/  IADD3.X R9, PT, PT, R17, R39, RZ, P2, !PT ;  /* 0x0000002711097210 */ /* 0x000fe200017fe4ff */
[----:B---3--:R0:W-:Y:S04]  /*9de0*/  STG.E.64 desc[UR8][R12.64], R18 ;  /* 0x000000120c007986 */ /* 0x0081e8000c101b08 */
[----:B--2---:R1:W-:Y:S04]  /*9df0*/  STG.E.64 desc[UR8][R14.64], R20 ;  /* 0x000000140e007986 */ /* 0x0043e8000c101b08 */
        /* <DEDUP_REMOVED lines=48> */
.L_x_1442:
        /* <DEDUP_REMOVED lines=16> */
.L_x_3431:


//--------------------- .text._Z35group_norm_nhwc_bwd_one_pass_kernelI11Fp32IOBf16WLi64ELi8ELi128EEv26Group_norm_nhwc_bwd_params --------------------------
	.section	.text._Z35group_norm_nhwc_bwd_one_pass_kernelI11Fp32IOBf16WLi64ELi8ELi128EEv26Group_norm_nhwc_bwd_params,"ax",@progbits
	.align	128
        .global         _Z35group_norm_nhwc_bwd_one_pass_kernelI11Fp32IOBf16WLi64ELi8ELi128EEv26Group_norm_nhwc_bwd_params
        .type           _Z35group_norm_nhwc_bwd_one_pass_kernelI11Fp32IOBf16WLi64ELi8ELi128EEv26Group_norm_nhwc_bwd_params,@function
        .size           _Z35group_norm_nhwc_bwd_one_pass_kernelI11Fp32IOBf16WLi64ELi8ELi128EEv26Group_norm_nhwc_bwd_params,(.L_x_3432 - _Z35group_norm_nhwc_bwd_one_pass_kernelI11Fp32IOBf16WLi64ELi8ELi128EEv26Group_norm_nhwc_bwd_params)
        .other          _Z35group_norm_nhwc_bwd_one_pass_kernelI11Fp32IOBf16WLi64ELi8ELi128EEv26Group_norm_nhwc_bwd_params,@"STO_CUDA_ENTRY STV_DEFAULT"
_Z35group_norm_nhwc_bwd_one_pass_kernelI11Fp32IOBf16WLi64ELi8ELi128EEv26Group_norm_nhwc_bwd_params:
.text._Z35group_norm_nhwc_bwd_one_pass_kernelI11Fp32IOBf16WLi64ELi8ELi128EEv26Group_norm_nhwc_bwd_params:
        /* <DEDUP_REMOVED lines=25> */
[----:B------:R-:W-:Y:S02]  /*0190*/  IADD3 R36, PT, PT, R39, 0x20, RZ ;  /* 0x0000002027247810 */ /* 0x000fe40007ffe0ff */
[----:B------:R-:W-:Y:S01]  /*01a0*/  SHF.R.S32.HI R33, RZ, 0x1f, R39 ;  /* 0x0000001fff217819 */ /* 0x000fe20000011427 */
[----:B----4-:R-:W-:Y:S01]  /*01b0*/  ULEA UR4, UR6, UR4, 0x18 ;  /* 0x0000000406047291 */ /* 0x010fe2000f8ec0ff */
[----:B------:R-:W-:Y:S01]  /*01c0*/  SHF.R.S32.HI R31, RZ, 0x1f, R36 ;  /* 0x0000001fff1f7819 */ /* 0x000fe20000011424 */
[----:B------:R-:W-:-:S04]  /*01d0*/  ULEA UR9, UR6, UR9, 0x18 ;  /* 0x0000000906097291 */ /* 0x000fc8000f8ec0ff */
[----:B------:R-:W-:Y:S01]  /*01e0*/  LEA R38, R32, UR4, 0x4 ;  /* 0x0000000420267c11 */ /* 0x000fe2000f8e20ff */
[----:B-12---:R-:W-:-:S07]  /*01f0*/  UMOV UR4, URZ ;  /* 0x000000ff00047c82 */ /* 0x006fce0008000000 */
.L_x_1468:
[----:B0-----:R-:W0:Y:S01]  /*0200*/  LDC R6, c[0x0][0x410] ;  /* 0x00010400ff067b82 */ /* 0x001e220000000800 */
[----:B-1----:R-:W1:Y:S01]  /*0210*/  LDCU.64 UR6, c[0x0][0x3b8] ;  /* 0x00007700ff0677ac */ /* 0x002e620008000a00 */
        /* <DEDUP_REMOVED lines=19> */
[----:B------:R-:W-:Y:S02]  /*0350*/  LOP3.LUT R2, R6, UR10, RZ, 0x3c, !PT ;  /* 0x0000000a06027c12 */ /* 0x000fe4000f8e3cff */
[----:B------:R-:W-:-:S09]  /*0360*/  ISETP.LE.AND P4, PT, RZ, UR10, PT ;  /* 0x0000000aff007c0c */ /* 0x000fd2000bf83270 */
[----:B------:R-:W-:-:S04]  /*0370*/  @!P5 IADD3 R0, PT, PT, R0, -R5, RZ ;  /* 0x800000050000d210 */ /* 0x000fc80007ffe0ff */
[-C--:B------:R-:W-:Y:S02]  /*0380*/  ISETP.GE.U32.AND P3, PT, R0, R5.reuse, PT ;  /* 0x000000050000720c */ /* 0x080fe40003f66070 */
[----:B------:R-:W-:Y:S02]  /*0390*/  ISETP.GE.AND P2, PT, R2, RZ, PT ;  /* 0x000000ff0200720c */ /* 0x000fe40003f46270 */
[----:B------:R-:W-:Y:S02]  /*03a0*/  @!P5 IADD3 R3, PT, PT, R3, 0x1, RZ ;  /* 0x000000010303d810 */ /* 0x000fe40007ffe0ff */
[----:B--2---:R-:W-:Y:S02]  /*03b0*/  ISETP.GE.U32.AND P0, PT, R39, UR24, PT ;  /* 0x0000001827007c0c */ /* 0x004fe4000bf06070 */
[----:B------:R-:W-:Y:S02]  /*03c0*/  ISETP.GT.U32.AND P5, PT, R5, R0, PT ;  /* 0x000000000500720c */ /* 0x000fe40003fa4070 */
[----:B------:R-:W-:-:S02]  /*03d0*/  IADD3 R5, PT, PT, R0, -R5, RZ ;  /* 0x8000000500057210 */ /* 0x000fc40007ffe0ff */
[----:B------:R-:W-:Y:S02]  /*03e0*/  ISETP.GE.AND.EX P0, PT, R33, UR25, PT, P0 ;  /* 0x0000001921007c0c */ /* 0x000fe4000bf06300 */
[----:B------:R-:W-:Y:S02]  /*03f0*/  ISETP.GE.U32.AND P1, PT, R36, UR24, PT ;  /* 0x0000001824007c0c */ /* 0x000fe4000bf26070 */
[----:B------:R-:W-:Y:S02]  /*0400*/  SEL R0, R5, R0, !P5 ;  /* 0x0000000005007207 */ /* 0x000fe40006800000 */
[----:B------:R-:W-:Y:S02]  /*0410*/  @P3 IADD3 R3, PT, PT, R3, 0x1, RZ ;  /* 0x0000000103033810 */ /* 0x000fe40007ffe0ff */
[----:B------:R-:W-:Y:S02]  /*0420*/  ISETP.GE.AND.EX P1, PT, R31, UR25, PT, P1 ;  /* 0x000000191f007c0c */ /* 0x000fe4000bf26310 */
[----:B------:R-:W-:-:S02]  /*0430*/  ISETP.NE.AND P3, PT, R6, RZ, PT ;  /* 0x000000ff0600720c */ /* 0x000fc40003f65270 */
[----:B------:R-:W-:Y:S01]  /*0440*/  LOP3.LUT R5, RZ, R6, RZ, 0x33, !PT ;  /* 0x00000006ff057212 */ /* 0x000fe200078e33ff */
[----:B------:R-:W0:Y:S01]  /*0450*/  @!P0 LDC.64 R10, c[0x0][0x3f8] ;  /* 0x0000fe00ff0a8b82 */ /* 0x000e220000000a00 */
[----:B------:R-:W-:Y:S02]  /*0460*/  @!P4 IADD3 R0, PT, PT, -R0, RZ, RZ ;  /* 0x000000ff0000c210 */ /* 0x000fe40007ffe1ff */
[----:B------:R-:W-:Y:S02]  /*0470*/  @!P2 IADD3 R3, PT, PT, -R3, RZ, RZ ;  /* 0x000000ff0303a210 */ /* 0x000fe40007ffe1ff */
[C---:B------:R-:W-:Y:S02]  /*0480*/  SEL R17, R5.reuse, R0, !P3 ;  /* 0x0000000005117207 */ /* 0x040fe40005800000 */
[----:B------:R-:W-:Y:S01]  /*0490*/  SEL R3, R5, R3, !P3 ;  /* 0x0000000305037207 */ /* 0x000fe20005800000 */
[----:B------:R-:W1:Y:S01]  /*04a0*/  @!P1 LDC.64 R8, c[0x0][0x3f8] ;  /* 0x0000fe00ff089b82 */ /* 0x000e620000000a00 */
[----:B------:R-:W-:-:S02]  /*04b0*/  SHF.L.U32 R25, R17, 0x3, RZ ;  /* 0x0000000311197819 */ /* 0x000fc400000006ff */
[----:B------:R-:W-:Y:S02]  /*04c0*/  SHF.R.S32.HI R0, RZ, 0x1f, R3 ;  /* 0x0000001fff007819 */ /* 0x000fe40000011403 */
[----:B------:R-:W-:Y:S02]  /*04d0*/  ISETP.NE.AND P2, PT, RZ, UR20, PT ;  /* 0x00000014ff007c0c */ /* 0x000fe4000bf45270 */
[----:B------:R-:W-:Y:S01]  /*04e0*/  SHF.R.S32.HI R43, RZ, 0x1f, R25 ;  /* 0x0000001fff2b7819 */ /* 0x000fe20000011419 */
[----:B------:R-:W2:Y:S01]  /*04f0*/  @!P0 LDC.64 R20, c[0x0][0x3a0] ;  /* 0x0000e800ff148b82 */ /* 0x000ea20000000a00 */
[----:B------:R-:W-:Y:S01]  /*0500*/  LOP3.LUT R42, R25, R40, RZ, 0xfc, !PT ;  /* 0x00000028192a7212 */ /* 0x000fe200078efcff */
[----:B------:R-:W-:-:S04]  /*0510*/  IMAD R0, R0, UR26, RZ ;  /* 0x0000001a00007c24 */ /* 0x000fc8000f8e02ff */
[C---:B------:R-:W-:Y:S02]  /*0520*/  IMAD.WIDE.U32 R42, R3.reuse, UR26, R42 ;  /* 0x0000001a032a7c25 */ /* 0x040fe4000f8e002a */
[----:B------:R-:W4:Y:S02]  /*0530*/  @!P0 LDC.64 R18, c[0x0][0x398] ;  /* 0x0000e600ff128b82 */ /* 0x000f240000000a00 */
[----:B------:R-:W-:-:S05]  /*0540*/  IMAD R3, R3, UR27, R0 ;  /* 0x0000001b03037c24 */ /* 0x000fca000f8e0200 */
[----:B------:R-:W-:Y:S01]  /*0550*/  IADD3 R45, PT, PT, R43, R3, RZ ;  /* 0x000000032b2d7210 */ /* 0x000fe20007ffe0ff */
[----:B------:R-:W4:Y:S08]  /*0560*/  LDC.64 R6, c[0x0][0x3a8] ;  /* 0x0000ea00ff067b82 */ /* 0x000f300000000a00 */
[----:B------:R-:W4:Y:S01]  /*0570*/  @P2 LDC.64 R2, c[0x0][0x3b0] ;  /* 0x0000ec00ff022b82 */ /* 0x000f220000000a00 */
[----:B0-----:R-:W-:Y:S01]  /*0580*/  @!P0 IMAD R0, R33, R10, RZ ;  /* 0x0000000a21008224 */ /* 0x001fe200078e02ff */
[----:B------:R-:W-:-:S02]  /*0590*/  @!P0 MOV R44, R42 ;  /* 0x0000002a002c8202 */ /* 0x000fc40000000f00 */
[----:B------:R-:W-:Y:S01]  /*05a0*/  @!P1 MOV R22, R42 ;  /* 0x0000002a00169202 */ /* 0x000fe20000000f00 */
[----:B------:R-:W-:Y:S01]  /*05b0*/  @!P0 IMAD R27, R39, R11, R0 ;  /* 0x0000000b271b8224 */ /* 0x000fe200078e0200 */
[----:B------:R-:W-:Y:S01]  /*05c0*/  @!P1 MOV R23, R45 ;  /* 0x0000002d00179202 */ /* 0x000fe20000000f00 */
[----:B-1----:R-:W-:Y:S01]  /*05d0*/  @!P1 IMAD R0, R31, R8, RZ ;  /* 0x000000081f009224 */ /* 0x002fe200078e02ff */
[----:B------:R-:W0:Y:S01]  /*05e0*/  @!P1 LDC.64 R4, c[0x0][0x3a0] ;  /* 0x0000e800ff049b82 */ /* 0x000e220000000a00 */
[----:B------:R-:W-:Y:S01]  /*05f0*/  @!P0 IMAD.WIDE.U32 R10, R39, R10, R44 ;  /* 0x0000000a270a8225 */ /* 0x000fe200078e002c */
[----:B------:R-:W-:-:S03]  /*0600*/  IADD3 R25, PT, PT, R40, R25, RZ ;  /* 0x0000001928197210 */ /* 0x000fc60007ffe0ff */
[C---:B------:R-:W-:Y:S02]  /*0610*/  @!P1 IMAD R29, R36.reuse, R9, R0 ;  /* 0x00000009241d9224 */ /* 0x040fe400078e0200 */
[----:B------:R-:W-:Y:S01]  /*0620*/  @!P1 IMAD.WIDE.U32 R8, R36, R8, R22 ;  /* 0x0000000824089225 */ /* 0x000fe200078e0016 */
[----:B------:R-:W-:Y:S01]  /*0630*/  @!P0 SHF.L.U32 R23, R10, 0x2, RZ ;  /* 0x000000020a178819 */ /* 0x000fe200000006ff */
[----:B------:R-:W1:Y:S01]  /*0640*/  @!P1 LDC.64 R12, c[0x0][0x398] ;  /* 0x0000e600ff0c9b82 */ /* 0x000e620000000a00 */
[----:B------:R-:W-:Y:S02]  /*0650*/  @!P0 IADD3 R11, PT, PT, R11, R27, RZ ;  /* 0x0000001b0b0b8210 */ /* 0x000fe40007ffe0ff */
[C---:B--2---:R-:W-:Y:S02]  /*0660*/  @!P0 IADD3 R20, P3, PT, R23.reuse, R20, RZ ;  /* 0x0000001417148210 */ /* 0x044fe40007f7e0ff */
[----:B----4-:R-:W-:Y:S01]  /*0670*/  @!P0 IADD3 R18, P4, PT, R23, R18, RZ ;  /* 0x0000001217128210 */ /* 0x010fe20007f9e0ff */
[----:B------:R-:W-:-:S04]  /*0680*/  @P2 IMAD.WIDE R22, R25, 0x2, R2 ;  /* 0x0000000219162825 */ /* 0x000fc800078e0202 */
[----:B------:R-:W-:Y:S01]  /*0690*/  HFMA2 R3, -RZ, RZ, 0, 0 ;  /* 0x00000000ff037431 */ /* 0x000fe200000001ff */
[----:B------:R-:W-:Y:S01]  /*06a0*/  @!P0 SHF.L.U64.HI R10, R10, 0x2, R11 ;  /* 0x000000020a0a8819 */ /* 0x000fe2000001020b */
[----:B------:R-:W-:Y:S01]  /*06b0*/  IMAD.WIDE R24, R25, 0x2, R6 ;  /* 0x0000000219187825 */ /* 0x000fe200078e0206 */
[----:B------:R-:W-:Y:S02]  /*06c0*/  CS2R R6, SRZ ;  /* 0x0000000000067805 */ /* 0x000fe4000001ff00 */
[----:B------:R-:W-:Y:S01]  /*06d0*/  MOV R2, RZ ;  /* 0x000000ff00027202 */ /* 0x000fe20000000f00 */
[----:B------:R-:W2:Y:S01]  /*06e0*/  @P2 LDG.E.U16 R27, desc[UR16][R22.64] ;  /* 0x00000010161b2981 */ /* 0x000ea2000c1e1500 */
[C---:B------:R-:W-:Y:S02]  /*06f0*/  @!P0 IADD3.X R21, PT, PT, R10.reuse, R21, RZ, P3, !PT ;  /* 0x000000150a158210 */ /* 0x040fe40001ffe4ff */
[----:B------:R-:W-:Y:S01]  /*0700*/  @!P0 IADD3.X R19, PT, PT, R10, R19, RZ, P4, !PT ;  /* 0x000000130a138210 */ /* 0x000fe200027fe4ff */
[----:B------:R-:W4:Y:S04]  /*0710*/  LDG.E.U16 R0, desc[UR16][R24.64] ;  /* 0x0000001018007981 */ /* 0x000f28000c1e1500 */
[----:B------:R-:W4:Y:S04]  /*0720*/  @P2 LDG.E.U16 R26, desc[UR16][R22.64+0x2] ;  /* 0x00000210161a2981 */ /* 0x000f28000c1e1500 */
[----:B------:R-:W4:Y:S04]  /*0730*/  LDG.E.U16 R16, desc[UR16][R24.64+0x2] ;  /* 0x0000021018107981 */ /* 0x000f28000c1e1500 */
[----:B------:R-:W5:Y:S04]  /*0740*/  @!P0 LDG.E.64 R6, desc[UR16][R20.64] ;  /* 0x0000001014068981 */ /* 0x000f68000c1e1b00 */
[----:B------:R-:W5:Y:S01]  /*0750*/  @!P0 LDG.E.64 R2, desc[UR16][R18.64] ;  /* 0x0000001012028981 */ /* 0x000f62000c1e1b00 */
[----:B------:R-:W-:-:S02]  /*0760*/  @!P1 IADD3 R11, PT, PT, R9, R29, RZ ;  /* 0x0000001d090b9210 */ /* 0x000fc40007ffe0ff */
[C---:B------:R-:W-:Y:S02]  /*0770*/  @!P1 SHF.L.U32 R9, R8.reuse, 0x2, RZ ;  /* 0x0000000208099819 */ /* 0x040fe400000006ff */
[----:B------:R-:W-:Y:S02]  /*0780*/  @!P1 SHF.L.U64.HI R8, R8, 0x2, R11 ;  /* 0x0000000208089819 */ /* 0x000fe4000001020b */
[C---:B0-----:R-:W-:Y:S02]  /*0790*/  @!P1 IADD3 R4, P5, PT, R9.reuse, R4, RZ ;  /* 0x0000000409049210 */ /* 0x041fe40007fbe0ff */
[----:B-1----:R-:W-:Y:S02]  /*07a0*/  @!P1 IADD3 R12, P6, PT, R9, R12, RZ ;  /* 0x0000000c090c9210 */ /* 0x002fe40007fde0ff */
[----:B------:R-:W-:Y:S02]  /*07b0*/  CS2R R10, SRZ ;  /* 0x00000000000a7805 */ /* 0x000fe4000001ff00 */
[----:B------:R-:W-:-:S02]  /*07c0*/  @!P1 IADD3.X R5, PT, PT, R8, R5, RZ, P5, !PT ;  /* 0x0000000508059210 */ /* 0x000fc40002ffe4ff */
[----:B------:R-:W-:Y:S02]  /*07d0*/  @!P1 IADD3.X R13, PT, PT, R8, R13, RZ, P6, !PT ;  /* 0x0000000d080d9210 */ /* 0x000fe400037fe4ff */
[----:B------:R-:W-:-:S03]  /*07e0*/  CS2R R8, SRZ ;  /* 0x0000000000087805 */ /* 0x000fc6000001ff00 */
[----:B------:R-:W5:Y:S04]  /*07f0*/  @!P1 LDG.E.64 R10, desc[UR16][R12.64] ;  /* 0x000000100c0a9981 */ /* 0x000f68000c1e1b00 */
[----:B------:R4:W5:Y:S01]  /*0800*/  @!P1 LDG.E.64 R8, desc[UR16][R4.64] ;  /* 0x0000001004089981 */ /* 0x000962000c1e1b00 */
        /* <DEDUP_REMOVED lines=9> */
[----:B------:R-:W-:Y:S01]  /*08a0*/  UISETP.NE.AND UP1, UPT, UR20, URZ, UPT ;  /* 0x000000ff1400728c */ /* 0x000fe2000bf25270 */
[----:B------:R-:W-:Y:S01]  /*08b0*/  CS2R R34, SRZ ;  /* 0x0000000000227805 */ /* 0x000fe2000001ff00 */
[----:B------:R-:W-:Y:S01]  /*08c0*/  UMOV UR22, 0x3f800000 ;  /* 0x3f80000000167882 */ /* 0x000fe20000000000 */
[----:B0-----:R-:W-:-:S13]  /*08d0*/  @P1 R2UR UR6, R14 ;  /* 0x000000000e0612ca */ /* 0x001fda00000e0000 */
[----:B------:R-:W-:Y:S01]  /*08e0*/  @UP0 UMOV UR22, UR6 ;  /* 0x0000000600160c82 */ /* 0x000fe20008000000 */
[----:B--2---:R-:W-:Y:S02]  /*08f0*/  @P2 SHF.L.U32 R34, R27, 0x10, RZ ;  /* 0x000000101b222819 */ /* 0x004fe400000006ff */
[----:B----4-:R-:W-:Y:S02]  /*0900*/  SHF.L.U32 R5, R0, 0x10, RZ ;  /* 0x0000001000057819 */ /* 0x010fe400000006ff */
[----:B------:R-:W-:Y:S02]  /*0910*/  @P2 SHF.L.U32 R35, R26, 0x10, RZ ;  /* 0x000000101a232819 */ /* 0x000fe400000006ff */
[----:B------:R-:W-:Y:S01]  /*0920*/  SHF.L.U32 R0, R16, 0x10, RZ ;  /* 0x0000001010007819 */ /* 0x000fe200000006ff */
[----:B------:R-:W-:Y:S06]  /*0930*/  BRA.U UP1, `(.L_x_1444) ;  /* 0x0000000101747547 */ /* 0x000fec000b800000 */
[----:B-----5:R-:W-:Y:S01]  /*0940*/  FADD.FTZ R13, R6, -UR32 ;  /* 0x80000020060d7e21 */ /* 0x020fe20008010000 */
[----:B------:R-:W-:Y:S01]  /*0950*/  FADD.FTZ R4, R7, -UR32 ;  /* 0x8000002007047e21 */ /* 0x000fe20008010000 */
[----:B------:R-:W-:Y:S01]  /*0960*/  FMUL.FTZ R12, R2, R5 ;  /* 0x00000005020c7220 */ /* 0x000fe20000410000 */
[----:B------:R-:W-:Y:S01]  /*0970*/  FMUL.FTZ R15, R3, R0 ;  /* 0x00000000030f7220 */ /* 0x000fe20000410000 */
[----:B------:R-:W-:Y:S01]  /*0980*/  FMUL.FTZ R13, R13, UR22 ;  /* 0x000000160d0d7c20 */ /* 0x000fe20008410000 */
[----:B------:R-:W-:Y:S01]  /*0990*/  FMUL.FTZ R4, R4, UR22 ;  /* 0x0000001604047c20 */ /* 0x000fe20008410000 */
[----:B------:R-:W-:Y:S01]  /*09a0*/  FADD.FTZ R14, RZ, R12 ;  /* 0x0000000cff0e7221 */ /* 0x000fe20000010000 */
[----:B------:R-:W-:Y:S01]  /*09b0*/  FADD.FTZ R22, RZ, R3 ;  /* 0x00000003ff167221 */ /* 0x000fe20000010000 */
        /* <DEDUP_REMOVED lines=12> */
[----:B------:R-:W-:Y:S01]  /*0a80*/  FMUL.FTZ R14, R12, UR22 ;  /* 0x000000160c0e7c20 */ /* 0x000fe20008410000 */
[----:B------:R-:W-:-:S02]  /*0a90*/  FFMA.FTZ R12, R10, R20, R13 ;  /* 0x000000140a0c7223 */ /* 0x000fc4000001000d */
[----:B------:R-:W-:Y:S01]  /*0aa0*/  FADD.FTZ R16, R15, R16 ;  /* 0x000000100f107221 */ /* 0x000fe20000010000 */
[----:B------:R-:W-:Y:S01]  /*0ab0*/  FFMA.FTZ R18, R14, R15, R19 ;  /* 0x0000000f0e127223 */ /* 0x000fe20000010013 */
[----:B------:R-:W-:Y:S01]  /*0ac0*/  FADD.FTZ R15, RZ, R2 ;  /* 0x00000002ff0f7221 */ /* 0x000fe20000010000 */
[----:B------:R-:W-:-:S03]  /*0ad0*/  FFMA.FTZ R13, R11, R14, R4 ;  /* 0x0000000e0b0d7223 */ /* 0x000fc60000010004 */
[----:B------:R-:W-:Y:S01]  /*0ae0*/  FADD.FTZ R14, R10, R15 ;  /* 0x0000000f0a0e7221 */ /* 0x000fe20000010000 */
[----:B------:R-:W-:Y:S01]  /*0af0*/  FADD.FTZ R15, R11, R22 ;  /* 0x000000160b0f7221 */ /* 0x000fe20000010000 */
[----:B------:R-:W-:Y:S06]  /*0b00*/  BRA `(.L_x_1445) ;  /* 0x0000000400007947 */ /* 0x000fec0003800000 */
.L_x_1444:
        /* <DEDUP_REMOVED lines=20> */
[----:B------:R-:W0:Y:S01]  /*0c50*/  MUFU.EX2 R26, R26 ;  /* 0x0000001a001a7308 */ /* 0x000e220000000800 */
[----:B-1----:R-:W-:-:S07]  /*0c60*/  FADD.FTZ R22, R23, 1 ;  /* 0x3f80000017167421 */ /* 0x002fce0000010000 */
[----:B------:R-:W1:Y:S01]  /*0c70*/  MUFU.RCP R21, R21 ;  /* 0x0000001500157308 */ /* 0x000e620000001000 */
[----:B--2---:R-:W-:-:S07]  /*0c80*/  FADD.FTZ R23, R24, 1 ;  /* 0x3f80000018177421 */ /* 0x004fce0000010000 */
[----:B------:R-:W2:Y:S01]  /*0c90*/  MUFU.RCP R22, R22 ;  /* 0x0000001600167308 */ /* 0x000ea20000001000 */
[----:B0-----:R-:W-:-:S07]  /*0ca0*/  FADD.FTZ R20, R26, 1 ;  /* 0x3f8000001a147421 */ /* 0x001fce0000010000 */
[----:B------:R-:W0:Y:S01]  /*0cb0*/  MUFU.RCP R23, R23 ;  /* 0x0000001700177308 */ /* 0x000e220000001000 */
[----:B-1----:R-:W-:-:S04]  /*0cc0*/  FADD.FTZ R24, -R21, 1 ;  /* 0x3f80000015187421 */ /* 0x002fc80000010100 */
[----:B------:R-:W-:Y:S01]  /*0cd0*/  FFMA.FTZ R24, R19, R24, 1 ;  /* 0x3f80000013187423 */ /* 0x000fe20000010018 */
[----:B------:R-:W-:Y:S02]  /*0ce0*/  FMUL.FTZ R19, R2, R21 ;  /* 0x0000001502137220 */ /* 0x000fe40000410000 */
[----:B------:R-:W1:Y:S01]  /*0cf0*/  MUFU.RCP R20, R20 ;  /* 0x0000001400147308 */ /* 0x000e620000001000 */
[----:B--2---:R-:W-:Y:S01]  /*0d00*/  FADD.FTZ R25, -R22, 1 ;  /* 0x3f80000016197421 */ /* 0x004fe20000010100 */
[----:B------:R-:W-:Y:S01]  /*0d10*/  FMUL.FTZ R21, R3, R22 ;  /* 0x0000001603157220 */ /* 0x000fe20000410000 */
[----:B------:R-:W-:Y:S02]  /*0d20*/  FMUL.FTZ R19, R19, R24 ;  /* 0x0000001813137220 */ /* 0x000fe40000410000 */
[----:B------:R-:W-:Y:S01]  /*0d30*/  FFMA.FTZ R18, R18, R25, 1 ;  /* 0x3f80000012127423 */ /* 0x000fe20000010019 */
[----:B0-----:R-:W-:-:S03]  /*0d40*/  FADD.FTZ R27, -R23, 1 ;  /* 0x3f800000171b7421 */ /* 0x001fc60000010100 */
[----:B------:R-:W-:Y:S01]  /*0d50*/  FMUL.FTZ R21, R21, R18 ;  /* 0x0000001215157220 */ /* 0x000fe20000410000 */
[----:B------:R-:W-:Y:S01]  /*0d60*/  FFMA.FTZ R27, R16, R27, 1 ;  /* 0x3f800000101b7423 */ /* 0x000fe2000001001b */
[----:B------:R-:W-:Y:S01]  /*0d70*/  FMUL.FTZ R16, R10, R23 ;  /* 0x000000170a107220 */ /* 0x000fe20000410000 */
[----:B------:R-:W-:Y:S01]  /*0d80*/  FMUL.FTZ R23, R5, R19 ;  /* 0x0000001305177220 */ /* 0x000fe20000410000 */
[----:B------:R-:W-:Y:S01]  /*0d90*/  FMUL.FTZ R25, R0, R21 ;  /* 0x0000001500197220 */ /* 0x000fe20000410000 */
[----:B-1----:R-:W-:Y:S01]  /*0da0*/  FADD.FTZ R26, -R20, 1 ;  /* 0x3f800000141a7421 */ /* 0x002fe20000010100 */
[----:B------:R-:W-:-:S03]  /*0db0*/  FMUL.FTZ R20, R11, R20 ;  /* 0x000000140b147220 */ /* 0x000fc60000410000 */
[----:B------:R-:W-:Y:S01]  /*0dc0*/  FFMA.FTZ R29, R15, R26, 1 ;  /* 0x3f8000000f1d7423 */ /* 0x000fe2000001001a */
[----:B------:R-:W-:Y:S01]  /*0dd0*/  FMUL.FTZ R15, R16, R27 ;  /* 0x0000001b100f7220 */ /* 0x000fe20000410000 */
[----:B------:R-:W-:Y:S01]  /*0de0*/  FFMA.FTZ R27, R12, R23, RZ ;  /* 0x000000170c1b7223 */ /* 0x000fe200000100ff */
[----:B------:R-:W-:Y:S01]  /*0df0*/  FADD.FTZ R16, RZ, R23 ;  /* 0x00000017ff107221 */ /* 0x000fe20000010000 */
[----:B------:R-:W-:Y:S01]  /*0e00*/  FMUL.FTZ R20, R20, R29 ;  /* 0x0000001d14147220 */ /* 0x000fe20000410000 */
[----:B------:R-:W-:Y:S01]  /*0e10*/  FMUL.FTZ R23, R5, R15 ;  /* 0x0000000f05177220 */ /* 0x000fe20000410000 */
[----:B------:R-:W-:Y:S01]  /*0e20*/  FFMA.FTZ R27, R4, R25, R27 ;  /* 0x00000019041b7223 */ /* 0x000fe2000001001b */
[----:B------:R-:W-:Y:S01]  /*0e30*/  FADD.FTZ R16, R25, R16 ;  /* 0x0000001019107221 */ /* 0x000fe20000010000 */
[----:B------:R-:W-:Y:S01]  /*0e40*/  FMUL.FTZ R22, R0, R20 ;  /* 0x0000001400167220 */ /* 0x000fe20000410000 */
[----:B------:R-:W-:Y:S01]  /*0e50*/  FFMA.FTZ R4, R4, R21, RZ ;  /* 0x0000001504047223 */ /* 0x000fe200000100ff */
[----:B------:R-:W-:Y:S01]  /*0e60*/  FFMA.FTZ R18, R14, R23, R27 ;  /* 0x000000170e127223 */ /* 0x000fe2000001001b */
[----:B------:R-:W-:Y:S01]  /*0e70*/  FADD.FTZ R25, R16, R23 ;  /* 0x0000001710197221 */ /* 0x000fe20000010000 */
[----:B------:R-:W-:Y:S01]  /*0e80*/  FFMA.FTZ R23, R12, R19, RZ ;  /* 0x000000130c177223 */ /* 0x000fe200000100ff */
[----:B------:R-:W-:Y:S01]  /*0e90*/  FADD.FTZ R21, RZ, R21 ;  /* 0x00000015ff157221 */ /* 0x000fe20000010000 */
[C---:B------:R-:W-:Y:S01]  /*0ea0*/  FFMA.FTZ R18, R13.reuse, R22, R18 ;  /* 0x000000160d127223 */ /* 0x040fe20000010012 */
[----:B------:R-:W-:Y:S01]  /*0eb0*/  FADD.FTZ R16, R22, R25 ;  /* 0x0000001916107221 */ /* 0x000fe20000010000 */
[----:B------:R-:W-:Y:S01]  /*0ec0*/  FADD.FTZ R22, RZ, R19 ;  /* 0x00000013ff167221 */ /* 0x000fe20000010000 */
[----:B------:R-:W-:Y:S01]  /*0ed0*/  FFMA.FTZ R12, R14, R15, R23 ;  /* 0x0000000f0e0c7223 */ /* 0x000fe20000010017 */
[----:B------:R-:W-:-:S02]  /*0ee0*/  FFMA.FTZ R13, R13, R20, R4 ;  /* 0x000000140d0d7223 */ /* 0x000fc40000010004 */
[----:B------:R-:W-:Y:S01]  /*0ef0*/  FADD.FTZ R14, R22, R15 ;  /* 0x0000000f160e7221 */ /* 0x000fe20000010000 */
[----:B------:R-:W-:-:S07]  /*0f00*/  FADD.FTZ R15, R21, R20 ;  /* 0x00000014150f7221 */ /* 0x000fce0000010000 */
.L_x_1445:
        /* <DEDUP_REMOVED lines=35> */
.L_x_1447:
[----:B------:R-:W-:Y:S05]  /*1140*/  BSYNC.RECONVERGENT B0 ;  /* 0x0000000000007941 */ /* 0x000fea0003800200 */
.L_x_1446:
        /* <DEDUP_REMOVED lines=15> */
.L_x_1449:
[----:B------:R-:W-:Y:S05]  /*1240*/  BSYNC.RECONVERGENT B0 ;  /* 0x0000000000007941 */ /* 0x000fea0003800200 */
.L_x_1448:
[----:B------:R-:W-:Y:S06]  /*1250*/  BAR.SYNC.DEFER_BLOCKING 0x0 ;  /* 0x0000000000007b1d */ /* 0x000fec0000010000 */
[----:B------:R-:W-:Y:S04]  /*1260*/  BSSY.RECONVERGENT B0, `(.L_x_1450) ;  /* 0x000009d000007945 */ /* 0x000fe80003800200 */
[----:B------:R-:W-:Y:S05]  /*1270*/  @P5 BRA `(.L_x_1451) ;  /* 0x00000008006c5947 */ /* 0x000fea0003800000 */
[----:B--2---:R-:W1:Y:S04]  /*1280*/  LDS.128 R16, [R38+0x40] ;  /* 0x0000400026107984 */ /* 0x004e680000000c00 */
        /* <DEDUP_REMOVED lines=150> */
[----:B-1----:R-:W-:Y:S01]  /*1bf0*/  FADD.FTZ R12, R41, R12 ;  /* 0x0000000c290c7221 */ /* 0x002fe20000010000 */
[----:B------:R-:W-:Y:S01]  /*1c00*/  FADD.FTZ R13, R24, R13 ;  /* 0x0000000d180d7221 */ /* 0x000fe20000010000 */
[----:B------:R-:W-:Y:S01]  /*1c10*/  FADD.FTZ R14, R25, R14 ;  /* 0x0000000e190e7221 */ /* 0x000fe20000010000 */
[----:B------:R-:W-:-:S07]  /*1c20*/  FADD.FTZ R15, R26, R15 ;  /* 0x0000000f1a0f7221 */ /* 0x000fce0000010000 */
.L_x_1451:
[----:B------:R-:W-:Y:S05]  /*1c30*/  BSYNC.RECONVERGENT B0 ;  /* 0x0000000000007941 */ /* 0x000fea0003800200 */
.L_x_1450:
        /* <DEDUP_REMOVED lines=28> */
.L_x_1453:
[----:B------:R-:W-:Y:S05]  /*1e00*/  BSYNC.RECONVERGENT B0 ;  /* 0x0000000000007941 */ /* 0x000fea0003800200 */
.L_x_1452:
        /* <DEDUP_REMOVED lines=22> */
[----:B-1----:R-:W-:Y:S01]  /*1f70*/  IMAD.WIDE.U32 R12, R15, 0x4, R12 ;  /* 0x000000040f0c7825 */ /* 0x002fe200078e000c */
[----:B------:R-:W-:-:S05]  /*1f80*/  MOV R15, UR13 ;  /* 0x0000000d000f7c02 */ /* 0x000fca0008000f00 */
[----:B------:R4:W-:Y:S01]  /*1f90*/  STG.E.64 desc[UR16][R14.64], R28 ;  /* 0x0000001c0e007986 */ /* 0x0009e2000c101b10 */
[----:B------:R-:W-:Y:S06]  /*1fa0*/  MEMBAR.ALL.GPU ;  /* 0x0000000000007992 */ /* 0x000fec000000a000 */
[----:B------:R-:W-:-:S00]  /*1fb0*/  ERRBAR ;  /* 0x00000000000079ab */ /* 0x000fc00000000000 */
[----:B------:R-:W-:Y:S06]  /*1fc0*/  CGAERRBAR ;  /* 0x00000000000075ab */ /* 0x000fec0000000000 */
[----:B------:R4:W-:Y:S01]  /*1fd0*/  REDG.E.ADD.S32.STRONG.GPU desc[UR16][R12.64], R17 ;  /* 0x000000110c00798e */ /* 0x0009e2000c12e310 */
[----:B------:R-:W-:Y:S05]  /*1fe0*/  @!P1 BRA `(.L_x_1455) ;  /* 0x0000000000149947 */ /* 0x000fea0003800000 */
.L_x_1456:
[----:B------:R-:W2:Y:S04]  /*1ff0*/  LDG.E.STRONG.GPU R4, desc[UR16][R12.64] ;  /* 0x000000100c047981 */ /* 0x000ea8000c1ef900 */
[----:B--2---:R-:W-:Y:S01]  /*2000*/  CCTL.IVALL ;  /* 0x00000000ff00798f */ /* 0x004fe20002000000 */
[----:B------:R-:W-:Y:S05]  /*2010*/  YIELD ;  /* 0x0000000000007946 */ /* 0x000fea0003800000 */
[----:B------:R-:W-:-:S13]  /*2020*/  ISETP.NE.AND P1, PT, R4, R19, PT ;  /* 0x000000130400720c */ /* 0x000fda0003f25270 */
[----:B------:R-:W-:Y:S05]  /*2030*/  @P1 BRA `(.L_x_1456) ;  /* 0xfffffffc00ec1947 */ /* 0x000fea000383ffff */
.L_x_1455:
        /* <DEDUP_REMOVED lines=14> */
.L_x_1458:
        /* <DEDUP_REMOVED lines=84> */
.L_x_1457:
[----:B------:R-:W-:-:S04]  /*2660*/  ULOP3.LUT UR11, UR19, 0x7, URZ, 0xc0, !UPT ;  /* 0x00000007130b7892 */ /* 0x000fc8000f8ec0ff */
        /* <DEDUP_REMOVED lines=10> */
[----:B--2---:R-:W-:Y:S02]  /*2710*/  MOV R19, UR18 ;  /* 0x0000001200137c02 */ /* 0x004fe40008000f00 */
        /* <DEDUP_REMOVED lines=30> */
.L_x_1459:
[----:B------:R-:W-:Y:S05]  /*2900*/  BRA.U !UP1, `(.L_x_1454) ;  /* 0x0000000109887547 */ /* 0x000fea000b800000 */
[----:B------:R-:W-:Y:S02]  /*2910*/  UISETP.NE.AND UP0, UPT, UR12, 0x1, UPT ;  /* 0x000000010c00788c */ /* 0x000fe4000bf05270 */
[----:B------:R-:W-:-:S06]  /*2920*/  ULOP3.LUT UR11, UR19, 0x1, URZ, 0xc0, !UPT ;  /* 0x00000001130b7892 */ /* 0x000fcc000f8ec0ff */
[----:B-1----:R-:W-:Y:S01]  /*2930*/  MOV R16, UR11 ;  /* 0x0000000b00107c02 */ /* 0x002fe20008000f00 */
[----:B------:R-:W-:Y:S06]  /*2940*/  BRA.U !UP0, `(.L_x_1460) ;  /* 0x0000000108487547 */ /* 0x000fec000b800000 */
[C---:B----4-:R-:W-:Y:S01]  /*2950*/  IADD3 R14, PT, PT, R4.reuse, 0x1, RZ ;  /* 0x00000001040e7810 */ /* 0x050fe20007ffe0ff */
        /* <DEDUP_REMOVED lines=17> */
.L_x_1460:
[----:B------:R-:W-:Y:S01]  /*2a70*/  ISETP.EQ.OR P1, PT, R4, UR15, P3 ;  /* 0x0000000f04007c0c */ /* 0x000fe20009f22670 */
[----:B------:R-:W-:Y:S03]  /*2a80*/  BSSY.RECONVERGENT B0, `(.L_x_1454) ;  /* 0x000000a000007945 */ /* 0x000fe60003800200 */
[----:B------:R-:W-:-:S13]  /*2a90*/  ISETP.NE.U32.OR P1, PT, R16, 0x1, P1 ;  /* 0x000000011000780c */ /* 0x000fda0000f25470 */
[----:B------:R-:W-:Y:S05]  /*2aa0*/  @P1 BRA `(.L_x_1461) ;  /* 0x00000000001c1947 */ /* 0x000fea0003800000 */
[----:B----4-:R-:W-:Y:S01]  /*2ab0*/  HFMA2 R15, -RZ, RZ, 0, 4.76837158203125e-07 ;  /* 0x00000008ff0f7431 */ /* 0x010fe200000001ff */
[----:B------:R-:W-:-:S05]  /*2ac0*/  MOV R13, UR18 ;  /* 0x00000012000d7c02 */ /* 0x000fca0008000f00 */
[----:B------:R-:W-:-:S04]  /*2ad0*/  IMAD R12, R4, R13, UR5 ;  /* 0x00000005040c7e24 */ /* 0x000fc8000f8e020d */
[----:B------:R-:W-:-:S06]  /*2ae0*/  IMAD.WIDE.U32 R12, R12, R15, UR6 ;  /* 0x000000060c0c7e25 */ /* 0x000fcc000f8e000f */
[----:B------:R-:W0:Y:S02]  /*2af0*/  LDG.E.64 R12, desc[UR16][R12.64] ;  /* 0x000000100c0c7981 */ /* 0x000e24000c1e1b00 */
[----:B0--3--:R-:W-:Y:S01]  /*2b00*/  FADD.FTZ R28, R28, R12 ;  /* 0x0000000c1c1c7221 */ /* 0x009fe20000010000 */
[----:B------:R-:W-:-:S07]  /*2b10*/  FADD.FTZ R29, R29, R13 ;  /* 0x0000000d1d1d7221 */ /* 0x000fce0000010000 */
.L_x_1461:
[----:B------:R-:W-:Y:S05]  /*2b20*/  BSYNC.RECONVERGENT B0 ;  /* 0x0000000000007941 */ /* 0x000fea0003800200 */
.L_x_1454:
[----:B------:R-:W5:Y:S01]  /*2b30*/  S2UR UR7, SR_CgaCtaId ;  /* 0x00000000000779c3 */ /* 0x000f620000008800 */
[----:B------:R-:W-:Y:S01]  /*2b40*/  UMOV UR6, 0x400 ;  /* 0x0000040000067882 */ /* 0x000fe20000000000 */
[----:B------:R-:W-:Y:S01]  /*2b50*/  FADD.FTZ R6, R6, -UR32 ;  /* 0x8000002006067e21 */ /* 0x000fe20008010000 */
[----:B------:R-:W-:Y:S01]  /*2b60*/  FADD.FTZ R7, R7, -UR32 ;  /* 0x8000002007077e21 */ /* 0x000fe20008010000 */
[----:B------:R-:W-:Y:S01]  /*2b70*/  FADD.FTZ R4, R8, -UR32 ;  /* 0x8000002008047e21 */ /* 0x000fe20008010000 */
[----:B-1--4-:R-:W-:Y:S01]  /*2b80*/  FADD.FTZ R14, R9, -UR32 ;  /* 0x80000020090e7e21 */ /* 0x012fe20008010000 */
        /* <DEDUP_REMOVED lines=15> */
[----:B------:R-:W4:Y:S01]  /*2c80*/  MUFU.EX2 R16, R16 ;  /* 0x0000001000107308 */ /* 0x000f220000000800 */
[----:B-1----:R-:W-:-:S07]  /*2c90*/  FADD.FTZ R15, R9, 1 ;  /* 0x3f800000090f7421 */ /* 0x002fce0000010000 */
        /* <DEDUP_REMOVED lines=11> */
.L_x_1462:
[----:B------:R-:W-:Y:S04]  /*2d50*/  BSSY.RECONVERGENT B0, `(.L_x_1463) ;  /* 0x0000013000007945 */ /* 0x000fe80003800200 */
[----:B------:R-:W-:Y:S05]  /*2d60*/  @P0 BRA `(.L_x_1464) ;  /* 0x0000000000440947 */ /* 0x000fea0003800000 */
[----:B------:R-:W1:Y:S01]  /*2d70*/  LDCU.64 UR12, c[0x0][0x3f8] ;  /* 0x00007f00ff0c77ac */ /* 0x000e620008000a00 */
[----:B------:R-:W-:Y:S01]  /*2d80*/  MOV R6, R42 ;  /* 0x0000002a00067202 */ /* 0x000fe20000000f00 */
[C-C-:B------:R-:W-:Y:S01]  /*2d90*/  FFMA.FTZ R16, R12.reuse, R21, R13.reuse ;  /* 0x000000150c107223 */ /* 0x140fe2000001000d */
[----:B------:R-:W-:Y:S01]  /*2da0*/  MOV R7, R45 ;  /* 0x0000002d00077202 */ /* 0x000fe20000000f00 */
[----:B------:R-:W4:Y:S01]  /*2db0*/  LDCU.64 UR6, c[0x0][0x380] ;  /* 0x00007000ff0677ac */ /* 0x000f220008000a00 */
[----:B------:R-:W-:Y:S01]  /*2dc0*/  FFMA.FTZ R9, R12, R8, R13 ;  /* 0x000000080c097223 */ /* 0x000fe2000001000d */
[----:B------:R-:W-:-:S03]  /*2dd0*/  FFMA.FTZ R8, R5, R2, -R16 ;  /* 0x0000000205087223 */ /* 0x000fc60000010810 */
[----:B------:R-:W-:Y:S01]  /*2de0*/  FFMA.FTZ R9, R0, R3, -R9 ;  /* 0x0000000300097223 */ /* 0x000fe20000010809 */
[----:B------:R-:W-:-:S03]  /*2df0*/  FMUL.FTZ R8, R8, UR22 ;  /* 0x0000001608087c20 */ /* 0x000fc60008410000 */
[----:B------:R-:W-:Y:S01]  /*2e00*/  FMUL.FTZ R9, R9, UR22 ;  /* 0x0000001609097c20 */ /* 0x000fe20008410000 */
[----:B-1----:R-:W-:Y:S02]  /*2e10*/  IMAD R18, R33, UR12, RZ ;  /* 0x0000000c21127c24 */ /* 0x002fe4000f8e02ff */
[----:B------:R-:W-:-:S04]  /*2e20*/  IMAD.WIDE.U32 R6, R39, UR12, R6 ;  /* 0x0000000c27067c25 */ /* 0x000fc8000f8e0006 */
[----:B------:R-:W-:Y:S01]  /*2e30*/  IMAD R15, R39, UR13, R18 ;  /* 0x0000000d270f7c24 */ /* 0x000fe2000f8e0212 */
[----:B----4-:R-:W-:-:S04]  /*2e40*/  LEA R2, P0, R6, UR6, 0x2 ;  /* 0x0000000606027c11 */ /* 0x010fc8000f8010ff */
[----:B------:R-:W-:-:S04]  /*2e50*/  IADD3 R15, PT, PT, R7, R15, RZ ;  /* 0x0000000f070f7210 */ /* 0x000fc80007ffe0ff */
[----:B------:R-:W-:-:S05]  /*2e60*/  LEA.HI.X R3, R6, UR7, R15, 0x2, P0 ;  /* 0x0000000706037c11 */ /* 0x000fca00080f140f */
[----:B------:R1:W-:Y:S02]  /*2e70*/  STG.E.64 desc[UR16][R2.64], R8 ;  /* 0x0000000802007986 */ /* 0x0003e4000c101b10 */
.L_x_1464:
[----:B------:R-:W-:Y:S05]  /*2e80*/  BSYNC.RECONVERGENT B0 ;  /* 0x0000000000007941 */ /* 0x000fea0003800200 */
.L_x_1463:
[----:B------:R-:W-:Y:S01]  /*2e90*/  UISETP.NE.AND UP0, UPT, UR20, URZ, UPT ;  /* 0x000000ff1400728c */ /* 0x000fe2000bf05270 */
[----:B-1----:R-:W-:Y:S01]  /*2ea0*/  FMUL.FTZ R9, R4, UR22 ;  /* 0x0000001604097c20 */ /* 0x002fe20008410000 */
[----:B------:R-:W-:-:S07]  /*2eb0*/  FMUL.FTZ R14, R14, UR22 ;  /* 0x000000160e0e7c20 */ /* 0x000fce0008410000 */
[----:B------:R-:W-:Y:S05]  /*2ec0*/  BRA.U !UP0, `(.L_x_1465) ;  /* 0x0000000108487547 */ /* 0x000fea000b800000 */
[----:B------:R-:W-:Y:S01]  /*2ed0*/  FFMA.FTZ R34, R5, R9, R34 ;  /* 0x0000000905227223 */ /* 0x000fe20000010022 */
[----:B------:R-:W-:-:S03]  /*2ee0*/  FFMA.FTZ R35, R0, R14, R35 ;  /* 0x0000000e00237223 */ /* 0x000fc60000010023 */
[----:B------:R-:W-:Y:S01]  /*2ef0*/  FMUL.FTZ R2, R34, -1.4426950216293334961 ;  /* 0xbfb8aa3b22027820 */ /* 0x000fe20000410000 */
[----:B------:R-:W-:-:S05]  /*2f00*/  FMUL.FTZ R4, R35, -1.4426950216293334961 ;  /* 0xbfb8aa3b23047820 */ /* 0x000fca0000410000 */
[----:B------:R-:W1:Y:S08]  /*2f10*/  MUFU.EX2 R2, R2 ;  /* 0x0000000200027308 */ /* 0x000e700000000800 */
[----:B------:R-:W4:Y:S01]  /*2f20*/  MUFU.EX2 R4, R4 ;  /* 0x0000000400047308 */ /* 0x000f220000000800 */
[----:B-1----:R-:W-:-:S07]  /*2f30*/  FADD.FTZ R3, R2, 1 ;  /* 0x3f80000002037421 */ /* 0x002fce0000010000 */
[----:B------:R-:W1:Y:S01]  /*2f40*/  MUFU.RCP R3, R3 ;  /* 0x0000000300037308 */ /* 0x000e620000001000 */
[----:B----4-:R-:W-:-:S07]  /*2f50*/  FADD.FTZ R6, R4, 1 ;  /* 0x3f80000004067421 */ /* 0x010fce0000010000 */
[----:B------:R-:W4:Y:S01]  /*2f60*/  MUFU.RCP R6, R6 ;  /* 0x0000000600067308 */ /* 0x000f220000001000 */
[----:B-1----:R-:W-:Y:S01]  /*2f70*/  FADD.FTZ R7, -R3, 1 ;  /* 0x3f80000003077421 */ /* 0x002fe20000010100 */
[----:B------:R-:W-:-:S03]  /*2f80*/  FMUL.FTZ R10, R10, R3 ;  /* 0x000000030a0a7220 */ /* 0x000fc60000410000 */
[----:B------:R-:W-:Y:S01]  /*2f90*/  FFMA.FTZ R7, R34, R7, 1 ;  /* 0x3f80000022077423 */ /* 0x000fe20000010007 */
[----:B----4-:R-:W-:Y:S01]  /*2fa0*/  FADD.FTZ R8, -R6, 1 ;  /* 0x3f80000006087421 */ /* 0x010fe20000010100 */
[----:B------:R-:W-:Y:S02]  /*2fb0*/  FMUL.FTZ R11, R11, R6 ;  /* 0x000000060b0b7220 */ /* 0x000fe40000410000 */
[----:B------:R-:W-:Y:S01]  /*2fc0*/  FMUL.FTZ R10, R10, R7 ;  /* 0x000000070a0a7220 */ /* 0x000fe20000410000 */
[----:B------:R-:W-:-:S04]  /*2fd0*/  FFMA.FTZ R8, R35, R8, 1 ;  /* 0x3f80000023087423 */ /* 0x000fc80000010008 */
[----:B------:R-:W-:-:S07]  /*2fe0*/  FMUL.FTZ R11, R11, R8 ;  /* 0x000000080b0b7220 */ /* 0x000fce0000410000 */
.L_x_1465:
[----:B------:R-:W1:Y:S01]  /*2ff0*/  LDCU.64 UR6, c[0x0][0x400] ;  /* 0x00008000ff0677ac */ /* 0x000e620008000a00 */
[C-C-:B------:R-:W-:Y:S01]  /*3000*/  FFMA.FTZ R2, R12.reuse, R9, R13.reuse ;  /* 0x000000090c027223 */ /* 0x140fe2000001000d */
[----:B------:R-:W-:Y:S01]  /*3010*/  FFMA.FTZ R13, R12, R14, R13 ;  /* 0x0000000e0c0d7223 */ /* 0x000fe2000001000d */
[----:B------:R-:W-:Y:S02]  /*3020*/  BSSY.RECONVERGENT B0, `(.L_x_1466) ;  /* 0x0000012000007945 */ /* 0x000fe40003800200 */
        /* <DEDUP_REMOVED lines=8> */
[----:B------:R-:W-:Y:S01]  /*30b0*/  MOV R43, R45 ;  /* 0x0000002d002b7202 */ /* 0x000fe20000000f00 */
[----:B------:R-:W4:Y:S01]  /*30c0*/  LDCU.64 UR12, c[0x0][0x380] ;  /* 0x00007000ff0c77ac */ /* 0x000f220008000a00 */
[----:B-1----:R-:W-:Y:S02]  /*30d0*/  IMAD R3, R31, UR6, RZ ;  /* 0x000000061f037c24 */ /* 0x002fe4000f8e02ff */
[----:B------:R-:W-:-:S04]  /*30e0*/  IMAD.WIDE.U32 R42, R36, UR6, R42 ;  /* 0x00000006242a7c25 */ /* 0x000fc8000f8e002a */
[----:B------:R-:W-:Y:S01]  /*30f0*/  IMAD R3, R36, UR7, R3 ;  /* 0x0000000724037c24 */ /* 0x000fe2000f8e0203 */
[----:B----4-:R-:W-:-:S04]  /*3100*/  LEA R2, P0, R42, UR12, 0x2 ;  /* 0x0000000c2a027c11 */ /* 0x010fc8000f8010ff */
[----:B------:R-:W-:-:S04]  /*3110*/  IADD3 R3, PT, PT, R43, R3, RZ ;  /* 0x000000032b037210 */ /* 0x000fc80007ffe0ff */
[----:B------:R-:W-:-:S05]  /*3120*/  LEA.HI.X R3, R42, UR13, R3, 0x2, P0 ;  /* 0x0000000d2a037c11 */ /* 0x000fca00080f1403 */
[----:B------:R1:W-:Y:S02]  /*3130*/  STG.E.64 desc[UR16][R2.64], R12 ;  /* 0x0000000c02007986 */ /* 0x0003e4000c101b10 */
.L_x_1467:
[----:B------:R-:W-:Y:S05]  /*3140*/  BSYNC.RECONVERGENT B0 ;  /* 0x0000000000007941 */ /* 0x000fea0003800200 */
.L_x_1466:
[----:B------:R-:W-:Y:S02]  /*3150*/  UIADD3 UR10, UPT, UPT, UR18, UR10, URZ ;  /* 0x0000000a120a7290 */ /* 0x000fe4000fffe0ff */
[----:B------:R-:W-:Y:S02]  /*3160*/  UIADD3 UR4, UPT, UPT, UR4, 0x1, URZ ;  /* 0x0000000104047890 */ /* 0x000fe4000fffe0ff */
[----:B------:R-:W-:-:S09]  /*3170*/  UISETP.GE.AND UP0, UPT, UR10, UR8, UPT ;  /* 0x000000080a00728c */ /* 0x000fd2000bf06270 */
[----:B------:R-:W-:Y:S05]  /*3180*/  BRA.U !UP0, `(.L_x_1468) ;  /* 0xffffffd1081c7547 */ /* 0x000fea000b83ffff */
.L_x_1443:
[----:B------:R-:W4:Y:S01]  /*3190*/  LDC R4, c[0x0][0x370] ;  /* 0x0000dc00ff047b82 */ /* 0x000f220000000800 */
[----:B------:R-:W-:Y:S01]  /*31a0*/  ISETP.NE.AND P2, PT, R32, RZ, PT ;  /* 0x000000ff2000720c */ /* 0x000fe20003f45270 */
[----:B------:R-:W-:Y:S06]  /*31b0*/  BSSY.RECONVERGENT B0, `(.L_x_1469) ;  /* 0x0000011000007945 */ /* 0x000fec0003800200 */
[----:B------:R-:W5:Y:S08]  /*31c0*/  LDC R7, c[0x0][0x374] ;  /* 0x0000dd00ff077b82 */ /* 0x000f700000000800 */
[----:B-1----:R-:W1:Y:S01]  /*31d0*/  LDC.64 R2, c[0x0][0x3c8] ;  /* 0x0000f200ff027b82 */ /* 0x002e620000000a00 */
[----:B----4-:R-:W-:-:S02]  /*31e0*/  IADD3 R5, PT, PT, R4, -0x1, RZ ;  /* 0xffffffff04057810 */ /* 0x010fc40007ffe0ff */
[----:B------:R-:W-:Y:S02]  /*31f0*/  ISETP.NE.AND P1, PT, R4, 0x1, PT ;  /* 0x000000010400780c */ /* 0x000fe40003f25270 */
[----:B-----5:R-:W-:-:S04]  /*3200*/  IADD3 R0, PT, PT, R7, -0x1, RZ ;  /* 0xffffffff07007810 */ /* 0x020fc80007ffe0ff */
        /* <DEDUP_REMOVED lines=11> */
.L_x_1470:
[----:B------:R-:W-:Y:S05]  /*32c0*/  BSYNC.RECONVERGENT B0 ;  /* 0x0000000000007941 */ /* 0x000fea0003800200 */
.L_x_1469:
[----:B------:R-:W-:Y:S05]  /*32d0*/  @P0 EXIT ;  /* 0x000000000000094d */ /* 0x000fea0003800000 */
[----:B------:R-:W-:Y:S05]  /*32e0*/  @P2 BRA `(.L_x_1471) ;  /* 0x0000000000202947 */ /* 0x000fea0003800000 */
[----:B------:R-:W-:-:S05]  /*32f0*/  IMAD R0, R4, R7, RZ ;  /* 0x0000000704007224 */ /* 0x000fca00078e02ff */
[----:B------:R-:W-:-:S13]  /*3300*/  ISETP.NE.AND P0, PT, R0, -0x1, PT ;  /* 0xffffffff0000780c */ /* 0x000fda0003f05270 */
[----:B------:R-:W-:Y:S05]  /*3310*/  @!P0 BRA `(.L_x_1471) ;  /* 0x0000000000148947 */ /* 0x000fea0003800000 */
.L_x_1472:
[----:B-1----:R-:W4:Y:S04]  /*3320*/  LDG.E.STRONG.GPU R5, desc[UR16][R2.64] ;  /* 0x0000001002057981 */ /* 0x002f28000c1ef900 */
[----:B----4-:R-:W-:Y:S01]  /*3330*/  CCTL.IVALL ;  /* 0x00000000ff00798f */ /* 0x010fe20002000000 */
[----:B------:R-:W-:Y:S05]  /*3340*/  YIELD ;  /* 0x0000000000007946 */ /* 0x000fea0003800000 */
[----:B------:R-:W-:-:S13]  /*3350*/  ISETP.NE.AND P0, PT, R5, R0, PT ;  /* 0x000000000500720c */ /* 0x000fda0003f05270 */
[----:B------:R-:W-:Y:S05]  /*3360*/  @P0 BRA `(.L_x_1472) ;  /* 0xfffffffc00ec0947 */ /* 0x000fea000383ffff */
.L_x_1471:
        /* <DEDUP_REMOVED lines=33> */
[----:B--2---:R-:W-:Y:S01]  /*3580*/  SHF.R.S32.HI R19, RZ, 0x1, R13 ;  /* 0x00000001ff137819 */ /* 0x004fe2000001140d */
[----:B------:R-:W-:Y:S08]  /*3590*/  @!P1 BRA `(.L_x_1474) ;  /* 0x0000000000d89947 */ /* 0x000ff00003800000 */
[----:B------:R-:W1:Y:S01]  /*35a0*/  LDCU.64 UR4, c[0x0][0x3d8] ;  /* 0x00007b00ff0477ac */ /* 0x000e620008000a00 */
[----:B------:R-:W-:Y:S02]  /*35b0*/  SHF.R.U64 R18, R18, 0x7, R9 ;  /* 0x0000000712127819 */ /* 0x000fe40000001209 */
[----:B------:R-:W-:Y:S01]  /*35c0*/  SHF.L.U32 R22, R32, 0x2, RZ ;  /* 0x0000000220167819 */ /* 0x000fe200000006ff */
[----:B------:R-:W2:Y:S01]  /*35d0*/  LDCU.64 UR6, c[0x0][0x390] ;  /* 0x00007200ff0677ac */ /* 0x000ea20008000a00 */
[----:B------:R-:W-:Y:S02]  /*35e0*/  IADD3 R18, PT, PT, R18, 0x1, RZ ;  /* 0x0000000112127810 */ /* 0x000fe40007ffe0ff */
[----:B------:R-:W-:Y:S01]  /*35f0*/  SHF.L.U64.HI R25, R32, 0x2, R11 ;  /* 0x0000000220197819 */ /* 0x000fe2000001020b */
[----:B------:R-:W4:Y:S01]  /*3600*/  LDCU.64 UR8, c[0x0][0x388] ;  /* 0x00007100ff0877ac */ /* 0x000f220008000a00 */
        /* <DEDUP_REMOVED lines=11> */
[----:B----4-:R-:W-:Y:S02]  /*36c0*/  IADD3 R22, P1, PT, R22, UR8, RZ ;  /* 0x0000000816167c10 */ /* 0x010fe4000ff3e0ff */
[----:B------:R-:W-:Y:S02]  /*36d0*/  IADD3 R18, P2, PT, RZ, -R18, RZ ;  /* 0x80000012ff127210 */ /* 0x000fe40007f5e0ff */
[----:B------:R-:W-:Y:S02]  /*36e0*/  IADD3.X R25, PT, PT, R25, UR9, RZ, P1, !PT ;  /* 0x0000000919197c10 */ /* 0x000fe40008ffe4ff */
[----:B------:R-:W-:-:S02]  /*36f0*/  SHF.L.U64.HI R26, R10, 0x2, R19 ;  /* 0x000000020a1a7819 */ /* 0x000fc40000010213 */
[----:B0--3--:R-:W-:Y:S02]  /*3700*/  IADD3 R28, PT, PT, R7, R9, RZ ;  /* 0x00000009071c7210 */ /* 0x009fe40007ffe0ff */
[----:B------:R-:W-:Y:S02]  /*3710*/  IADD3.X R20, PT, PT, RZ, -0x1, RZ, P2, !PT ;  /* 0xffffffffff147810 */ /* 0x000fe400017fe4ff */
[----:B------:R-:W-:-:S07]  /*3720*/  IADD3.X R11, PT, PT, RZ, R11, RZ, P3, !PT ;  /* 0x0000000bff0b7210 */ /* 0x000fce0001ffe4ff */
.L_x_1475:
[-C--:B-1----:R-:W-:Y:S01]  /*3730*/  LEA R8, P3, R10, R16.reuse, 0x2 ;  /* 0x000000100a087211 */ /* 0x082fe200078610ff */
        /* <DEDUP_REMOVED lines=28> */
.L_x_1474:
[----:B------:R-:W-:Y:S05]  /*3900*/  BSYNC.RECONVERGENT B0 ;  /* 0x0000000000007941 */ /* 0x000fea0003800200 */
.L_x_1473:
[----:B------:R-:W-:Y:S05]  /*3910*/  @!P0 EXIT ;  /* 0x000000000000894d */ /* 0x000fea0003800000 */
[C---:B------:R-:W-:Y:S01]  /*3920*/  SHF.L.U64.HI R2, R4.reuse, 0x2, R5 ;  /* 0x0000000204027819 */ /* 0x040fe20000010205 */
[----:B------:R-:W2:Y:S01]  /*3930*/  LDCU.64 UR4, c[0x0][0x3d8] ;  /* 0x00007b00ff0477ac */ /* 0x000ea20008000a00 */
[----:B------:R-:W-:Y:S02]  /*3940*/  SHF.L.U32 R4, R4, 0x2, RZ ;  /* 0x0000000204047819 */ /* 0x000fe400000006ff */
[C---:B------:R-:W-:Y:S01]  /*3950*/  SHF.L.U64.HI R5, R10.reuse, 0x2, R19 ;  /* 0x000000020a057819 */ /* 0x040fe20000010213 */
[----:B------:R-:W4:Y:S01]  /*3960*/  LDCU.64 UR6, c[0x0][0x388] ;  /* 0x00007100ff0677ac */ /* 0x000f220008000a00 */
[----:B-1----:R-:W-:Y:S02]  /*3970*/  SHF.L.U32 R8, R10, 0x2, RZ ;  /* 0x000000020a087819 */ /* 0x002fe400000006ff */
[C---:B------:R-:W-:Y:S01]  /*3980*/  SHF.L.U64.HI R6, R3.reuse, 0x2, R0 ;  /* 0x0000000203067819 */ /* 0x040fe20000010200 */
[----:B------:R-:W1:Y:S01]  /*3990*/  LDCU.64 UR8, c[0x0][0x390] ;  /* 0x00007200ff0877ac */ /* 0x000e620008000a00 */
[----:B------:R-:W-:-:S07]  /*39a0*/  SHF.L.U32 R7, R3, 0x2, RZ ;  /* 0x0000000203077819 */ /* 0x000fce00000006ff */
.L_x_1476:
[C---:B0-----:R-:W-:Y:S02]  /*39b0*/  SHF.L.U32 R9, R32.reuse, 0x2, RZ ;  /* 0x0000000220097819 */ /* 0x041fe400000006ff */
[----:B------:R-:W-:Y:S02]  /*39c0*/  SHF.L.U64.HI R12, R32, 0x2, R11 ;  /* 0x00000002200c7819 */ /* 0x000fe4000001020b */
[----:B--2---:R-:W-:-:S04]  /*39d0*/  IADD3 R10, P0, PT, R9, UR4, RZ ;  /* 0x00000004090a7c10 */ /* 0x004fc8000ff1e0ff */
[----:B------:R-:W-:Y:S02]  /*39e0*/  IADD3.X R11, PT, PT, R12, UR5, RZ, P0, !PT ;  /* 0x000000050c0b7c10 */ /* 0x000fe400087fe4ff */
[C---:B------:R-:W-:Y:S02]  /*39f0*/  IADD3 R14, P0, PT, R10.reuse, R7, RZ ;  /* 0x000000070a0e7210 */ /* 0x040fe40007f1e0ff */
[C---:B------:R-:W-:Y:S02]  /*3a00*/  IADD3 R18, P2, PT, R10.reuse, R8, RZ ;  /* 0x000000080a127210 */ /* 0x040fe40007f5e0ff */
[C---:B------:R-:W-:Y:S02]  /*3a10*/  IADD3.X R15, PT, PT, R11.reuse, R6, RZ, P0, !PT ;  /* 0x000000060b0f7210 */ /* 0x040fe400007fe4ff */
[----:B------:R-:W-:Y:S02]  /*3a20*/  IADD3 R16, P1, PT, R10, R4, RZ ;  /* 0x000000040a107210 */ /* 0x000fe40007f3e0ff */
[C---:B------:R-:W-:Y:S01]  /*3a30*/  IADD3.X R19, PT, PT, R11.reuse, R5, RZ, P2, !PT ;  /* 0x000000050b137210 */ /* 0x040fe200017fe4ff */
[----:B------:R2:W5:Y:S01]  /*3a40*/  LDG.E R10, desc[UR16][R10.64] ;  /* 0x000000100a0a7981 */ /* 0x000562000c1e1900 */
[----:B------:R-:W-:-:S03]  /*3a50*/  IADD3.X R17, PT, PT, R11, R2, RZ, P1, !PT ;  /* 0x000000020b117210 */ /* 0x000fc60000ffe4ff */
[----:B------:R-:W5:Y:S04]  /*3a60*/  LDG.E R15, desc[UR16][R14.64] ;  /* 0x000000100e0f7981 */ /* 0x000f68000c1e1900 */
[----:B------:R-:W3:Y:S04]  /*3a70*/  LDG.E R16, desc[UR16][R16.64] ;  /* 0x0000001010107981 */ /* 0x000ee8000c1e1900 */
[----:B------:R-:W3:Y:S01]  /*3a80*/  LDG.E R19, desc[UR16][R18.64] ;  /* 0x0000001012137981 */ /* 0x000ee2000c1e1900 */
[----:B------:R-:W-:Y:S02]  /*3a90*/  LOP3.LUT R22, R9, 0xfffffffc, RZ, 0xc0, !PT ;  /* 0xfffffffc09167812 */ /* 0x000fe400078ec0ff */
[----:B------:R-:W-:-:S02]  /*3aa0*/  LOP3.LUT R23, R12, 0x1, RZ, 0xc0, !PT ;  /* 0x000000010c177812 */ /* 0x000fc400078ec0ff */
[----:B----4-:R-:W-:Y:S02]  /*3ab0*/  IADD3 R20, P0, PT, R22, UR6, RZ ;  /* 0x0000000616147c10 */ /* 0x010fe4000ff1e0ff */
[----:B--2---:R-:W-:Y:S02]  /*3ac0*/  LOP3.LUT R11, R12, 0x3, RZ, 0xc0, !PT ;  /* 0x000000030c0b7812 */ /* 0x004fe400078ec0ff */
[----:B------:R-:W-:Y:S02]  /*3ad0*/  IADD3.X R21, PT, PT, R23, UR7, RZ, P0, !PT ;  /* 0x0000000717157c10 */ /* 0x000fe400087fe4ff */
[----:B-1----:R-:W-:-:S04]  /*3ae0*/  IADD3 R24, P0, PT, R22, UR8, RZ ;  /* 0x0000000816187c10 */ /* 0x002fc8000ff1e0ff */
[----:B------:R-:W-:Y:S02]  /*3af0*/  IADD3.X R25, PT, PT, R23, UR9, RZ, P0, !PT ;  /* 0x0000000917197c10 */ /* 0x000fe400087fe4ff */
[----:B-----5:R-:W-:Y:S02]  /*3b00*/  F2FP.BF16.F32.PACK_AB R13, R15, R10 ;  /* 0x0000000a0f0d723e */ /* 0x020fe400000010ff */
        /* <DEDUP_REMOVED lines=11> */
[----:B------:R-:W3:Y:S04]  /*3bc0*/  LDG.E R26, desc[UR16][R10.64+0x200] ;  /* 0x000200100a1a7981 */ /* 0x000ee8000c1e1900 */
[----:B-1----:R-:W3:Y:S04]  /*3bd0*/  LDG.E R13, desc[UR16][R18.64+0x200] ;  /* 0x00020010120d7981 */ /* 0x002ee8000c1e1900 */
[----:B0-----:R-:W4:Y:S04]  /*3be0*/  LDG.E R28, desc[UR16][R14.64+0x200] ;  /* 0x000200100e1c7981 */ /* 0x001f28000c1e1900 */
[----:B------:R-:W4:Y:S01]  /*3bf0*/  LDG.E R29, desc[UR16][R16.64+0x200] ;  /* 0x00020010101d7981 */ /* 0x000f22000c1e1900 */
        /* <DEDUP_REMOVED lines=8> */
[----:B---3--:R-:W-:Y:S02]  /*3c80*/  F2FP.BF16.F32.PACK_AB R13, R13, R26 ;  /* 0x0000001a0d0d723e */ /* 0x008fe400000010ff */
[----:B----4-:R-:W-:-:S03]  /*3c90*/  F2FP.BF16.F32.PACK_AB R29, R29, R28 ;  /* 0x0000001c1d1d723e */ /* 0x010fc600000010ff */
[----:B------:R0:W-:Y:S04]  /*3ca0*/  STG.E desc[UR16][R22.64], R13 ;  /* 0x0000000d16007986 */ /* 0x0001e8000c101910 */
[----:B------:R1:W-:Y:S04]  /*3cb0*/  STG.E desc[UR16][R20.64], R29 ;  /* 0x0000001d14007986 */ /* 0x0003e8000c101910 */
[----:B------:R-:W3:Y:S04]  /*3cc0*/  LDG.E R26, desc[UR16][R10.64+0x400] ;  /* 0x000400100a1a7981 */ /* 0x000ee8000c1e1900 */
[----:B--2---:R-:W3:Y:S04]  /*3cd0*/  LDG.E R27, desc[UR16][R18.64+0x400] ;  /* 0x00040010121b7981 */ /* 0x004ee8000c1e1900 */
[----:B------:R-:W2:Y:S04]  /*3ce0*/  LDG.E R28, desc[UR16][R14.64+0x400] ;  /* 0x000400100e1c7981 */ /* 0x000ea8000c1e1900 */
        /* <DEDUP_REMOVED lines=10> */
[----:B--2---:R-:W-:-:S03]  /*3d90*/  F2FP.BF16.F32.PACK_AB R31, R31, R28 ;  /* 0x0000001c1f1f723e */ /* 0x004fc600000010ff */
[----:B------:R0:W-:Y:S04]  /*3da0*/  STG.E desc[UR16][R24.64], R27 ;  /* 0x0000001b18007986 */ /* 0x0001e8000c101910 */
[----:B------:R0:W-:Y:S04]  /*3db0*/  STG.E desc[UR16][R22.64], R31 ;  /* 0x0000001f16007986 */ /* 0x0001e8000c101910 */
[----:B------:R2:W3:Y:S04]  /*3dc0*/  LDG.E R10, desc[UR16][R10.64+0x600] ;  /* 0x000600100a0a7981 */ /* 0x0004e8000c1e1900 */
[----:B------:R-:W3:Y:S04]  /*3dd0*/  LDG.E R19, desc[UR16][R18.64+0x600] ;  /* 0x0006001012137981 */ /* 0x000ee8000c1e1900 */
[----:B------:R-:W4:Y:S04]  /*3de0*/  LDG.E R14, desc[UR16][R14.64+0x600] ;  /* 0x000600100e0e7981 */ /* 0x000f28000c1e1900 */
[----:B------:R-:W4:Y:S01]  /*3df0*/  LDG.E R17, desc[UR16][R16.64+0x600] ;  /* 0x0006001010117981 */ /* 0x000f22000c1e1900 */
[----:B-1----:R-:W-:-:S04]  /*3e00*/  IADD3 R20, P0, PT, R9, 0x600, RZ ;  /* 0x0000060009147810 */ /* 0x002fc80007f1e0ff */
[----:B------:R-:W-:Y:S02]  /*3e10*/  LOP3.LUT R20, R20, 0xfffffffc, RZ, 0xc0, !PT ;  /* 0xfffffffc14147812 */ /* 0x000fe400078ec0ff */
[----:B------:R-:W-:Y:S02]  /*3e20*/  IADD3.X R9, PT, PT, RZ, R12, RZ, P0, !PT ;  /* 0x0000000cff097210 */ /* 0x000fe400007fe4ff */
[C---:B------:R-:W-:Y:S02]  /*3e30*/  IADD3 R12, P0, PT, R20.reuse, UR6, RZ ;  /* 0x00000006140c7c10 */ /* 0x040fe4000ff1e0ff */
[----:B------:R-:W-:Y:S02]  /*3e40*/  LOP3.LUT R9, R9, 0x1, RZ, 0xc0, !PT ;  /* 0x0000000109097812 */ /* 0x000fe400078ec0ff */
[----:B------:R-:W-:Y:S02]  /*3e50*/  IADD3 R20, P1, PT, R20, UR8, RZ ;  /* 0x0000000814147c10 */ /* 0x000fe4000ff3e0ff */
[----:B------:R-:W-:-:S02]  /*3e60*/  IADD3.X R13, PT, PT, R9, UR7, RZ, P0, !PT ;  /* 0x00000007090d7c10 */ /* 0x000fc400087fe4ff */
[----:B------:R-:W-:Y:S02]  /*3e70*/  IADD3.X R21, PT, PT, R9, UR9, RZ, P1, !PT ;  /* 0x0000000909157c10 */ /* 0x000fe40008ffe4ff */
[----:B------:R-:W-:-:S04]  /*3e80*/  IADD3 R32, PT, PT, R32, 0x200, RZ ;  /* 0x0000020020207810 */ /* 0x000fc80007ffe0ff */
[----:B------:R-:W-:-:S04]  /*3e90*/  ISETP.GT.U32.AND P0, PT, R3, R32, PT ;  /* 0x000000200300720c */ /* 0x000fc80003f04070 */
[----:B------:R-:W-:Y:S01]  /*3ea0*/  ISETP.GT.AND.EX P0, PT, R0, RZ, PT, P0 ;  /* 0x000000ff0000720c */ /* 0x000fe20003f04300 */
[----:B--2---:R-:W-:Y:S01]  /*3eb0*/  HFMA2 R11, -RZ, RZ, 0, 0 ;  /* 0x00000000ff0b7431 */ /* 0x004fe200000001ff */
[----:B---3--:R-:W-:Y:S02]  /*3ec0*/  F2FP.BF16.F32.PACK_AB R19, R19, R10 ;  /* 0x0000000a1313723e */ /* 0x008fe400000010ff */
[----:B----4-:R-:W-:-:S03]  /*3ed0*/  F2FP.BF16.F32.PACK_AB R9, R17, R14 ;  /* 0x0000000e1109723e */ /* 0x010fc600000010ff */
[----:B------:R0:W-:Y:S04]  /*3ee0*/  STG.E desc[UR16][R12.64], R19 ;  /* 0x000000130c007986 */ /* 0x0001e8000c101910 */
[----:B------:R0:W-:Y:S02]  /*3ef0*/  STG.E desc[UR16][R20.64], R9 ;  /* 0x0000000914007986 */ /* 0x0001e4000c101910 */
[----:B------:R-:W-:Y:S05]  /*3f00*/  @P0 BRA `(.L_x_1476) ;  /* 0xfffffff800a80947 */ /* 0x000fea000383ffff */
[----:B------:R-:W-:Y:S05]  /*3f10*/  EXIT ;  /* 0x000000000000794d */ /* 0x000fea0003800000 */
.L_x_1477:
        /* <DEDUP_REMOVED lines=14> */
.L_x_3432:


//--------------------- .text._Z35group_norm_nhwc_bwd_one_pass_kernelI11Fp32IOBf16WLi128ELi8ELi128EEv26Group_norm_nhwc_bwd_params --------------------------
	.section	.text._Z35group_norm_nhwc_bwd_one_pass_kernelI11Fp32IOBf16WLi128ELi8ELi128EEv26Group_norm_nhwc_bwd_params,"ax",@progbits
	.align	128
        .global         _Z35group_norm_nhwc_bwd_one_pass_kernelI11Fp32IOBf16WLi128ELi8ELi128EEv26Group_norm_nhwc_bwd_params
        .type           _Z35group_norm_nhwc_bwd_one_pass_kernelI11Fp32IOBf16WLi128ELi8ELi128EEv26Group_norm_nhwc_bwd_params,@function
        .size           _Z35group_norm_nhwc_bwd_one_pass_kernelI11Fp32IOBf16WLi128ELi8ELi128EEv26Group_norm_nhwc_bwd_params,(.L_x_3433 - _Z35group_norm_nhwc_bwd_one_pass_kernelI11Fp32IOBf16WLi128ELi8ELi128EEv26Group_norm_nhwc_bwd_params)
        .other          _Z35group_norm_nhwc_bwd_one_pass_kernelI11Fp32IOBf16WLi128ELi8ELi128EEv26Group_norm_nhwc_bwd_params,@"STO_CUDA_ENTRY STV_DEFAULT"
_Z35group_norm_nhwc_bwd_one_pass_kernelI11Fp32IOBf16WLi128ELi8ELi128EEv26Group_norm_nhwc_bwd_params:
.text._Z35group_norm_nhwc_bwd_one_pass_kernelI11Fp32IOBf16WLi128ELi8ELi128EEv26Group_norm_nhwc_bwd_params:
        /* <DEDUP_REMOVED lines=21> */
[----:B0-----:R-:W-:Y:S01]  /*0150*/  IMAD R48, R3, UR16, R46 ;  /* 0x0000001003307c24 */ /* 0x001fe2000f8e022e */
[----:B------:R-:W-:Y:S01]  /*0160*/  LOP3.LUT R46, R46, 0xf8, RZ, 0xc0, !PT ;  /* 0x000000f82e2e7812 */ /* 0x000fe200078ec0ff */
[----:B---3--:R-:W-:Y:S02]  /*0170*/  ULOP3.LUT UR23, UR18, 0x7, URZ, 0xc0, !UPT ;  /* 0x0000000712177892 */ /* 0x008fe4000f8ec0ff */
[----:B------:R-:W-:Y:S01]  /*0180*/  ULOP3.LUT UR22, UR18, 0x3, URZ, 0xc0, !UPT ;  /* 0x0000000312167892 */ /* 0x000fe2000f8ec0ff */
[C---:B------:R-:W-:Y:S01]  /*0190*/  IADD3 R44, PT, PT, R48.reuse, 0x40, RZ ;  /* 0x00000040302c7810 */ /* 0x040fe20007ffe0ff */
[----:B------:R-:W-:Y:S01]  /*01a0*/  ULOP3.LUT UR21, UR18, 0x7ffffff8, URZ, 0xc0, !UPT ;  /* 0x7ffffff812157892 */ /* 0x000fe2000f8ec0ff */
[C---:B------:R-:W-:Y:S01]  /*01b0*/  IADD3 R42, PT, PT, R48.reuse, 0x60, RZ ;  /* 0x00000060302a7810 */ /* 0x040fe20007ffe0ff */
[----:B----4-:R-:W-:Y:S01]  /*01c0*/  ULEA UR4, UR6, UR4, 0x18 ;  /* 0x0000000406047291 */ /* 0x010fe2000f8ec0ff */
[----:B------:R-:W-:Y:S01]  /*01d0*/  IADD3 R45, PT, PT, R48, 0x20, RZ ;  /* 0x00000020302d7810 */ /* 0x000fe20007ffe0ff */
[----:B------:R-:W-:Y:S01]  /*01e0*/  ULEA UR9, UR6, UR9, 0x18 ;  /* 0x0000000906097291 */ /* 0x000fe2000f8ec0ff */
[----:B------:R-:W-:-:S02]  /*01f0*/  SHF.R.S32.HI R41, RZ, 0x1f, R44 ;  /* 0x0000001fff297819 */ /* 0x000fc4000001142c */
[----:B------:R-:W-:Y:S02]  /*0200*/  SHF.R.S32.HI R39, RZ, 0x1f, R42 ;  /* 0x0000001fff277819 */ /* 0x000fe4000001142a */
[----:B------:R-:W-:Y:S01]  /*0210*/  LEA R47, R38, UR4, 0x4 ;  /* 0x00000004262f7c11 */ /* 0x000fe2000f8e20ff */
[----:B-1----:R-:W-:-:S06]  /*0220*/  UMOV UR4, URZ ;  /* 0x000000ff00047c82 */ /* 0x002fcc0008000000 */
.L_x_1509:
[----:B0-----:R-:W0:Y:S01]  /*0230*/  LDC R6, c[0x0][0x410] ;  /* 0x00010400ff067b82 */ /* 0x001e220000000800 */
[----:B------:R-:W1:Y:S01]  /*0240*/  LDCU.128 UR24, c[0x0][0x400] ;  /* 0x00008000ff1877ac */ /* 0x000e620008000c00 */
[----:B------:R-:W-:Y:S02]  /*0250*/  ISETP.LE.AND P0, PT, RZ, UR10, PT ;  /* 0x0000000aff007c0c */ /* 0x000fe4000bf03270 */
[----:B------:R-:W-:Y:S01]  /*0260*/  SHF.R.S32.HI R11, RZ, 0x1f, R45 ;  /* 0x0000001fff0b7819 */ /* 0x000fe2000001142d */
[----:B--2---:R-:W2:Y:S01]  /*0270*/  LDCU.64 UR6, c[0x0][0x3b8] ;  /* 0x00007700ff0677ac */ /* 0x004ea20008000a00 */
[----:B------:R-:W-:-:S04]  /*0280*/  SHF.L.U32 R9, R38, 0x1, RZ ;  /* 0x0000000126097819 */ /* 0x000fc800000006ff */
[----:B------:R-:W-:Y:S02]  /*0290*/  LOP3.LUT R9, R9, 0x6, RZ, 0xc0, !PT ;  /* 0x0000000609097812 */ /* 0x000fe400078ec0ff */
[----:B-1----:R-:W-:Y:S01]  /*02a0*/  ISETP.GE.U32.AND P1, PT, R48, UR24, PT ;  /* 0x0000001830007c0c */ /* 0x002fe2000bf26070 */
[----:B--2---:R-:W-:Y:S01]  /*02b0*/  UIMAD.WIDE UR6, UR10, 0x8, UR6 ;  /* 0x000000080a0678a5 */ /* 0x004fe2000f8e0206 */
[----:B0-----:R-:W-:-:S04]  /*02c0*/  IABS R5, R6 ;  /* 0x0000000600057213 */ /* 0x001fc80000000000 */
[----:B------:R-:W0:Y:S01]  /*02d0*/  I2F.RP R0, R5 ;  /* 0x0000000500007306 */ /* 0x000e220000209400 */
[----:B------:R-:W-:Y:S02]  /*02e0*/  MOV R18, UR6 ;  /* 0x0000000600127c02 */ /* 0x000fe40008000f00 */
[----:B------:R-:W-:-:S06]  /*02f0*/  MOV R19, UR7 ;  /* 0x0000000700137c02 */ /* 0x000fcc0008000f00 */
[----:B------:R-:W2:Y:S01]  /*0300*/  LDG.E.64 R18, desc[UR14][R18.64] ;  /* 0x0000000e12127981 */ /* 0x000ea2000c1e1b00 */
        /* <DEDUP_REMOVED lines=8> */
[----:B------:R-:W-:Y:S02]  /*0390*/  SHF.R.S32.HI R7, RZ, 0x1f, R48 ;  /* 0x0000001fff077819 */ /* 0x000fe40000011430 */
[----:B------:R-:W-:Y:S02]  /*03a0*/  LOP3.LUT R2, R6, UR10, RZ, 0x3c, !PT ;  /* 0x0000000a06027c12 */ /* 0x000fe4000f8e3cff */
[----:B------:R-:W-:Y:S01]  /*03b0*/  ISETP.GE.AND.EX P1, PT, R7, UR25, PT, P1 ;  /* 0x0000001907007c0c */ /* 0x000fe2000bf26310 */
[----:B------:R-:W-:Y:S01]  /*03c0*/  IMAD.HI.U32 R3, R3, R4, RZ ;  /* 0x0000000403037227 */ /* 0x000fe200078e00ff */
[----:B------:R-:W-:-:S04]  /*03d0*/  ISETP.GE.AND P3, PT, R2, RZ, PT ;  /* 0x000000ff0200720c */ /* 0x000fc80003f66270 */
[----:B------:R-:W-:-:S05]  /*03e0*/  IADD3 R0, PT, PT, -R3, RZ, RZ ;  /* 0x000000ff03007210 */ /* 0x000fca0007ffe1ff */
[C---:B------:R-:W-:Y:S02]  /*03f0*/  IMAD R0, R5.reuse, R0, R4 ;  /* 0x0000000005007224 */ /* 0x040fe400078e0204 */
[----:B------:R-:W0:Y:S03]  /*0400*/  @!P1 LDC.64 R12, c[0x0][0x3a0] ;  /* 0x0000e800ff0c9b82 */ /* 0x000e260000000a00 */
[----:B------:R-:W-:-:S05]  /*0410*/  ISETP.GT.U32.AND P4, PT, R5, R0, PT ;  /* 0x000000000500720c */ /* 0x000fca0003f84070 */
[----:B------:R-:W1:Y:S08]  /*0420*/  @!P1 LDC.64 R14, c[0x0][0x398] ;  /* 0x0000e600ff0e9b82 */ /* 0x000e700000000a00 */
[----:B------:R-:W-:Y:S02]  /*0430*/  @!P4 IADD3 R0, PT, PT, R0, -R5, RZ ;  /* 0x800000050000c210 */ /* 0x000fe40007ffe0ff */
[----:B------:R-:W-:-:S02]  /*0440*/  @!P4 IADD3 R3, PT, PT, R3, 0x1, RZ ;  /* 0x000000010303c810 */ /* 0x000fc40007ffe0ff */
[CC--:B------:R-:W-:Y:S02]  /*0450*/  ISETP.GE.U32.AND P2, PT, R0.reuse, R5.reuse, PT ;  /* 0x000000050000720c */ /* 0x0c0fe40003f46070 */
[-C--:B------:R-:W-:Y:S02]  /*0460*/  ISETP.GT.U32.AND P5, PT, R5, R0.reuse, PT ;  /* 0x000000000500720c */ /* 0x080fe40003fa4070 */
[----:B------:R-:W-:Y:S02]  /*0470*/  IADD3 R5, PT, PT, R0, -R5, RZ ;  /* 0x8000000500057210 */ /* 0x000fe40007ffe0ff */
[----:B------:R-:W-:Y:S02]  /*0480*/  ISETP.NE.AND P4, PT, R6, RZ, PT ;  /* 0x000000ff0600720c */ /* 0x000fe40003f85270 */
[----:B------:R-:W-:Y:S02]  /*0490*/  SEL R0, R5, R0, !P5 ;  /* 0x0000000005007207 */ /* 0x000fe40006800000 */
[----:B------:R-:W-:-:S02]  /*04a0*/  LOP3.LUT R5, RZ, R6, RZ, 0x33, !PT ;  /* 0x00000006ff057212 */ /* 0x000fc400078e33ff */
[----:B------:R-:W-:Y:S02]  /*04b0*/  @!P0 IADD3 R0, PT, PT, -R0, RZ, RZ ;  /* 0x000000ff00008210 */ /* 0x000fe40007ffe1ff */
[----:B------:R-:W-:Y:S02]  /*04c0*/  @P2 IADD3 R3, PT, PT, R3, 0x1, RZ ;  /* 0x0000000103032810 */ /* 0x000fe40007ffe0ff */
[----:B------:R-:W-:Y:S02]  /*04d0*/  ISETP.GE.U32.AND P2, PT, R45, UR24, PT ;  /* 0x000000182d007c0c */ /* 0x000fe4000bf46070 */
[----:B------:R-:W-:Y:S02]  /*04e0*/  MOV R4, R3 ;  /* 0x0000000300047202 */ /* 0x000fe40000000f00 */
[----:B------:R-:W-:Y:S01]  /*04f0*/  ISETP.GE.AND.EX P2, PT, R11, UR25, PT, P2 ;  /* 0x000000190b007c0c */ /* 0x000fe2000bf46320 */
[----:B------:R-:W3:Y:S01]  /*0500*/  @!P1 LDC.64 R2, c[0x0][0x3f8] ;  /* 0x0000fe00ff029b82 */ /* 0x000ee20000000a00 */
[----:B------:R-:W-:-:S02]  /*0510*/  @!P3 IADD3 R4, PT, PT, -R4, RZ, RZ ;  /* 0x000000ff0404b210 */ /* 0x000fc40007ffe1ff */
[C---:B------:R-:W-:Y:S02]  /*0520*/  SEL R49, R5.reuse, R0, !P4 ;  /* 0x0000000005317207 */ /* 0x040fe40006000000 */
[----:B------:R-:W-:Y:S02]  /*0530*/  SEL R5, R5, R4, !P4 ;  /* 0x0000000405057207 */ /* 0x000fe40006000000 */
[----:B------:R-:W-:Y:S02]  /*0540*/  SHF.L.U32 R0, R49, 0x3, RZ ;  /* 0x0000000331007819 */ /* 0x000fe400000006ff */
[----:B------:R-:W-:Y:S02]  /*0550*/  SHF.R.S32.HI R4, RZ, 0x1f, R5 ;  /* 0x0000001fff047819 */ /* 0x000fe40000011405 */
[----:B------:R-:W-:Y:S01]  /*0560*/  SHF.R.S32.HI R51, RZ, 0x1f, R0 ;  /* 0x0000001fff337819 */ /* 0x000fe20000011400 */
[----:B------:R-:W4:Y:S01]  /*0570*/  @!P2 LDC.64 R16, c[0x0][0x3f8] ;  /* 0x0000fe00ff10ab82 */ /* 0x000f220000000a00 */
[----:B------:R-:W-:Y:S01]  /*0580*/  LOP3.LUT R50, R0, R9, RZ, 0xfc, !PT ;  /* 0x0000000900327212 */ /* 0x000fe200078efcff */
[----:B------:R-:W-:Y:S01]  /*0590*/  IMAD R4, R4, UR26, RZ ;  /* 0x0000001a04047c24 */ /* 0x000fe2000f8e02ff */
[----:B------:R-:W-:-:S02]  /*05a0*/  ISETP.GE.U32.AND P0, PT, R44, UR24, PT ;  /* 0x000000182c007c0c */ /* 0x000fc4000bf06070 */
[----:B------:R-:W-:Y:S01]  /*05b0*/  ISETP.GE.U32.AND P3, PT, R42, UR24, PT ;  /* 0x000000182a007c0c */ /* 0x000fe2000bf66070 */
[----:B------:R-:W-:Y:S01]  /*05c0*/  IMAD.WIDE.U32 R50, R5, UR26, R50 ;  /* 0x0000001a05327c25 */ /* 0x000fe2000f8e0032 */
[----:B------:R-:W-:Y:S01]  /*05d0*/  ISETP.GE.AND.EX P0, PT, R41, UR25, PT, P0 ;  /* 0x0000001929007c0c */ /* 0x000fe2000bf06300 */
[----:B------:R-:W1:Y:S01]  /*05e0*/  @!P2 LDC.64 R30, c[0x0][0x3a0] ;  /* 0x0000e800ff1eab82 */ /* 0x000e620000000a00 */
[----:B------:R-:W-:Y:S01]  /*05f0*/  ISETP.GE.AND.EX P3, PT, R39, UR25, PT, P3 ;  /* 0x0000001927007c0c */ /* 0x000fe2000bf66330 */
[----:B------:R-:W-:Y:S01]  /*0600*/  IMAD R5, R5, UR27, R4 ;  /* 0x0000001b05057c24 */ /* 0x000fe2000f8e0204 */
[----:B------:R-:W-:Y:S01]  /*0610*/  @!P1 MOV R52, R50 ;  /* 0x0000003200349202 */ /* 0x000fe20000000f00 */
[----:B---3--:R-:W-:-:S03]  /*0620*/  @!P1 IMAD R4, R7, R2, RZ ;  /* 0x0000000207049224 */ /* 0x008fc600078e02ff */
[----:B------:R-:W-:Y:S01]  /*0630*/  IADD3 R53, PT, PT, R51, R5, RZ ;  /* 0x0000000533357210 */ /* 0x000fe20007ffe0ff */
[C---:B------:R-:W-:Y:S01]  /*0640*/  @!P1 IMAD R21, R48.reuse, R3, R4 ;  /* 0x0000000330159224 */ /* 0x040fe200078e0204 */
[----:B------:R-:W3:Y:S01]  /*0650*/  @!P2 LDC.64 R28, c[0x0][0x398] ;  /* 0x0000e600ff1cab82 */ /* 0x000ee20000000a00 */
[----:B------:R-:W-:-:S07]  /*0660*/  @!P1 IMAD.WIDE.U32 R6, R48, R2, R52 ;  /* 0x0000000230069225 */ /* 0x000fce00078e0034 */
[----:B------:R-:W3:Y:S01]  /*0670*/  @!P0 LDC.64 R4, c[0x0][0x3f8] ;  /* 0x0000fe00ff048b82 */ /* 0x000ee20000000a00 */
[----:B------:R-:W-:Y:S01]  /*0680*/  @!P1 IADD3 R7, PT, PT, R7, R21, RZ ;  /* 0x0000001507079210 */ /* 0x000fe20007ffe0ff */
[----:B----4-:R-:W-:Y:S01]  /*0690*/  @!P2 IMAD R10, R11, R16, RZ ;  /* 0x000000100b0aa224 */ /* 0x010fe200078e02ff */
[C---:B------:R-:W-:Y:S02]  /*06a0*/  @!P1 SHF.L.U32 R11, R6.reuse, 0x2, RZ ;  /* 0x00000002060b9819 */ /* 0x040fe400000006ff */
[----:B------:R-:W-:Y:S02]  /*06b0*/  @!P1 SHF.L.U64.HI R8, R6, 0x2, R7 ;  /* 0x0000000206089819 */ /* 0x000fe40000010207 */
[----:B------:R-:W-:Y:S01]  /*06c0*/  @!P2 MOV R6, R50 ;  /* 0x000000320006a202 */ /* 0x000fe20000000f00 */
[----:B------:R-:W4:Y:S01]  /*06d0*/  @!P3 LDC.64 R2, c[0x0][0x3f8] ;  /* 0x0000fe00ff02bb82 */ /* 0x000f220000000a00 */
[----:B------:R-:W-:Y:S01]  /*06e0*/  @!P2 MOV R7, R53 ;  /* 0x000000350007a202 */ /* 0x000fe20000000f00 */
[----:B------:R-:W-:-:S02]  /*06f0*/  @!P2 IMAD R21, R45, R17, R10 ;  /* 0x000000112d15a224 */ /* 0x000fc400078e020a */
[----:B------:R-:W-:Y:S01]  /*0700*/  @!P2 IMAD.WIDE.U32 R16, R45, R16, R6 ;  /* 0x000000102d10a225 */ /* 0x000fe200078e0006 */
[----:B0-----:R-:W-:-:S03]  /*0710*/  @!P1 IADD3 R12, P5, PT, R11, R12, RZ ;  /* 0x0000000c0b0c9210 */ /* 0x001fc60007fbe0ff */
[----:B------:R-:W0:Y:S01]  /*0720*/  @!P0 LDC.64 R26, c[0x0][0x3a0] ;  /* 0x0000e800ff1a8b82 */ /* 0x000e220000000a00 */
[----:B------:R-:W-:Y:S02]  /*0730*/  IADD3 R0, PT, PT, R9, R0, RZ ;  /* 0x0000000009007210 */ /* 0x000fe40007ffe0ff */
[----:B-1----:R-:W-:Y:S02]  /*0740*/  @!P1 IADD3 R14, P6, PT, R11, R14, RZ ;  /* 0x0000000e0b0e9210 */ /* 0x002fe40007fde0ff */
[----:B------:R-:W-:Y:S02]  /*0750*/  ISETP.NE.AND P4, PT, RZ, UR19, PT ;  /* 0x00000013ff007c0c */ /* 0x000fe4000bf85270 */
[----:B------:R-:W-:Y:S01]  /*0760*/  @!P2 SHF.L.U32 R9, R16, 0x2, RZ ;  /* 0x000000021009a819 */ /* 0x000fe200000006ff */
[----:B------:R-:W1:Y:S01]  /*0770*/  @!P3 LDC.64 R22, c[0x0][0x3a0] ;  /* 0x0000e800ff16bb82 */ /* 0x000e620000000a00 */
[----:B------:R-:W-:Y:S02]  /*0780*/  @!P2 IADD3 R7, PT, PT, R17, R21, RZ ;  /* 0x000000151107a210 */ /* 0x000fe40007ffe0ff */
[----:B------:R-:W-:-:S02]  /*0790*/  @!P1 IADD3.X R13, PT, PT, R8, R13, RZ, P5, !PT ;  /* 0x0000000d080d9210 */ /* 0x000fc40002ffe4ff */
[----:B------:R-:W-:-:S03]  /*07a0*/  @!P1 IADD3.X R15, PT, PT, R8, R15, RZ, P6, !PT ;  /* 0x0000000f080f9210 */ /* 0x000fc600037fe4ff */
[----:B------:R-:W1:Y:S01]  /*07b0*/  @!P0 LDC.64 R20, c[0x0][0x398] ;  /* 0x0000e600ff148b82 */ /* 0x000e620000000a00 */
[C---:B------:R-:W-:Y:S02]  /*07c0*/  @!P2 IADD3 R30, P5, PT, R9.reuse, R30, RZ ;  /* 0x0000001e091ea210 */ /* 0x040fe40007fbe0ff */
[----:B---3--:R-:W-:Y:S01]  /*07d0*/  @!P2 IADD3 R28, P6, PT, R9, R28, RZ ;  /* 0x0000001c091ca210 */ /* 0x008fe20007fde0ff */
[----:B------:R-:W-:Y:S01]  /*07e0*/  @!P0 IMAD R33, R41, R4, RZ ;  /* 0x0000000429218224 */ /* 0x000fe200078e02ff */
[----:B------:R-:W-:Y:S02]  /*07f0*/  @!P0 MOV R8, R50 ;  /* 0x0000003200088202 */ /* 0x000fe40000000f00 */
[----:B------:R-:W-:Y:S01]  /*0800*/  @!P0 MOV R9, R53 ;  /* 0x0000003500098202 */ /* 0x000fe20000000f00 */
[----:B------:R-:W3:Y:S01]  /*0810*/  @!P3 LDC.64 R24, c[0x0][0x398] ;  /* 0x0000e600ff18bb82 */ /* 0x000ee20000000a00 */
[----:B------:R-:W-:Y:S01]  /*0820*/  @!P0 IMAD R33, R44, R5, R33 ;  /* 0x000000052c218224 */ /* 0x000fe200078e0221 */
[----:B------:R-:W-:Y:S01]  /*0830*/  @!P2 SHF.L.U64.HI R16, R16, 0x2, R7 ;  /* 0x000000021010a819 */ /* 0x000fe20000010207 */
[----:B------:R-:W-:-:S05]  /*0840*/  @!P0 IMAD.WIDE.U32 R8, R44, R4, R8 ;  /* 0x000000042c088225 */ /* 0x000fca00078e0008 */
[----:B------:R-:W3:Y:S01]  /*0850*/  LDC.64 R4, c[0x0][0x3a8] ;  /* 0x0000ea00ff047b82 */ /* 0x000ee20000000a00 */
[----:B----4-:R-:W-:Y:S01]  /*0860*/  @!P3 IMAD R17, R39, R2, RZ ;  /* 0x000000022711b224 */ /* 0x010fe200078e02ff */
[----:B------:R-:W-:Y:S02]  /*0870*/  @!P3 MOV R10, R50 ;  /* 0x00000032000ab202 */ /* 0x000fe40000000f00 */
[----:B------:R-:W-:-:S04]  /*0880*/  @!P3 MOV R11, R53 ;  /* 0x00000035000bb202 */ /* 0x000fc80000000f00 */
[----:B------:R-:W4:Y:S01]  /*0890*/  @P4 LDC.64 R6, c[0x0][0x3b0] ;  /* 0x0000ec00ff064b82 */ /* 0x000f220000000a00 */
[C---:B------:R-:W-:Y:S01]  /*08a0*/  @!P3 IMAD R17, R42.reuse, R3, R17 ;  /* 0x000000032a11b224 */ /* 0x040fe200078e0211 */
[----:B------:R-:W-:Y:S01]  /*08b0*/  @!P0 IADD3 R33, PT, PT, R9, R33, RZ ;  /* 0x0000002109218210 */ /* 0x000fe20007ffe0ff */
[----:B------:R-:W-:Y:S01]  /*08c0*/  @!P3 IMAD.WIDE.U32 R2, R42, R2, R10 ;  /* 0x000000022a02b225 */ /* 0x000fe200078e000a */
[----:B------:R-:W-:Y:S02]  /*08d0*/  @!P0 SHF.L.U32 R9, R8, 0x2, RZ ;  /* 0x0000000208098819 */ /* 0x000fe400000006ff */
[C---:B------:R-:W-:Y:S02]  /*08e0*/  @!P2 IADD3.X R31, PT, PT, R16.reuse, R31, RZ, P5, !PT ;  /* 0x0000001f101fa210 */ /* 0x040fe40002ffe4ff */
[----:B------:R-:W-:Y:S02]  /*08f0*/  @!P2 IADD3.X R29, PT, PT, R16, R29, RZ, P6, !PT ;  /* 0x0000001d101da210 */ /* 0x000fe400037fe4ff */
[----:B------:R-:W-:-:S02]  /*0900*/  @!P0 SHF.L.U64.HI R8, R8, 0x2, R33 ;  /* 0x0000000208088819 */ /* 0x000fc40000010221 */
[C---:B0-----:R-:W-:Y:S02]  /*0910*/  @!P0 IADD3 R26, P5, PT, R9.reuse, R26, RZ ;  /* 0x0000001a091a8210 */ /* 0x041fe40007fbe0ff */
[----:B-1----:R-:W-:Y:S02]  /*0920*/  @!P0 IADD3 R20, P6, PT, R9, R20, RZ ;  /* 0x0000001409148210 */ /* 0x002fe40007fde0ff */
[----:B------:R-:W-:Y:S02]  /*0930*/  @!P3 IADD3 R17, PT, PT, R3, R17, RZ ;  /* 0x000000110311b210 */ /* 0x000fe40007ffe0ff */
[----:B------:R-:W-:Y:S02]  /*0940*/  @!P3 SHF.L.U32 R3, R2, 0x2, RZ ;  /* 0x000000020203b819 */ /* 0x000fe400000006ff */
[C---:B------:R-:W-:Y:S02]  /*0950*/  @!P0 IADD3.X R27, PT, PT, R8.reuse, R27, RZ, P5, !PT ;  /* 0x0000001b081b8210 */ /* 0x040fe40002ffe4ff */
[----:B------:R-:W-:-:S02]  /*0960*/  @!P0 IADD3.X R21, PT, PT, R8, R21, RZ, P6, !PT ;  /* 0x0000001508158210 */ /* 0x000fc400037fe4ff */
[----:B------:R-:W-:Y:S02]  /*0970*/  @!P3 SHF.L.U64.HI R2, R2, 0x2, R17 ;  /* 0x000000020202b819 */ /* 0x000fe40000010211 */
[C---:B------:R-:W-:Y:S02]  /*0980*/  @!P3 IADD3 R22, P5, PT, R3.reuse, R22, RZ ;  /* 0x000000160316b210 */ /* 0x040fe40007fbe0ff */
[----:B---3--:R-:W-:Y:S01]  /*0990*/  @!P3 IADD3 R24, P6, PT, R3, R24, RZ ;  /* 0x000000180318b210 */ /* 0x008fe20007fde0ff */
[----:B------:R-:W-:Y:S01]  /*09a0*/  HFMA2 R3, -RZ, RZ, 0, 0 ;  /* 0x00000000ff037431 */ /* 0x000fe200000001ff */
[----:B------:R-:W-:Y:S01]  /*09b0*/  @!P3 IADD3.X R23, PT, PT, R2, R23, RZ, P5, !PT ;  /* 0x000000170217b210 */ /* 0x000fe20002ffe4ff */
[----:B------:R-:W-:Y:S01]  /*09c0*/  IMAD.WIDE R16, R0, 0x2, R4 ;  /* 0x0000000200107825 */ /* 0x000fe200078e0204 */
[----:B------:R-:W-:Y:S02]  /*09d0*/  @!P3 IADD3.X R25, PT, PT, R2, R25, RZ, P6, !PT ;  /* 0x000000190219b210 */ /* 0x000fe400037fe4ff */
[----:B------:R-:W-:-:S02]  /*09e0*/  CS2R R4, SRZ ;  /* 0x0000000000047805 */ /* 0x000fc4000001ff00 */
[----:B------:R-:W-:Y:S01]  /*09f0*/  MOV R2, RZ ;  /* 0x000000ff00027202 */ /* 0x000fe20000000f00 */
[----:B----4-:R-:W-:Y:S01]  /*0a00*/  @P4 IMAD.WIDE R8, R0, 0x2, R6 ;  /* 0x0000000200084825 */ /* 0x010fe200078e0206 */
[----:B------:R-:W3:Y:S01]  /*0a10*/  LDG.E.U16 R37, desc[UR14][R16.64] ;  /* 0x0000000e10257981 */ /* 0x000ee2000c1e1500 */
[----:B------:R-:W-:Y:S02]  /*0a20*/  CS2R R6, SRZ ;  /* 0x0000000000067805 */ /* 0x000fe4000001ff00 */
[----:B------:R-:W-:Y:S01]  /*0a30*/  CS2R R10, SRZ ;  /* 0x00000000000a7805 */ /* 0x000fe2000001ff00 */
[----:B------:R-:W4:Y:S04]  /*0a40*/  @P4 LDG.E.U16 R32, desc[UR14][R8.64] ;  /* 0x0000000e08204981 */ /* 0x000f28000c1e1500 */
[----:B------:R0:W4:Y:S04]  /*0a50*/  @P4 LDG.E.U16 R33, desc[UR14][R8.64+0x2] ;  /* 0x0000020e08214981 */ /* 0x000128000c1e1500 */
[----:B------:R1:W4:Y:S04]  /*0a60*/  LDG.E.U16 R0, desc[UR14][R16.64+0x2] ;  /* 0x0000020e10007981 */ /* 0x000328000c1e1500 */
[----:B------:R2:W5:Y:S01]  /*0a70*/  @!P1 LDG.E.64 R4, desc[UR14][R12.64] ;  /* 0x0000000e0c049981 */ /* 0x000562000c1e1b00 */
[----:B0-----:R-:W-:-:S03]  /*0a80*/  CS2R R8, SRZ ;  /* 0x0000000000087805 */ /* 0x001fc6000001ff00 */
[----:B------:R0:W5:Y:S01]  /*0a90*/  @!P1 LDG.E.64 R2, desc[UR14][R14.64] ;  /* 0x0000000e0e029981 */ /* 0x000162000c1e1b00 */
[----:B-1----:R-:W-:-:S03]  /*0aa0*/  CS2R R16, SRZ ;  /* 0x0000000000107805 */ /* 0x002fc6000001ff00 */
[----:B------:R1:W5:Y:S01]  /*0ab0*/  @!P2 LDG.E.64 R6, desc[UR14][R30.64] ;  /* 0x0000000e1e06a981 */ /* 0x000362000c1e1b00 */
[----:B--2---:R-:W-:-:S03]  /*0ac0*/  CS2R R12, SRZ ;  /* 0x00000000000c7805 */ /* 0x004fc6000001ff00 */
[----:B------:R1:W5:Y:S01]  /*0ad0*/  @!P2 LDG.E.64 R8, desc[UR14][R28.64] ;  /* 0x0000000e1c08a981 */ /* 0x000362000c1e1b00 */
[----:B0-----:R-:W-:-:S03]  /*0ae0*/  CS2R R14, SRZ ;  /* 0x00000000000e7805 */ /* 0x001fc6000001ff00 */
[----:B------:R1:W5:Y:S04]  /*0af0*/  @!P0 LDG.E.64 R10, desc[UR14][R26.64] ;  /* 0x0000000e1a0a8981 */ /* 0x000368000c1e1b00 */
[----:B------:R1:W5:Y:S04]  /*0b00*/  @!P0 LDG.E.64 R12, desc[UR14][R20.64] ;  /* 0x0000000e140c8981 */ /* 0x000368000c1e1b00 */
[----:B------:R1:W5:Y:S04]  /*0b10*/  @!P3 LDG.E.64 R14, desc[UR14][R22.64] ;  /* 0x0000000e160eb981 */ /* 0x000368000c1e1b00 */
[----:B------:R1:W5:Y:S01]  /*0b20*/  @!P3 LDG.E.64 R16, desc[UR14][R24.64] ;  /* 0x0000000e1810b981 */ /* 0x000362000c1e1b00 */
        /* <DEDUP_REMOVED lines=10> */
[----:B------:R-:W-:Y:S01]  /*0bd0*/  HFMA2 R40, -RZ, RZ, 0, 0 ;  /* 0x00000000ff287431 */ /* 0x000fe200000001ff */
[----:B------:R-:W-:Y:S01]  /*0be0*/  MOV R43, RZ ;  /* 0x000000ff002b7202 */ /* 0x000fe20000000f00 */
[----:B------:R-:W-:Y:S01]  /*0bf0*/  UMOV UR25, 0x3f800000 ;  /* 0x3f80000000197882 */ /* 0x000fe20000000000 */
[----:B0-----:R-:W-:-:S13]  /*0c00*/  @P1 R2UR UR6, R18 ;  /* 0x00000000120612ca */ /* 0x001fda00000e0000 */
[----:B------:R-:W-:Y:S01]  /*0c10*/  @UP0 UMOV UR25, UR6 ;  /* 0x0000000600190c82 */ /* 0x000fe20008000000 */
[----:B---3--:R-:W-:Y:S02]  /*0c20*/  SHF.L.U32 R37, R37, 0x10, RZ ;  /* 0x0000001025257819 */ /* 0x008fe400000006ff */
[----:B----4-:R-:W-:Y:S02]  /*0c30*/  @P4 SHF.L.U32 R40, R32, 0x10, RZ ;  /* 0x0000001020284819 */ /* 0x010fe400000006ff */
[----:B------:R-:W-:Y:S02]  /*0c40*/  @P4 SHF.L.U32 R43, R33, 0x10, RZ ;  /* 0x00000010212b4819 */ /* 0x000fe400000006ff */
[----:B------:R-:W-:Y:S01]  /*0c50*/  SHF.L.U32 R0, R0, 0x10, RZ ;  /* 0x0000001000007819 */ /* 0x000fe200000006ff */
[----:B-1----:R-:W-:Y:S06]  /*0c60*/  BRA.U UP1, `(.L_x_1479) ;  /* 0x0000000101e47547 */ /* 0x002fec000b800000 */
        /* <DEDUP_REMOVED lines=9> */
[----:B------:R-:W-:Y:S01]  /*0d00*/  FADD.FTZ R20, R6, -UR24 ;  /* 0x8000001806147e21 */ /* 0x000fe20008010000 */
[----:B------:R-:W-:Y:S01]  /*0d10*/  FADD.FTZ R22, R21, R22 ;  /* 0x0000001615167221 */ /* 0x000fe20000010000 */
[----:B------:R-:W-:Y:S01]  /*0d20*/  FFMA.FTZ R19, R2, R19, RZ ;  /* 0x0000001302137223 */ /* 0x000fe200000100ff */
[----:B------:R-:W-:Y:S01]  /*0d30*/  FFMA.FTZ R23, R18, R21, R23 ;  /* 0x0000001512177223 */ /* 0x000fe20000010017 */
[-C--:B------:R-:W-:Y:S01]  /*0d40*/  FMUL.FTZ R21, R8, R37.reuse ;  /* 0x0000002508157220 */ /* 0x080fe20000410000 */
[----:B------:R-:W-:Y:S01]  /*0d50*/  FMUL.FTZ R24, R20, UR25 ;  /* 0x0000001914187c20 */ /* 0x000fe20008410000 */
[----:B------:R-:W-:Y:S01]  /*0d60*/  FADD.FTZ R20, R7, -UR24 ;  /* 0x8000001807147e21 */ /* 0x000fe20008010000 */
[----:B------:R-:W-:Y:S01]  /*0d70*/  FMUL.FTZ R27, R12, R37 ;  /* 0x000000250c1b7220 */ /* 0x000fe20000410000 */
[----:B------:R-:W-:Y:S01]  /*0d80*/  FADD.FTZ R22, R22, R21 ;  /* 0x0000001516167221 */ /* 0x000fe20000010000 */
[----:B------:R-:W-:Y:S01]  /*0d90*/  FFMA.FTZ R23, R24, R21, R23 ;  /* 0x0000001518177223 */ /* 0x000fe20000010017 */
[----:B------:R-:W-:Y:S01]  /*0da0*/  FMUL.FTZ R21, R9, R0 ;  /* 0x0000000009157220 */ /* 0x000fe20000410000 */
[----:B------:R-:W-:Y:S01]  /*0db0*/  FMUL.FTZ R20, R20, UR25 ;  /* 0x0000001914147c20 */ /* 0x000fe20008410000 */
[----:B------:R-:W-:Y:S01]  /*0dc0*/  FFMA.FTZ R19, R8, R24, R19 ;  /* 0x0000001808137223 */ /* 0x000fe20000010013 */
[----:B------:R-:W-:Y:S01]  /*0dd0*/  FFMA.FTZ R18, R3, R18, RZ ;  /* 0x0000001203127223 */ /* 0x000fe200000100ff */
[----:B------:R-:W-:Y:S01]  /*0de0*/  FADD.FTZ R24, R21, R22 ;  /* 0x0000001615187221 */ /* 0x000fe20000010000 */
[----:B------:R-:W-:Y:S01]  /*0df0*/  FFMA.FTZ R23, R20, R21, R23 ;  /* 0x0000001514177223 */ /* 0x000fe20000010017 */
[----:B------:R-:W-:Y:S01]  /*0e00*/  FMUL.FTZ R22, R25, UR25 ;  /* 0x0000001919167c20 */ /* 0x000fe20008410000 */
[----:B------:R-:W-:Y:S01]  /*0e10*/  FADD.FTZ R21, R11, -UR24 ;  /* 0x800000180b157e21 */ /* 0x000fe20008010000 */
[----:B------:R-:W-:Y:S01]  /*0e20*/  FADD.FTZ R25, R24, R27 ;  /* 0x0000001b18197221 */ /* 0x000fe20000010000 */
[----:B------:R-:W-:Y:S01]  /*0e30*/  FMUL.FTZ R24, R13, R0 ;  /* 0x000000000d187220 */ /* 0x000fe20000410000 */
[----:B------:R-:W-:Y:S01]  /*0e40*/  FFMA.FTZ R26, R22, R27, R23 ;  /* 0x0000001b161a7223 */ /* 0x000fe20000010017 */
        /* <DEDUP_REMOVED lines=12> */
[----:B------:R-:W-:Y:S01]  /*0f10*/  FFMA.FTZ R19, R12, R22, R19 ;  /* 0x000000160c137223 */ /* 0x000fe20000010013 */
[----:B------:R-:W-:Y:S01]  /*0f20*/  FADD.FTZ R22, R15, -UR24 ;  /* 0x800000180f167e21 */ /* 0x000fe20008010000 */
[----:B------:R-:W-:Y:S01]  /*0f30*/  FADD.FTZ R23, R8, R23 ;  /* 0x0000001708177221 */ /* 0x000fe20000010000 */
[----:B------:R-:W-:Y:S01]  /*0f40*/  FADD.FTZ R20, R9, R20 ;  /* 0x0000001409147221 */ /* 0x000fe20000010000 */
[----:B------:R-:W-:Y:S01]  /*0f50*/  FMUL.FTZ R25, R17, R0 ;  /* 0x0000000011197220 */ /* 0x000fe20000410000 */
[----:B------:R-:W-:Y:S01]  /*0f60*/  FMUL.FTZ R22, R22, UR25 ;  /* 0x0000001916167c20 */ /* 0x000fe20008410000 */
[----:B------:R-:W-:Y:S01]  /*0f70*/  FADD.FTZ R23, R12, R23 ;  /* 0x000000170c177221 */ /* 0x000fe20000010000 */
[----:B------:R-:W-:Y:S01]  /*0f80*/  FADD.FTZ R26, R13, R20 ;  /* 0x000000140d1a7221 */ /* 0x000fe20000010000 */
[----:B------:R-:W-:Y:S01]  /*0f90*/  FADD.FTZ R24, R25, R24 ;  /* 0x0000001819187221 */ /* 0x000fe20000010000 */
[----:B------:R-:W-:Y:S01]  /*0fa0*/  FFMA.FTZ R20, R16, R21, R19 ;  /* 0x0000001510147223 */ /* 0x000fe20000010013 */
[----:B------:R-:W-:Y:S01]  /*0fb0*/  FFMA.FTZ R25, R22, R25, R27 ;  /* 0x0000001916197223 */ /* 0x000fe2000001001b */
[C---:B------:R-:W-:Y:S01]  /*0fc0*/  FFMA.FTZ R21, R17.reuse, R22, R18 ;  /* 0x0000001611157223 */ /* 0x040fe20000010012 */
[----:B------:R-:W-:Y:S01]  /*0fd0*/  FADD.FTZ R22, R16, R23 ;  /* 0x0000001710167221 */ /* 0x000fe20000010000 */
[----:B------:R-:W-:Y:S01]  /*0fe0*/  FADD.FTZ R23, R17, R26 ;  /* 0x0000001a11177221 */ /* 0x000fe20000010000 */
[----:B------:R-:W-:Y:S06]  /*0ff0*/  BRA `(.L_x_1480) ;  /* 0x0000000800007947 */ /* 0x000fec0003800000 */
.L_x_1479:
[----:B-----5:R-:W-:Y:S01]  /*1000*/  FADD.FTZ R19, R4, -UR24 ;  /* 0x8000001804137e21 */ /* 0x020fe20008010000 */
[----:B------:R-:W-:Y:S01]  /*1010*/  FADD.FTZ R18, R5, -UR24 ;  /* 0x8000001805127e21 */ /* 0x000fe20008010000 */
[----:B------:R-:W-:Y:S01]  /*1020*/  FADD.FTZ R24, R6, -UR24 ;  /* 0x8000001806187e21 */ /* 0x000fe20008010000 */
[----:B------:R-:W-:Y:S01]  /*1030*/  FADD.FTZ R32, R7, -UR24 ;  /* 0x8000001807207e21 */ /* 0x000fe20008010000 */
        /* <DEDUP_REMOVED lines=15> */
[----:B------:R-:W1:Y:S01]  /*1130*/  MUFU.RCP R28, R27 ;  /* 0x0000001b001c7308 */ /* 0x000e620000001000 */
[----:B--2---:R-:W-:-:S07]  /*1140*/  FADD.FTZ R23, R30, 1 ;  /* 0x3f8000001e177421 */ /* 0x004fce0000010000 */
[----:B------:R-:W2:Y:S01]  /*1150*/  MUFU.RCP R23, R23 ;  /* 0x0000001700177308 */ /* 0x000ea20000001000 */
[----:B0-----:R-:W-:Y:S01]  /*1160*/  FADD.FTZ R29, -R25, 1 ;  /* 0x3f800000191d7421 */ /* 0x001fe20000010100 */
[----:B------:R-:W-:-:S03]  /*1170*/  FMUL.FTZ R25, R2, R25 ;  /* 0x0000001902197220 */ /* 0x000fc60000410000 */
[----:B------:R-:W-:Y:S01]  /*1180*/  FFMA.FTZ R26, R22, R29, 1 ;  /* 0x3f800000161a7423 */ /* 0x000fe2000001001d */
[----:B------:R-:W-:Y:S01]  /*1190*/  FMUL.FTZ R22, R32, UR25 ;  /* 0x0000001920167c20 */ /* 0x000fe20008410000 */
[----:B-1----:R-:W-:Y:S01]  /*11a0*/  FADD.FTZ R31, -R28, 1 ;  /* 0x3f8000001c1f7421 */ /* 0x002fe20000010100 */
[----:B------:R-:W-:Y:S01]  /*11b0*/  FMUL.FTZ R29, R3, R28 ;  /* 0x0000001c031d7220 */ /* 0x000fe20000410000 */
[----:B------:R-:W-:Y:S02]  /*11c0*/  FMUL.FTZ R28, R25, R26 ;  /* 0x0000001a191c7220 */ /* 0x000fe40000410000 */
[----:B------:R-:W-:Y:S01]  /*11d0*/  FFMA.FTZ R30, R20, R31, 1 ;  /* 0x3f800000141e7423 */ /* 0x000fe2000001001f */
[----:B------:R-:W-:Y:S01]  /*11e0*/  FADD.FTZ R31, R10, -UR24 ;  /* 0x800000180a1f7e21 */ /* 0x000fe20008010000 */
[----:B------:R-:W-:Y:S01]  /*11f0*/  FFMA.FTZ R20, R0, R22, R43 ;  /* 0x0000001600147223 */ /* 0x000fe2000001002b */
[----:B--2---:R-:W-:Y:S02]  /*1200*/  FADD.FTZ R26, -R23, 1 ;  /* 0x3f800000171a7421 */ /* 0x004fe40000010100 */
[----:B------:R-:W-:Y:S01]  /*1210*/  FMUL.FTZ R25, R31, UR25 ;  /* 0x000000191f197c20 */ /* 0x000fe20008410000 */
[----:B------:R-:W-:Y:S01]  /*1220*/  FMUL.FTZ R27, R29, R30 ;  /* 0x0000001e1d1b7220 */ /* 0x000fe20000410000 */
[----:B------:R-:W-:Y:S01]  /*1230*/  FMUL.FTZ R32, R20, -1.4426950216293334961 ;  /* 0xbfb8aa3b14207820 */ /* 0x000fe20000410000 */
[----:B------:R-:W-:Y:S01]  /*1240*/  FFMA.FTZ R26, R21, R26, 1 ;  /* 0x3f800000151a7423 */ /* 0x000fe2000001001a */
[----:B------:R-:W-:Y:S01]  /*1250*/  FFMA.FTZ R30, R37, R25, R40 ;  /* 0x00000019251e7223 */ /* 0x000fe20000010028 */
[----:B------:R-:W-:Y:S01]  /*1260*/  FADD.FTZ R21, R11, -UR24 ;  /* 0x800000180b157e21 */ /* 0x000fe20008010000 */
[----:B------:R-:W-:-:S02]  /*1270*/  FMUL.FTZ R23, R8, R23 ;  /* 0x0000001708177220 */ /* 0x000fc40000410000 */
[----:B------:R-:W-:Y:S01]  /*1280*/  FMUL.FTZ R34, R30, -1.4426950216293334961 ;  /* 0xbfb8aa3b1e227820 */ /* 0x000fe20000410000 */
[----:B------:R-:W0:Y:S01]  /*1290*/  MUFU.EX2 R32, R32 ;  /* 0x0000002000207308 */ /* 0x000e220000000800 */
[----:B------:R-:W-:Y:S01]  /*12a0*/  FMUL.FTZ R21, R21, UR25 ;  /* 0x0000001915157c20 */ /* 0x000fe20008410000 */
[----:B------:R-:W-:-:S03]  /*12b0*/  FMUL.FTZ R26, R23, R26 ;  /* 0x0000001a171a7220 */ /* 0x000fc60000410000 */
[----:B------:R-:W-:-:S03]  /*12c0*/  FFMA.FTZ R29, R0, R21, R43 ;  /* 0x00000015001d7223 */ /* 0x000fc6000001002b */
[----:B------:R-:W1:Y:S01]  /*12d0*/  MUFU.EX2 R33, R34 ;  /* 0x0000002200217308 */ /* 0x000e620000000800 */
[----:B------:R-:W-:-:S07]  /*12e0*/  FMUL.FTZ R31, R29, -1.4426950216293334961 ;  /* 0xbfb8aa3b1d1f7820 */ /* 0x000fce0000410000 */
        /* <DEDUP_REMOVED lines=10> */
[----:B-1----:R-:W-:Y:S01]  /*1390*/  FADD.FTZ R20, -R33, 1 ;  /* 0x3f80000021147421 */ /* 0x002fe20000010100 */
[----:B------:R-:W-:Y:S02]  /*13a0*/  FMUL.FTZ R31, R12, R33 ;  /* 0x000000210c1f7220 */ /* 0x000fe40000410000 */
[----:B------:R-:W-:Y:S01]  /*13b0*/  FMUL.FTZ R23, R32, R23 ;  /* 0x0000001720177220 */ /* 0x000fe20000410000 */
[----:B------:R-:W-:Y:S01]  /*13c0*/  FMUL.FTZ R33, R0, R27 ;  /* 0x0000001b00217220 */ /* 0x000fe20000410000 */
[----:B------:R-:W-:Y:S01]  /*13d0*/  FFMA.FTZ R20, R30, R20, 1 ;  /* 0x3f8000001e147423 */ /* 0x000fe20000010014 */
[----:B------:R-:W-:-:S03]  /*13e0*/  FMUL.FTZ R30, R37, R28 ;  /* 0x0000001c251e7220 */ /* 0x000fc60000410000 */
[----:B------:R-:W-:Y:S01]  /*13f0*/  FMUL.FTZ R20, R31, R20 ;  /* 0x000000141f147220 */ /* 0x000fe20000410000 */
[----:B------:R-:W-:Y:S01]  /*1400*/  FFMA.FTZ R31, R19, R30, RZ ;  /* 0x0000001e131f7223 */ /* 0x000fe200000100ff */
[----:B------:R-:W-:Y:S01]  /*1410*/  FADD.FTZ R30, RZ, R30 ;  /* 0x0000001eff1e7221 */ /* 0x000fe20000010000 */
[----:B--2---:R-:W-:Y:S01]  /*1420*/  FADD.FTZ R32, -R34, 1 ;  /* 0x3f80000022207421 */ /* 0x004fe20000010100 */
[----:B------:R-:W-:Y:S01]  /*1430*/  FMUL.FTZ R34, R13, R34 ;  /* 0x000000220d227220 */ /* 0x000fe20000410000 */
[----:B------:R-:W-:Y:S01]  /*1440*/  FFMA.FTZ R31, R18, R33, R31 ;  /* 0x00000021121f7223 */ /* 0x000fe2000001001f */
[----:B------:R-:W-:Y:S01]  /*1450*/  FADD.FTZ R30, R33, R30 ;  /* 0x0000001e211e7221 */ /* 0x000fe20000010000 */
[----:B------:R-:W-:Y:S01]  /*1460*/  FFMA.FTZ R33, R29, R32, 1 ;  /* 0x3f8000001d217423 */ /* 0x000fe20000010020 */
[----:B------:R-:W-:Y:S01]  /*1470*/  FFMA.FTZ R29, R19, R28, RZ ;  /* 0x0000001c131d7223 */ /* 0x000fe200000100ff */
[----:B------:R-:W-:Y:S02]  /*1480*/  FADD.FTZ R19, RZ, R28 ;  /* 0x0000001cff137221 */ /* 0x000fe40000010000 */
[----:B------:R-:W-:Y:S01]  /*1490*/  FMUL.FTZ R28, R34, R33 ;  /* 0x00000021221c7220 */ /* 0x000fe20000410000 */
[----:B------:R-:W-:Y:S01]  /*14a0*/  FADD.FTZ R33, R14, -UR24 ;  /* 0x800000180e217e21 */ /* 0x000fe20008010000 */
[----:B------:R-:W-:Y:S01]  /*14b0*/  FADD.FTZ R19, R19, R26 ;  /* 0x0000001a13137221 */ /* 0x000fe20000010000 */
[-C--:B------:R-:W-:Y:S01]  /*14c0*/  FFMA.FTZ R32, R24, R26.reuse, R29 ;  /* 0x0000001a18207223 */ /* 0x080fe2000001001d */
[----:B------:R-:W-:Y:S01]  /*14d0*/  FMUL.FTZ R34, R37, R26 ;  /* 0x0000001a25227220 */ /* 0x000fe20000410000 */
[----:B------:R-:W-:Y:S01]  /*14e0*/  FMUL.FTZ R26, R33, UR25 ;  /* 0x00000019211a7c20 */ /* 0x000fe20008410000 */
[----:B------:R-:W-:-:S02]  /*14f0*/  FADD.FTZ R19, R19, R20 ;  /* 0x0000001413137221 */ /* 0x000fc40000010000 */
[----:B------:R-:W-:Y:S01]  /*1500*/  FFMA.FTZ R31, R24, R34, R31 ;  /* 0x00000022181f7223 */ /* 0x000fe2000001001f */
[----:B------:R-:W-:Y:S01]  /*1510*/  FFMA.FTZ R24, R37, R26, R40 ;  /* 0x0000001a25187223 */ /* 0x000fe20000010028 */
[----:B------:R-:W-:-:S03]  /*1520*/  FADD.FTZ R30, R30, R34 ;  /* 0x000000221e1e7221 */ /* 0x000fc60000010000 */
[----:B------:R-:W-:-:S06]  /*1530*/  FMUL.FTZ R33, R24, -1.4426950216293334961 ;  /* 0xbfb8aa3b18217820 */ /* 0x000fcc0000410000 */
[----:B------:R-:W0:Y:S02]  /*1540*/  MUFU.EX2 R33, R33 ;  /* 0x0000002100217308 */ /* 0x000e240000000800 */
[----:B0-----:R-:W-:-:S06]  /*1550*/  FADD.FTZ R35, R33, 1 ;  /* 0x3f80000021237421 */ /* 0x001fcc0000010000 */
[----:B------:R-:W0:Y:S02]  /*1560*/  MUFU.RCP R29, R35 ;  /* 0x00000023001d7308 */ /* 0x000e240000001000 */
[----:B0-----:R-:W-:-:S04]  /*1570*/  FADD.FTZ R34, -R29, 1 ;  /* 0x3f8000001d227421 */ /* 0x001fc80000010100 */
[----:B------:R-:W-:Y:S01]  /*1580*/  FFMA.FTZ R33, R24, R34, 1 ;  /* 0x3f80000018217423 */ /* 0x000fe20000010022 */
[----:B------:R-:W-:Y:S01]  /*1590*/  FMUL.FTZ R34, R16, R29 ;  /* 0x0000001d10227220 */ /* 0x000fe20000410000 */
        /* <DEDUP_REMOVED lines=8> */
[----:B------:R-:W-:-:S02]  /*1620*/  FMUL.FTZ R33, R37, R20 ;  /* 0x0000001425217220 */ /* 0x000fc40000410000 */
[----:B------:R-:W-:Y:S01]  /*1630*/  FFMA.FTZ R22, R22, R34, R31 ;  /* 0x0000002216167223 */ /* 0x000fe2000001001f */
[----:B------:R-:W-:Y:S01]  /*1640*/  FFMA.FTZ R29, R0, R23, R43 ;  /* 0x00000017001d7223 */ /* 0x000fe2000001002b */
[----:B------:R-:W-:Y:S02]  /*1650*/  FADD.FTZ R30, R34, R30 ;  /* 0x0000001e221e7221 */ /* 0x000fe40000010000 */
[----:B------:R-:W-:Y:S01]  /*1660*/  FFMA.FTZ R22, R25, R33, R22 ;  /* 0x0000002119167223 */ /* 0x000fe20000010016 */
[----:B------:R-:W-:Y:S01]  /*1670*/  FMUL.FTZ R35, R29, -1.4426950216293334961 ;  /* 0xbfb8aa3b1d237820 */ /* 0x000fe20000410000 */
[----:B------:R-:W-:Y:S01]  /*1680*/  FADD.FTZ R33, R30, R33 ;  /* 0x000000211e217221 */ /* 0x000fe20000010000 */
[----:B------:R-:W-:-:S04]  /*1690*/  FFMA.FTZ R30, R21, R28, R24 ;  /* 0x0000001c151e7223 */ /* 0x000fc80000010018 */
[----:B------:R-:W0:Y:S02]  /*16a0*/  MUFU.EX2 R35, R35 ;  /* 0x0000002300237308 */ /* 0x000e240000000800 */
[----:B0-----:R-:W-:-:S06]  /*16b0*/  FADD.FTZ R31, R35, 1 ;  /* 0x3f800000231f7421 */ /* 0x001fcc0000010000 */
[----:B------:R-:W0:Y:S02]  /*16c0*/  MUFU.RCP R31, R31 ;  /* 0x0000001f001f7308 */ /* 0x000e240000001000 */
[----:B0-----:R-:W-:-:S04]  /*16d0*/  FADD.FTZ R34, -R31, 1 ;  /* 0x3f8000001f227421 */ /* 0x001fc80000010100 */
[----:B------:R-:W-:Y:S01]  /*16e0*/  FFMA.FTZ R29, R29, R34, 1 ;  /* 0x3f8000001d1d7423 */ /* 0x000fe20000010022 */
[----:B------:R-:W-:Y:S01]  /*16f0*/  FMUL.FTZ R34, R17, R31 ;  /* 0x0000001f11227220 */ /* 0x000fe20000410000 */
[----:B------:R-:W-:Y:S01]  /*1700*/  FFMA.FTZ R31, R25, R20, R32 ;  /* 0x00000014191f7223 */ /* 0x000fe20000010020 */
[----:B------:R-:W-:Y:S01]  /*1710*/  FMUL.FTZ R20, R0, R28 ;  /* 0x0000001c00147220 */ /* 0x000fe20000410000 */
[----:B------:R-:W-:Y:S01]  /*1720*/  FADD.FTZ R28, R27, R28 ;  /* 0x0000001c1b1c7221 */ /* 0x000fe20000010000 */
[----:B------:R-:W-:Y:S02]  /*1730*/  FMUL.FTZ R29, R34, R29 ;  /* 0x0000001d221d7220 */ /* 0x000fe40000410000 */
        /* <DEDUP_REMOVED lines=12> */
.L_x_1480:
        /* <DEDUP_REMOVED lines=34> */
.L_x_1482:
[----:B------:R-:W-:Y:S05]  /*1a20*/  BSYNC.RECONVERGENT B0 ;  /* 0x0000000000007941 */ /* 0x000fea0003800200 */
.L_x_1481:
        /* <DEDUP_REMOVED lines=15> */
.L_x_1484:
[----:B------:R-:W-:Y:S05]  /*1b20*/  BSYNC.RECONVERGENT B0 ;  /* 0x0000000000007941 */ /* 0x000fea0003800200 */
.L_x_1483:
[----:B------:R-:W-:Y:S06]  /*1b30*/  BAR.SYNC.DEFER_BLOCKING 0x0 ;  /* 0x0000000000007b1d */ /* 0x000fec0000010000 */
        /* <DEDUP_REMOVED lines=16> */
[----:B------:R-:W-:Y:S01]  /*1c40*/  FADD.FTZ R29, R29, R34 ;  /* 0x000000221d1d7221 */ /* 0x000fe20000010000 */
[----:B------:R-:W2:Y:S01]  /*1c50*/  LDS.128 R20, [R47+0x140] ;  /* 0x000140002f147984 */ /* 0x000ea20000000c00 */
[----:B------:R-:W-:Y:S01]  /*1c60*/  FADD.FTZ R28, R28, R35 ;  /* 0x000000231c1c7221 */ /* 0x000fe20000010000 */
        /* <DEDUP_REMOVED lines=8> */
[----:B------:R-:W-:-:S02]  /*1cf0*/  FADD.FTZ R32, R32, R23 ;  /* 0x0000001720207221 */ /* 0x000fc40000010000 */
        /* <DEDUP_REMOVED lines=129> */
.L_x_1486:
[----:B------:R-:W-:Y:S05]  /*2510*/  BSYNC.RECONVERGENT B0 ;  /* 0x0000000000007941 */ /* 0x000fea0003800200 */
.L_x_1485:
[----:B------:R-:W-:Y:S04]  /*2520*/  BSSY.RECONVERGENT B0, `(.L_x_1487) ;  /* 0x000001c000007945 */ /* 0x000fe80003800200 */
[----:B------:R-:W-:Y:S05]  /*2530*/  @P5 BRA `(.L_x_1488) ;  /* 0x0000000000685947 */ /* 0x000fea0003800000 */
[----:B-12---:R-:W1:Y:S08]  /*2540*/  LDC.64 R24, c[0x0][0x3f8] ;  /* 0x0000fe00ff187b82 */ /* 0x006e700000000a00 */
[----:B------:R-:W2:Y:S01]  /*2550*/  LDC.64 R30, c[0x0][0x3d8] ;  /* 0x0000f600ff1e7b82 */ /* 0x000ea20000000a00 */
[----:B-1----:R-:W-:Y:S01]  /*2560*/  IMAD.WIDE.U32 R26, R24, 0x3, RZ ;  /* 0x00000003181a7825 */ /* 0x002fe200078e00ff */
[----:B------:R-:W-:-:S04]  /*2570*/  LEA R33, R25, R25, 0x1 ;  /* 0x0000001919217211 */ /* 0x000fc800078e08ff */
[----:B------:R-:W-:Y:S01]  /*2580*/  IADD3 R33, PT, PT, R27, R33, RZ ;  /* 0x000000211b217210 */ /* 0x000fe20007ffe0ff */
[----:B--2---:R-:W-:-:S03]  /*2590*/  IMAD.WIDE R30, R49, 0x4, R30 ;  /* 0x00000004311e7825 */ /* 0x004fc600078e021e */
[----:B------:R-:W-:-:S04]  /*25a0*/  LEA.HI R26, P1, R33, R26, RZ, 0x1 ;  /* 0x0000001a211a7211 */ /* 0x000fc800078308ff */
[----:B------:R-:W-:Y:S01]  /*25b0*/  IADD3.X R33, PT, PT, RZ, R33, RZ, P1, !PT ;  /* 0x00000021ff217210 */ /* 0x000fe20000ffe4ff */
[----:B------:R4:W-:Y:S01]  /*25c0*/  REDG.E.ADD.F32.FTZ.RN.STRONG.GPU desc[UR14][R30.64], R20 ;  /* 0x000000141e0079a6 */ /* 0x0009e2000c12f30e */
[----:B------:R-:W-:Y:S02]  /*25d0*/  LEA.HI R29, P1, R25, R24, RZ, 0x1 ;  /* 0x00000018191d7211 */ /* 0x000fe400078308ff */
[C---:B------:R-:W-:Y:S02]  /*25e0*/  SHF.L.U64.HI R33, R26.reuse, 0x1, R33 ;  /* 0x000000011a217819 */ /* 0x040fe40000010221 */
[----:B------:R-:W-:Y:S02]  /*25f0*/  SHF.L.U32 R35, R26, 0x1, RZ ;  /* 0x000000011a237819 */ /* 0x000fe400000006ff */
[----:B------:R-:W-:Y:S02]  /*2600*/  IADD3.X R26, PT, PT, RZ, R25, RZ, P1, !PT ;  /* 0x00000019ff1a7210 */ /* 0x000fe40000ffe4ff */
[----:B------:R-:W-:-:S02]  /*2610*/  SHF.L.U32 R27, R29, 0x1, RZ ;  /* 0x000000011d1b7819 */ /* 0x000fc400000006ff */
[----:B------:R-:W-:Y:S02]  /*2620*/  SHF.L.U64.HI R29, R29, 0x1, R26 ;  /* 0x000000011d1d7819 */ /* 0x000fe4000001021a */
[----:B------:R-:W-:Y:S02]  /*2630*/  LOP3.LUT R27, R27, 0xfffffffc, RZ, 0xc0, !PT ;  /* 0xfffffffc1b1b7812 */ /* 0x000fe400078ec0ff */
[----:B------:R-:W-:Y:S02]  /*2640*/  LEA R26, P3, R24, R30, 0x2 ;  /* 0x0000001e181a7211 */ /* 0x000fe400078610ff */
[----:B------:R-:W-:Y:S02]  /*2650*/  LOP3.LUT R35, R35, 0xfffffffc, RZ, 0xc0, !PT ;  /* 0xfffffffc23237812 */ /* 0x000fe400078ec0ff */
        /* <DEDUP_REMOVED lines=8> */
.L_x_1488:
[----:B------:R-:W-:Y:S05]  /*26e0*/  BSYNC.RECONVERGENT B0 ;  /* 0x0000000000007941 */ /* 0x000fea0003800200 */
.L_x_1487:
        /* <DEDUP_REMOVED lines=29> */
.L_x_1491:
[----:B-1----:R-:W2:Y:S04]  /*28c0*/  LDG.E.STRONG.GPU R20, desc[UR14][R22.64] ;  /* 0x0000000e16147981 */ /* 0x002ea8000c1ef900 */
[----:B--2---:R-:W-:Y:S01]  /*28d0*/  CCTL.IVALL ;  /* 0x00000000ff00798f */ /* 0x004fe20002000000 */
[----:B------:R-:W-:Y:S05]  /*28e0*/  YIELD ;  /* 0x0000000000007946 */ /* 0x000fea0003800000 */
[----:B------:R-:W-:-:S13]  /*28f0*/  ISETP.NE.AND P1, PT, R20, R27, PT ;  /* 0x0000001b1400720c */ /* 0x000fda0003f25270 */
[----:B------:R-:W-:Y:S05]  /*2900*/  @P1 BRA `(.L_x_1491) ;  /* 0xfffffffc00ec1947 */ /* 0x000fea000383ffff */
.L_x_1490:
[----:B------:R-:W-:Y:S05]  /*2910*/  WARPSYNC.ALL ;  /* 0x0000000000007948 */ /* 0x000fea0003800000 */
[----:B------:R-:W-:Y:S01]  /*2920*/  BAR.SYNC.DEFER_BLOCKING 0x0 ;  /* 0x0000000000007b1d */ /* 0x000fe20000010000 */
[----:B------:R-:W-:-:S05]  /*2930*/  HFMA2 R28, -RZ, RZ, 0, 0 ;  /* 0x00000000ff1c7431 */ /* 0x000fca00000001ff */
[----:B------:R-:W-:Y:S05]  /*2940*/  @!P3 BRA `(.L_x_1492) ;  /* 0x000000040078b947 */ /* 0x000fea0003800000 */
[----:B------:R-:W-:Y:S01]  /*2950*/  MOV R28, RZ ;  /* 0x000000ff001c7202 */ /* 0x000fe20000000f00 */
[----:B------:R-:W-:Y:S02]  /*2960*/  ULEA UR28, UR17, UR5, 0x2 ;  /* 0x00000005111c7291 */ /* 0x000fe4000f8e10ff */
[----:B------:R-:W-:Y:S02]  /*2970*/  UIMAD UR27, UR17, 0x3, UR5 ;  /* 0x00000003111b78a4 */ /* 0x000fe4000f8e0205 */
[----:B------:R-:W-:Y:S02]  /*2980*/  ULEA UR26, UR17, UR5, 0x1 ;  /* 0x00000005111a7291 */ /* 0x000fe4000f8e08ff */
[----:B------:R-:W-:Y:S02]  /*2990*/  UIADD3 UR13, UPT, UPT, UR5, UR17, URZ ;  /* 0x00000011050d7290 */ /* 0x000fe4000fffe0ff */
[----:B------:R-:W-:Y:S02]  /*29a0*/  UIADD3 UR12, UPT, UPT, -UR16, URZ, URZ ;  /* 0x000000ff100c7290 */ /* 0x000fe4000fffe1ff */
[----:B------:R-:W-:-:S02]  /*29b0*/  UIMAD UR31, UR17, 0x7, UR5 ;  /* 0x00000007111f78a4 */ /* 0x000fc4000f8e0205 */
[----:B------:R-:W-:Y:S02]  /*29c0*/  UIMAD UR30, UR17, 0x6, UR5 ;  /* 0x00000006111e78a4 */ /* 0x000fe4000f8e0205 */
[----:B------:R-:W-:Y:S02]  /*29d0*/  UIMAD UR29, UR17, 0x5, UR5 ;  /* 0x00000005111d78a4 */ /* 0x000fe4000f8e0205 */
[----:B------:R-:W-:-:S10]  /*29e0*/  UMOV UR11, UR5 ;  /* 0x00000005000b7c82 */ /* 0x000fd40008000000 */
.L_x_1493:
        /* <DEDUP_REMOVED lines=84> */
.L_x_1492:
[----:B------:R-:W-:-:S09]  /*2f30*/  UISETP.NE.AND UP0, UPT, UR23, URZ, UPT ;  /* 0x000000ff1700728c */ /* 0x000fd2000bf05270 */
[----:B------:R-:W-:Y:S05]  /*2f40*/  BRA.U !UP0, `(.L_x_1489) ;  /* 0x0000000508247547 */ /* 0x000fea000b800000 */
[----:B------:R-:W-:Y:S02]  /*2f50*/  UIADD3 UR11, UPT, UPT, UR23, -0x1, URZ ;  /* 0xffffffff170b7890 */ /* 0x000fe4000fffe0ff */
[----:B------:R-:W-:Y:S02]  /*2f60*/  UISETP.NE.AND UP1, UPT, UR22, URZ, UPT ;  /* 0x000000ff1600728c */ /* 0x000fe4000bf25270 */
[----:B------:R-:W-:-:S09]  /*2f70*/  UISETP.GE.U32.AND UP0, UPT, UR11, 0x3, UPT ;  /* 0x000000030b00788c */ /* 0x000fd2000bf06070 */
[----:B------:R-:W-:Y:S05]  /*2f80*/  BRA.U !UP0, `(.L_x_1494) ;  /* 0x00000001088c7547 */ /* 0x000fea000b800000 */
        /* <DEDUP_REMOVED lines=35> */
.L_x_1494:
        /* <DEDUP_REMOVED lines=22> */
.L_x_1495:
[----:B------:R-:W-:Y:S01]  /*3320*/  ISETP.EQ.OR P1, PT, R28, UR16, P2 ;  /* 0x000000101c007c0c */ /* 0x000fe20009722670 */
[----:B------:R-:W-:Y:S03]  /*3330*/  BSSY.RECONVERGENT B0, `(.L_x_1489) ;  /* 0x000000a000007945 */ /* 0x000fe60003800200 */
[----:B------:R-:W-:-:S13]  /*3340*/  PLOP3.LUT P1, PT, P1, PT, UP1, 0xd5, 0x5d ;  /* 0x00000000005d781c */ /* 0x000fda0000f2fa1d */
[----:B------:R-:W-:Y:S05]  /*3350*/  @P1 BRA `(.L_x_1496) ;  /* 0x00000000001c1947 */ /* 0x000fea0003800000 */
[----:B-1----:R-:W-:Y:S01]  /*3360*/  HFMA2 R23, -RZ, RZ, 0, 4.76837158203125e-07 ;  /* 0x00000008ff177431 */ /* 0x002fe200000001ff */
[----:B------:R-:W-:-:S05]  /*3370*/  MOV R21, UR17 ;  /* 0x0000001100157c02 */ /* 0x000fca0008000f00 */
[----:B------:R-:W-:-:S04]  /*3380*/  IMAD R20, R28, R21, UR5 ;  /* 0x000000051c147e24 */ /* 0x000fc8000f8e0215 */
[----:B------:R-:W-:-:S06]  /*3390*/  IMAD.WIDE.U32 R20, R20, R23, UR6 ;  /* 0x0000000614147e25 */ /* 0x000fcc000f8e0017 */
[----:B------:R-:W0:Y:S02]  /*33a0*/  LDG.E.64 R20, desc[UR14][R20.64] ;  /* 0x0000000e14147981 */ /* 0x000e24000c1e1b00 */
[----:B0--3--:R-:W-:Y:S01]  /*33b0*/  FADD.FTZ R18, R18, R20 ;  /* 0x0000001412127221 */ /* 0x009fe20000010000 */
[----:B------:R-:W-:-:S07]  /*33c0*/  FADD.FTZ R19, R19, R21 ;  /* 0x0000001513137221 */ /* 0x000fce0000010000 */
.L_x_1496:
[----:B------:R-:W-:Y:S05]  /*33d0*/  BSYNC.RECONVERGENT B0 ;  /* 0x0000000000007941 */ /* 0x000fea0003800200 */
.L_x_1489:
[----:B------:R-:W5:Y:S01]  /*33e0*/  S2UR UR7, SR_CgaCtaId ;  /* 0x00000000000779c3 */ /* 0x000f620000008800 */
[----:B------:R-:W-:Y:S01]  /*33f0*/  UMOV UR6, 0x400 ;  /* 0x0000040000067882 */ /* 0x000fe20000000000 */
[----:B------:R-:W0:Y:S01]  /*3400*/  LDCU.64 UR12, c[0x0][0x400] ;  /* 0x00008000ff0c77ac */ /* 0x000e220008000a00 */
[----:B------:R-:W-:Y:S01]  /*3410*/  FADD.FTZ R4, R4, -UR24 ;  /* 0x8000001804047e21 */ /* 0x000fe20008010000 */
[----:B-1--4-:R-:W-:Y:S02]  /*3420*/  SHF.R.S32.HI R23, RZ, 0x1f, R48 ;  /* 0x0000001fff177819 */ /* 0x012fe40000011430 */
        /* <DEDUP_REMOVED lines=8> */
[----:B---3--:R-:W-:Y:S01]  /*34b0*/  FMUL.FTZ R19, R4, UR25 ;  /* 0x0000001904137c20 */ /* 0x008fe20008410000 */
[----:B------:R-:W-:-:S04]  /*34c0*/  FADD.FTZ R4, R5, -UR24 ;  /* 0x8000001805047e21 */ /* 0x000fc80008010000 */
[----:B------:R-:W-:Y:S01]  /*34d0*/  FMUL.FTZ R4, R4, UR25 ;  /* 0x0000001904047c20 */ /* 0x000fe20008410000 */
[----:B------:R-:W0:Y:S01]  /*34e0*/  LDS.64 R20, [UR6+0x30] ;  /* 0x00003006ff147984 */ /* 0x000e220008000a00 */
[----:B------:R-:W0:Y:S02]  /*34f0*/  LDCU UR6, c[0x0][0x42c] ;  /* 0x00008580ff0677ac */ /* 0x000e240008000800 */
[----:B0-----:R-:W-:Y:S01]  /*3500*/  FMUL.FTZ R20, R20, UR6 ;  /* 0x0000000614147c20 */ /* 0x001fe20008410000 */
[----:B------:R-:W-:-:S04]  /*3510*/  FMUL.FTZ R21, R21, UR6 ;  /* 0x0000000615157c20 */ /* 0x000fc80008410000 */
[----:B------:R-:W-:Y:S01]  /*3520*/  FFMA.FTZ R18, R20, R19, R21 ;  /* 0x0000001314127223 */ /* 0x000fe20000010015 */
        /* <DEDUP_REMOVED lines=19> */
.L_x_1497:
        /* <DEDUP_REMOVED lines=21> */
.L_x_1499:
[----:B------:R-:W-:Y:S05]  /*37b0*/  BSYNC.RECONVERGENT B0 ;  /* 0x0000000000007941 */ /* 0x000fea0003800200 */
.L_x_1498:
[----:B------:R-:W-:Y:S01]  /*37c0*/  FFMA.FTZ R26, R20, R19, R21 ;  /* 0x00000013141a7223 */ /* 0x000fe20000010015 */
[----:B------:R-:W-:Y:S01]  /*37d0*/  FMUL.FTZ R23, R18, UR25 ;  /* 0x0000001912177c20 */ /* 0x000fe20008410000 */
        /* <DEDUP_REMOVED lines=10> */
[----:B------:R-:W2:Y:S01]  /*3880*/  MUFU.RCP R18, R7 ;  /* 0x0000000700127308 */ /* 0x000ea20000001000 */
[----:B0-----:R-:W-:Y:S01]  /*3890*/  FADD.FTZ R19, -R5, 1 ;  /* 0x3f80000005137421 */ /* 0x001fe20000010100 */
[----:B------:R-:W-:-:S03]  /*38a0*/  FMUL.FTZ R8, R8, R5 ;  /* 0x0000000508087220 */ /* 0x000fc60000410000 */
[----:B------:R-:W-:Y:S01]  /*38b0*/  FFMA.FTZ R19, R2, R19, 1 ;  /* 0x3f80000002137423 */ /* 0x000fe20000010013 */
[----:B--2---:R-:W-:Y:S01]  /*38c0*/  FADD.FTZ R24, -R18, 1 ;  /* 0x3f80000012187421 */ /* 0x004fe20000010100 */
[----:B------:R-:W-:Y:S02]  /*38d0*/  FMUL.FTZ R9, R9, R18 ;  /* 0x0000001209097220 */ /* 0x000fe40000410000 */
[----:B------:R-:W-:Y:S01]  /*38e0*/  FMUL.FTZ R8, R8, R19 ;  /* 0x0000001308087220 */ /* 0x000fe20000410000 */
[----:B------:R-:W-:-:S04]  /*38f0*/  FFMA.FTZ R24, R3, R24, 1 ;  /* 0x3f80000003187423 */ /* 0x000fc80000010018 */
[----:B------:R-:W-:-:S07]  /*3900*/  FMUL.FTZ R9, R9, R24 ;  /* 0x0000001809097220 */ /* 0x000fce0000410000 */
.L_x_1500:
[----:B------:R-:W-:Y:S01]  /*3910*/  FFMA.FTZ R3, R20, R23, R21 ;  /* 0x0000001714037223 */ /* 0x000fe20000010015 */
[----:B------:R-:W-:Y:S01]  /*3920*/  BSSY.RECONVERGENT B0, `(.L_x_1501) ;  /* 0x0000013000007945 */ /* 0x000fe20003800200 */
[----:B0-----:R-:W-:Y:S01]  /*3930*/  FFMA.FTZ R6, R37, R8, -R26 ;  /* 0x0000000825067223 */ /* 0x001fe2000001081a */
        /* <DEDUP_REMOVED lines=17> */
.L_x_1502:
[----:B------:R-:W-:Y:S05]  /*3a50*/  BSYNC.RECONVERGENT B0 ;  /* 0x0000000000007941 */ /* 0x000fea0003800200 */
.L_x_1501:
[----:B------:R-:W-:Y:S01]  /*3a60*/  FADD.FTZ R14, R14, -UR24 ;  /* 0x800000180e0e7e21 */ /* 0x000fe20008010000 */
[----:B------:R-:W-:Y:S01]  /*3a70*/  FADD.FTZ R15, R15, -UR24 ;  /* 0x800000180f0f7e21 */ /* 0x000fe20008010000 */
[----:B------:R-:W-:Y:S01]  /*3a80*/  FMUL.FTZ R18, R10, UR25 ;  /* 0x000000190a127c20 */ /* 0x000fe20008410000 */
        /* <DEDUP_REMOVED lines=20> */
.L_x_1503:
[----:B------:R-:W-:Y:S04]  /*3bd0*/  BSSY.RECONVERGENT B0, `(.L_x_1504) ;  /* 0x0000013000007945 */ /* 0x000fe80003800200 */
[----:B------:R-:W-:Y:S05]  /*3be0*/  @P0 BRA `(.L_x_1505) ;  /* 0x0000000000440947 */ /* 0x000fea0003800000 */
[----:B------:R-:W1:Y:S01]  /*3bf0*/  LDCU.64 UR6, c[0x0][0x3f8] ;  /* 0x00007f00ff0677ac */ /* 0x000e620008000a00 */
[----:B------:R-:W-:Y:S01]  /*3c00*/  MOV R2, R50 ;  /* 0x0000003200027202 */ /* 0x000fe20000000f00 */
[----:B0-----:R-:W-:Y:S01]  /*3c10*/  FFMA.FTZ R4, R20, R18, R21 ;  /* 0x0000001214047223 */ /* 0x001fe20000010015 */
[----:B------:R-:W-:Y:S01]  /*3c20*/  MOV R3, R53 ;  /* 0x0000003500037202 */ /* 0x000fe20000000f00 */
[----:B------:R-:W0:Y:S02]  /*3c30*/  LDCU.64 UR26, c[0x0][0x380] ;  /* 0x00007000ff1a77ac */ /* 0x000e240008000a00 */
[----:B------:R-:W-:-:S04]  /*3c40*/  FFMA.FTZ R12, R37, R12, -R4 ;  /* 0x0000000c250c7223 */ /* 0x000fc80000010804 */
        /* <DEDUP_REMOVED lines=11> */
.L_x_1505:
[----:B------:R-:W-:Y:S05]  /*3d00*/  BSYNC.RECONVERGENT B0 ;  /* 0x0000000000007941 */ /* 0x000fea0003800200 */
.L_x_1504:
[----:B------:R-:W-:Y:S01]  /*3d10*/  UISETP.NE.AND UP0, UPT, UR19, URZ, UPT ;  /* 0x000000ff1300728c */ /* 0x000fe2000bf05270 */
[----:B------:R-:W-:Y:S01]  /*3d20*/  FMUL.FTZ R14, R14, UR25 ;  /* 0x000000190e0e7c20 */ /* 0x000fe20008410000 */
[----:B01----:R-:W-:Y:S01]  /*3d30*/  FMUL.FTZ R4, R15, UR25 ;  /* 0x000000190f047c20 */ /* 0x003fe20008410000 */
[----:B------:R-:W-:Y:S02]  /*3d40*/  ISETP.GE.U32.AND P0, PT, R42, UR12, PT ;  /* 0x0000000c2a007c0c */ /* 0x000fe4000bf06070 */
[C-C-:B------:R-:W-:Y:S01]  /*3d50*/  FFMA.FTZ R10, R20.reuse, R14, R21.reuse ;  /* 0x0000000e140a7223 */ /* 0x140fe20000010015 */
[----:B------:R-:W-:-:S03]  /*3d60*/  FFMA.FTZ R21, R20, R4, R21 ;  /* 0x0000000414157223 */ /* 0x000fc60000010015 */
[----:B------:R-:W-:Y:S07]  /*3d70*/  BRA.U !UP0, `(.L_x_1506) ;  /* 0x0000000108487547 */ /* 0x000fee000b800000 */
        /* <DEDUP_REMOVED lines=18> */
.L_x_1506:
        /* <DEDUP_REMOVED lines=10> */
[----:B0-----:R-:W-:Y:S02]  /*3f40*/  IMAD R3, R39, UR6, RZ ;  /* 0x0000000627037c24 */ /* 0x001fe4000f8e02ff */
[----:B------:R-:W-:-:S04]  /*3f50*/  IMAD.WIDE.U32 R50, R42, UR6, R50 ;  /* 0x000000062a327c25 */ /* 0x000fc8000f8e0032 */
[----:B------:R-:W-:Y:S01]  /*3f60*/  IMAD R3, R42, UR7, R3 ;  /* 0x000000072a037c24 */ /* 0x000fe2000f8e0203 */
[----:B-1----:R-:W-:-:S04]  /*3f70*/  LEA R2, P0, R50, UR12, 0x2 ;  /* 0x0000000c32027c11 */ /* 0x002fc8000f8010ff */
[----:B------:R-:W-:-:S04]  /*3f80*/  IADD3 R3, PT, PT, R51, R3, RZ ;  /* 0x0000000333037210 */ /* 0x000fc80007ffe0ff */
[----:B------:R-:W-:-:S05]  /*3f90*/  LEA.HI.X R3, R50, UR13, R3, 0x2, P0 ;  /* 0x0000000d32037c11 */ /* 0x000fca00080f1403 */
[----:B------:R0:W-:Y:S02]  /*3fa0*/  STG.E.64 desc[UR14][R2.64], R10 ;  /* 0x0000000a02007986 */ /* 0x0001e4000c101b0e */
.L_x_1508:
[----:B------:R-:W-:Y:S05]  /*3fb0*/  BSYNC.RECONVERGENT B0 ;  /* 0x0000000000007941 */ /* 0x000fea0003800200 */
.L_x_1507:
[----:B------:R-:W-:Y:S02]  /*3fc0*/  UIADD3 UR10, UPT, UPT, UR17, UR10, URZ ;  /* 0x0000000a110a7290 */ /* 0x000fe4000fffe0ff */
[----:B------:R-:W-:Y:S02]  /*3fd0*/  UIADD3 UR4, UPT, UPT, UR4, 0x1, URZ ;  /* 0x0000000104047890 */ /* 0x000fe4000fffe0ff */
[----:B------:R-:W-:-:S09]  /*3fe0*/  UISETP.GE.AND UP0, UPT, UR10, UR8, UPT ;  /* 0x000000080a00728c */ /* 0x000fd2000bf06270 */
[----:B------:R-:W-:Y:S05]  /*3ff0*/  BRA.U !UP0, `(.L_x_1509) ;  /* 0xffffffc1088c7547 */ /* 0x000fea000b83ffff */
.L_x_1478:
[----:B------:R-:W1:Y:S01]  /*4000*/  LDC R4, c[0x0][0x370] ;  /* 0x0000dc00ff047b82 */ /* 0x000e620000000800 */
[----:B------:R-:W-:Y:S01]  /*4010*/  ISETP.NE.AND P2, PT, R38, RZ, PT ;  /* 0x000000ff2600720c */ /* 0x000fe20003f45270 */
[----:B------:R-:W-:Y:S06]  /*4020*/  BSSY.RECONVERGENT B0, `(.L_x_1510) ;  /* 0x0000011000007945 */ /* 0x000fec0003800200 */
[----:B------:R-:W3:Y:S08]  /*4030*/  LDC R7, c[0x0][0x374] ;  /* 0x0000dd00ff077b82 */ /* 0x000ef00000000800 */
[----:B0-----:R-:W0:Y:S01]  /*4040*/  LDC.64 R2, c[0x0][0x3c8] ;  /* 0x0000f200ff027b82 */ /* 0x001e220000000a00 */
[----:B-1----:R-:W-:-:S02]  /*4050*/  IADD3 R5, PT, PT, R4, -0x1, RZ ;  /* 0xffffffff04057810 */ /* 0x002fc40007ffe0ff */
[----:B------:R-:W-:Y:S02]  /*4060*/  ISETP.NE.AND P1, PT, R4, 0x1, PT ;  /* 0x000000010400780c */ /* 0x000fe40003f25270 */
[----:B---3--:R-:W-:-:S04]  /*4070*/  IADD3 R0, PT, PT, R7, -0x1, RZ ;  /* 0xffffffff07007810 */ /* 0x008fc80007ffe0ff */
[----:B------:R-:W-:Y:S02]  /*4080*/  ISETP.NE.AND P0, PT, R0, UR5, PT ;  /* 0x0000000500007c0c */ /* 0x000fe4000bf05270 */
        /* <DEDUP_REMOVED lines=10> */
.L_x_1511:
[----:B------:R-:W-:Y:S05]  /*4130*/  BSYNC.RECONVERGENT B0 ;  /* 0x0000000000007941 */ /* 0x000fea0003800200 */
.L_x_1510:
[----:B------:R-:W-:Y:S05]  /*4140*/  @P0 EXIT ;  /* 0x000000000000094d */ /* 0x000fea0003800000 */
[----:B------:R-:W-:Y:S05]  /*4150*/  @P2 BRA `(.L_x_1512) ;  /* 0x0000000000202947 */ /* 0x000fea0003800000 */
[----:B------:R-:W-:-:S05]  /*4160*/  IMAD R0, R4, R7, RZ ;  /* 0x0000000704007224 */ /* 0x000fca00078e02ff */
[----:B------:R-:W-:-:S13]  /*4170*/  ISETP.NE.AND P0, PT, R0, -0x1, PT ;  /* 0xffffffff0000780c */ /* 0x000fda0003f05270 */
[----:B------:R-:W-:Y:S05]  /*4180*/  @!P0 BRA `(.L_x_1512) ;  /* 0x0000000000148947 */ /* 0x000fea0003800000 */
.L_x_1513:
[----:B0-----:R-:W3:Y:S04]  /*4190*/  LDG.E.STRONG.GPU R5, desc[UR14][R2.64] ;  /* 0x0000000e02057981 */ /* 0x001ee8000c1ef900 */
[----:B---3--:R-:W-:Y:S01]  /*41a0*/  CCTL.IVALL ;  /* 0x00000000ff00798f */ /* 0x008fe20002000000 */
[----:B------:R-:W-:Y:S05]  /*41b0*/  YIELD ;  /* 0x0000000000007946 */ /* 0x000fea0003800000 */
[----:B------:R-:W-:-:S13]  /*41c0*/  ISETP.NE.AND P0, PT, R5, R0, PT ;  /* 0x000000000500720c */ /* 0x000fda0003f05270 */
[----:B------:R-:W-:Y:S05]  /*41d0*/  @P0 BRA `(.L_x_1513) ;  /* 0xfffffffc00ec0947 */ /* 0x000fea000383ffff */
.L_x_1512:
        /* <DEDUP_REMOVED lines=37> */
[----:B------:R-:W-:Y:S01]  /*4430*/  SHF.L.U32 R20, R38, 0x2, RZ ;  /* 0x0000000226147819 */ /* 0x000fe200000006ff */
        /* <DEDUP_REMOVED lines=22> */
.L_x_1516:
        /* <DEDUP_REMOVED lines=31> */
.L_x_1515:
[----:B------:R-:W-:Y:S05]  /*4790*/  BSYNC.RECONVERGENT B0 ;  /* 0x0000000000007941 */ /* 0x000fea0003800200 */
.L_x_1514:
[----:B------:R-:W-:Y:S05]  /*47a0*/  @!P0 EXIT ;  /* 0x000000000000894d */ /* 0x000fea0003800000 */
[C---:B------:R-:W-:Y:S01]  /*47b0*/  SHF.L.U64.HI R2, R6.reuse, 0x2, R7 ;  /* 0x0000000206027819 */ /* 0x040fe20000010207 */
[----:B------:R-:W1:Y:S01]  /*47c0*/  LDCU.64 UR4, c[0x0][0x3d8] ;  /* 0x00007b00ff0477ac */ /* 0x000e620008000a00 */
[----:B------:R-:W-:Y:S02]  /*47d0*/  SHF.L.U32 R6, R6, 0x2, RZ ;  /* 0x0000000206067819 */ /* 0x000fe400000006ff */
[C---:B------:R-:W-:Y:S01]  /*47e0*/  SHF.L.U64.HI R7, R29.reuse, 0x2, R32 ;  /* 0x000000021d077819 */ /* 0x040fe20000010220 */
[----:B------:R-:W3:Y:S01]  /*47f0*/  LDCU.64 UR6, c[0x0][0x388] ;  /* 0x00007100ff0677ac */ /* 0x000ee20008000a00 */
[----:B0-----:R-:W-:Y:S02]  /*4800*/  SHF.L.U32 R8, R29, 0x2, RZ ;  /* 0x000000021d087819 */ /* 0x001fe400000006ff */
[C---:B------:R-:W-:Y:S01]  /*4810*/  SHF.L.U64.HI R4, R3.reuse, 0x2, R0 ;  /* 0x0000000203047819 */ /* 0x040fe20000010200 */
[----:B------:R-:W0:Y:S01]  /*4820*/  LDCU.64 UR8, c[0x0][0x390] ;  /* 0x00007200ff0877ac */ /* 0x000e220008000a00 */
[----:B------:R-:W-:-:S07]  /*4830*/  SHF.L.U32 R5, R3, 0x2, RZ ;  /* 0x0000000203057819 */ /* 0x000fce00000006ff */
.L_x_1517:
[C---:B----4-:R-:W-:Y:S02]  /*4840*/  SHF.L.U32 R9, R38.reuse, 0x2, RZ ;  /* 0x0000000226097819 */ /* 0x050fe400000006ff */
        /* <DEDUP_REMOVED lines=8> */
[----:B------:R1:W4:Y:S01]  /*48d0*/  LDG.E R10, desc[UR14][R10.64] ;  /* 0x0000000e0a0a7981 */ /* 0x000322000c1e1900 */
[----:B------:R-:W-:-:S03]  /*48e0*/  IADD3.X R15, PT, PT, R11, R2, RZ, P1, !PT ;  /* 0x000000020b0f7210 */ /* 0x000fc60000ffe4ff */
[----:B------:R-:W4:Y:S04]  /*48f0*/  LDG.E R13, desc[UR14][R12.64] ;  /* 0x0000000e0c0d7981 */ /* 0x000f28000c1e1900 */
[----:B------:R-:W5:Y:S04]  /*4900*/  LDG.E R14, desc[UR14][R14.64] ;  /* 0x0000000e0e0e7981 */ /* 0x000f68000c1e1900 */
[----:B------:R-:W5:Y:S01]  /*4910*/  LDG.E R17, desc[UR14][R16.64] ;  /* 0x0000000e10117981 */ /* 0x000f62000c1e1900 */
[----:B------:R-:W-:Y:S02]  /*4920*/  LOP3.LUT R23, R9, 0xfffffffc, RZ, 0xc0, !PT ;  /* 0xfffffffc09177812 */ /* 0x000fe400078ec0ff */
[----:B--2---:R-:W-:-:S02]  /*4930*/  LOP3.LUT R24, R18, 0x1, RZ, 0xc0, !PT ;  /* 0x0000000112187812 */ /* 0x004fc400078ec0ff */
[C---:B---3--:R-:W-:Y:S02]  /*4940*/  IADD3 R20, P0, PT, R23.reuse, UR6, RZ ;  /* 0x0000000617147c10 */ /* 0x048fe4000ff1e0ff */
[----:B-1----:R-:W-:Y:S02]  /*4950*/  LOP3.LUT R11, R18, 0x3, RZ, 0xc0, !PT ;  /* 0x00000003120b7812 */ /* 0x002fe400078ec0ff */
[----:B------:R-:W-:Y:S02]  /*4960*/  IADD3.X R21, PT, PT, R24, UR7, RZ, P0, !PT ;  /* 0x0000000718157c10 */ /* 0x000fe400087fe4ff */
[----:B0-----:R-:W-:Y:S02]  /*4970*/  IADD3 R22, P0, PT, R23, UR8, RZ ;  /* 0x0000000817167c10 */ /* 0x001fe4000ff1e0ff */
[----:B----4-:R-:W-:Y:S02]  /*4980*/  F2FP.BF16.F32.PACK_AB R19, R13, R10 ;  /* 0x0000000a0d13723e */ /* 0x010fe400000010ff */
[----:B------:R-:W-:-:S02]  /*4990*/  IADD3 R10, P1, PT, R23, UR4, RZ ;  /* 0x00000004170a7c10 */ /* 0x000fc4000ff3e0ff */
[----:B------:R-:W-:Y:S02]  /*49a0*/  IADD3.X R23, PT, PT, R24, UR9, RZ, P0, !PT ;  /* 0x0000000918177c10 */ /* 0x000fe400087fe4ff */
[----:B------:R-:W-:Y:S02]  /*49b0*/  IADD3.X R11, PT, PT, R11, UR5, RZ, P1, !PT ;  /* 0x000000050b0b7c10 */ /* 0x000fe40008ffe4ff */
[----:B-----5:R-:W-:Y:S02]  /*49c0*/  F2FP.BF16.F32.PACK_AB R27, R17, R14 ;  /* 0x0000000e111b723e */ /* 0x020fe400000010ff */
        /* <DEDUP_REMOVED lines=40> */
[----:B------:R1:W3:Y:S04]  /*4c50*/  LDG.E R10, desc[UR14][R10.64+0x600] ;  /* 0x0006000e0a0a7981 */ /* 0x0002e8000c1e1900 */
[----:B------:R-:W3:Y:S04]  /*4c60*/  LDG.E R17, desc[UR14][R16.64+0x600] ;  /* 0x0006000e10117981 */ /* 0x000ee8000c1e1900 */
[----:B------:R-:W5:Y:S04]  /*4c70*/  LDG.E R12, desc[UR14][R12.64+0x600] ;  /* 0x0006000e0c0c7981 */ /* 0x000f68000c1e1900 */
[----:B------:R-:W5:Y:S01]  /*4c80*/  LDG.E R15, desc[UR14][R14.64+0x600] ;  /* 0x0006000e0e0f7981 */ /* 0x000f62000c1e1900 */
[----:B------:R-:W-:-:S04]  /*4c90*/  IADD3 R9, P0, PT, R9, 0x600, RZ ;  /* 0x0000060009097810 */ /* 0x000fc80007f1e0ff */
[----:B--2---:R-:W-:Y:S02]  /*4ca0*/  IADD3.X R24, PT, PT, RZ, R18, RZ, P0, !PT ;  /* 0x00000012ff187210 */ /* 0x004fe400007fe4ff */
        /* <DEDUP_REMOVED lines=10> */
[----:B---3--:R-:W-:Y:S02]  /*4d50*/  F2FP.BF16.F32.PACK_AB R17, R17, R10 ;  /* 0x0000000a1111723e */ /* 0x008fe400000010ff */
[----:B-----5:R-:W-:-:S03]  /*4d60*/  F2FP.BF16.F32.PACK_AB R9, R15, R12 ;  /* 0x0000000c0f09723e */ /* 0x020fc600000010ff */
[----:B------:R4:W-:Y:S04]  /*4d70*/  STG.E desc[UR14][R18.64], R17 ;  /* 0x0000001112007986 */ /* 0x0009e8000c10190e */
[----:B------:R4:W-:Y:S02]  /*4d80*/  STG.E desc[UR14][R22.64], R9 ;  /* 0x0000000916007986 */ /* 0x0009e4000c10190e */
[----:B------:R-:W-:Y:S05]  /*4d90*/  @P0 BRA `(.L_x_1517) ;  /* 0xfffffff800a80947 */ /* 0x000fea000383ffff */
[----:B------:R-:W-:Y:S05]  /*4da0*/  EXIT ;  /* 0x000000000000794d */ /* 0x000fea0003800000 */
.L_x_1518:
        /* <DEDUP_REMOVED lines=13> */
.L_x_3433:


//--------------------- .text._Z35group_norm_nhwc_bwd_one_pass_kernelI11Fp32IOBf16WLi256ELi8ELi128EEv26Group_norm_nhwc_bwd_params --------------------------
	.section	.text._Z35group_norm_nhwc_bwd_one_pass_kernelI11Fp32IOBf16WLi256ELi8ELi128EEv26Group_norm_nhwc_bwd_params,"ax",@progbits
	.align	128
        .global         _Z35group_norm_nhwc_bwd_one_pass_kernelI11Fp32IOBf16WLi256ELi8ELi128EEv26Group_norm_nhwc_bwd_params
        .type           _Z35group_norm_nhwc_bwd_one_pass_kernelI11Fp32IOBf16WLi256ELi8ELi128EEv26Group_norm_nhwc_bwd_params,@function
        .size           _Z35group_norm_nhwc_bwd_one_pass_kernelI11Fp32IOBf16WLi256ELi8ELi128EEv26Group_norm_nhwc_bwd_params,(.L_x_3434 - _Z35group_norm_nhwc_bwd_one_pass_kernelI11Fp32IOBf16WLi256ELi8ELi128EEv26Group_norm_nhwc_bwd_params)
        .other          _Z35group_norm_nhwc_bwd_one_pass_kernelI11Fp32IOBf16WLi256ELi8ELi128EEv26Group_norm_nhwc_bwd_params,@"STO_CUDA_ENTRY STV_DEFAULT"
_Z35group_norm_nhwc_bwd_one_pass_kernelI11Fp32IOBf16WLi256ELi8ELi128EEv26Group_norm_nhwc_bwd_params:
.text._Z35group_norm_nhwc_bwd_one_pass_kernelI11Fp32IOBf16WLi256ELi8ELi128EEv26Group_norm_nhwc_bwd_params:
        /* <DEDUP_REMOVED lines=25> */
[----:B------:R-:W-:Y:S01]  /*0190*/  UIMAD UR12, UR23, 0x3, UR5 ;  /* 0x00000003170c78a4 */ /* 0x000fe2000f8e0205 */
[----:B------:R-:W-:Y:S01]  /*01a0*/  SHF.R.S32.HI R59, RZ, 0x1f, R65 ;  /* 0x0000001fff3b7819 */ /* 0x000fe20000011441 */
[----:B------:R-:W-:Y:S02]  /*01b0*/  ULEA UR13, UR23, UR5, 0x1 ;  /* 0x00000005170d7291 */ /* 0x000fe4000f8e08ff */
[----:B----4-:R-:W-:Y:S02]  /*01c0*/  ULEA UR4, UR6, UR4, 0x18 ;  /* 0x0000000406047291 */ /* 0x010fe4000f8ec0ff */
[----:B------:R-:W-:-:S02]  /*01d0*/  ULEA UR9, UR6, UR9, 0x18 ;  /* 0x0000000906097291 */ /* 0x000fc4000f8ec0ff */
[----:B---3--:R-:W-:Y:S02]  /*01e0*/  ULOP3.LUT UR27, UR24, 0x7, URZ, 0xc0, !UPT ;  /* 0x00000007181b7892 */ /* 0x008fe4000f8ec0ff */
[----:B------:R-:W-:Y:S01]  /*01f0*/  LEA R64, R60, UR4, 0x4 ;  /* 0x000000043c407c11 */ /* 0x000fe2000f8e20ff */
[----:B------:R-:W-:Y:S01]  /*0200*/  ULOP3.LUT UR28, UR24, 0x7ffffff8, URZ, 0xc0, !UPT ;  /* 0x7ffffff8181c7892 */ /* 0x000fe2000f8ec0ff */
[----:B-1----:R-:W-:-:S11]  /*0210*/  UMOV UR4, URZ ;  /* 0x000000ff00047c82 */ /* 0x002fd60008000000 */
.L_x_1562:
[----:B0-----:R-:W0:Y:S01]  /*0220*/  LDC R6, c[0x0][0x410] ;  /* 0x00010400ff067b82 */ /* 0x001e220000000800 */
[----:B-1----:R-:W1:Y:S01]  /*0230*/  LDCU.128 UR16, c[0x0][0x400] ;  /* 0x00008000ff1077ac */ /* 0x002e620008000c00 */
[C---:B------:R-:W-:Y:S02]  /*0240*/  IADD3 R9, PT, PT, R65.reuse, 0x80, RZ ;  /* 0x0000008041097810 */ /* 0x040fe40007ffe0ff */
[----:B------:R-:W-:Y:S01]  /*0250*/  ISETP.LE.AND P0, PT, RZ, UR14, PT ;  /* 0x0000000eff007c0c */ /* 0x000fe2000bf03270 */
[----:B------:R-:W2:Y:S01]  /*0260*/  LDCU.64 UR6, c[0x0][0x3b8] ;  /* 0x00007700ff0677ac */ /* 0x000ea20008000a00 */
[----:B------:R-:W-:Y:S02]  /*0270*/  SHF.R.S32.HI R19, RZ, 0x1f, R9 ;  /* 0x0000001fff137819 */ /* 0x000fe40000011409 */
[C---:B------:R-:W-:Y:S02]  /*0280*/  IADD3 R13, PT, PT, R65.reuse, 0x20, RZ ;  /* 0x00000020410d7810 */ /* 0x040fe40007ffe0ff */
[----:B------:R-:W-:-:S02]  /*0290*/  IADD3 R22, PT, PT, R65, 0x60, RZ ;  /* 0x0000006041167810 */ /* 0x000fc40007ffe0ff */
[----:B------:R-:W-:Y:S02]  /*02a0*/  SHF.R.S32.HI R11, RZ, 0x1f, R13 ;  /* 0x0000001fff0b7819 */ /* 0x000fe4000001140d */
[----:B------:R-:W-:Y:S02]  /*02b0*/  SHF.R.S32.HI R31, RZ, 0x1f, R22 ;  /* 0x0000001fff1f7819 */ /* 0x000fe40000011416 */
[C---:B------:R-:W-:Y:S02]  /*02c0*/  IADD3 R17, PT, PT, R65.reuse, 0xa0, RZ ;  /* 0x000000a041117810 */ /* 0x040fe40007ffe0ff */
[----:B------:R-:W-:Y:S02]  /*02d0*/  IADD3 R16, PT, PT, R65, 0xc0, RZ ;  /* 0x000000c041107810 */ /* 0x000fe40007ffe0ff */
[----:B-1----:R-:W-:Y:S02]  /*02e0*/  ISETP.GE.U32.AND P4, PT, R9, UR16, PT ;  /* 0x0000001009007c0c */ /* 0x002fe4000bf86070 */
[----:B------:R-:W-:-:S02]  /*02f0*/  SHF.R.S32.HI R25, RZ, 0x1f, R17 ;  /* 0x0000001fff197819 */ /* 0x000fc40000011411 */
[----:B0-----:R-:W-:Y:S02]  /*0300*/  IABS R5, R6 ;  /* 0x0000000600057213 */ /* 0x001fe40000000000 */
[----:B------:R-:W-:Y:S02]  /*0310*/  ISETP.GE.AND.EX P4, PT, R19, UR17, PT, P4 ;  /* 0x0000001113007c0c */ /* 0x000fe4000bf86340 */
[----:B------:R-:W0:Y:S01]  /*0320*/  I2F.RP R0, R5 ;  /* 0x0000000500007306 */ /* 0x000e220000209400 */
[----:B------:R-:W-:Y:S02]  /*0330*/  SHF.R.S32.HI R23, RZ, 0x1f, R16 ;  /* 0x0000001fff177819 */ /* 0x000fe40000011410 */
[----:B------:R-:W-:-:S04]  /*0340*/  IADD3 R28, PT, PT, R65, 0x40, RZ ;  /* 0x00000040411c7810 */ /* 0x000fc80007ffe0ff */
[----:B------:R-:W-:-:S04]  /*0350*/  SHF.R.S32.HI R39, RZ, 0x1f, R28 ;  /* 0x0000001fff277819 */ /* 0x000fc8000001141c */
[----:B------:R-:W1:Y:S01]  /*0360*/  @!P4 LDC.64 R14, c[0x0][0x3a0] ;  /* 0x0000e800ff0ecb82 */ /* 0x000e620000000a00 */
[----:B0-----:R-:W0:Y:S07]  /*0370*/  MUFU.RCP R0, R0 ;  /* 0x0000000000007308 */ /* 0x001e2e0000001000 */
[----:B---3--:R-:W3:Y:S01]  /*0380*/  @!P4 LDC.64 R20, c[0x0][0x398] ;  /* 0x0000e600ff14cb82 */ /* 0x008ee20000000a00 */
[----:B0-----:R-:W-:-:S04]  /*0390*/  IADD3 R2, PT, PT, R0, 0xffffffe, RZ ;  /* 0x0ffffffe00027810 */ /* 0x001fc80007ffe0ff */
[----:B------:R0:W4:Y:S02]  /*03a0*/  F2I.FTZ.U32.TRUNC.NTZ R3, R2 ;  /* 0x0000000200037305 */ /* 0x000124000021f000 */
[----:B0-----:R-:W-:Y:S01]  /*03b0*/  HFMA2 R2, -RZ, RZ, 0, 0 ;  /* 0x00000000ff027431 */ /* 0x001fe200000001ff */
[----:B----4-:R-:W-:-:S05]  /*03c0*/  IADD3 R4, PT, PT, RZ, -R3, RZ ;  /* 0x80000003ff047210 */ /* 0x010fca0007ffe0ff */
        /* <DEDUP_REMOVED lines=18> */
[----:B------:R-:W-:Y:S02]  /*04f0*/  ISETP.GE.U32.AND P5, PT, R13, UR16, PT ;  /* 0x000000100d007c0c */ /* 0x000fe4000bfa6070 */
[----:B------:R-:W-:Y:S02]  /*0500*/  @P2 IADD3 R3, PT, PT, R3, 0x1, RZ ;  /* 0x0000000103032810 */ /* 0x000fe40007ffe0ff */
[----:B------:R-:W-:Y:S02]  /*0510*/  ISETP.NE.AND P2, PT, R6, RZ, PT ;  /* 0x000000ff0600720c */ /* 0x000fe40003f45270 */
[----:B------:R-:W-:Y:S02]  /*0520*/  @!P0 IADD3 R0, PT, PT, -R0, RZ, RZ ;  /* 0x000000ff00008210 */ /* 0x000fe40007ffe1ff */
[----:B------:R-:W-:-:S02]  /*0530*/  @!P1 IADD3 R3, PT, PT, -R3, RZ, RZ ;  /* 0x000000ff03039210 */ /* 0x000fc40007ffe1ff */
[----:B------:R-:W-:Y:S02]  /*0540*/  SEL R29, R7, R0, !P2 ;  /* 0x00000000071d7207 */ /* 0x000fe40005000000 */
[----:B------:R-:W-:Y:S02]  /*0550*/  ISETP.GE.AND.EX P5, PT, R11, UR17, PT, P5 ;  /* 0x000000110b007c0c */ /* 0x000fe4000bfa6350 */
        /* <DEDUP_REMOVED lines=8> */
[----:B------:R-:W-:Y:S01]  /*05e0*/  ISETP.GE.U32.AND P2, PT, R22, UR16, PT ;  /* 0x0000001016007c0c */ /* 0x000fe2000bf46070 */
[----:B------:R-:W4:Y:S01]  /*05f0*/  @!P5 LDC.64 R2, c[0x0][0x3f8] ;  /* 0x0000fe00ff02db82 */ /* 0x000f220000000a00 */
[----:B------:R-:W-:Y:S01]  /*0600*/  ISETP.GE.U32.AND P1, PT, R17, UR16, PT ;  /* 0x0000001011007c0c */ /* 0x000fe2000bf26070 */
[----:B------:R-:W-:Y:S01]  /*0610*/  IMAD.WIDE.U32 R68, R7, UR18, R68 ;  /* 0x0000001207447c25 */ /* 0x000fe2000f8e0044 */
[----:B------:R-:W-:-:S02]  /*0620*/  ISETP.GE.AND.EX P2, PT, R31, UR17, PT, P2 ;  /* 0x000000111f007c0c */ /* 0x000fc4000bf46320 */
[----:B------:R-:W-:Y:S01]  /*0630*/  ISETP.GE.AND.EX P1, PT, R25, UR17, PT, P1 ;  /* 0x0000001119007c0c */ /* 0x000fe2000bf26310 */
[----:B------:R-:W-:Y:S01]  /*0640*/  IMAD R7, R7, UR19, R6 ;  /* 0x0000001307077c24 */ /* 0x000fe2000f8e0206 */
[----:B------:R-:W-:Y:S01]  /*0650*/  @!P4 MOV R66, R68 ;  /* 0x000000440042c202 */ /* 0x000fe20000000f00 */
[-C--:B0-----:R-:W-:Y:S01]  /*0660*/  @!P4 IMAD R6, R19, R4.reuse, RZ ;  /* 0x000000041306c224 */ /* 0x081fe200078e02ff */
[----:B------:R-:W-:Y:S02]  /*0670*/  ISETP.GE.AND.EX P3, PT, R23, UR17, PT, P3 ;  /* 0x0000001117007c0c */ /* 0x000fe4000bf66330 */
[----:B------:R-:W-:Y:S01]  /*0680*/  IADD3 R67, PT, PT, R69, R7, RZ ;  /* 0x0000000745437210 */ /* 0x000fe20007ffe0ff */
[C---:B------:R-:W-:Y:S02]  /*0690*/  @!P4 IMAD R7, R9.reuse, R5, R6 ;  /* 0x000000050907c224 */ /* 0x040fe400078e0206 */
[----:B------:R-:W-:Y:S02]  /*06a0*/  @!P4 IMAD.WIDE.U32 R4, R9, R4, R66 ;  /* 0x000000040904c225 */ /* 0x000fe400078e0042 */
[----:B------:R-:W0:Y:S03]  /*06b0*/  @!P2 LDC.64 R18, c[0x0][0x3f8] ;  /* 0x0000fe00ff12ab82 */ /* 0x000e260000000a00 */
[----:B------:R-:W-:Y:S01]  /*06c0*/  @!P4 IADD3 R5, PT, PT, R5, R7, RZ ;  /* 0x000000070505c210 */ /* 0x000fe20007ffe0ff */
[----:B----4-:R-:W-:-:S04]  /*06d0*/  @!P5 IMAD R10, R11, R2, RZ ;  /* 0x000000020b0ad224 */ /* 0x010fc800078e02ff */
[----:B------:R-:W4:Y:S01]  /*06e0*/  @!P5 LDC.64 R8, c[0x0][0x3a0] ;  /* 0x0000e800ff08db82 */ /* 0x000f220000000a00 */
[C---:B------:R-:W-:Y:S02]  /*06f0*/  @!P4 SHF.L.U32 R11, R4.reuse, 0x2, RZ ;  /* 0x00000002040bc819 */ /* 0x040fe400000006ff */
[----:B------:R-:W-:Y:S01]  /*0700*/  @!P4 SHF.L.U64.HI R24, R4, 0x2, R5 ;  /* 0x000000020418c819 */ /* 0x000fe20000010205 */
[----:B------:R-:W-:Y:S01]  /*0710*/  @!P5 IMAD R27, R13, R3, R10 ;  /* 0x000000030d1bd224 */ /* 0x000fe200078e020a */
[----:B------:R-:W-:Y:S02]  /*0720*/  @!P5 MOV R4, R68 ;  /* 0x000000440004d202 */ /* 0x000fe40000000f00 */
[----:B------:R-:W-:Y:S01]  /*0730*/  @!P5 MOV R5, R67 ;  /* 0x000000430005d202 */ /* 0x000fe20000000f00 */
[----:B------:R-:W2:Y:S01]  /*0740*/  @!P5 LDC.64 R6, c[0x0][0x398] ;  /* 0x0000e600ff06db82 */ /* 0x000ea20000000a00 */
[C---:B-1----:R-:W-:Y:S02]  /*0750*/  @!P4 IADD3 R14, P0, PT, R11.reuse, R14, RZ ;  /* 0x0000000e0b0ec210 */ /* 0x042fe40007f1e0ff */
[----:B---3--:R-:W-:Y:S01]  /*0760*/  @!P4 IADD3 R20, P6, PT, R11, R20, RZ ;  /* 0x000000140b14c210 */ /* 0x008fe20007fde0ff */
[----:B------:R-:W-:Y:S01]  /*0770*/  @!P5 IMAD.WIDE.U32 R4, R13, R2, R4 ;  /* 0x000000020d04d225 */ /* 0x000fe200078e0004 */
[----:B------:R-:W-:-:S02]  /*0780*/  @!P4 IADD3.X R15, PT, PT, R24, R15, RZ, P0, !PT ;  /* 0x0000000f180fc210 */ /* 0x000fc400007fe4ff */
[----:B------:R-:W-:Y:S01]  /*0790*/  @!P4 IADD3.X R21, PT, PT, R24, R21, RZ, P6, !PT ;  /* 0x000000151815c210 */ /* 0x000fe200037fe4ff */
[----:B------:R-:W1:Y:S01]  /*07a0*/  @!P2 LDC.64 R12, c[0x0][0x3a0] ;  /* 0x0000e800ff0cab82 */ /* 0x000e620000000a00 */
[----:B------:R-:W-:Y:S01]  /*07b0*/  @!P5 IADD3 R5, PT, PT, R5, R27, RZ ;  /* 0x0000001b0505d210 */ /* 0x000fe20007ffe0ff */
[----:B0-----:R-:W-:Y:S01]  /*07c0*/  @!P2 IMAD R26, R31, R18, RZ ;  /* 0x000000121f1aa224 */ /* 0x001fe200078e02ff */
[C---:B------:R-:W-:Y:S02]  /*07d0*/  @!P5 SHF.L.U32 R27, R4.reuse, 0x2, RZ ;  /* 0x00000002041bd819 */ /* 0x040fe400000006ff */
[----:B------:R-:W-:Y:S01]  /*07e0*/  @!P5 SHF.L.U64.HI R24, R4, 0x2, R5 ;  /* 0x000000020418d819 */ /* 0x000fe20000010205 */
[----:B------:R-:W-:Y:S01]  /*07f0*/  @!P2 IMAD R19, R22, R19, R26 ;  /* 0x000000131613a224 */ /* 0x000fe200078e021a */
[----:B------:R-:W-:Y:S01]  /*0800*/  @!P2 MOV R26, R68 ;  /* 0x00000044001aa202 */ /* 0x000fe20000000f00 */
[----:B------:R-:W0:Y:S01]  /*0810*/  @!P1 LDC.64 R2, c[0x0][0x3f8] ;  /* 0x0000fe00ff029b82 */ /* 0x000e220000000a00 */
[----:B----4-:R-:W-:-:S04]  /*0820*/  @!P5 IADD3 R8, P0, PT, R27, R8, RZ ;  /* 0x000000081b08d210 */ /* 0x010fc80007f1e0ff */
[C---:B------:R-:W-:Y:S02]  /*0830*/  @!P5 IADD3.X R9, PT, PT, R24.reuse, R9, RZ, P0, !PT ;  /* 0x000000091809d210 */ /* 0x040fe400007fe4ff */
[----:B--2---:R-:W-:Y:S01]  /*0840*/  @!P5 IADD3 R6, P6, PT, R27, R6, RZ ;  /* 0x000000061b06d210 */ /* 0x004fe20007fde0ff */
[----:B------:R-:W2:Y:S01]  /*0850*/  @!P2 LDC.64 R10, c[0x0][0x398] ;  /* 0x0000e600ff0aab82 */ /* 0x000ea20000000a00 */
[----:B------:R-:W-:Y:S02]  /*0860*/  @!P2 MOV R27, R67 ;  /* 0x00000043001ba202 */ /* 0x000fe40000000f00 */
[----:B------:R-:W-:Y:S02]  /*0870*/  @!P5 IADD3.X R7, PT, PT, R24, R7, RZ, P6, !PT ;  /* 0x000000071807d210 */ /* 0x000fe400037fe4ff */
[----:B------:R-:W-:Y:S01]  /*0880*/  @!P1 MOV R24, R68 ;  /* 0x0000004400189202 */ /* 0x000fe20000000f00 */
[----:B------:R-:W-:Y:S02]  /*0890*/  @!P2 IMAD.WIDE.U32 R26, R22, R18, R26 ;  /* 0x00000012161aa225 */ /* 0x000fe400078e001a */
[----:B------:R-:W3:Y:S03]  /*08a0*/  @!P1 LDC.64 R40, c[0x0][0x398] ;  /* 0x0000e600ff289b82 */ /* 0x000ee60000000a00 */
[----:B------:R-:W-:-:S02]  /*08b0*/  @!P2 IADD3 R31, PT, PT, R27, R19, RZ ;  /* 0x000000131b1fa210 */ /* 0x000fc40007ffe0ff */
[C---:B------:R-:W-:Y:S02]  /*08c0*/  @!P2 SHF.L.U32 R27, R26.reuse, 0x2, RZ ;  /* 0x000000021a1ba819 */ /* 0x040fe400000006ff */
[----:B------:R-:W-:Y:S01]  /*08d0*/  @!P2 SHF.L.U64.HI R26, R26, 0x2, R31 ;  /* 0x000000021a1aa819 */ /* 0x000fe2000001021f */
[----:B------:R-:W4:Y:S01]  /*08e0*/  @!P1 LDC.64 R18, c[0x0][0x3a0] ;  /* 0x0000e800ff129b82 */ /* 0x000f220000000a00 */
[----:B-1----:R-:W-:Y:S01]  /*08f0*/  @!P2 IADD3 R12, P0, PT, R27, R12, RZ ;  /* 0x0000000c1b0ca210 */ /* 0x002fe20007f1e0ff */
[----:B0-----:R-:W-:Y:S01]  /*0900*/  @!P1 IMAD R22, R25, R2, RZ ;  /* 0x0000000219169224 */ /* 0x001fe200078e02ff */
[----:B------:R-:W-:Y:S02]  /*0910*/  @!P1 MOV R25, R67 ;  /* 0x0000004300199202 */ /* 0x000fe40000000f00 */
[----:B------:R-:W-:Y:S02]  /*0920*/  @!P2 IADD3.X R13, PT, PT, R26, R13, RZ, P0, !PT ;  /* 0x0000000d1a0da210 */ /* 0x000fe400007fe4ff */
[----:B------:R-:W-:Y:S01]  /*0930*/  ISETP.GE.U32.AND P0, PT, R28, UR16, PT ;  /* 0x000000101c007c0c */ /* 0x000fe2000bf06070 */
[----:B------:R-:W0:Y:S01]  /*0940*/  @!P3 LDC.64 R4, c[0x0][0x3f8] ;  /* 0x0000fe00ff04bb82 */ /* 0x000e220000000a00 */
[----:B--2---:R-:W-:Y:S01]  /*0950*/  @!P2 IADD3 R10, P6, PT, R27, R10, RZ ;  /* 0x0000000a1b0aa210 */ /* 0x004fe20007fde0ff */
[----:B------:R-:W-:Y:S01]  /*0960*/  @!P1 IMAD R27, R17, R3, R22 ;  /* 0x00000003111b9224 */ /* 0x000fe200078e0216 */
[----:B------:R-:W-:Y:S01]  /*0970*/  ISETP.GE.AND.EX P0, PT, R39, UR17, PT, P0 ;  /* 0x0000001127007c0c */ /* 0x000fe2000bf06300 */
[----:B------:R-:W-:Y:S01]  /*0980*/  @!P1 IMAD.WIDE.U32 R2, R17, R2, R24 ;  /* 0x0000000211029225 */ /* 0x000fe200078e0018 */
[----:B------:R-:W-:Y:S01]  /*0990*/  @!P2 IADD3.X R11, PT, PT, R26, R11, RZ, P6, !PT ;  /* 0x0000000b1a0ba210 */ /* 0x000fe200037fe4ff */
[----:B------:R-:W-:Y:S01]  /*09a0*/  UIMAD.WIDE UR6, UR14, 0x8, UR6 ;  /* 0x000000080e0678a5 */ /* 0x000fe2000f8e0206 */
[----:B------:R-:W-:-:S02]  /*09b0*/  @!P3 MOV R24, R68 ;  /* 0x000000440018b202 */ /* 0x000fc40000000f00 */
[----:B------:R-:W-:Y:S02]  /*09c0*/  @!P1 IADD3 R3, PT, PT, R3, R27, RZ ;  /* 0x0000001b03039210 */ /* 0x000fe40007ffe0ff */
[C---:B------:R-:W-:Y:S01]  /*09d0*/  @!P1 SHF.L.U32 R33, R2.reuse, 0x2, RZ ;  /* 0x0000000202219819 */ /* 0x040fe200000006ff */
[----:B------:R-:W1:Y:S01]  /*09e0*/  @!P3 LDC.64 R26, c[0x0][0x398] ;  /* 0x0000e600ff1abb82 */ /* 0x000e620000000a00 */
[----:B------:R-:W-:Y:S01]  /*09f0*/  @!P1 SHF.L.U64.HI R32, R2, 0x2, R3 ;  /* 0x0000000202209819 */ /* 0x000fe20000010203 */
[----:B------:R-:W-:Y:S01]  /*0a00*/  HFMA2 R3, -RZ, RZ, 0, 0 ;  /* 0x00000000ff037431 */ /* 0x000fe200000001ff */
[----:B------:R-:W-:Y:S02]  /*0a10*/  @!P3 MOV R25, R67 ;  /* 0x000000430019b202 */ /* 0x000fe40000000f00 */
[----:B----4-:R-:W-:Y:S02]  /*0a20*/  @!P1 IADD3 R18, P6, PT, R33, R18, RZ ;  /* 0x0000001221129210 */ /* 0x010fe40007fde0ff */
[----:B------:R-:W-:Y:S01]  /*0a30*/  MOV R2, RZ ;  /* 0x000000ff00027202 */ /* 0x000fe20000000f00 */
[----:B------:R-:W2:Y:S01]  /*0a40*/  @!P0 LDC.64 R30, c[0x0][0x3f8] ;  /* 0x0000fe00ff1e8b82 */ /* 0x000ea20000000a00 */
[----:B------:R-:W-:-:S02]  /*0a50*/  @!P1 IADD3.X R19, PT, PT, R32, R19, RZ, P6, !PT ;  /* 0x0000001320139210 */ /* 0x000fc400037fe4ff */
[----:B---3--:R-:W-:Y:S01]  /*0a60*/  @!P1 IADD3 R40, P6, PT, R33, R40, RZ ;  /* 0x0000002821289210 */ /* 0x008fe20007fde0ff */
[-C--:B0-----:R-:W-:Y:S01]  /*0a70*/  @!P3 IMAD R23, R23, R4.reuse, RZ ;  /* 0x000000041717b224 */ /* 0x081fe200078e02ff */
[----:B------:R-:W-:Y:S01]  /*0a80*/  MOV R33, UR7 ;  /* 0x0000000700217c02 */ /* 0x000fe20008000f00 */
[----:B------:R-:W-:Y:S01]  /*0a90*/  @!P3 IMAD.WIDE.U32 R24, R16, R4, R24 ;  /* 0x000000041018b225 */ /* 0x000fe200078e0018 */
[----:B------:R-:W-:Y:S01]  /*0aa0*/  @!P1 IADD3.X R41, PT, PT, R32, R41, RZ, P6, !PT ;  /* 0x0000002920299210 */ /* 0x000fe200037fe4ff */
[----:B------:R0:W5:Y:S01]  /*0ab0*/  @!P4 LDG.E.64 R2, desc[UR20][R14.64] ;  /* 0x000000140e02c981 */ /* 0x000162000c1e1b00 */
[----:B------:R-:W-:Y:S01]  /*0ac0*/  MOV R32, UR6 ;  /* 0x0000000600207c02 */ /* 0x000fe20008000f00 */
[----:B------:R-:W-:Y:S01]  /*0ad0*/  @!P3 IMAD R35, R16, R5, R23 ;  /* 0x000000051023b224 */ /* 0x000fe200078e0217 */
[----:B------:R-:W-:Y:S01]  /*0ae0*/  CS2R R4, SRZ ;  /* 0x0000000000047805 */ /* 0x000fe2000001ff00 */
[----:B------:R-:W3:Y:S03]  /*0af0*/  @!P3 LDC.64 R22, c[0x0][0x3a0] ;  /* 0x0000e800ff16bb82 */ /* 0x000ee60000000a00 */
[----:B------:R-:W4:Y:S04]  /*0b00*/  LDG.E.64 R32, desc[UR20][R32.64] ;  /* 0x0000001420207981 */ /* 0x000f28000c1e1b00 */
[----:B------:R-:W5:Y:S01]  /*0b10*/  @!P4 LDG.E.64 R4, desc[UR20][R20.64] ;  /* 0x000000141404c981 */ /* 0x000f62000c1e1b00 */
[----:B------:R-:W-:-:S02]  /*0b20*/  ISETP.GE.U32.AND P4, PT, R65, UR16, PT ;  /* 0x0000001041007c0c */ /* 0x000fc4000bf86070 */
[----:B------:R-:W-:Y:S02]  /*0b30*/  CS2R R48, SRZ ;  /* 0x0000000000307805 */ /* 0x000fe4000001ff00 */
[----:B------:R-:W-:Y:S01]  /*0b40*/  CS2R R50, SRZ ;  /* 0x0000000000327805 */ /* 0x000fe2000001ff00 */
[----:B------:R-:W1:Y:S01]  /*0b50*/  @!P0 LDC.64 R36, c[0x0][0x398] ;  /* 0x0000e600ff248b82 */ /* 0x000e620000000a00 */
[----:B------:R-:W-:Y:S02]  /*0b60*/  ISETP.GE.AND.EX P4, PT, R59, UR17, PT, P4 ;  /* 0x000000113b007c0c */ /* 0x000fe4000bf86340 */
[----:B------:R-:W-:Y:S01]  /*0b70*/  IADD3 R16, PT, PT, R65, 0xe0, RZ ;  /* 0x000000e041107810 */ /* 0x000fe20007ffe0ff */
[----:B------:R2:W5:Y:S01]  /*0b80*/  @!P5 LDG.E.64 R48, desc[UR20][R6.64] ;  /* 0x000000140630d981 */ /* 0x000562000c1e1b00 */
[----:B0-----:R-:W-:Y:S02]  /*0b90*/  @!P3 IADD3 R15, PT, PT, R25, R35, RZ ;  /* 0x00000023190fb210 */ /* 0x001fe40007ffe0ff */
[----:B------:R-:W-:Y:S01]  /*0ba0*/  SHF.R.S32.HI R17, RZ, 0x1f, R16 ;  /* 0x0000001fff117819 */ /* 0x000fe20000011410 */
[----:B------:R0:W5:Y:S01]  /*0bb0*/  @!P5 LDG.E.64 R50, desc[UR20][R8.64] ;  /* 0x000000140832d981 */ /* 0x000162000c1e1b00 */
[----:B------:R-:W-:Y:S01]  /*0bc0*/  ISETP.GE.U32.AND P5, PT, R16, UR16, PT ;  /* 0x0000001010007c0c */ /* 0x000fe2000bfa6070 */
[----:B------:R-:W1:Y:S01]  /*0bd0*/  @!P0 LDC.64 R34, c[0x0][0x3a0] ;  /* 0x0000e800ff228b82 */ /* 0x000e620000000a00 */
[----:B--2---:R-:W-:Y:S01]  /*0be0*/  @!P0 IMAD R6, R39, R30, RZ ;  /* 0x0000001e27068224 */ /* 0x004fe200078e02ff */
[----:B------:R-:W-:-:S02]  /*0bf0*/  @!P3 SHF.L.U32 R21, R24, 0x2, RZ ;  /* 0x000000021815b819 */ /* 0x000fc400000006ff */
[----:B------:R-:W-:Y:S01]  /*0c00*/  @!P0 MOV R7, R67 ;  /* 0x0000004300078202 */ /* 0x000fe20000000f00 */
[----:B0-----:R-:W-:Y:S01]  /*0c10*/  @!P0 IMAD R9, R28, R31, R6 ;  /* 0x0000001f1c098224 */ /* 0x001fe200078e0206 */
[----:B------:R-:W-:Y:S02]  /*0c20*/  @!P3 SHF.L.U64.HI R8, R24, 0x2, R15 ;  /* 0x000000021808b819 */ /* 0x000fe4000001020f */
[----:B------:R-:W0:Y:S01]  /*0c30*/  @!P4 LDC.64 R38, c[0x0][0x3a0] ;  /* 0x0000e800ff26cb82 */ /* 0x000e220000000a00 */
[----:B------:R-:W-:Y:S02]  /*0c40*/  @!P0 MOV R6, R68 ;  /* 0x0000004400068202 */ /* 0x000fe40000000f00 */
[----:B------:R-:W-:-:S05]  /*0c50*/  ISETP.GE.AND.EX P5, PT, R17, UR17, PT, P5 ;  /* 0x0000001111007c0c */ /* 0x000fca000bfa6350 */
[----:B------:R-:W2:Y:S01]  /*0c60*/  @!P4 LDC.64 R24, c[0x0][0x3f8] ;  /* 0x0000fe00ff18cb82 */ /* 0x000ea20000000a00 */
[----:B---3--:R-:W-:Y:S01]  /*0c70*/  @!P3 IADD3 R22, P6, PT, R21, R22, RZ ;  /* 0x000000161516b210 */ /* 0x008fe20007fde0ff */
[----:B------:R-:W-:-:S03]  /*0c80*/  @!P0 IMAD.WIDE.U32 R30, R28, R30, R6 ;  /* 0x0000001e1c1e8225 */ /* 0x000fc600078e0006 */
[C---:B------:R-:W-:Y:S02]  /*0c90*/  @!P3 IADD3.X R23, PT, PT, R8.reuse, R23, RZ, P6, !PT ;  /* 0x000000170817b210 */ /* 0x040fe400037fe4ff */
[----:B-1----:R-:W-:Y:S01]  /*0ca0*/  @!P3 IADD3 R20, P6, PT, R21, R26, RZ ;  /* 0x0000001a1514b210 */ /* 0x002fe20007fde0ff */
[----:B------:R-:W1:Y:S01]  /*0cb0*/  @!P5 LDC.64 R14, c[0x0][0x3f8] ;  /* 0x0000fe00ff0edb82 */ /* 0x000e620000000a00 */
[----:B------:R-:W-:Y:S02]  /*0cc0*/  @!P0 IADD3 R9, PT, PT, R31, R9, RZ ;  /* 0x000000091f098210 */ /* 0x000fe40007ffe0ff */
[----:B------:R-:W-:Y:S02]  /*0cd0*/  CS2R R6, SRZ ;  /* 0x0000000000067805 */ /* 0x000fe4000001ff00 */
[----:B------:R-:W-:Y:S02]  /*0ce0*/  @!P3 IADD3.X R21, PT, PT, R8, R27, RZ, P6, !PT ;  /* 0x0000001b0815b210 */ /* 0x000fe400037fe4ff */
[----:B------:R-:W-:-:S02]  /*0cf0*/  @!P0 SHF.L.U64.HI R28, R30, 0x2, R9 ;  /* 0x000000021e1c8819 */ /* 0x000fc40000010209 */
[----:B------:R-:W-:Y:S02]  /*0d00*/  CS2R R8, SRZ ;  /* 0x0000000000087805 */ /* 0x000fe4000001ff00 */
[----:B------:R-:W-:Y:S01]  /*0d10*/  @!P0 SHF.L.U32 R27, R30, 0x2, RZ ;  /* 0x000000021e1b8819 */ /* 0x000fe200000006ff */
[----:B------:R3:W5:Y:S01]  /*0d20*/  @!P2 LDG.E.64 R6, desc[UR20][R12.64] ;  /* 0x000000140c06a981 */ /* 0x000762000c1e1b00 */
[----:B------:R-:W0:Y:S03]  /*0d30*/  @!P4 LDC.64 R30, c[0x0][0x398] ;  /* 0x0000e600ff1ecb82 */ /* 0x000e260000000a00 */
[----:B------:R3:W5:Y:S01]  /*0d40*/  @!P2 LDG.E.64 R8, desc[UR20][R10.64] ;  /* 0x000000140a08a981 */ /* 0x000762000c1e1b00 */
[----:B------:R-:W-:Y:S01]  /*0d50*/  @!P0 IADD3 R34, P2, PT, R27, R34, RZ ;  /* 0x000000221b228210 */ /* 0x000fe20007f5e0ff */
[----:B--2---:R-:W-:Y:S01]  /*0d60*/  @!P4 IMAD R26, R59, R24, RZ ;  /* 0x000000183b1ac224 */ /* 0x004fe200078e02ff */
[----:B---3--:R-:W-:-:S02]  /*0d70*/  @!P4 MOV R12, R68 ;  /* 0x00000044000cc202 */ /* 0x008fc40000000f00 */
[----:B------:R-:W-:Y:S02]  /*0d80*/  @!P4 MOV R13, R67 ;  /* 0x00000043000dc202 */ /* 0x000fe40000000f00 */
[C---:B------:R-:W-:Y:S02]  /*0d90*/  @!P0 IADD3.X R35, PT, PT, R28.reuse, R35, RZ, P2, !PT ;  /* 0x000000231c238210 */ /* 0x040fe400017fe4ff */
[----:B------:R-:W-:Y:S01]  /*0da0*/  ISETP.NE.AND P2, PT, RZ, UR25, PT ;  /* 0x00000019ff007c0c */ /* 0x000fe2000bf45270 */
[----:B------:R-:W-:Y:S01]  /*0db0*/  @!P4 IMAD R25, R65, R25, R26 ;  /* 0x000000194119c224 */ /* 0x000fe200078e021a */
[----:B------:R-:W-:Y:S01]  /*0dc0*/  @!P0 IADD3 R36, P6, PT, R27, R36, RZ ;  /* 0x000000241b248210 */ /* 0x000fe20007fde0ff */
[----:B------:R-:W-:Y:S01]  /*0dd0*/  @!P4 IMAD.WIDE.U32 R12, R65, R24, R12 ;  /* 0x00000018410cc225 */ /* 0x000fe200078e000c */
[----:B------:R-:W2:Y:S04]  /*0de0*/  @!P5 LDC.64 R26, c[0x0][0x3a0] ;  /* 0x0000e800ff1adb82 */ /* 0x000ea80000000a00 */
[----:B------:R-:W-:Y:S01]  /*0df0*/  @!P4 IADD3 R11, PT, PT, R13, R25, RZ ;  /* 0x000000190d0bc210 */ /* 0x000fe20007ffe0ff */
[----:B-1----:R-:W-:Y:S01]  /*0e00*/  @!P5 IMAD R13, R17, R14, RZ ;  /* 0x0000000e110dd224 */ /* 0x002fe200078e02ff */
[----:B------:R-:W-:-:S02]  /*0e10*/  @!P0 IADD3.X R37, PT, PT, R28, R37, RZ, P6, !PT ;  /* 0x000000251c258210 */ /* 0x000fc400037fe4ff */
[----:B------:R-:W1:Y:S01]  /*0e20*/  @!P5 LDC.64 R24, c[0x0][0x398] ;  /* 0x0000e600ff18db82 */ /* 0x000e620000000a00 */
[C---:B------:R-:W-:Y:S02]  /*0e30*/  @!P4 SHF.L.U64.HI R28, R12.reuse, 0x2, R11 ;  /* 0x000000020c1cc819 */ /* 0x040fe4000001020b */
[----:B------:R-:W-:Y:S02]  /*0e40*/  @!P4 SHF.L.U32 R17, R12, 0x2, RZ ;  /* 0x000000020c11c819 */ /* 0x000fe400000006ff */
[----:B------:R-:W-:Y:S02]  /*0e50*/  @!P5 MOV R42, R68 ;  /* 0x00000044002ad202 */ /* 0x000fe40000000f00 */
[----:B------:R-:W-:Y:S01]  /*0e60*/  @!P5 MOV R43, R67 ;  /* 0x00000043002bd202 */ /* 0x000fe20000000f00 */
[----:B------:R-:W3:Y:S01]  /*0e70*/  @P2 LDC.64 R10, c[0x0][0x3b0] ;  /* 0x0000ec00ff0a2b82 */ /* 0x000ee20000000a00 */
[C---:B------:R-:W-:Y:S01]  /*0e80*/  @!P5 IMAD R45, R16.reuse, R15, R13 ;  /* 0x0000000f102dd224 */ /* 0x040fe200078e020d */
[----:B0-----:R-:W-:Y:S01]  /*0e90*/  @!P4 IADD3 R38, P6, PT, R17, R38, RZ ;  /* 0x000000261126c210 */ /* 0x001fe20007fde0ff */
[----:B------:R-:W-:-:S05]  /*0ea0*/  @!P5 IMAD.WIDE.U32 R14, R16, R14, R42 ;  /* 0x0000000e100ed225 */ /* 0x000fca00078e002a */
[----:B------:R-:W0:Y:S01]  /*0eb0*/  LDC.64 R12, c[0x0][0x3a8] ;  /* 0x0000ea00ff0c7b82 */ /* 0x000e220000000a00 */
[----:B------:R-:W-:Y:S02]  /*0ec0*/  @!P4 IADD3.X R39, PT, PT, R28, R39, RZ, P6, !PT ;  /* 0x000000271c27c210 */ /* 0x000fe400037fe4ff */
[----:B------:R-:W-:Y:S02]  /*0ed0*/  @!P4 IADD3 R30, P6, PT, R17, R30, RZ ;  /* 0x0000001e111ec210 */ /* 0x000fe40007fde0ff */
[----:B------:R-:W-:Y:S02]  /*0ee0*/  @!P5 IADD3 R17, PT, PT, R15, R45, RZ ;  /* 0x0000002d0f11d210 */ /* 0x000fe40007ffe0ff */
[----:B------:R-:W-:Y:S02]  /*0ef0*/  @!P5 SHF.L.U32 R15, R14, 0x2, RZ ;  /* 0x000000020e0fd819 */ /* 0x000fe400000006ff */
[----:B------:R-:W-:Y:S02]  /*0f00*/  @!P4 IADD3.X R31, PT, PT, R28, R31, RZ, P6, !PT ;  /* 0x0000001f1c1fc210 */ /* 0x000fe400037fe4ff */
[----:B------:R-:W-:-:S02]  /*0f10*/  @!P5 SHF.L.U64.HI R14, R14, 0x2, R17 ;  /* 0x000000020e0ed819 */ /* 0x000fc40000010211 */
[----:B------:R-:W-:Y:S02]  /*0f20*/  SHF.L.U32 R43, R29, 0x3, RZ ;  /* 0x000000031d2b7819 */ /* 0x000fe400000006ff */
[C---:B--2---:R-:W-:Y:S02]  /*0f30*/  @!P5 IADD3 R26, P6, PT, R15.reuse, R26, RZ ;  /* 0x0000001a0f1ad210 */ /* 0x044fe40007fde0ff */
[----:B------:R-:W-:Y:S02]  /*0f40*/  IADD3 R43, PT, PT, R0, R43, RZ ;  /* 0x0000002b002b7210 */ /* 0x000fe40007ffe0ff */
[----:B------:R-:W-:Y:S02]  /*0f50*/  @!P5 IADD3.X R27, PT, PT, R14, R27, RZ, P6, !PT ;  /* 0x0000001b0e1bd210 */ /* 0x000fe400037fe4ff */
[----:B-1----:R-:W-:Y:S01]  /*0f60*/  @!P5 IADD3 R24, P6, PT, R15, R24, RZ ;  /* 0x000000180f18d210 */ /* 0x002fe20007fde0ff */
[----:B---3--:R-:W-:Y:S01]  /*0f70*/  @P2 IMAD.WIDE R44, R43, 0x2, R10 ;  /* 0x000000022b2c2825 */ /* 0x008fe200078e020a */
[----:B------:R-:W-:-:S02]  /*0f80*/  CS2R R10, SRZ ;  /* 0x00000000000a7805 */ /* 0x000fc4000001ff00 */
[----:B------:R-:W-:Y:S02]  /*0f90*/  CS2R R16, SRZ ;  /* 0x0000000000107805 */ /* 0x000fe4000001ff00 */
[----:B------:R-:W-:Y:S02]  /*0fa0*/  @!P5 IADD3.X R25, PT, PT, R14, R25, RZ, P6, !PT ;  /* 0x000000190e19d210 */ /* 0x000fe400037fe4ff */
[----:B------:R-:W-:Y:S01]  /*0fb0*/  CS2R R14, SRZ ;  /* 0x00000000000e7805 */ /* 0x000fe2000001ff00 */
[----:B0-----:R-:W-:Y:S01]  /*0fc0*/  IMAD.WIDE R42, R43, 0x2, R12 ;  /* 0x000000022b2a7825 */ /* 0x001fe200078e020c */
[----:B------:R-:W-:Y:S01]  /*0fd0*/  CS2R R46, SRZ ;  /* 0x00000000002e7805 */ /* 0x000fe2000001ff00 */
[----:B------:R0:W5:Y:S01]  /*0fe0*/  @!P1 LDG.E.64 R10, desc[UR20][R18.64] ;  /* 0x00000014120a9981 */ /* 0x000162000c1e1b00 */
[----:B------:R-:W-:Y:S02]  /*0ff0*/  CS2R R54, SRZ ;  /* 0x0000000000367805 */ /* 0x000fe4000001ff00 */
[----:B------:R-:W-:Y:S01]  /*1000*/  CS2R R52, SRZ ;  /* 0x0000000000347805 */ /* 0x000fe2000001ff00 */
[----:B------:R1:W5:Y:S04]  /*1010*/  @!P3 LDG.E.64 R14, desc[UR20][R22.64] ;  /* 0x00000014160eb981 */ /* 0x000368000c1e1b00 */
[----:B------:R2:W5:Y:S01]  /*1020*/  @!P3 LDG.E.64 R16, desc[UR20][R20.64] ;  /* 0x000000141410b981 */ /* 0x000562000c1e1b00 */
[----:B0-----:R-:W-:-:S03]  /*1030*/  CS2R R18, SRZ ;  /* 0x0000000000127805 */ /* 0x001fc6000001ff00 */
[----:B------:R-:W3:Y:S01]  /*1040*/  @P2 LDG.E.U16 R28, desc[UR20][R44.64] ;  /* 0x000000142c1c2981 */ /* 0x000ee2000c1e1500 */
[----:B-1----:R-:W-:-:S03]  /*1050*/  CS2R R22, SRZ ;  /* 0x0000000000167805 */ /* 0x002fc6000001ff00 */
[----:B------:R-:W3:Y:S01]  /*1060*/  @P2 LDG.E.U16 R0, desc[UR20][R44.64+0x2] ;  /* 0x000002142c002981 */ /* 0x000ee2000c1e1500 */
[----:B--2---:R-:W-:-:S03]  /*1070*/  CS2R R20, SRZ ;  /* 0x0000000000147805 */ /* 0x004fc6000001ff00 */
[----:B------:R-:W2:Y:S04]  /*1080*/  LDG.E.U16 R57, desc[UR20][R42.64] ;  /* 0x000000142a397981 */ /* 0x000ea8000c1e1500 */
[----:B------:R-:W2:Y:S04]  /*1090*/  LDG.E.U16 R56, desc[UR20][R42.64+0x2] ;  /* 0x000002142a387981 */ /* 0x000ea8000c1e1500 */
[----:B------:R0:W5:Y:S04]  /*10a0*/  @!P0 LDG.E.64 R46, desc[UR20][R34.64] ;  /* 0x00000014222e8981 */ /* 0x000168000c1e1b00 */
[----:B------:R0:W5:Y:S04]  /*10b0*/  @!P0 LDG.E.64 R18, desc[UR20][R36.64] ;  /* 0x0000001424128981 */ /* 0x000168000c1e1b00 */
[----:B------:R0:W5:Y:S04]  /*10c0*/  @!P4 LDG.E.64 R54, desc[UR20][R38.64] ;  /* 0x000000142636c981 */ /* 0x000168000c1e1b00 */
[----:B------:R0:W5:Y:S04]  /*10d0*/  @!P4 LDG.E.64 R52, desc[UR20][R30.64] ;  /* 0x000000141e34c981 */ /* 0x000168000c1e1b00 */
[----:B------:R0:W5:Y:S04]  /*10e0*/  @!P5 LDG.E.64 R20, desc[UR20][R26.64] ;  /* 0x000000141a14d981 */ /* 0x000168000c1e1b00 */
[----:B------:R0:W5:Y:S01]  /*10f0*/  @!P5 LDG.E.64 R22, desc[UR20][R24.64] ;  /* 0x000000141816d981 */ /* 0x000162000c1e1b00 */
[----:B------:R-:W-:-:S06]  /*1100*/  CS2R R12, SRZ ;  /* 0x00000000000c7805 */ /* 0x000fcc000001ff00 */
[----:B------:R0:W5:Y:S01]  /*1110*/  @!P1 LDG.E.64 R12, desc[UR20][R40.64] ;  /* 0x00000014280c9981 */ /* 0x000162000c1e1b00 */
[----:B------:R-:W-:Y:S01]  /*1120*/  UISETP.NE.AND UP1, UPT, UR25, URZ, UPT ;  /* 0x000000ff1900728c */ /* 0x000fe2000bf25270 */
[----:B------:R-:W-:Y:S01]  /*1130*/  HFMA2 R62, -RZ, RZ, 0, 0 ;  /* 0x00000000ff3e7431 */ /* 0x000fe200000001ff */
[----:B------:R-:W-:Y:S01]  /*1140*/  MOV R61, RZ ;  /* 0x000000ff003d7202 */ /* 0x000fe20000000f00 */
        /* <DEDUP_REMOVED lines=13> */
[----:B------:R-:W-:Y:S02]  /*1220*/  @P2 SHF.L.U32 R61, R0, 0x10, RZ ;  /* 0x00000010003d2819 */ /* 0x000fe400000006ff */
[----:B--2---:R-:W-:Y:S02]  /*1230*/  SHF.L.U32 R57, R57, 0x10, RZ ;  /* 0x0000001039397819 */ /* 0x004fe400000006ff */
[----:B------:R-:W-:Y:S01]  /*1240*/  SHF.L.U32 R56, R56, 0x10, RZ ;  /* 0x0000001038387819 */ /* 0x000fe200000006ff */
[----:B0-----:R-:W-:Y:S06]  /*1250*/  BRA.U UP1, `(.L_x_1520) ;  /* 0x0000000501c47547 */ /* 0x001fec000b800000 */
[----:B-----5:R-:W-:Y:S01]  /*1260*/  FADD.FTZ R25, R54, -UR29 ;  /* 0x8000001d36197e21 */ /* 0x020fe20008010000 */
[-C--:B------:R-:W-:Y:S01]  /*1270*/  FMUL.FTZ R24, R52, R57.reuse ;  /* 0x0000003934187220 */ /* 0x080fe20000410000 */
        /* <DEDUP_REMOVED lines=111> */
.L_x_1520:
        /* <DEDUP_REMOVED lines=15> */
[----:B0-----:R-:W-:Y:S01]  /*1a60*/  FADD.FTZ R31, R30, 1 ;  /* 0x3f8000001e1f7421 */ /* 0x001fe20000010000 */
[----:B------:R-:W-:-:S04]  /*1a70*/  FADD.FTZ R30, R51, -UR29 ;  /* 0x8000001d331e7e21 */ /* 0x000fc80008010000 */
[----:B------:R-:W-:Y:S02]  /*1a80*/  FMUL.FTZ R30, R30, UR30 ;  /* 0x0000001e1e1e7c20 */ /* 0x000fe40008410000 */
        /* <DEDUP_REMOVED lines=9> */
[----:B------:R-:W-:Y:S01]  /*1b20*/  FFMA.FTZ R25, R56, R30, R61 ;  /* 0x0000001e38197223 */ /* 0x000fe2000001003d */
[----:B---3--:R-:W-:-:S03]  /*1b30*/  FADD.FTZ R35, -R34, 1 ;  /* 0x3f80000022237421 */ /* 0x008fc60000010100 */
[----:B------:R-:W-:Y:S01]  /*1b40*/  FMUL.FTZ R40, R25, -1.4426950216293334961 ;  /* 0xbfb8aa3b19287820 */ /* 0x000fe20000410000 */
[----:B------:R-:W-:Y:S01]  /*1b50*/  FMUL.FTZ R39, R53, R34 ;  /* 0x0000002235277220 */ /* 0x000fe20000410000 */
[----:B------:R-:W-:Y:S01]  /*1b60*/  FFMA.FTZ R34, R57, R33, R62 ;  /* 0x0000002139227223 */ /* 0x000fe2000001003e */
[----:B------:R-:W-:Y:S01]  /*1b70*/  FFMA.FTZ R28, R28, R35, 1 ;  /* 0x3f8000001c1c7423 */ /* 0x000fe20000010023 */
[----:B------:R-:W-:Y:S02]  /*1b80*/  FMUL.FTZ R35, R52, R31 ;  /* 0x0000001f34237220 */ /* 0x000fe40000410000 */
[----:B------:R-:W0:Y:S01]  /*1b90*/  MUFU.EX2 R40, R40 ;  /* 0x0000002800287308 */ /* 0x000e220000000800 */
[----:B--2---:R-:W-:Y:S01]  /*1ba0*/  FADD.FTZ R38, -R37, 1 ;  /* 0x3f80000025267421 */ /* 0x004fe20000010100 */
[----:B------:R-:W-:Y:S01]  /*1bb0*/  FMUL.FTZ R35, R35, R32 ;  /* 0x0000002023237220 */ /* 0x000fe20000410000 */
[----:B------:R-:W-:Y:S01]  /*1bc0*/  FADD.FTZ R32, R47, -UR29 ;  /* 0x8000001d2f207e21 */ /* 0x000fe20008010000 */
[----:B------:R-:W-:Y:S01]  /*1bd0*/  FMUL.FTZ R39, R39, R28 ;  /* 0x0000001c27277220 */ /* 0x000fe20000410000 */
[----:B------:R-:W-:Y:S01]  /*1be0*/  FFMA.FTZ R38, R27, R38, 1 ;  /* 0x3f8000001b267423 */ /* 0x000fe20000010026 */
[----:B------:R-:W-:Y:S01]  /*1bf0*/  FADD.FTZ R27, R6, -UR29 ;  /* 0x8000001d061b7e21 */ /* 0x000fe20008010000 */
[----:B------:R-:W-:Y:S01]  /*1c00*/  FMUL.FTZ R32, R32, UR30 ;  /* 0x0000001e20207c20 */ /* 0x000fe20008410000 */
[----:B------:R-:W-:Y:S01]  /*1c10*/  FMUL.FTZ R41, R34, -1.4426950216293334961 ;  /* 0xbfb8aa3b22297820 */ /* 0x000fe20000410000 */
[----:B------:R-:W-:Y:S01]  /*1c20*/  FMUL.FTZ R37, R48, R37 ;  /* 0x0000002530257220 */ /* 0x000fe20000410000 */
[----:B------:R-:W-:Y:S01]  /*1c30*/  FMUL.FTZ R27, R27, UR30 ;  /* 0x0000001e1b1b7c20 */ /* 0x000fe20008410000 */
[----:B------:R-:W-:-:S02]  /*1c40*/  FFMA.FTZ R28, R56, R32, R61 ;  /* 0x00000020381c7223 */ /* 0x000fc4000001003d */
[----:B------:R-:W-:Y:S01]  /*1c50*/  FMUL.FTZ R38, R37, R38 ;  /* 0x0000002625267220 */ /* 0x000fe20000410000 */
[----:B------:R-:W-:Y:S01]  /*1c60*/  FFMA.FTZ R31, R57, R27, R62 ;  /* 0x0000001b391f7223 */ /* 0x000fe2000001003e */
[----:B------:R-:W-:Y:S01]  /*1c70*/  FMUL.FTZ R42, R28, -1.4426950216293334961 ;  /* 0xbfb8aa3b1c2a7820 */ /* 0x000fe20000410000 */
[----:B------:R-:W1:Y:S01]  /*1c80*/  MUFU.EX2 R41, R41 ;  /* 0x0000002900297308 */ /* 0x000e620000000800 */
[----:B0-----:R-:W-:Y:S01]  /*1c90*/  FADD.FTZ R40, R40, 1 ;  /* 0x3f80000028287421 */ /* 0x001fe20000010000 */
[----:B------:R-:W-:-:S06]  /*1ca0*/  FMUL.FTZ R44, R31, -1.4426950216293334961 ;  /* 0xbfb8aa3b1f2c7820 */ /* 0x000fcc0000410000 */
[----:B------:R-:W0:Y:S08]  /*1cb0*/  MUFU.EX2 R42, R42 ;  /* 0x0000002a002a7308 */ /* 0x000e300000000800 */
[----:B------:R-:W2:Y:S01]  /*1cc0*/  MUFU.EX2 R36, R44 ;  /* 0x0000002c00247308 */ /* 0x000ea20000000800 */
[----:B-1----:R-:W-:-:S07]  /*1cd0*/  FADD.FTZ R41, R41, 1 ;  /* 0x3f80000029297421 */ /* 0x002fce0000010000 */
[----:B------:R-:W1:Y:S01]  /*1ce0*/  MUFU.RCP R40, R40 ;  /* 0x0000002800287308 */ /* 0x000e620000001000 */
[----:B0-----:R-:W-:-:S07]  /*1cf0*/  FADD.FTZ R43, R42, 1 ;  /* 0x3f8000002a2b7421 */ /* 0x001fce0000010000 */
[----:B------:R2:W-:Y:S08]  /*1d00*/  MUFU.RCP R42, R43 ;  /* 0x0000002b002a7308 */ /* 0x0005f00000001000 */
[----:B------:R-:W0:Y:S01]  /*1d10*/  MUFU.RCP R41, R41 ;  /* 0x0000002900297308 */ /* 0x000e220000001000 */
[----:B--2---:R-:W-:Y:S01]  /*1d20*/  FADD.FTZ R43, R36, 1 ;  /* 0x3f800000242b7421 */ /* 0x004fe20000010000 */
[----:B-1----:R-:W-:Y:S01]  /*1d30*/  FADD.FTZ R36, -R40, 1 ;  /* 0x3f80000028247421 */ /* 0x002fe20000010100 */
[----:B------:R-:W-:-:S03]  /*1d40*/  FMUL.FTZ R40, R49, R40 ;  /* 0x0000002831287220 */ /* 0x000fc60000410000 */
[----:B------:R-:W-:Y:S02]  /*1d50*/  FFMA.FTZ R37, R25, R36, 1 ;  /* 0x3f80000019257423 */ /* 0x000fe40000010024 */
[----:B------:R1:W2:Y:S02]  /*1d60*/  MUFU.RCP R25, R43 ;  /* 0x0000002b00197308 */ /* 0x0002a40000001000 */
[----:B------:R-:W-:Y:S01]  /*1d70*/  FMUL.FTZ R37, R40, R37 ;  /* 0x0000002528257220 */ /* 0x000fe20000410000 */
[----:B0-----:R-:W-:Y:S01]  /*1d80*/  FADD.FTZ R45, -R41, 1 ;  /* 0x3f800000292d7421 */ /* 0x001fe20000010100 */
[----:B-1----:R-:W-:-:S03]  /*1d90*/  FMUL.FTZ R43, R56, R39 ;  /* 0x00000027382b7220 */ /* 0x002fc60000410000 */
[----:B------:R-:W-:Y:S01]  /*1da0*/  FFMA.FTZ R45, R34, R45, 1 ;  /* 0x3f800000222d7423 */ /* 0x000fe2000001002d */
[----:B------:R-:W-:Y:S01]  /*1db0*/  FMUL.FTZ R34, R18, R41 ;  /* 0x0000002912227220 */ /* 0x000fe20000410000 */
[----:B------:R-:W-:Y:S01]  /*1dc0*/  FADD.FTZ R41, -R42, 1 ;  /* 0x3f8000002a297421 */ /* 0x000fe20000010100 */
[----:B--2---:R-:W-:Y:S01]  /*1dd0*/  FADD.FTZ R36, -R25, 1 ;  /* 0x3f80000019247421 */ /* 0x004fe20000010100 */
[----:B------:R-:W-:Y:S02]  /*1de0*/  FMUL.FTZ R25, R8, R25 ;  /* 0x0000001908197220 */ /* 0x000fe40000410000 */
[----:B------:R-:W-:Y:S01]  /*1df0*/  FFMA.FTZ R28, R28, R41, 1 ;  /* 0x3f8000001c1c7423 */ /* 0x000fe20000010029 */
[----:B------:R-:W-:Y:S01]  /*1e00*/  FMUL.FTZ R34, R34, R45 ;  /* 0x0000002d22227220 */ /* 0x000fe20000410000 */
[----:B------:R-:W-:Y:S01]  /*1e10*/  FFMA.FTZ R36, R31, R36, 1 ;  /* 0x3f8000001f247423 */ /* 0x000fe20000010024 */
[----:B------:R-:W-:-:S04]  /*1e20*/  FMUL.FTZ R31, R19, R42 ;  /* 0x0000002a131f7220 */ /* 0x000fc80000410000 */
[----:B------:R-:W-:Y:S01]  /*1e30*/  FMUL.FTZ R31, R31, R28 ;  /* 0x0000001c1f1f7220 */ /* 0x000fe20000410000 */
[----:B------:R-:W-:Y:S01]  /*1e40*/  FMUL.FTZ R28, R25, R36 ;  /* 0x00000024191c7220 */ /* 0x000fe20000410000 */
[----:B------:R-:W-:-:S04]  /*1e50*/  FMUL.FTZ R25, R57, R35 ;  /* 0x0000002339197220 */ /* 0x000fc80000410000 */
[----:B------:R-:W-:Y:S01]  /*1e60*/  FFMA.FTZ R41, R24, R25, RZ ;  /* 0x0000001918297223 */ /* 0x000fe200000100ff */
[----:B------:R-:W-:Y:S01]  /*1e70*/  FADD.FTZ R40, RZ, R25 ;  /* 0x00000019ff287221 */ /* 0x000fe20000010000 */
[----:B------:R-:W-:Y:S02]  /*1e80*/  FADD.FTZ R25, R7, -UR29 ;  /* 0x8000001d07197e21 */ /* 0x000fe40008010000 */
[----:B------:R-:W-:Y:S01]  /*1e90*/  FFMA.FTZ R41, R0, R43, R41 ;  /* 0x0000002b00297223 */ /* 0x000fe20000010029 */
[----:B------:R-:W-:Y:S01]  /*1ea0*/  FADD.FTZ R40, R43, R40 ;  /* 0x000000282b287221 */ /* 0x000fe20000010000 */
[----:B------:R-:W-:Y:S01]  /*1eb0*/  FMUL.FTZ R25, R25, UR30 ;  /* 0x0000001e19197c20 */ /* 0x000fe20008410000 */
[----:B------:R-:W-:Y:S01]  /*1ec0*/  FFMA.FTZ R43, R24, R35, RZ ;  /* 0x00000023182b7223 */ /* 0x000fe200000100ff */
[----:B------:R-:W-:Y:S01]  /*1ed0*/  FADD.FTZ R35, RZ, R35 ;  /* 0x00000023ff237221 */ /* 0x000fe20000010000 */
[----:B------:R-:W-:Y:S01]  /*1ee0*/  FADD.FTZ R24, R2, -UR29 ;  /* 0x8000001d02187e21 */ /* 0x000fe20008010000 */
[----:B------:R-:W-:Y:S01]  /*1ef0*/  FFMA.FTZ R42, R56, R25, R61 ;  /* 0x00000019382a7223 */ /* 0x000fe2000001003d */
[-C--:B------:R-:W-:Y:S01]  /*1f00*/  FFMA.FTZ R36, R26, R38.reuse, R43 ;  /* 0x000000261a247223 */ /* 0x080fe2000001002b */
[----:B------:R-:W-:Y:S01]  /*1f10*/  FADD.FTZ R35, R35, R38 ;  /* 0x0000002623237221 */ /* 0x000fe20000010000 */
[----:B------:R-:W-:Y:S01]  /*1f20*/  FMUL.FTZ R38, R57, R38 ;  /* 0x0000002639267220 */ /* 0x000fe20000410000 */
[----:B------:R-:W-:Y:S01]  /*1f30*/  FMUL.FTZ R45, R42, -1.4426950216293334961 ;  /* 0xbfb8aa3b2a2d7820 */ /* 0x000fe20000410000 */
[----:B------:R-:W-:Y:S01]  /*1f40*/  FMUL.FTZ R24, R24, UR30 ;  /* 0x0000001e18187c20 */ /* 0x000fe20008410000 */
[----:B------:R-:W-:Y:S01]  /*1f50*/  FFMA.FTZ R0, R0, R39, RZ ;  /* 0x0000002700007223 */ /* 0x000fe200000100ff */
[----:B------:R-:W-:Y:S01]  /*1f60*/  FFMA.FTZ R41, R26, R38, R41 ;  /* 0x000000261a297223 */ /* 0x000fe20000010029 */
[----:B------:R-:W-:Y:S01]  /*1f70*/  FADD.FTZ R40, R40, R38 ;  /* 0x0000002628287221 */ /* 0x000fe20000010000 */
[----:B------:R-:W-:Y:S01]  /*1f80*/  FADD.FTZ R38, RZ, R39 ;  /* 0x00000027ff267221 */ /* 0x000fe20000010000 */
[----:B------:R-:W0:Y:S01]  /*1f90*/  MUFU.EX2 R45, R45 ;  /* 0x0000002d002d7308 */ /* 0x000e220000000800 */
[----:B------:R-:W-:Y:S01]  /*1fa0*/  FFMA.FTZ R39, R30, R37, R0 ;  /* 0x000000251e277223 */ /* 0x000fe20000010000 */
[----:B------:R-:W-:Y:S01]  /*1fb0*/  FFMA.FTZ R36, R33, R34, R36 ;  /* 0x0000002221247223 */ /* 0x000fe20000010024 */
[----:B------:R-:W-:Y:S01]  /*1fc0*/  FADD.FTZ R38, R38, R37 ;  /* 0x0000002526267221 */ /* 0x000fe20000010000 */
        /* <DEDUP_REMOVED lines=8> */
[----:B------:R-:W-:-:S04]  /*2050*/  FFMA.FTZ R43, R57, R24, R62 ;  /* 0x00000018392b7223 */ /* 0x000fc8000001003e */
[----:B------:R-:W-:-:S06]  /*2060*/  FMUL.FTZ R42, R43, -1.4426950216293334961 ;  /* 0xbfb8aa3b2b2a7820 */ /* 0x000fcc0000410000 */
[----:B------:R-:W0:Y:S02]  /*2070*/  MUFU.EX2 R42, R42 ;  /* 0x0000002a002a7308 */ /* 0x000e240000000800 */
[----:B0-----:R-:W-:Y:S01]  /*2080*/  FADD.FTZ R45, R42, 1 ;  /* 0x3f8000002a2d7421 */ /* 0x001fe20000010000 */
[----:B------:R-:W-:-:S05]  /*2090*/  FFMA.FTZ R42, R30, R44, R41 ;  /* 0x0000002c1e2a7223 */ /* 0x000fca0000010029 */
[----:B------:R-:W0:Y:S02]  /*20a0*/  MUFU.RCP R45, R45 ;  /* 0x0000002d002d7308 */ /* 0x000e240000001000 */
[----:B0-----:R-:W-:Y:S01]  /*20b0*/  FADD.FTZ R0, -R45, 1 ;  /* 0x3f8000002d007421 */ /* 0x001fe20000010100 */
[----:B------:R-:W-:Y:S01]  /*20c0*/  FMUL.FTZ R30, R4, R45 ;  /* 0x0000002d041e7220 */ /* 0x000fe20000410000 */
[----:B------:R-:W-:Y:S02]  /*20d0*/  FMUL.FTZ R45, R57, R34 ;  /* 0x00000022392d7220 */ /* 0x000fe40000410000 */
[----:B------:R-:W-:Y:S01]  /*20e0*/  FFMA.FTZ R43, R43, R0, 1 ;  /* 0x3f8000002b2b7423 */ /* 0x000fe20000010000 */
[----:B------:R-:W-:Y:S01]  /*20f0*/  FADD.FTZ R0, R3, -UR29 ;  /* 0x8000001d03007e21 */ /* 0x000fe20008010000 */
[----:B------:R-:W-:Y:S02]  /*2100*/  FADD.FTZ R40, R40, R45 ;  /* 0x0000002d28287221 */ /* 0x000fe40000010000 */
[----:B------:R-:W-:Y:S01]  /*2110*/  FMUL.FTZ R30, R30, R43 ;  /* 0x0000002b1e1e7220 */ /* 0x000fe20000410000 */
[----:B------:R-:W-:Y:S01]  /*2120*/  FMUL.FTZ R0, R0, UR30 ;  /* 0x0000001e00007c20 */ /* 0x000fe20008410000 */
[----:B------:R-:W-:Y:S01]  /*2130*/  FFMA.FTZ R43, R33, R45, R42 ;  /* 0x0000002d212b7223 */ /* 0x000fe2000001002a */
[----:B------:R-:W-:-:S02]  /*2140*/  FADD.FTZ R33, R10, -UR29 ;  /* 0x8000001d0a217e21 */ /* 0x000fc40008010000 */
[----:B------:R-:W-:Y:S02]  /*2150*/  FFMA.FTZ R41, R56, R0, R61 ;  /* 0x0000000038297223 */ /* 0x000fe4000001003d */
[----:B------:R-:W-:Y:S02]  /*2160*/  FMUL.FTZ R33, R33, UR30 ;  /* 0x0000001e21217c20 */ /* 0x000fe40008410000 */
[----:B------:R-:W-:Y:S02]  /*2170*/  FMUL.FTZ R37, R41, -1.4426950216293334961 ;  /* 0xbfb8aa3b29257820 */ /* 0x000fe40000410000 */
[----:B------:R-:W-:-:S04]  /*2180*/  FFMA.FTZ R42, R57, R33, R62 ;  /* 0x00000021392a7223 */ /* 0x000fc8000001003e */
[----:B------:R-:W0:Y:S02]  /*2190*/  MUFU.EX2 R37, R37 ;  /* 0x0000002500257308 */ /* 0x000e240000000800 */
[----:B0-----:R-:W-:Y:S01]  /*21a0*/  FADD.FTZ R44, R37, 1 ;  /* 0x3f800000252c7421 */ /* 0x001fe20000010000 */
[----:B------:R-:W-:-:S04]  /*21b0*/  FADD.FTZ R37, R35, R34 ;  /* 0x0000002223257221 */ /* 0x000fc80000010000 */
[----:B------:R-:W-:Y:S01]  /*21c0*/  FADD.FTZ R37, R37, R28 ;  /* 0x0000001c25257221 */ /* 0x000fe20000010000 */
[----:B------:R-:W0:Y:S03]  /*21d0*/  MUFU.RCP R44, R44 ;  /* 0x0000002c002c7308 */ /* 0x000e260000001000 */
[----:B------:R-:W-:Y:S01]  /*21e0*/  FADD.FTZ R37, R37, R30 ;  /* 0x0000001e25257221 */ /* 0x000fe20000010000 */
[----:B0-----:R-:W-:Y:S01]  /*21f0*/  FADD.FTZ R34, -R44, 1 ;  /* 0x3f8000002c227421 */ /* 0x001fe20000010100 */
[----:B------:R-:W-:Y:S01]  /*2200*/  FMUL.FTZ R35, R5, R44 ;  /* 0x0000002c05237220 */ /* 0x000fe20000410000 */
[----:B------:R-:W-:Y:S02]  /*2210*/  FMUL.FTZ R44, R56, R31 ;  /* 0x0000001f382c7220 */ /* 0x000fe40000410000 */
[----:B------:R-:W-:Y:S01]  /*2220*/  FFMA.FTZ R34, R41, R34, 1 ;  /* 0x3f80000029227423 */ /* 0x000fe20000010022 */
[----:B------:R-:W-:Y:S01]  /*2230*/  FADD.FTZ R41, R38, R31 ;  /* 0x0000001f26297221 */ /* 0x000fe20000010000 */
[----:B------:R-:W-:Y:S01]  /*2240*/  FFMA.FTZ R38, R32, R44, R43 ;  /* 0x0000002c20267223 */ /* 0x000fe2000001002b */
[----:B------:R-:W-:Y:S01]  /*2250*/  FADD.FTZ R40, R44, R40 ;  /* 0x000000282c287221 */ /* 0x000fe20000010000 */
[----:B------:R-:W-:Y:S01]  /*2260*/  FMUL.FTZ R35, R35, R34 ;  /* 0x0000002223237220 */ /* 0x000fe20000410000 */
[----:B------:R-:W-:Y:S01]  /*2270*/  FMUL.FTZ R34, R42, -1.4426950216293334961 ;  /* 0xbfb8aa3b2a227820 */ /* 0x000fe20000410000 */
[----:B------:R-:W-:-:S04]  /*2280*/  FMUL.FTZ R43, R57, R28 ;  /* 0x0000001c392b7220 */ /* 0x000fc80000410000 */
[C---:B------:R-:W-:Y:S01]  /*2290*/  FFMA.FTZ R38, R27.reuse, R43, R38 ;  /* 0x0000002b1b267223 */ /* 0x040fe20000010026 */
[----:B------:R-:W0:Y:S01]  /*22a0*/  MUFU.EX2 R34, R34 ;  /* 0x0000002200227308 */ /* 0x000e220000000800 */
[----:B------:R-:W-:Y:S01]  /*22b0*/  FADD.FTZ R40, R40, R43 ;  /* 0x0000002b28287221 */ /* 0x000fe20000010000 */
[----:B0-----:R-:W-:Y:S01]  /*22c0*/  FADD.FTZ R45, R34, 1 ;  /* 0x3f800000222d7421 */ /* 0x001fe20000010000 */
[----:B------:R-:W-:Y:S01]  /*22d0*/  FFMA.FTZ R34, R32, R31, R39 ;  /* 0x0000001f20227223 */ /* 0x000fe20000010027 */
[----:B------:R-:W-:Y:S01]  /*22e0*/  FFMA.FTZ R39, R27, R28, R36 ;  /* 0x0000001c1b277223 */ /* 0x000fe20000010024 */
[----:B------:R-:W-:Y:S01]  /*22f0*/  FADD.FTZ R28, R14, -UR29 ;  /* 0x8000001d0e1c7e21 */ /* 0x000fe20008010000 */
[----:B------:R-:W-:Y:S01]  /*2300*/  FADD.FTZ R36, R41, R26 ;  /* 0x0000001a29247221 */ /* 0x000fe20000010000 */
[-C--:B------:R-:W-:Y:S01]  /*2310*/  FFMA.FTZ R41, R25, R26.reuse, R34 ;  /* 0x0000001a19297223 */ /* 0x080fe20000010022 */
[----:B------:R-:W0:Y:S01]  /*2320*/  MUFU.RCP R45, R45 ;  /* 0x0000002d002d7308 */ /* 0x000e220000001000 */
[----:B------:R-:W-:Y:S01]  /*2330*/  FMUL.FTZ R28, R28, UR30 ;  /* 0x0000001e1c1c7c20 */ /* 0x000fe20008410000 */
[----:B------:R-:W-:Y:S01]  /*2340*/  FMUL.FTZ R34, R56, R26 ;  /* 0x0000001a38227220 */ /* 0x000fe20000410000 */
[----:B------:R-:W-:Y:S01]  /*2350*/  FADD.FTZ R26, R15, -UR29 ;  /* 0x8000001d0f1a7e21 */ /* 0x000fe20008010000 */
[----:B------:R-:W-:-:S02]  /*2360*/  FADD.FTZ R36, R36, R35 ;  /* 0x0000002324247221 */ /* 0x000fc40000010000 */
[----:B------:R-:W-:Y:S01]  /*2370*/  FFMA.FTZ R43, R25, R34, R38 ;  /* 0x00000022192b7223 */ /* 0x000fe20000010026 */
[----:B------:R-:W-:Y:S01]  /*2380*/  FMUL.FTZ R26, R26, UR30 ;  /* 0x0000001e1a1a7c20 */ /* 0x000fe20008410000 */
[----:B------:R-:W-:Y:S01]  /*2390*/  FADD.FTZ R40, R34, R40 ;  /* 0x0000002822287221 */ /* 0x000fe20000010000 */
[-C--:B------:R-:W-:Y:S01]  /*23a0*/  FFMA.FTZ R34, R24, R30.reuse, R39 ;  /* 0x0000001e18227223 */ /* 0x080fe20000010027 */
[----:B------:R-:W-:Y:S01]  /*23b0*/  FMUL.FTZ R30, R57, R30 ;  /* 0x0000001e391e7220 */ /* 0x000fe20000410000 */
[----:B------:R-:W-:-:S03]  /*23c0*/  FFMA.FTZ R38, R56, R26, R61 ;  /* 0x0000001a38267223 */ /* 0x000fc6000001003d */
[----:B------:R-:W-:Y:S01]  /*23d0*/  FFMA.FTZ R43, R24, R30, R43 ;  /* 0x0000001e182b7223 */ /* 0x000fe2000001002b */
[----:B------:R-:W-:Y:S01]  /*23e0*/  FADD.FTZ R24, R20, -UR29 ;  /* 0x8000001d14187e21 */ /* 0x000fe20008010000 */
[----:B------:R-:W-:Y:S01]  /*23f0*/  FADD.FTZ R40, R40, R30 ;  /* 0x0000001e28287221 */ /* 0x000fe20000010000 */
[----:B0-----:R-:W-:Y:S01]  /*2400*/  FADD.FTZ R31, -R45, 1 ;  /* 0x3f8000002d1f7421 */ /* 0x001fe20000010100 */
[----:B------:R-:W-:Y:S01]  /*2410*/  FMUL.FTZ R32, R12, R45 ;  /* 0x0000002d0c207220 */ /* 0x000fe20000410000 */
[----:B------:R-:W-:Y:S01]  /*2420*/  FMUL.FTZ R24, R24, UR30 ;  /* 0x0000001e18187c20 */ /* 0x000fe20008410000 */
[----:B------:R-:W-:Y:S01]  /*2430*/  FFMA.FTZ R30, R0, R35, R41 ;  /* 0x00000023001e7223 */ /* 0x000fe20000010029 */
[----:B------:R-:W-:-:S04]  /*2440*/  FFMA.FTZ R31, R42, R31, 1 ;  /* 0x3f8000002a1f7423 */ /* 0x000fc8000001001f */
[----:B------:R-:W-:Y:S01]  /*2450*/  FMUL.FTZ R32, R32, R31 ;  /* 0x0000001f20207220 */ /* 0x000fe20000410000 */
[----:B------:R-:W-:-:S03]  /*2460*/  FADD.FTZ R31, R11, -UR29 ;  /* 0x8000001d0b1f7e21 */ /* 0x000fc60008010000 */
[----:B------:R-:W-:Y:S01]  /*2470*/  FFMA.FTZ R34, R33, R32, R34 ;  /* 0x0000002021227223 */ /* 0x000fe20000010022 */
[----:B------:R-:W-:-:S04]  /*2480*/  FMUL.FTZ R31, R31, UR30 ;  /* 0x0000001e1f1f7c20 */ /* 0x000fc80008410000 */
        /* <DEDUP_REMOVED lines=9> */
[----:B------:R-:W-:-:S03]  /*2520*/  FFMA.FTZ R42, R57, R28, R62 ;  /* 0x0000001c392a7223 */ /* 0x000fc6000001003e */
[----:B------:R-:W-:Y:S01]  /*2530*/  FADD.FTZ R36, R36, R27 ;  /* 0x0000001b24247221 */ /* 0x000fe20000010000 */
[----:B------:R-:W-:-:S06]  /*2540*/  FMUL.FTZ R44, R42, -1.4426950216293334961 ;  /* 0xbfb8aa3b2a2c7820 */ /* 0x000fcc0000410000 */
[----:B------:R-:W0:Y:S02]  /*2550*/  MUFU.EX2 R44, R44 ;  /* 0x0000002c002c7308 */ /* 0x000e240000000800 */
[----:B0-----:R-:W-:Y:S01]  /*2560*/  FADD.FTZ R45, R44, 1 ;  /* 0x3f8000002c2d7421 */ /* 0x001fe20000010000 */
[----:B------:R-:W-:-:S05]  /*2570*/  FMUL.FTZ R44, R38, -1.4426950216293334961 ;  /* 0xbfb8aa3b262c7820 */ /* 0x000fca0000410000 */
[----:B------:R-:W0:Y:S08]  /*2580*/  MUFU.RCP R45, R45 ;  /* 0x0000002d002d7308 */ /* 0x000e300000001000 */
[----:B------:R-:W1:Y:S01]  /*2590*/  MUFU.EX2 R44, R44 ;  /* 0x0000002c002c7308 */ /* 0x000e620000000800 */
[----:B0-----:R-:W-:-:S04]  /*25a0*/  FADD.FTZ R25, -R45, 1 ;  /* 0x3f8000002d197421 */ /* 0x001fc80000010100 */
[----:B------:R-:W-:Y:S01]  /*25b0*/  FFMA.FTZ R42, R42, R25, 1 ;  /* 0x3f8000002a2a7423 */ /* 0x000fe20000010019 */
[----:B------:R-:W-:-:S04]  /*25c0*/  FMUL.FTZ R25, R16, R45 ;  /* 0x0000002d10197220 */ /* 0x000fc80000410000 */
[----:B------:R-:W-:Y:S01]  /*25d0*/  FMUL.FTZ R25, R25, R42 ;  /* 0x0000002a19197220 */ /* 0x000fe20000410000 */
[----:B-1----:R-:W-:-:S06]  /*25e0*/  FADD.FTZ R42, R44, 1 ;  /* 0x3f8000002c2a7421 */ /* 0x002fcc0000010000 */
        /* <DEDUP_REMOVED lines=9> */
[----:B------:R-:W-:Y:S01]  /*2680*/  FADD.FTZ R42, R37, R32 ;  /* 0x00000020252a7221 */ /* 0x000fe20000010000 */
[----:B------:R-:W-:Y:S01]  /*2690*/  FMUL.FTZ R44, R38, -1.4426950216293334961 ;  /* 0xbfb8aa3b262c7820 */ /* 0x000fe20000410000 */
[----:B------:R-:W-:-:S04]  /*26a0*/  FMUL.FTZ R37, R57, R32 ;  /* 0x0000002039257220 */ /* 0x000fc80000410000 */
[----:B------:R-:W-:Y:S01]  /*26b0*/  FFMA.FTZ R32, R33, R37, R0 ;  /* 0x0000002521207223 */ /* 0x000fe20000010000 */
[----:B------:R-:W0:Y:S01]  /*26c0*/  MUFU.EX2 R44, R44 ;  /* 0x0000002c002c7308 */ /* 0x000e220000000800 */
[----:B------:R-:W-:Y:S01]  /*26d0*/  FADD.FTZ R40, R40, R37 ;  /* 0x0000002528287221 */ /* 0x000fe20000010000 */
[-C--:B------:R-:W-:Y:S01]  /*26e0*/  FMUL.FTZ R33, R56, R27.reuse ;  /* 0x0000001b38217220 */ /* 0x080fe20000410000 */
[----:B------:R-:W-:-:S03]  /*26f0*/  FFMA.FTZ R27, R31, R27, R30 ;  /* 0x0000001b1f1b7223 */ /* 0x000fc6000001001e */
[----:B------:R-:W-:Y:S01]  /*2700*/  FFMA.FTZ R31, R31, R33, R32 ;  /* 0x000000211f1f7223 */ /* 0x000fe20000010020 */
[----:B------:R-:W-:Y:S01]  /*2710*/  FADD.FTZ R40, R33, R40 ;  /* 0x0000002821287221 */ /* 0x000fe20000010000 */
[----:B------:R-:W-:Y:S01]  /*2720*/  FMUL.FTZ R33, R57, R25 ;  /* 0x0000001939217220 */ /* 0x000fe20000410000 */
[----:B------:R-:W-:Y:S01]  /*2730*/  FFMA.FTZ R32, R26, R39, R27 ;  /* 0x000000271a207223 */ /* 0x000fe2000001001b */
[----:B------:R-:W-:Y:S02]  /*2740*/  FADD.FTZ R27, R36, R39 ;  /* 0x00000027241b7221 */ /* 0x000fe40000010000 */
[----:B------:R-:W-:Y:S01]  /*2750*/  FFMA.FTZ R37, R28, R33, R31 ;  /* 0x000000211c257223 */ /* 0x000fe2000001001f */
[----:B------:R-:W-:Y:S01]  /*2760*/  FADD.FTZ R40, R40, R33 ;  /* 0x0000002128287221 */ /* 0x000fe20000010000 */
[----:B------:R-:W-:Y:S01]  /*2770*/  FMUL.FTZ R33, R56, R39 ;  /* 0x0000002738217220 */ /* 0x000fe20000410000 */
[----:B------:R-:W-:Y:S01]  /*2780*/  FFMA.FTZ R31, R28, R25, R34 ;  /* 0x000000191c1f7223 */ /* 0x000fe20000010022 */
[----:B------:R-:W-:Y:S01]  /*2790*/  FADD.FTZ R25, R42, R25 ;  /* 0x000000192a197221 */ /* 0x000fe20000010000 */
[----:B0-----:R-:W-:Y:S01]  /*27a0*/  FADD.FTZ R45, R44, 1 ;  /* 0x3f8000002c2d7421 */ /* 0x001fe20000010000 */
[----:B------:R-:W-:Y:S01]  /*27b0*/  FFMA.FTZ R37, R26, R33, R37 ;  /* 0x000000211a257223 */ /* 0x000fe20000010025 */
[----:B------:R-:W-:-:S04]  /*27c0*/  FADD.FTZ R40, R33, R40 ;  /* 0x0000002821287221 */ /* 0x000fc80000010000 */
[----:B------:R-:W0:Y:S02]  /*27d0*/  MUFU.RCP R45, R45 ;  /* 0x0000002d002d7308 */ /* 0x000e240000001000 */
[----:B0-----:R-:W-:-:S04]  /*27e0*/  FADD.FTZ R35, -R45, 1 ;  /* 0x3f8000002d237421 */ /* 0x001fc80000010100 */
[----:B------:R-:W-:Y:S01]  /*27f0*/  FFMA.FTZ R35, R38, R35, 1 ;  /* 0x3f80000026237423 */ /* 0x000fe20000010023 */
[----:B------:R-:W-:-:S04]  /*2800*/  FMUL.FTZ R38, R22, R45 ;  /* 0x0000002d16267220 */ /* 0x000fc80000410000 */
[----:B------:R-:W-:Y:S01]  /*2810*/  FMUL.FTZ R38, R38, R35 ;  /* 0x0000002326267220 */ /* 0x000fe20000410000 */
[----:B------:R-:W-:-:S03]  /*2820*/  FADD.FTZ R35, R21, -UR29 ;  /* 0x8000001d15237e21 */ /* 0x000fc60008010000 */
[-C--:B------:R-:W-:Y:S01]  /*2830*/  FMUL.FTZ R33, R57, R38.reuse ;  /* 0x0000002639217220 */ /* 0x080fe20000410000 */
[----:B------:R-:W-:Y:S01]  /*2840*/  FMUL.FTZ R35, R35, UR30 ;  /* 0x0000001e23237c20 */ /* 0x000fe20008410000 */
[----:B------:R-:W-:Y:S02]  /*2850*/  FADD.FTZ R26, R25, R38 ;  /* 0x00000026191a7221 */ /* 0x000fe40000010000 */
[----:B------:R-:W-:Y:S01]  /*2860*/  FFMA.FTZ R30, R24, R33, R37 ;  /* 0x00000021181e7223 */ /* 0x000fe20000010025 */
[----:B------:R-:W-:Y:S01]  /*2870*/  FFMA.FTZ R41, R56, R35, R61 ;  /* 0x0000002338297223 */ /* 0x000fe2000001003d */
[----:B------:R-:W-:Y:S01]  /*2880*/  FADD.FTZ R33, R40, R33 ;  /* 0x0000002128217221 */ /* 0x000fe20000010000 */
[----:B------:R-:W-:Y:S02]  /*2890*/  FFMA.FTZ R24, R24, R38, R31 ;  /* 0x0000002618187223 */ /* 0x000fe4000001001f */
[----:B------:R-:W-:-:S06]  /*28a0*/  FMUL.FTZ R43, R41, -1.4426950216293334961 ;  /* 0xbfb8aa3b292b7820 */ /* 0x000fcc0000410000 */
[----:B------:R-:W0:Y:S02]  /*28b0*/  MUFU.EX2 R43, R43 ;  /* 0x0000002b002b7308 */ /* 0x000e240000000800 */
[----:B0-----:R-:W-:-:S06]  /*28c0*/  FADD.FTZ R44, R43, 1 ;  /* 0x3f8000002b2c7421 */ /* 0x001fcc0000010000 */
[----:B------:R-:W0:Y:S02]  /*28d0*/  MUFU.RCP R44, R44 ;  /* 0x0000002c002c7308 */ /* 0x000e240000001000 */
[----:B0-----:R-:W-:-:S04]  /*28e0*/  FADD.FTZ R0, -R44, 1 ;  /* 0x3f8000002c007421 */ /* 0x001fc80000010100 */
[----:B------:R-:W-:Y:S01]  /*28f0*/  FFMA.FTZ R41, R41, R0, 1 ;  /* 0x3f80000029297423 */ /* 0x000fe20000010000 */
[----:B------:R-:W-:-:S04]  /*2900*/  FMUL.FTZ R0, R23, R44 ;  /* 0x0000002c17007220 */ /* 0x000fc80000410000 */
[----:B------:R-:W-:-:S04]  /*2910*/  FMUL.FTZ R0, R0, R41 ;  /* 0x0000002900007220 */ /* 0x000fc80000410000 */
[-C--:B------:R-:W-:Y:S01]  /*2920*/  FMUL.FTZ R28, R56, R0.reuse ;  /* 0x00000000381c7220 */ /* 0x080fe20000410000 */
[----:B------:R-:W-:Y:S01]  /*2930*/  FFMA.FTZ R25, R35, R0, R32 ;  /* 0x0000000023197223 */ /* 0x000fe20000010020 */
[----:B------:R-:W-:Y:S02]  /*2940*/  FADD.FTZ R27, R27, R0 ;  /* 0x000000001b1b7221 */ /* 0x000fe40000010000 */
[----:B------:R-:W-:Y:S01]  /*2950*/  FFMA.FTZ R30, R35, R28, R30 ;  /* 0x0000001c231e7223 */ /* 0x000fe2000001001e */
[----:B------:R-:W-:-:S07]  /*2960*/  FADD.FTZ R28, R28, R33 ;  /* 0x000000211c1c7221 */ /* 0x000fce0000010000 */
.L_x_1521:
        /* <DEDUP_REMOVED lines=35> */
.L_x_1523:
[----:B------:R-:W-:Y:S05]  /*2ba0*/  BSYNC.RECONVERGENT B0 ;  /* 0x0000000000007941 */ /* 0x000fea0003800200 */
.L_x_1522:
        /* <DEDUP_REMOVED lines=15> */
.L_x_1525:
[----:B------:R-:W-:Y:S05]  /*2ca0*/  BSYNC.RECONVERGENT B0 ;  /* 0x0000000000007941 */ /* 0x000fea0003800200 */
.L_x_1524:
        /* <DEDUP_REMOVED lines=158> */
.L_x_1527:
[----:B------:R-:W-:Y:S05]  /*3690*/  BSYNC.RECONVERGENT B0 ;  /* 0x0000000000007941 */ /* 0x000fea0003800200 */
.L_x_1526:
[----:B------:R-:W-:Y:S04]  /*36a0*/  BSSY.RECONVERGENT B0, `(.L_x_1528) ;  /* 0x000001c000007945 */ /* 0x000fe80003800200 */
[----:B------:R-:W-:Y:S05]  /*36b0*/  @P5 BRA `(.L_x_1529) ;  /* 0x0000000000685947 */ /* 0x000fea0003800000 */
[----:B--2---:R-:W1:Y:S08]  /*36c0*/  LDC.64 R30, c[0x0][0x3f8] ;  /* 0x0000fe00ff1e7b82 */ /* 0x004e700000000a00 */
        /* <DEDUP_REMOVED lines=25> */
.L_x_1529:
[----:B------:R-:W-:Y:S05]  /*3860*/  BSYNC.RECONVERGENT B0 ;  /* 0x0000000000007941 */ /* 0x000fea0003800200 */
.L_x_1528:
        /* <DEDUP_REMOVED lines=29> */
.L_x_1532:
[----:B------:R-:W2:Y:S04]  /*3a40*/  LDG.E.STRONG.GPU R0, desc[UR20][R24.64] ;  /* 0x0000001418007981 */ /* 0x000ea8000c1ef900 */
[----:B--2---:R-:W-:Y:S01]  /*3a50*/  CCTL.IVALL ;  /* 0x00000000ff00798f */ /* 0x004fe20002000000 */
[----:B------:R-:W-:Y:S05]  /*3a60*/  YIELD ;  /* 0x0000000000007946 */ /* 0x000fea0003800000 */
[----:B------:R-:W-:-:S13]  /*3a70*/  ISETP.NE.AND P1, PT, R0, R31, PT ;  /* 0x0000001f0000720c */ /* 0x000fda0003f25270 */
[----:B------:R-:W-:Y:S05]  /*3a80*/  @P1 BRA `(.L_x_1532) ;  /* 0xfffffffc00ec1947 */ /* 0x000fea000383ffff */
.L_x_1531:
[----:B------:R-:W-:Y:S05]  /*3a90*/  WARPSYNC.ALL ;  /* 0x0000000000007948 */ /* 0x000fea0003800000 */
[----:B------:R-:W-:Y:S01]  /*3aa0*/  BAR.SYNC.DEFER_BLOCKING 0x0 ;  /* 0x0000000000007b1d */ /* 0x000fe20000010000 */
[----:B------:R-:W-:-:S05]  /*3ab0*/  HFMA2 R0, -RZ, RZ, 0, 0 ;  /* 0x00000000ff007431 */ /* 0x000fca00000001ff */
[----:B------:R-:W-:Y:S05]  /*3ac0*/  @!P4 BRA `(.L_x_1533) ;  /* 0x000000040078c947 */ /* 0x000fea0003800000 */
[----:B------:R-:W-:Y:S01]  /*3ad0*/  MOV R0, RZ ;  /* 0x000000ff00007202 */ /* 0x000fe20000000f00 */
[----:B------:R-:W-:Y:S02]  /*3ae0*/  UIMAD UR31, UR23, 0x7, UR5 ;  /* 0x00000007171f78a4 */ /* 0x000fe4000f8e0205 */
[----:B------:R-:W-:Y:S02]  /*3af0*/  UIMAD UR32, UR23, 0x5, UR5 ;  /* 0x00000005172078a4 */ /* 0x000fe4000f8e0205 */
[----:B------:R-:W-:Y:S02]  /*3b00*/  UIADD3 UR34, UPT, UPT, UR5, UR23, URZ ;  /* 0x0000001705227290 */ /* 0x000fe4000fffe0ff */
[----:B------:R-:W-:Y:S01]  /*3b10*/  UIADD3 UR33, UPT, UPT, -UR22, URZ, URZ ;  /* 0x000000ff16217290 */ /* 0x000fe2000fffe1ff */
[----:B------:R-:W-:Y:S01]  /*3b20*/  UMOV UR15, UR5 ;  /* 0x00000005000f7c82 */ /* 0x000fe20008000000 */
[----:B------:R-:W-:Y:S01]  /*3b30*/  UMOV UR16, UR13 ;  /* 0x0000000d00107c82 */ /* 0x000fe20008000000 */
[----:B------:R-:W-:Y:S01]  /*3b40*/  UMOV UR17, UR12 ;  /* 0x0000000c00117c82 */ /* 0x000fe20008000000 */
[----:B------:R-:W-:Y:S01]  /*3b50*/  UMOV UR18, UR11 ;  /* 0x0000000b00127c82 */ /* 0x000fe20008000000 */
[----:B------:R-:W-:-:S07]  /*3b60*/  UMOV UR19, UR10 ;  /* 0x0000000a00137c82 */ /* 0x000fce0008000000 */
.L_x_1534:
        /* <DEDUP_REMOVED lines=84> */
.L_x_1533:
        /* <DEDUP_REMOVED lines=9> */
[C---:B----4-:R-:W-:Y:S02]  /*4140*/  IADD3 R26, PT, PT, R0.reuse, 0x2, RZ ;  /* 0x00000002001a7810 */ /* 0x050fe40007ffe0ff */
        /* <DEDUP_REMOVED lines=9> */
[----:B--2---:R-:W-:-:S02]  /*41e0*/  MOV R31, UR23 ;  /* 0x00000017001f7c02 */ /* 0x004fc40008000f00 */
[----:B------:R-:W-:Y:S01]  /*41f0*/  MOV R33, UR23 ;  /* 0x0000001700217c02 */ /* 0x000fe20008000f00 */
[----:B------:R-:W-:-:S04]  /*4200*/  @!P1 IMAD.WIDE.U32 R24, R24, R27, UR6 ;  /* 0x0000000618189e25 */ /* 0x000fc8000f8e001b */
[----:B------:R-:W-:Y:S02]  /*4210*/  @!P5 IMAD R26, R26, R31, UR5 ;  /* 0x000000051a1ade24 */ /* 0x000fe4000f8e021f */
[----:B------:R-:W-:Y:S01]  /*4220*/  @!P4 IMAD.WIDE.U32 R28, R28, R29, UR6 ;  /* 0x000000061c1cce25 */ /* 0x000fe2000f8e001d */
[----:B------:R-:W0:Y:S01]  /*4230*/  @!P1 LDG.E.64 R24, desc[UR20][R24.64] ;  /* 0x0000001418189981 */ /* 0x000e22000c1e1b00 */
[----:B------:R-:W-:Y:S02]  /*4240*/  MOV R31, 0x8 ;  /* 0x00000008001f7802 */ /* 0x000fe40000000f00 */
        /* <DEDUP_REMOVED lines=15> */
.L_x_1535:
        /* <DEDUP_REMOVED lines=23> */
.L_x_1536:
        /* <DEDUP_REMOVED lines=11> */
.L_x_1537:
[----:B------:R-:W-:Y:S05]  /*4560*/  BSYNC.RECONVERGENT B0 ;  /* 0x0000000000007941 */ /* 0x000fea0003800200 */
.L_x_1530:
[----:B------:R-:W5:Y:S01]  /*4570*/  S2UR UR7, SR_CgaCtaId ;  /* 0x00000000000779c3 */ /* 0x000f620000008800 */
[----:B------:R-:W-:Y:S01]  /*4580*/  UMOV UR6, 0x400 ;  /* 0x0000040000067882 */ /* 0x000fe20000000000 */
[----:B------:R-:W0:Y:S01]  /*4590*/  LDCU.64 UR16, c[0x0][0x400] ;  /* 0x00008000ff1077ac */ /* 0x000e220008000a00 */
[----:B-1--4-:R-:W-:Y:S01]  /*45a0*/  IADD3 R24, PT, PT, R65, 0x20, RZ ;  /* 0x0000002041187810 */ /* 0x012fe20007ffe0ff */
[----:B------:R-:W-:Y:S01]  /*45b0*/  FADD.FTZ R54, R54, -UR29 ;  /* 0x8000001d36367e21 */ /* 0x000fe20008010000 */
[----:B------:R-:W-:Y:S02]  /*45c0*/  FADD.FTZ R55, R55, -UR29 ;  /* 0x8000001d37377e21 */ /* 0x000fe40008010000 */
[----:B------:R-:W-:Y:S01]  /*45d0*/  SHF.R.S32.HI R26, RZ, 0x1f, R24 ;  /* 0x0000001fff1a7819 */ /* 0x000fe20000011418 */
[----:B------:R-:W-:Y:S01]  /*45e0*/  FMUL.FTZ R54, R54, UR30 ;  /* 0x0000001e36367c20 */ /* 0x000fe20008410000 */
        /* <DEDUP_REMOVED lines=32> */
.L_x_1538:
        /* <DEDUP_REMOVED lines=21> */
.L_x_1540:
[----:B------:R-:W-:Y:S05]  /*4940*/  BSYNC.RECONVERGENT B0 ;  /* 0x0000000000007941 */ /* 0x000fea0003800200 */
.L_x_1539:
        /* <DEDUP_REMOVED lines=21> */
.L_x_1541:
[----:B------:R-:W-:Y:S01]  /*4aa0*/  FFMA.FTZ R27, R25, R51, R0 ;  /* 0x00000033191b7223 */ /* 0x000fe20000010000 */
[----:B------:R-:W-:Y:S01]  /*4ab0*/  BSSY.RECONVERGENT B0, `(.L_x_1542) ;  /* 0x0000013000007945 */ /* 0x000fe20003800200 */
[----:B------:R-:W-:Y:S01]  /*4ac0*/  FFMA.FTZ R38, R57, R48, -R38 ;  /* 0x0000003039267223 */ /* 0x000fe20000010826 */
[----:B------:R-:W-:Y:S01]  /*4ad0*/  FADD.FTZ R46, R46, -UR29 ;  /* 0x8000001d2e2e7e21 */ /* 0x000fe20008010000 */
[----:B------:R-:W-:Y:S01]  /*4ae0*/  FADD.FTZ R47, R47, -UR29 ;  /* 0x8000001d2f2f7e21 */ /* 0x000fe20008010000 */
[----:B------:R-:W-:Y:S01]  /*4af0*/  FFMA.FTZ R39, R56, R49, -R27 ;  /* 0x0000003138277223 */ /* 0x000fe2000001081b */
[----:B------:R-:W-:Y:S06]  /*4b00*/  @P3 BRA `(.L_x_1543) ;  /* 0x0000000000343947 */ /* 0x000fec0003800000 */
[----:B------:R-:W1:Y:S01]  /*4b10*/  LDCU.64 UR6, c[0x0][0x3f8] ;  /* 0x00007f00ff0677ac */ /* 0x000e620008000a00 */
[----:B------:R-:W-:Y:S01]  /*4b20*/  MOV R27, R67 ;  /* 0x00000043001b7202 */ /* 0x000fe20000000f00 */
[----:B------:R-:W-:Y:S01]  /*4b30*/  FMUL.FTZ R38, R38, UR30 ;  /* 0x0000001e26267c20 */ /* 0x000fe20008410000 */
[----:B------:R-:W-:Y:S01]  /*4b40*/  FMUL.FTZ R39, R39, UR30 ;  /* 0x0000001e27277c20 */ /* 0x000fe20008410000 */
[----:B------:R-:W4:Y:S01]  /*4b50*/  LDCU.64 UR18, c[0x0][0x380] ;  /* 0x00007000ff1277ac */ /* 0x000f220008000a00 */
[----:B-1----:R-:W-:Y:S01]  /*4b60*/  IMAD R29, R26, UR6, RZ ;  /* 0x000000061a1d7c24 */ /* 0x002fe2000f8e02ff */
[----:B------:R-:W-:-:S03]  /*4b70*/  MOV R26, R68 ;  /* 0x00000044001a7202 */ /* 0x000fc60000000f00 */
[C---:B------:R-:W-:Y:S02]  /*4b80*/  IMAD R29, R24.reuse, UR7, R29 ;  /* 0x00000007181d7c24 */ /* 0x040fe4000f8e021d */
[----:B------:R-:W-:-:S03]  /*4b90*/  IMAD.WIDE.U32 R26, R24, UR6, R26 ;  /* 0x00000006181a7c25 */ /* 0x000fc6000f8e001a */
[----:B----4-:R-:W-:Y:S02]  /*4ba0*/  LEA R28, P1, R26, UR18, 0x2 ;  /* 0x000000121a1c7c11 */ /* 0x010fe4000f8210ff */
[----:B------:R-:W-:-:S04]  /*4bb0*/  IADD3 R29, PT, PT, R27, R29, RZ ;  /* 0x0000001d1b1d7210 */ /* 0x000fc80007ffe0ff */
[----:B------:R-:W-:-:S05]  /*4bc0*/  LEA.HI.X R29, R26, UR19, R29, 0x2, P1 ;  /* 0x000000131a1d7c11 */ /* 0x000fca00088f141d */
[----:B------:R1:W-:Y:S02]  /*4bd0*/  STG.E.64 desc[UR20][R28.64], R38 ;  /* 0x000000261c007986 */ /* 0x0003e4000c101b14 */
.L_x_1543:
[----:B------:R-:W-:Y:S05]  /*4be0*/  BSYNC.RECONVERGENT B0 ;  /* 0x0000000000007941 */ /* 0x000fea0003800200 */
.L_x_1542:
[----:B------:R-:W-:Y:S01]  /*4bf0*/  FADD.FTZ R6, R6, -UR29 ;  /* 0x8000001d06067e21 */ /* 0x000fe20008010000 */
[----:B------:R-:W-:Y:S01]  /*4c00*/  FADD.FTZ R24, R7, -UR29 ;  /* 0x8000001d07187e21 */ /* 0x000fe20008010000 */
[----:B------:R-:W-:Y:S01]  /*4c10*/  FMUL.FTZ R46, R46, UR30 ;  /* 0x0000001e2e2e7c20 */ /* 0x000fe20008410000 */
[----:B------:R-:W-:Y:S01]  /*4c20*/  FMUL.FTZ R47, R47, UR30 ;  /* 0x0000001e2f2f7c20 */ /* 0x000fe20008410000 */
[----:B------:R-:W-:Y:S06]  /*4c30*/  @!P2 BRA `(.L_x_1544) ;  /* 0x000000000048a947 */ /* 0x000fec0003800000 */
[----:B------:R-:W-:Y:S01]  /*4c40*/  FFMA.FTZ R7, R57, R46, R62 ;  /* 0x0000002e39077223 */ /* 0x000fe2000001003e */
[----:B------:R-:W-:-:S03]  /*4c50*/  FFMA.FTZ R26, R56, R47, R61 ;  /* 0x0000002f381a7223 */ /* 0x000fc6000001003d */
[----:B------:R-:W-:Y:S01]  /*4c60*/  FMUL.FTZ R27, R7, -1.4426950216293334961 ;  /* 0xbfb8aa3b071b7820 */ /* 0x000fe20000410000 */
[----:B0-----:R-:W-:-:S05]  /*4c70*/  FMUL.FTZ R30, R26, -1.4426950216293334961 ;  /* 0xbfb8aa3b1a1e7820 */ /* 0x001fca0000410000 */
[----:B------:R-:W1:Y:S08]  /*4c80*/  MUFU.EX2 R27, R27 ;  /* 0x0000001b001b7308 */ /* 0x000e700000000800 */
[----:B------:R-:W2:Y:S01]  /*4c90*/  MUFU.EX2 R30, R30 ;  /* 0x0000001e001e7308 */ /* 0x000ea20000000800 */
[----:B-1----:R-:W-:-:S07]  /*4ca0*/  FADD.FTZ R28, R27, 1 ;  /* 0x3f8000001b1c7421 */ /* 0x002fce0000010000 */
        /* <DEDUP_REMOVED lines=11> */
.L_x_1544:
[----:B------:R-:W-:Y:S04]  /*4d60*/  BSSY.RECONVERGENT B0, `(.L_x_1545) ;  /* 0x0000015000007945 */ /* 0x000fe80003800200 */
[----:B------:R-:W-:Y:S05]  /*4d70*/  @P0 BRA `(.L_x_1546) ;  /* 0x00000000004c0947 */ /* 0x000fea0003800000 */
[----:B------:R-:W4:Y:S01]  /*4d80*/  LDCU.64 UR6, c[0x0][0x3f8] ;  /* 0x00007f00ff0677ac */ /* 0x000f220008000a00 */
[----:B-1----:R-:W-:Y:S01]  /*4d90*/  IADD3 R29, PT, PT, R65, 0x40, RZ ;  /* 0x00000040411d7810 */ /* 0x002fe20007ffe0ff */
[----:B------:R-:W-:Y:S01]  /*4da0*/  FFMA.FTZ R28, R25, R46, R0 ;  /* 0x0000002e191c7223 */ /* 0x000fe20000010000 */
[----:B------:R-:W-:Y:S01]  /*4db0*/  MOV R26, R68 ;  /* 0x00000044001a7202 */ /* 0x000fe20000000f00 */
[----:B------:R-:W1:Y:S01]  /*4dc0*/  LDCU.64 UR18, c[0x0][0x380] ;  /* 0x00007000ff1277ac */ /* 0x000e620008000a00 */
[----:B------:R-:W-:Y:S01]  /*4dd0*/  SHF.R.S32.HI R7, RZ, 0x1f, R29 ;  /* 0x0000001fff077819 */ /* 0x000fe2000001141d */
[----:B------:R-:W-:Y:S01]  /*4de0*/  FFMA.FTZ R28, R57, R18, -R28 ;  /* 0x00000012391c7223 */ /* 0x000fe2000001081c */
[----:B------:R-:W-:-:S03]  /*4df0*/  MOV R27, R67 ;  /* 0x00000043001b7202 */ /* 0x000fc60000000f00 */
[----:B------:R-:W-:Y:S01]  /*4e00*/  FMUL.FTZ R28, R28, UR30 ;  /* 0x0000001e1c1c7c20 */ /* 0x000fe20008410000 */
[----:B----4-:R-:W-:Y:S02]  /*4e10*/  IMAD R7, R7, UR6, RZ ;  /* 0x0000000607077c24 */ /* 0x010fe4000f8e02ff */
[----:B------:R-:W-:-:S04]  /*4e20*/  IMAD.WIDE.U32 R26, R29, UR6, R26 ;  /* 0x000000061d1a7c25 */ /* 0x000fc8000f8e001a */
[----:B------:R-:W-:Y:S02]  /*4e30*/  IMAD R29, R29, UR7, R7 ;  /* 0x000000071d1d7c24 */ /* 0x000fe4000f8e0207 */
[----:B------:R-:W-:Y:S01]  /*4e40*/  FFMA.FTZ R7, R25, R47, R0 ;  /* 0x0000002f19077223 */ /* 0x000fe20000010000 */
[----:B-1----:R-:W-:Y:S02]  /*4e50*/  LEA R18, P0, R26, UR18, 0x2 ;  /* 0x000000121a127c11 */ /* 0x002fe4000f8010ff */
[----:B------:R-:W-:Y:S01]  /*4e60*/  IADD3 R29, PT, PT, R27, R29, RZ ;  /* 0x0000001d1b1d7210 */ /* 0x000fe20007ffe0ff */
[----:B------:R-:W-:-:S03]  /*4e70*/  FFMA.FTZ R7, R56, R19, -R7 ;  /* 0x0000001338077223 */ /* 0x000fc60000010807 */
[----:B------:R-:W-:Y:S01]  /*4e80*/  LEA.HI.X R19, R26, UR19, R29, 0x2, P0 ;  /* 0x000000131a137c11 */ /* 0x000fe200080f141d */
[----:B------:R-:W-:-:S05]  /*4e90*/  FMUL.FTZ R29, R7, UR30 ;  /* 0x0000001e071d7c20 */ /* 0x000fca0008410000 */
[----:B------:R4:W-:Y:S02]  /*4ea0*/  STG.E.64 desc[UR20][R18.64], R28 ;  /* 0x0000001c12007986 */ /* 0x0009e4000c101b14 */
.L_x_1546:
[----:B------:R-:W-:Y:S05]  /*4eb0*/  BSYNC.RECONVERGENT B0 ;  /* 0x0000000000007941 */ /* 0x000fea0003800200 */
.L_x_1545:
[----:B------:R-:W-:Y:S01]  /*4ec0*/  UISETP.NE.AND UP0, UPT, UR25, URZ, UPT ;  /* 0x000000ff1900728c */ /* 0x000fe2000bf05270 */
[----:B------:R-:W-:Y:S01]  /*4ed0*/  FADD.FTZ R37, R2, -UR29 ;  /* 0x8000001d02257e21 */ /* 0x000fe20008010000 */
[----:B-1----:R-:W-:Y:S01]  /*4ee0*/  FADD.FTZ R39, R3, -UR29 ;  /* 0x8000001d03277e21 */ /* 0x002fe20008010000 */
[----:B0-2---:R-:W-:Y:S01]  /*4ef0*/  FADD.FTZ R31, R10, -UR29 ;  /* 0x8000001d0a1f7e21 */ /* 0x005fe20008010000 */
[----:B------:R-:W-:Y:S01]  /*4f00*/  FADD.FTZ R33, R11, -UR29 ;  /* 0x8000001d0b217e21 */ /* 0x000fe20008010000 */
[----:B------:R-:W-:Y:S01]  /*4f10*/  FADD.FTZ R2, R14, -UR29 ;  /* 0x8000001d0e027e21 */ /* 0x000fe20008010000 */
[----:B----4-:R-:W-:Y:S01]  /*4f20*/  FADD.FTZ R19, R15, -UR29 ;  /* 0x8000001d0f137e21 */ /* 0x010fe20008010000 */
[----:B------:R-:W-:Y:S01]  /*4f30*/  FADD.FTZ R20, R20, -UR29 ;  /* 0x8000001d14147e21 */ /* 0x000fe20008010000 */
[----:B------:R-:W-:Y:S01]  /*4f40*/  FADD.FTZ R27, R21, -UR29 ;  /* 0x8000001d151b7e21 */ /* 0x000fe20008010000 */
[C---:B------:R-:W-:Y:S01]  /*4f50*/  IADD3 R7, PT, PT, R65.reuse, 0x60, RZ ;  /* 0x0000006041077810 */ /* 0x040fe20007ffe0ff */
[----:B------:R-:W-:Y:S01]  /*4f60*/  FMUL.FTZ R36, R6, UR30 ;  /* 0x0000001e06247c20 */ /* 0x000fe20008410000 */
[C---:B------:R-:W-:Y:S01]  /*4f70*/  IADD3 R30, PT, PT, R65.reuse, 0x80, RZ ;  /* 0x00000080411e7810 */ /* 0x040fe20007ffe0ff */
        /* <DEDUP_REMOVED lines=13> */
[C-C-:B------:R-:W-:Y:S01]  /*5050*/  FFMA.FTZ R6, R25.reuse, R36, R0.reuse ;  /* 0x0000002419067223 */ /* 0x140fe20000010000 */
[----:B------:R-:W-:Y:S01]  /*5060*/  ISETP.GE.U32.AND P3, PT, R30, UR16, PT ;  /* 0x000000101e007c0c */ /* 0x000fe2000bf66070 */
[C-C-:B------:R-:W-:Y:S01]  /*5070*/  FFMA.FTZ R3, R25.reuse, R43, R0.reuse ;  /* 0x0000002b19037223 */ /* 0x140fe20000010000 */
[----:B------:R-:W-:Y:S01]  /*5080*/  ISETP.GE.U32.AND P4, PT, R10, UR16, PT ;  /* 0x000000100a007c0c */ /* 0x000fe2000bf86070 */
[--C-:B------:R-:W-:Y:S01]  /*5090*/  FFMA.FTZ R34, R25, R37, R0.reuse ;  /* 0x0000002519227223 */ /* 0x100fe20000010000 */
[----:B------:R-:W-:Y:S01]  /*50a0*/  ISETP.GE.U32.AND P2, PT, R11, UR16, PT ;  /* 0x000000100b007c0c */ /* 0x000fe2000bf46070 */
[C-C-:B------:R-:W-:Y:S01]  /*50b0*/  FFMA.FTZ R41, R25.reuse, R39, R0.reuse ;  /* 0x0000002719297223 */ /* 0x140fe20000010000 */
[----:B------:R-:W-:Y:S01]  /*50c0*/  SHF.R.S32.HI R2, RZ, 0x1f, R7 ;  /* 0x0000001fff027819 */ /* 0x000fe20000011407 */
[C---:B------:R-:W-:Y:S01]  /*50d0*/  FFMA.FTZ R28, R25.reuse, R31, R0 ;  /* 0x0000001f191c7223 */ /* 0x040fe20000010000 */
[----:B------:R-:W-:Y:S01]  /*50e0*/  SHF.R.S32.HI R32, RZ, 0x1f, R30 ;  /* 0x0000001fff207819 */ /* 0x000fe2000001141e */
[C---:B------:R-:W-:Y:S01]  /*50f0*/  FFMA.FTZ R35, R25.reuse, R33, R0 ;  /* 0x0000002119237223 */ /* 0x040fe20000010000 */
[----:B------:R-:W-:Y:S01]  /*5100*/  SHF.R.S32.HI R26, RZ, 0x1f, R10 ;  /* 0x0000001fff1a7819 */ /* 0x000fe2000001140a */
[C-C-:B------:R-:W-:Y:S01]  /*5110*/  FFMA.FTZ R20, R25.reuse, R15, R0.reuse ;  /* 0x0000000f19147223 */ /* 0x140fe20000010000 */
        /* <DEDUP_REMOVED lines=15> */
[----:B------:R-:W3:Y:S01]  /*5210*/  MUFU.EX2 R42, R42 ;  /* 0x0000002a002a7308 */ /* 0x000ee20000000800 */
[----:B0-----:R-:W-:-:S07]  /*5220*/  FADD.FTZ R40, R38, 1 ;  /* 0x3f80000026287421 */ /* 0x001fce0000010000 */
[----:B------:R-:W0:Y:S01]  /*5230*/  MUFU.RCP R43, R40 ;  /* 0x00000028002b7308 */ /* 0x000e220000001000 */
[----:B---3--:R-:W-:-:S07]  /*5240*/  FADD.FTZ R44, R42, 1 ;  /* 0x3f8000002a2c7421 */ /* 0x008fce0000010000 */
        /* <DEDUP_REMOVED lines=9> */
.L_x_1547:
        /* <DEDUP_REMOVED lines=14> */
[----:B------:R-:W-:-:S04]  /*53c0*/  IADD3 R7, PT, PT, R3, R7, RZ ;  /* 0x0000000703077210 */ /* 0x000fc80007ffe0ff */
[----:B------:R-:W-:-:S05]  /*53d0*/  LEA.HI.X R7, R2, UR19, R7, 0x2, P1 ;  /* 0x0000001302077c11 */ /* 0x000fca00088f1407 */
[----:B------:R0:W-:Y:S02]  /*53e0*/  STG.E.64 desc[UR20][R6.64], R8 ;  /* 0x0000000806007986 */ /* 0x0001e4000c101b14 */
.L_x_1549:
[----:B------:R-:W-:Y:S05]  /*53f0*/  BSYNC.RECONVERGENT B0 ;  /* 0x0000000000007941 */ /* 0x000fea0003800200 */
.L_x_1548:
        /* <DEDUP_REMOVED lines=19> */
.L_x_1550:
[----:B------:R-:W-:Y:S01]  /*5530*/  BSSY.RECONVERGENT B0, `(.L_x_1551) ;  /* 0x0000011000007945 */ /* 0x000fe20003800200 */
[----:B0-----:R-:W-:Y:S01]  /*5540*/  FFMA.FTZ R6, R57, R4, -R34 ;  /* 0x0000000439067223 */ /* 0x001fe20000010822 */
        /* <DEDUP_REMOVED lines=15> */
.L_x_1552:
[----:B------:R-:W-:Y:S05]  /*5640*/  BSYNC.RECONVERGENT B0 ;  /* 0x0000000000007941 */ /* 0x000fea0003800200 */
.L_x_1551:
        /* <DEDUP_REMOVED lines=19> */
.L_x_1553:
        /* <DEDUP_REMOVED lines=17> */
.L_x_1555:
[----:B------:R-:W-:Y:S05]  /*5890*/  BSYNC.RECONVERGENT B0 ;  /* 0x0000000000007941 */ /* 0x000fea0003800200 */
.L_x_1554:
        /* <DEDUP_REMOVED lines=19> */
.L_x_1556:
[----:B------:R-:W-:Y:S01]  /*59d0*/  BSSY.RECONVERGENT B0, `(.L_x_1557) ;  /* 0x0000012000007945 */ /* 0x000fe20003800200 */
[----:B------:R-:W-:Y:S01]  /*59e0*/  FFMA.FTZ R20, R57, R16, -R20 ;  /* 0x0000001039147223 */ /* 0x000fe20000010814 */
[----:B------:R-:W-:Y:S01]  /*59f0*/  SHF.R.S32.HI R9, RZ, 0x1f, R14 ;  /* 0x0000001fff097819 */ /* 0x000fe2000001140e */
[----:B0-----:R-:W-:Y:S01]  /*5a00*/  FFMA.FTZ R7, R56, R17, -R29 ;  /* 0x0000001138077223 */ /* 0x001fe2000001081d */
        /* <DEDUP_REMOVED lines=14> */
.L_x_1558:
[----:B------:R-:W-:Y:S05]  /*5af0*/  BSYNC.RECONVERGENT B0 ;  /* 0x0000000000007941 */ /* 0x000fea0003800200 */
.L_x_1557:
        /* <DEDUP_REMOVED lines=19> */
.L_x_1559:
        /* <DEDUP_REMOVED lines=17> */
.L_x_1561:
[----:B------:R-:W-:Y:S05]  /*5d40*/  BSYNC.RECONVERGENT B0 ;  /* 0x0000000000007941 */ /* 0x000fea0003800200 */
.L_x_1560:
[----:B------:R-:W-:Y:S02]  /*5d50*/  UIADD3 UR14, UPT, UPT, UR23, UR14, URZ ;  /* 0x0000000e170e7290 */ /* 0x000fe4000fffe0ff */
[----:B------:R-:W-:Y:S02]  /*5d60*/  UIADD3 UR4, UPT, UPT, UR4, 0x1, URZ ;  /* 0x0000000104047890 */ /* 0x000fe4000fffe0ff */
[----:B------:R-:W-:-:S09]  /*5d70*/  UISETP.GE.AND UP0, UPT, UR14, UR8, UPT ;  /* 0x000000080e00728c */ /* 0x000fd2000bf06270 */
[----:B------:R-:W-:Y:S05]  /*5d80*/  BRA.U !UP0, `(.L_x_1562) ;  /* 0xffffffa508247547 */ /* 0x000fea000b83ffff */
.L_x_1519:
[----:B------:R-:W2:Y:S01]  /*5d90*/  LDC R4, c[0x0][0x370] ;  /* 0x0000dc00ff047b82 */ /* 0x000ea20000000800 */
[----:B------:R-:W-:Y:S01]  /*5da0*/  ISETP.NE.AND P2, PT, R60, RZ, PT ;  /* 0x000000ff3c00720c */ /* 0x000fe20003f45270 */
[----:B------:R-:W-:Y:S06]  /*5db0*/  BSSY.RECONVERGENT B0, `(.L_x_1563) ;  /* 0x0000011000007945 */ /* 0x000fec0003800200 */
[----:B0-----:R-:W0:Y:S08]  /*5dc0*/  LDC R7, c[0x0][0x374] ;  /* 0x0000dd00ff077b82 */ /* 0x001e300000000800 */
[----:B-1----:R-:W1:Y:S01]  /*5dd0*/  LDC.64 R2, c[0x0][0x3c8] ;  /* 0x0000f200ff027b82 */ /* 0x002e620000000a00 */
        /* <DEDUP_REMOVED lines=14> */
.L_x_1564:
[----:B------:R-:W-:Y:S05]  /*5ec0*/  BSYNC.RECONVERGENT B0 ;  /* 0x0000000000007941 */ /* 0x000fea0003800200 */
.L_x_1563:
[----:B------:R-:W-:Y:S05]  /*5ed0*/  @P0 EXIT ;  /* 0x000000000000094d */ /* 0x000fea0003800000 */
[----:B------:R-:W-:Y:S05]  /*5ee0*/  @P2 BRA `(.L_x_1565) ;  /* 0x0000000000202947 */ /* 0x000fea0003800000 */
[----:B------:R-:W-:-:S05]  /*5ef0*/  IMAD R0, R4, R7, RZ ;  /* 0x0000000704007224 */ /* 0x000fca00078e02ff */
[----:B------:R-:W-:-:S13]  /*5f00*/  ISETP.NE.AND P0, PT, R0, -0x1, PT ;  /* 0xffffffff0000780c */ /* 0x000fda0003f05270 */
[----:B------:R-:W-:Y:S05]  /*5f10*/  @!P0 BRA `(.L_x_1565) ;  /* 0x0000000000148947 */ /* 0x000fea0003800000 */
.L_x_1566:
[----:B0-----:R-:W2:Y:S04]  /*5f20*/  LDG.E.STRONG.GPU R5, desc[UR20][R2.64] ;  /* 0x0000001402057981 */ /* 0x001ea8000c1ef900 */
[----:B--2---:R-:W-:Y:S01]  /*5f30*/  CCTL.IVALL ;  /* 0x00000000ff00798f */ /* 0x004fe20002000000 */
[----:B------:R-:W-:Y:S05]  /*5f40*/  YIELD ;  /* 0x0000000000007946 */ /* 0x000fea0003800000 */
[----:B------:R-:W-:-:S13]  /*5f50*/  ISETP.NE.AND P0, PT, R5, R0, PT ;  /* 0x000000000500720c */ /* 0x000fda0003f05270 */
[----:B------:R-:W-:Y:S05]  /*5f60*/  @P0 BRA `(.L_x_1566) ;  /* 0xfffffffc00ec0947 */ /* 0x000fea000383ffff */
.L_x_1565:
        /* <DEDUP_REMOVED lines=60> */
.L_x_1569:
        /* <DEDUP_REMOVED lines=10> */
[----:B------:R-:W4:Y:S04]  /*63d0*/  LDG.E R12, desc[UR20][R12.64] ;  /* 0x000000140c0c7981 */ /* 0x000f28000c1e1900 */
[----:B------:R-:W4:Y:S01]  /*63e0*/  LDG.E R15, desc[UR20][R14.64] ;  /* 0x000000140e0f7981 */ /* 0x000f22000c1e1900 */
        /* <DEDUP_REMOVED lines=14> */
[----:B----4-:R-:W-:Y:S01]  /*64d0*/  F2FP.BF16.F32.PACK_AB R19, R15, R12 ;  /* 0x0000000c0f13723e */ /* 0x010fe200000010ff */
[----:B------:R0:W-:Y:S04]  /*64e0*/  STG.E desc[UR20][R6.64], R17 ;  /* 0x0000001106007986 */ /* 0x0001e8000c101914 */
[----:B------:R0:W-:Y:S01]  /*64f0*/  STG.E desc[UR20][R8.64], R19 ;  /* 0x0000001308007986 */ /* 0x0001e2000c101914 */
[----:B------:R-:W-:Y:S01]  /*6500*/  IADD3.X R23, PT, PT, RZ, R23, RZ, P3, !PT ;  /* 0x00000017ff177210 */ /* 0x000fe20001ffe4ff */
[----:B------:R-:W-:Y:S06]  /*6510*/  @P1 BRA `(.L_x_1569) ;  /* 0xfffffffc00841947 */ /* 0x000fec000383ffff */
.L_x_1568:
[----:B------:R-:W-:Y:S05]  /*6520*/  BSYNC.RECONVERGENT B0 ;  /* 0x0000000000007941 */ /* 0x000fea0003800200 */
.L_x_1567:
        /* <DEDUP_REMOVED lines=10> */
.L_x_1570:
[C---:B------:R-:W-:Y:S02]  /*65d0*/  SHF.L.U32 R10, R60.reuse, 0x2, RZ ;  /* 0x000000023c0a7819 */ /* 0x040fe400000006ff */
[----:B------:R-:W-:Y:S02]  /*65e0*/  SHF.L.U64.HI R2, R60, 0x2, R31 ;  /* 0x000000023c027819 */ /* 0x000fe4000001021f */
[----:B-1----:R-:W-:-:S04]  /*65f0*/  IADD3 R4, P0, PT, R10, UR4, RZ ;  /* 0x000000040a047c10 */ /* 0x002fc8000ff1e0ff */
[----:B----4-:R-:W-:Y:S02]  /*6600*/  IADD3.X R5, PT, PT, R2, UR5, RZ, P0, !PT ;  /* 0x0000000502057c10 */ /* 0x010fe400087fe4ff */
        /* <DEDUP_REMOVED lines=11> */
[----:B------:R-:W-:-:S02]  /*66c0*/  LOP3.LUT R14, R2, 0x1, RZ, 0xc0, !PT ;  /* 0x00000001020e7812 */ /* 0x000fc400078ec0ff */
[----:B0-----:R-:W-:Y:S02]  /*66d0*/  IADD3 R24, P0, PT, R12, UR6, RZ ;  /* 0x000000060c187c10 */ /* 0x001fe4000ff1e0ff */
[----:B-1----:R-:W-:Y:S02]  /*66e0*/  LOP3.LUT R5, R2, 0x3, RZ, 0xc0, !PT ;  /* 0x0000000302057812 */ /* 0x002fe400078ec0ff */
[----:B------:R-:W-:Y:S02]  /*66f0*/  IADD3.X R25, PT, PT, R14, UR7, RZ, P0, !PT ;  /* 0x000000070e197c10 */ /* 0x000fe400087fe4ff */
[----:B--2---:R-:W-:-:S04]  /*6700*/  IADD3 R26, P0, PT, R12, UR8, RZ ;  /* 0x000000080c1a7c10 */ /* 0x004fc8000ff1e0ff */
[----:B------:R-:W-:Y:S02]  /*6710*/  IADD3.X R27, PT, PT, R14, UR9, RZ, P0, !PT ;  /* 0x000000090e1b7c10 */ /* 0x000fe400087fe4ff */
[----:B----4-:R-:W-:Y:S02]  /*6720*/  F2FP.BF16.F32.PACK_AB R29, R7, R4 ;  /* 0x00000004071d723e */ /* 0x010fe400000010ff */
[----:B------:R-:W-:-:S04]  /*6730*/  IADD3 R4, P1, PT, R12, UR4, RZ ;  /* 0x000000040c047c10 */ /* 0x000fc8000ff3e0ff */
        /* <DEDUP_REMOVED lines=12> */
[----:B------:R-:W4:Y:S04]  /*6800*/  LDG.E R14, desc[UR20][R8.64+0x200] ;  /* 0x00020014080e7981 */ /* 0x000f28000c1e1900 */
[----:B------:R-:W4:Y:S01]  /*6810*/  LDG.E R35, desc[UR20][R6.64+0x200] ;  /* 0x0002001406237981 */ /* 0x000f22000c1e1900 */
        /* <DEDUP_REMOVED lines=9> */
[----:B----4-:R-:W-:-:S03]  /*68b0*/  F2FP.BF16.F32.PACK_AB R35, R35, R14 ;  /* 0x0000000e2323723e */ /* 0x010fc600000010ff */
[----:B------:R0:W-:Y:S04]  /*68c0*/  STG.E desc[UR20][R24.64], R33 ;  /* 0x0000002118007986 */ /* 0x0001e8000c101914 */
[----:B------:R2:W-:Y:S04]  /*68d0*/  STG.E desc[UR20][R28.64], R35 ;  /* 0x000000231c007986 */ /* 0x0005e8000c101914 */
[----:B------:R-:W4:Y:S04]  /*68e0*/  LDG.E R12, desc[UR20][R4.64+0x400] ;  /* 0x00040014040c7981 */ /* 0x000f28000c1e1900 */
[----:B-1----:R-:W4:Y:S04]  /*68f0*/  LDG.E R31, desc[UR20][R22.64+0x400] ;  /* 0x00040014161f7981 */ /* 0x002f28000c1e1900 */
[----:B------:R-:W5:Y:S04]  /*6900*/  LDG.E R14, desc[UR20][R8.64+0x400] ;  /* 0x00040014080e7981 */ /* 0x000f68000c1e1900 */
[----:B------:R-:W5:Y:S01]  /*6910*/  LDG.E R37, desc[UR20][R6.64+0x400] ;  /* 0x0004001406257981 */ /* 0x000f62000c1e1900 */
        /* <DEDUP_REMOVED lines=8> */
[----:B----4-:R-:W-:Y:S02]  /*69a0*/  F2FP.BF16.F32.PACK_AB R31, R31, R12 ;  /* 0x0000000c1f1f723e */ /* 0x010fe400000010ff */
[----:B-----5:R-:W-:-:S03]  /*69b0*/  F2FP.BF16.F32.PACK_AB R37, R37, R14 ;  /* 0x0000000e2525723e */ /* 0x020fc600000010ff */
[----:B------:R0:W-:Y:S04]  /*69c0*/  STG.E desc[UR20][R26.64], R31 ;  /* 0x0000001f1a007986 */ /* 0x0001e8000c101914 */
[----:B------:R4:W-:Y:S04]  /*69d0*/  STG.E desc[UR20][R24.64], R37 ;  /* 0x0000002518007986 */ /* 0x0009e8000c101914 */
[----:B------:R-:W5:Y:S04]  /*69e0*/  LDG.E R4, desc[UR20][R4.64+0x600] ;  /* 0x0006001404047981 */ /* 0x000f68000c1e1900 */
[----:B------:R-:W5:Y:S04]  /*69f0*/  LDG.E R23, desc[UR20][R22.64+0x600] ;  /* 0x0006001416177981 */ /* 0x000f68000c1e1900 */
[----:B------:R-:W3:Y:S04]  /*6a00*/  LDG.E R8, desc[UR20][R8.64+0x600] ;  /* 0x0006001408087981 */ /* 0x000ee8000c1e1900 */
[----:B------:R-:W3:Y:S01]  /*6a10*/  LDG.E R7, desc[UR20][R6.64+0x600] ;  /* 0x0006001406077981 */ /* 0x000ee2000c1e1900 */
        /* <DEDUP_REMOVED lines=12> */
[----:B-----5:R-:W-:Y:S02]  /*6ae0*/  F2FP.BF16.F32.PACK_AB R23, R23, R4 ;  /* 0x000000041717723e */ /* 0x020fe400000010ff */
[----:B---3--:R-:W-:-:S03]  /*6af0*/  F2FP.BF16.F32.PACK_AB R5, R7, R8 ;  /* 0x000000080705723e */ /* 0x008fc600000010ff */
[----:B------:R4:W-:Y:S04]  /*6b00*/  STG.E desc[UR20][R28.64], R23 ;  /* 0x000000171c007986 */ /* 0x0009e8000c101914 */
[----:B------:R4:W-:Y:S02]  /*6b10*/  STG.E desc[UR20][R26.64], R5 ;  /* 0x000000051a007986 */ /* 0x0009e4000c101914 */
[----:B------:R-:W-:Y:S05]  /*6b20*/  @P0 BRA `(.L_x_1570) ;  /* 0xfffffff800a80947 */ /* 0x000fea000383ffff */
[----:B------:R-:W-:Y:S05]  /*6b30*/  EXIT ;  /* 0x000000000000794d */ /* 0x000fea0003800000 */
.L_x_1571:
        /* <DEDUP_REMOVED lines=12> */
.L_x_3434:


//--------------------- .text._Z35group_norm_nhwc_bwd_one_pass_kernelI11Fp32IOBf16WLi512ELi8ELi128EEv26Group_norm_nhwc_bwd_params --------------------------
	.section	.text._Z35group_norm_nhwc_bwd_one_pass_kernelI11Fp32IOBf16WLi512ELi8ELi128EEv26Group_norm_nhwc_bwd_params,"ax",@progbits
	.align	128
        .global         _Z35group_norm_nhwc_bwd_one_pass_kernelI11Fp32IOBf16WLi512ELi8ELi128EEv26Group_norm_nhwc_bwd_params
        .type           _Z35group_norm_nhwc_bwd_one_pass_kernelI11Fp32IOBf16WLi512ELi8ELi128EEv26Group_norm_nhwc_bwd_params,@function
        .size           _Z35group_norm_nhwc_bwd_one_pass_kernelI11Fp32IOBf16WLi512ELi8ELi128EEv26Group_norm_nhwc_bwd_params,(.L_x_3435 - _Z35group_norm_nhwc_bwd_one_pass_kernelI11Fp32IOBf16WLi512ELi8ELi128EEv26Group_norm_nhwc_bwd_params)
        .other          _Z35group_norm_nhwc_bwd_one_pass_kernelI11Fp32IOBf16WLi512ELi8ELi128EEv26Group_norm_nhwc_bwd_params,@"STO_CUDA_ENTRY STV_DEFAULT"
_Z35group_norm_nhwc_bwd_one_pass_kernelI11Fp32IOBf16WLi512ELi8ELi128EEv26Group_norm_nhwc_bwd_params:
.text._Z35group_norm_nhwc_bwd_one_pass_kernelI11Fp32IOBf16WLi512ELi8ELi128EEv26Group_norm_nhwc_bwd_params:
        /* <DEDUP_REMOVED lines=31> */
.L_x_1639:
[----:B0--3--:R-:W0:Y:S01]  /*01f0*/  LDC R8, c[0x0][0x410] ;  /* 0x00010400ff087b82 */ /* 0x009e220000000800 */
[----:B-1----:R-:W1:Y:S01]  /*0200*/  LDCU.128 UR12, c[0x0][0x400] ;  /* 0x00008000ff0c77ac */ /* 0x002e620008000c00 */
[----:B------:R-:W-:Y:S02]  /*0210*/  SHF.R.S32.HI R9, RZ, 0x1f, R115 ;  /* 0x0000001fff097819 */ /* 0x000fe40000011473 */
[----:B------:R-:W-:Y:S02]  /*0220*/  CS2R R92, SRZ ;  /* 0x00000000005c7805 */ /* 0x000fe4000001ff00 */
[----:B------:R-:W-:Y:S02]  /*0230*/  ISETP.GE.AND P4, PT, R101, RZ, PT ;  /* 0x000000ff6500720c */ /* 0x000fe40003f86270 */
[----:B------:R-:W-:Y:S02]  /*0240*/  CS2R R90, SRZ ;  /* 0x00000000005a7805 */ /* 0x000fe4000001ff00 */
[----:B------:R-:W-:-:S02]  /*0250*/  SHF.R.S32.HI R11, RZ, 0x1f, R114 ;  /* 0x0000001fff0b7819 */ /* 0x000fc40000011472 */
[----:B------:R-:W-:Y:S02]  /*0260*/  SHF.R.S32.HI R15, RZ, 0x1f, R113 ;  /* 0x0000001fff0f7819 */ /* 0x000fe40000011471 */
[----:B------:R-:W-:Y:S02]  /*0270*/  SHF.L.U32 R62, R100, 0x1, RZ ;  /* 0x00000001643e7819 */ /* 0x000fe400000006ff */
[----:B------:R-:W-:Y:S02]  /*0280*/  SHF.R.S32.HI R19, RZ, 0x1f, R112 ;  /* 0x0000001fff137819 */ /* 0x000fe40000011470 */
[----:B------:R-:W-:Y:S02]  /*0290*/  LOP3.LUT R62, R62, 0x6, RZ, 0xc0, !PT ;  /* 0x000000063e3e7812 */ /* 0x000fe400078ec0ff */
[----:B------:R-:W-:Y:S02]  /*02a0*/  SHF.R.S32.HI R35, RZ, 0x1f, R111 ;  /* 0x0000001fff237819 */ /* 0x000fe4000001146f */
[----:B------:R-:W-:-:S02]  /*02b0*/  SHF.R.S32.HI R37, RZ, 0x1f, R110 ;  /* 0x0000001fff257819 */ /* 0x000fc4000001146e */
[----:B-1----:R-:W-:Y:S02]  /*02c0*/  ISETP.GE.U32.AND P0, PT, R115, UR12, PT ;  /* 0x0000000c73007c0c */ /* 0x002fe4000bf06070 */
[----:B------:R-:W-:Y:S02]  /*02d0*/  ISETP.GE.U32.AND P1, PT, R114, UR12, PT ;  /* 0x0000000c72007c0c */ /* 0x000fe4000bf26070 */
[----:B0-----:R-:W-:Y:S02]  /*02e0*/  IABS R5, R8 ;  /* 0x0000000800057213 */ /* 0x001fe40000000000 */
[----:B------:R-:W-:Y:S02]  /*02f0*/  ISETP.GE.AND.EX P0, PT, R9, UR13, PT, P0 ;  /* 0x0000000d09007c0c */ /* 0x000fe4000bf06300 */
[----:B------:R-:W0:Y:S01]  /*0300*/  I2F.RP R4, R5 ;  /* 0x0000000500047306 */ /* 0x000e220000209400 */
[----:B------:R-:W-:-:S10]  /*0310*/  ISETP.GE.AND.EX P1, PT, R11, UR13, PT, P1 ;  /* 0x0000000d0b007c0c */ /* 0x000fd4000bf26310 */
[----:B------:R-:W1:Y:S01]  /*0320*/  @!P0 LDC.64 R22, c[0x0][0x398] ;  /* 0x0000e600ff168b82 */ /* 0x000e620000000a00 */
[----:B0-----:R-:W0:Y:S07]  /*0330*/  MUFU.RCP R4, R4 ;  /* 0x0000000400047308 */ /* 0x001e2e0000001000 */
[----:B--2---:R-:W2:Y:S08]  /*0340*/  @!P1 LDC.64 R12, c[0x0][0x3f8] ;  /* 0x0000fe00ff0c9b82 */ /* 0x004eb00000000a00 */
[----:B------:R-:W3:Y:S01]  /*0350*/  @!P0 LDC.64 R20, c[0x0][0x3a0] ;  /* 0x0000e800ff148b82 */ /* 0x000ee20000000a00 */
[----:B0---4-:R-:W-:-:S07]  /*0360*/  IADD3 R2, PT, PT, R4, 0xffffffe, RZ ;  /* 0x0ffffffe04027810 */ /* 0x011fce0007ffe0ff */
[----:B------:R-:W0:Y:S01]  /*0370*/  @!P1 LDC.64 R26, c[0x0][0x398] ;  /* 0x0000e600ff1a9b82 */ /* 0x000e220000000a00 */
[----:B------:R4:W1:Y:S07]  /*0380*/  F2I.FTZ.U32.TRUNC.NTZ R3, R2 ;  /* 0x0000000200037305 */ /* 0x00086e000021f000 */
[----:B------:R-:W0:Y:S01]  /*0390*/  @!P1 LDC.64 R24, c[0x0][0x3a0] ;  /* 0x0000e800ff189b82 */ /* 0x000e220000000a00 */
[----:B----4-:R-:W-:Y:S02]  /*03a0*/  MOV R2, RZ ;  /* 0x000000ff00027202 */ /* 0x010fe40000000f00 */
        /* <DEDUP_REMOVED lines=9> */
[----:B------:R-:W1:Y:S03]  /*0440*/  @!P0 LDC.64 R6, c[0x0][0x3f8] ;  /* 0x0000fe00ff068b82 */ /* 0x000e660000000a00 */
        /* <DEDUP_REMOVED lines=12> */
[----:B------:R-:W-:Y:S02]  /*0510*/  ISETP.GE.U32.AND P2, PT, R113, UR12, PT ;  /* 0x0000000c71007c0c */ /* 0x000fe4000bf46070 */
[----:B------:R-:W-:Y:S01]  /*0520*/  SEL R53, R5, R4, !P3 ;  /* 0x0000000405357207 */ /* 0x000fe20005800000 */
[----:B--2---:R-:W-:Y:S01]  /*0530*/  @!P1 IMAD R4, R11, R12, RZ ;  /* 0x0000000c0b049224 */ /* 0x004fe200078e02ff */
[----:B------:R-:W-:Y:S02]  /*0540*/  SEL R3, R5, R3, !P3 ;  /* 0x0000000305037207 */ /* 0x000fe40005800000 */
[----:B------:R-:W-:Y:S01]  /*0550*/  ISETP.GE.AND.EX P2, PT, R15, UR13, PT, P2 ;  /* 0x0000000d0f007c0c */ /* 0x000fe2000bf46320 */
[----:B------:R-:W-:Y:S01]  /*0560*/  @!P1 IMAD R13, R114, R13, R4 ;  /* 0x0000000d720d9224 */ /* 0x000fe200078e0204 */
[----:B------:R-:W-:Y:S02]  /*0570*/  SHF.L.U32 R5, R53, 0x3, RZ ;  /* 0x0000000335057819 */ /* 0x000fe400000006ff */
[----:B------:R-:W-:-:S02]  /*0580*/  SHF.R.S32.HI R2, RZ, 0x1f, R3 ;  /* 0x0000001fff027819 */ /* 0x000fc40000011403 */
[----:B------:R-:W-:Y:S02]  /*0590*/  SHF.R.S32.HI R125, RZ, 0x1f, R5 ;  /* 0x0000001fff7d7819 */ /* 0x000fe40000011405 */
[----:B------:R-:W-:Y:S01]  /*05a0*/  LOP3.LUT R124, R5, R62, RZ, 0xfc, !PT ;  /* 0x0000003e057c7212 */ /* 0x000fe200078efcff */
[----:B------:R-:W-:Y:S01]  /*05b0*/  IMAD R2, R2, UR14, RZ ;  /* 0x0000000e02027c24 */ /* 0x000fe2000f8e02ff */
[----:B------:R-:W-:Y:S02]  /*05c0*/  ISETP.GE.U32.AND P3, PT, R112, UR12, PT ;  /* 0x0000000c70007c0c */ /* 0x000fe4000bf66070 */
[----:B------:R-:W-:Y:S01]  /*05d0*/  ISETP.GE.U32.AND P4, PT, R111, UR12, PT ;  /* 0x0000000c6f007c0c */ /* 0x000fe2000bf86070 */
[----:B------:R-:W-:Y:S01]  /*05e0*/  IMAD.WIDE.U32 R124, R3, UR14, R124 ;  /* 0x0000000e037c7c25 */ /* 0x000fe2000f8e007c */
[----:B------:R-:W2:Y:S01]  /*05f0*/  @!P2 LDC.64 R28, c[0x0][0x3f8] ;  /* 0x0000fe00ff1cab82 */ /* 0x000ea20000000a00 */
[----:B------:R-:W-:Y:S02]  /*0600*/  ISETP.GE.AND.EX P3, PT, R19, UR13, PT, P3 ;  /* 0x0000000d13007c0c */ /* 0x000fe4000bf66330 */
[----:B------:R-:W-:Y:S01]  /*0610*/  IMAD R3, R3, UR15, R2 ;  /* 0x0000000f03037c24 */ /* 0x000fe2000f8e0202 */
[----:B------:R-:W-:Y:S01]  /*0620*/  @!P0 MOV R122, R124 ;  /* 0x0000007c007a8202 */ /* 0x000fe20000000f00 */
[----:B-1----:R-:W-:Y:S01]  /*0630*/  @!P0 IMAD R2, R9, R6, RZ ;  /* 0x0000000609028224 */ /* 0x002fe200078e02ff */
[----:B------:R-:W-:-:S02]  /*0640*/  ISETP.GE.AND.EX P4, PT, R35, UR13, PT, P4 ;  /* 0x0000000d23007c0c */ /* 0x000fc4000bf86340 */
[----:B------:R-:W-:Y:S01]  /*0650*/  IADD3 R123, PT, PT, R125, R3, RZ ;  /* 0x000000037d7b7210 */ /* 0x000fe20007ffe0ff */
[C---:B------:R-:W-:Y:S01]  /*0660*/  @!P0 IMAD R5, R115.reuse, R7, R2 ;  /* 0x0000000773058224 */ /* 0x040fe200078e0202 */
[----:B------:R-:W1:Y:S01]  /*0670*/  @!P2 LDC.64 R30, c[0x0][0x3a0] ;  /* 0x0000e800ff1eab82 */ /* 0x000e620000000a00 */
[----:B------:R-:W-:Y:S01]  /*0680*/  @!P2 MOV R14, R124 ;  /* 0x0000007c000ea202 */ /* 0x000fe20000000f00 */
[----:B------:R-:W-:Y:S01]  /*0690*/  @!P0 IMAD.WIDE.U32 R2, R115, R6, R122 ;  /* 0x0000000673028225 */ /* 0x000fe200078e007a */
[----:B------:R-:W-:Y:S02]  /*06a0*/  @!P1 MOV R6, R124 ;  /* 0x0000007c00069202 */ /* 0x000fe40000000f00 */
[----:B------:R-:W-:-:S03]  /*06b0*/  @!P1 MOV R7, R123 ;  /* 0x0000007b00079202 */ /* 0x000fc60000000f00 */
[----:B------:R-:W4:Y:S01]  /*06c0*/  @!P3 LDC.64 R10, c[0x0][0x3f8] ;  /* 0x0000fe00ff0abb82 */ /* 0x000f220000000a00 */
[----:B------:R-:W-:Y:S01]  /*06d0*/  @!P0 IADD3 R3, PT, PT, R3, R5, RZ ;  /* 0x0000000503038210 */ /* 0x000fe20007ffe0ff */
[----:B------:R-:W-:Y:S01]  /*06e0*/  @!P1 IMAD.WIDE.U32 R6, R114, R12, R6 ;  /* 0x0000000c72069225 */ /* 0x000fe200078e0006 */
[C---:B------:R-:W-:Y:S02]  /*06f0*/  @!P0 SHF.L.U32 R9, R2.reuse, 0x2, RZ ;  /* 0x0000000202098819 */ /* 0x040fe400000006ff */
[----:B------:R-:W-:Y:S01]  /*0700*/  @!P0 SHF.L.U64.HI R18, R2, 0x2, R3 ;  /* 0x0000000202128819 */ /* 0x000fe20000010203 */
[----:B--2---:R-:W-:Y:S01]  /*0710*/  @!P2 IMAD R2, R15, R28, RZ ;  /* 0x0000001c0f02a224 */ /* 0x004fe200078e02ff */
[----:B------:R-:W-:Y:S01]  /*0720*/  @!P1 IADD3 R3, PT, PT, R7, R13, RZ ;  /* 0x0000000d07039210 */ /* 0x000fe20007ffe0ff */
[----:B------:R-:W2:Y:S01]  /*0730*/  @!P2 LDC.64 R32, c[0x0][0x398] ;  /* 0x0000e600ff20ab82 */ /* 0x000ea20000000a00 */
[----:B------:R-:W-:Y:S01]  /*0740*/  @!P0 IADD3 R8, P5, PT, R9, R22, RZ ;  /* 0x0000001609088210 */ /* 0x000fe20007fbe0ff */
[----:B------:R-:W-:Y:S01]  /*0750*/  @!P2 IMAD R17, R113, R29, R2 ;  /* 0x0000001d7111a224 */ /* 0x000fe200078e0202 */
[----:B------:R-:W-:-:S02]  /*0760*/  @!P1 SHF.L.U32 R7, R6, 0x2, RZ ;  /* 0x0000000206079819 */ /* 0x000fc400000006ff */
[----:B---3--:R-:W-:Y:S02]  /*0770*/  @!P0 IADD3 R4, P6, PT, R9, R20, RZ ;  /* 0x0000001409048210 */ /* 0x008fe40007fde0ff */
[----:B------:R-:W-:Y:S01]  /*0780*/  @!P1 SHF.L.U64.HI R16, R6, 0x2, R3 ;  /* 0x0000000206109819 */ /* 0x000fe20000010203 */
[----:B------:R-:W3:Y:S01]  /*0790*/  @!P4 LDC.64 R12, c[0x0][0x3f8] ;  /* 0x0000fe00ff0ccb82 */ /* 0x000ee20000000a00 */
[C---:B------:R-:W-:Y:S02]  /*07a0*/  @!P0 IADD3.X R9, PT, PT, R18.reuse, R23, RZ, P5, !PT ;  /* 0x0000001712098210 */ /* 0x040fe40002ffe4ff */
[C---:B0-----:R-:W-:Y:S02]  /*07b0*/  @!P1 IADD3 R6, P5, PT, R7.reuse, R26, RZ ;  /* 0x0000001a07069210 */ /* 0x041fe40007fbe0ff */
[----:B------:R-:W-:Y:S01]  /*07c0*/  @!P2 MOV R15, R123 ;  /* 0x0000007b000fa202 */ /* 0x000fe20000000f00 */
[----:B------:R-:W5:Y:S01]  /*07d0*/  @!P0 LDG.E.64 R90, desc[UR8][R8.64] ;  /* 0x00000008085a8981 */ /* 0x000f62000c1e1b00 */
[----:B------:R-:W-:Y:S01]  /*07e0*/  @!P0 IADD3.X R5, PT, PT, R18, R21, RZ, P6, !PT ;  /* 0x0000001512058210 */ /* 0x000fe200037fe4ff */
[----:B------:R-:W0:Y:S01]  /*07f0*/  @!P3 LDC.64 R22, c[0x0][0x3a0] ;  /* 0x0000e800ff16bb82 */ /* 0x000e220000000a00 */
[----:B------:R-:W-:Y:S01]  /*0800*/  @!P1 IADD3 R2, P6, PT, R7, R24, RZ ;  /* 0x0000001807029210 */ /* 0x000fe20007fde0ff */
[----:B------:R-:W-:Y:S01]  /*0810*/  @!P2 IMAD.WIDE.U32 R14, R113, R28, R14 ;  /* 0x0000001c710ea225 */ /* 0x000fe200078e000e */
[----:B------:R-:W-:Y:S01]  /*0820*/  @!P1 IADD3.X R7, PT, PT, R16, R27, RZ, P5, !PT ;  /* 0x0000001b10079210 */ /* 0x000fe20002ffe4ff */
[----:B------:R0:W5:Y:S01]  /*0830*/  @!P0 LDG.E.64 R92, desc[UR8][R4.64] ;  /* 0x00000008045c8981 */ /* 0x000162000c1e1b00 */
[----:B------:R-:W-:-:S02]  /*0840*/  ISETP.GE.U32.AND P5, PT, R110, UR12, PT ;  /* 0x0000000c6e007c0c */ /* 0x000fc4000bfa6070 */
[----:B------:R-:W-:Y:S01]  /*0850*/  @!P2 IADD3 R15, PT, PT, R15, R17, RZ ;  /* 0x000000110f0fa210 */ /* 0x000fe20007ffe0ff */
[----:B----4-:R-:W-:Y:S01]  /*0860*/  @!P3 IMAD R17, R19, R10, RZ ;  /* 0x0000000a1311b224 */ /* 0x010fe200078e02ff */
[----:B------:R-:W-:Y:S02]  /*0870*/  ISETP.GE.AND.EX P5, PT, R37, UR13, PT, P5 ;  /* 0x0000000d25007c0c */ /* 0x000fe4000bfa6350 */
[----:B------:R-:W-:Y:S01]  /*0880*/  SHF.R.S32.HI R39, RZ, 0x1f, R109 ;  /* 0x0000001fff277819 */ /* 0x000fe2000001146d */
[----:B------:R-:W-:Y:S01]  /*0890*/  @!P3 IMAD R21, R112, R11, R17 ;  /* 0x0000000b7015b224 */ /* 0x000fe200078e0211 */
[----:B------:R-:W-:Y:S02]  /*08a0*/  @!P2 SHF.L.U32 R19, R14, 0x2, RZ ;  /* 0x000000020e13a819 */ /* 0x000fe400000006ff */
[----:B------:R-:W-:Y:S02]  /*08b0*/  CS2R R88, SRZ ;  /* 0x0000000000587805 */ /* 0x000fe4000001ff00 */
[----:B------:R-:W-:-:S02]  /*08c0*/  @!P1 IADD3.X R3, PT, PT, R16, R25, RZ, P6, !PT ;  /* 0x0000001910039210 */ /* 0x000fc400037fe4ff */
[----:B------:R-:W-:Y:S02]  /*08d0*/  CS2R R86, SRZ ;  /* 0x0000000000567805 */ /* 0x000fe4000001ff00 */
[----:B------:R-:W-:Y:S01]  /*08e0*/  @!P2 SHF.L.U64.HI R18, R14, 0x2, R15 ;  /* 0x000000020e12a819 */ /* 0x000fe2000001020f */
[----:B------:R-:W4:Y:S01]  /*08f0*/  @!P3 LDC.64 R24, c[0x0][0x398] ;  /* 0x0000e600ff18bb82 */ /* 0x000f220000000a00 */
[C---:B-1----:R-:W-:Y:S01]  /*0900*/  @!P2 IADD3 R14, P6, PT, R19.reuse, R30, RZ ;  /* 0x0000001e130ea210 */ /* 0x042fe20007fde0ff */
[----:B------:R1:W5:Y:S01]  /*0910*/  @!P1 LDG.E.64 R88, desc[UR8][R2.64] ;  /* 0x0000000802589981 */ /* 0x000362000c1e1b00 */
[----:B------:R-:W-:Y:S02]  /*0920*/  @!P3 MOV R16, R124 ;  /* 0x0000007c0010b202 */ /* 0x000fe40000000f00 */
[----:B------:R-:W-:Y:S01]  /*0930*/  @!P3 MOV R17, R123 ;  /* 0x0000007b0011b202 */ /* 0x000fe20000000f00 */
[----:B------:R1:W5:Y:S01]  /*0940*/  @!P1 LDG.E.64 R86, desc[UR8][R6.64] ;  /* 0x0000000806569981 */ /* 0x000362000c1e1b00 */
[----:B------:R-:W-:Y:S01]  /*0950*/  @!P2 IADD3.X R15, PT, PT, R18, R31, RZ, P6, !PT ;  /* 0x0000001f120fa210 */ /* 0x000fe200037fe4ff */
[----:B------:R-:W1:Y:S01]  /*0960*/  @!P4 LDC.64 R28, c[0x0][0x398] ;  /* 0x0000e600ff1ccb82 */ /* 0x000e620000000a00 */
[----:B------:R-:W-:Y:S01]  /*0970*/  @!P3 IMAD.WIDE.U32 R10, R112, R10, R16 ;  /* 0x0000000a700ab225 */ /* 0x000fe200078e0010 */
[----:B--2---:R-:W-:-:S02]  /*0980*/  @!P2 IADD3 R16, P6, PT, R19, R32, RZ ;  /* 0x000000201310a210 */ /* 0x004fc40007fde0ff */
[----:B------:R-:W-:Y:S02]  /*0990*/  ISETP.GE.U32.AND P0, PT, R109, UR12, PT ;  /* 0x0000000c6d007c0c */ /* 0x000fe4000bf06070 */
[----:B------:R-:W-:Y:S02]  /*09a0*/  @!P2 IADD3.X R17, PT, PT, R18, R33, RZ, P6, !PT ;  /* 0x000000211211a210 */ /* 0x000fe400037fe4ff */
[----:B------:R-:W2:Y:S01]  /*09b0*/  @!P5 LDC.64 R30, c[0x0][0x3f8] ;  /* 0x0000fe00ff1edb82 */ /* 0x000ea20000000a00 */
[----:B---3--:R-:W-:Y:S01]  /*09c0*/  @!P4 IMAD R18, R35, R12, RZ ;  /* 0x0000000c2312c224 */ /* 0x008fe200078e02ff */
[----:B------:R-:W-:Y:S02]  /*09d0*/  ISETP.GE.AND.EX P0, PT, R39, UR13, PT, P0 ;  /* 0x0000000d27007c0c */ /* 0x000fe4000bf06300 */
[----:B------:R-:W-:Y:S01]  /*09e0*/  @!P3 IADD3 R11, PT, PT, R11, R21, RZ ;  /* 0x000000150b0bb210 */ /* 0x000fe20007ffe0ff */
[----:B------:R-:W-:Y:S01]  /*09f0*/  @!P4 IMAD R13, R111, R13, R18 ;  /* 0x0000000d6f0dc224 */ /* 0x000fe200078e0212 */
[----:B------:R-:W-:-:S02]  /*0a00*/  @!P3 SHF.L.U32 R21, R10, 0x2, RZ ;  /* 0x000000020a15b819 */ /* 0x000fc400000006ff */
[----:B------:R-:W-:Y:S01]  /*0a10*/  @!P4 MOV R18, R124 ;  /* 0x0000007c0012c202 */ /* 0x000fe20000000f00 */
[----:B------:R-:W3:Y:S01]  /*0a20*/  @!P5 LDC.64 R32, c[0x0][0x3a0] ;  /* 0x0000e800ff20db82 */ /* 0x000ee20000000a00 */
[----:B------:R-:W-:Y:S02]  /*0a30*/  @!P4 MOV R19, R123 ;  /* 0x0000007b0013c202 */ /* 0x000fe40000000f00 */
[----:B------:R-:W-:Y:S02]  /*0a40*/  @!P3 SHF.L.U64.HI R20, R10, 0x2, R11 ;  /* 0x000000020a14b819 */ /* 0x000fe4000001020b */
[----:B0-----:R-:W-:Y:S01]  /*0a50*/  @!P3 IADD3 R10, P6, PT, R21, R22, RZ ;  /* 0x00000016150ab210 */ /* 0x001fe20007fde0ff */
[----:B------:R-:W-:Y:S02]  /*0a60*/  @!P4 IMAD.WIDE.U32 R18, R111, R12, R18 ;  /* 0x0000000c6f12c225 */ /* 0x000fe400078e0012 */
[----:B------:R-:W0:Y:S01]  /*0a70*/  @!P0 LDC.64 R34, c[0x0][0x3f8] ;  /* 0x0000fe00ff228b82 */ /* 0x000e220000000a00 */
[----:B------:R-:W-:-:S02]  /*0a80*/  @!P3 IADD3.X R11, PT, PT, R20, R23, RZ, P6, !PT ;  /* 0x00000017140bb210 */ /* 0x000fc400037fe4ff */
[----:B----4-:R-:W-:Y:S02]  /*0a90*/  @!P3 IADD3 R12, P6, PT, R21, R24, RZ ;  /* 0x00000018150cb210 */ /* 0x010fe40007fde0ff */
[----:B------:R-:W-:Y:S02]  /*0aa0*/  @!P4 IADD3 R5, PT, PT, R19, R13, RZ ;  /* 0x0000000d1305c210 */ /* 0x000fe40007ffe0ff */
[----:B------:R-:W-:Y:S01]  /*0ab0*/  @!P3 IADD3.X R13, PT, PT, R20, R25, RZ, P6, !PT ;  /* 0x00000019140db210 */ /* 0x000fe200037fe4ff */
[----:B--2---:R-:W-:Y:S01]  /*0ac0*/  @!P5 IMAD R4, R37, R30, RZ ;  /* 0x0000001e2504d224 */ /* 0x004fe200078e02ff */
[----:B------:R-:W2:Y:S01]  /*0ad0*/  @!P4 LDC.64 R20, c[0x0][0x3a0] ;  /* 0x0000e800ff14cb82 */ /* 0x000ea20000000a00 */
[----:B------:R-:W-:Y:S02]  /*0ae0*/  SHF.R.S32.HI R37, RZ, 0x1f, R108 ;  /* 0x0000001fff257819 */ /* 0x000fe4000001146c */
[----:B------:R-:W-:Y:S02]  /*0af0*/  ISETP.GE.U32.AND P1, PT, R108, UR12, PT ;  /* 0x0000000c6c007c0c */ /* 0x000fe4000bf26070 */
[----:B------:R-:W-:-:S02]  /*0b00*/  @!P4 SHF.L.U32 R27, R18, 0x2, RZ ;  /* 0x00000002121bc819 */ /* 0x000fc400000006ff */
[----:B------:R-:W-:Y:S01]  /*0b10*/  @!P4 SHF.L.U64.HI R8, R18, 0x2, R5 ;  /* 0x000000021208c819 */ /* 0x000fe20000010205 */
[----:B------:R-:W4:Y:S01]  /*0b20*/  @!P0 LDC.64 R24, c[0x0][0x398] ;  /* 0x0000e600ff188b82 */ /* 0x000f220000000a00 */
[----:B------:R-:W-:Y:S02]  /*0b30*/  ISETP.GE.AND.EX P1, PT, R37, UR13, PT, P1 ;  /* 0x0000000d25007c0c */ /* 0x000fe4000bf26310 */
[----:B-1----:R-:W-:Y:S02]  /*0b40*/  @!P5 MOV R2, R124 ;  /* 0x0000007c0002d202 */ /* 0x002fe40000000f00 */
[----:B------:R-:W-:-:S03]  /*0b50*/  @!P5 MOV R3, R123 ;  /* 0x0000007b0003d202 */ /* 0x000fc60000000f00 */
[----:B------:R-:W1:Y:S01]  /*0b60*/  @!P5 LDC.64 R18, c[0x0][0x398] ;  /* 0x0000e600ff12db82 */ /* 0x000e620000000a00 */
[C---:B------:R-:W-:Y:S02]  /*0b70*/  @!P5 IMAD R5, R110.reuse, R31, R4 ;  /* 0x0000001f6e05d224 */ /* 0x040fe400078e0204 */
[----:B------:R-:W-:-:S05]  /*0b80*/  @!P5 IMAD.WIDE.U32 R2, R110, R30, R2 ;  /* 0x0000001e6e02d225 */ /* 0x000fca00078e0002 */
[----:B------:R-:W4:Y:S01]  /*0b90*/  @!P0 LDC.64 R30, c[0x0][0x3a0] ;  /* 0x0000e800ff1e8b82 */ /* 0x000f220000000a00 */
[----:B------:R-:W-:Y:S02]  /*0ba0*/  @!P5 IADD3 R3, PT, PT, R3, R5, RZ ;  /* 0x000000050303d210 */ /* 0x000fe40007ffe0ff */
[----:B------:R-:W-:Y:S02]  /*0bb0*/  CS2R R80, SRZ ;  /* 0x0000000000507805 */ /* 0x000fe4000001ff00 */
[----:B------:R-:W-:Y:S02]  /*0bc0*/  CS2R R78, SRZ ;  /* 0x00000000004e7805 */ /* 0x000fe4000001ff00 */
[C---:B------:R-:W-:Y:S02]  /*0bd0*/  @!P5 SHF.L.U32 R5, R2.reuse, 0x2, RZ ;  /* 0x000000020205d819 */ /* 0x040fe400000006ff */
[----:B------:R-:W-:Y:S01]  /*0be0*/  @!P5 SHF.L.U64.HI R4, R2, 0x2, R3 ;  /* 0x000000020204d819 */ /* 0x000fe20000010203 */
[----:B------:R-:W4:Y:S01]  /*0bf0*/  @!P1 LDC.64 R6, c[0x0][0x3f8] ;  /* 0x0000fe00ff069b82 */ /* 0x000f220000000a00 */
[----:B------:R-:W-:Y:S01]  /*0c00*/  @!P0 MOV R2, R124 ;  /* 0x0000007c00028202 */ /* 0x000fe20000000f00 */
[----:B0-----:R-:W-:Y:S01]  /*0c10*/  @!P0 IMAD R22, R39, R34, RZ ;  /* 0x0000002227168224 */ /* 0x001fe200078e02ff */
[----:B------:R-:W-:Y:S01]  /*0c20*/  @!P0 MOV R3, R123 ;  /* 0x0000007b00038202 */ /* 0x000fe20000000f00 */
[----:B------:R-:W5:Y:S01]  /*0c30*/  @!P2 LDG.E.64 R80, desc[UR8][R14.64] ;  /* 0x000000080e50a981 */ /* 0x000f62000c1e1b00 */
[----:B------:R-:W-:Y:S01]  /*0c40*/  @!P4 IADD3 R26, P6, PT, R27, R28, RZ ;  /* 0x0000001c1b1ac210 */ /* 0x000fe20007fde0ff */
[----:B------:R-:W-:-:S02]  /*0c50*/  @!P0 IMAD R9, R109, R35, R22 ;  /* 0x000000236d098224 */ /* 0x000fc400078e0216 */
[----:B------:R3:W5:Y:S01]  /*0c60*/  @!P2 LDG.E.64 R78, desc[UR8][R16.64] ;  /* 0x00000008104ea981 */ /* 0x000762000c1e1b00 */
[----:B--2---:R-:W-:Y:S01]  /*0c70*/  @!P4 IADD3 R20, P2, PT, R27, R20, RZ ;  /* 0x000000141b14c210 */ /* 0x004fe20007f5e0ff */
[----:B------:R-:W-:Y:S01]  /*0c80*/  @!P0 IMAD.WIDE.U32 R2, R109, R34, R2 ;  /* 0x000000226d028225 */ /* 0x000fe200078e0002 */
[C---:B------:R-:W-:Y:S01]  /*0c90*/  @!P4 IADD3.X R27, PT, PT, R8.reuse, R29, RZ, P6, !PT ;  /* 0x0000001d081bc210 */ /* 0x040fe200037fe4ff */
[----:B------:R-:W0:Y:S01]  /*0ca0*/  @!P1 LDC.64 R34, c[0x0][0x398] ;  /* 0x0000e600ff229b82 */ /* 0x000e220000000a00 */
[----:B------:R-:W-:Y:S02]  /*0cb0*/  @!P4 IADD3.X R21, PT, PT, R8, R21, RZ, P2, !PT ;  /* 0x000000150815c210 */ /* 0x000fe400017fe4ff */
[C---:B-1----:R-:W-:Y:S02]  /*0cc0*/  @!P5 IADD3 R18, P6, PT, R5.reuse, R18, RZ ;  /* 0x000000120512d210 */ /* 0x042fe40007fde0ff */
[----:B---3--:R-:W-:Y:S02]  /*0cd0*/  @!P5 IADD3 R16, P2, PT, R5, R32, RZ ;  /* 0x000000200510d210 */ /* 0x008fe40007f5e0ff */
[----:B------:R-:W-:-:S02]  /*0ce0*/  @!P0 IADD3 R5, PT, PT, R3, R9, RZ ;  /* 0x0000000903058210 */ /* 0x000fc40007ffe0ff */
[----:B------:R-:W-:Y:S02]  /*0cf0*/  @!P0 SHF.L.U32 R3, R2, 0x2, RZ ;  /* 0x0000000202038819 */ /* 0x000fe400000006ff */
[----:B------:R-:W-:Y:S02]  /*0d00*/  @!P5 IADD3.X R19, PT, PT, R4, R19, RZ, P6, !PT ;  /* 0x000000130413d210 */ /* 0x000fe400037fe4ff */
[----:B------:R-:W-:Y:S02]  /*0d10*/  @!P0 SHF.L.U64.HI R2, R2, 0x2, R5 ;  /* 0x0000000202028819 */ /* 0x000fe40000010205 */
[----:B----4-:R-:W-:Y:S02]  /*0d20*/  @!P0 IADD3 R22, P6, PT, R3, R30, RZ ;  /* 0x0000001e03168210 */ /* 0x010fe40007fde0ff */
[----:B------:R-:W-:Y:S02]  /*0d30*/  @!P5 IADD3.X R17, PT, PT, R4, R33, RZ, P2, !PT ;  /* 0x000000210411d210 */ /* 0x000fe400017fe4ff */
[----:B------:R-:W-:-:S02]  /*0d40*/  @!P0 IADD3.X R23, PT, PT, R2, R31, RZ, P6, !PT ;  /* 0x0000001f02178210 */ /* 0x000fc400037fe4ff */
[----:B------:R-:W-:Y:S02]  /*0d50*/  SHF.R.S32.HI R39, RZ, 0x1f, R107 ;  /* 0x0000001fff277819 */ /* 0x000fe4000001146b */
[----:B------:R-:W-:Y:S02]  /*0d60*/  CS2R R4, SRZ ;  /* 0x0000000000047805 */ /* 0x000fe4000001ff00 */
[----:B------:R-:W-:Y:S01]  /*0d70*/  @!P0 IADD3 R24, P6, PT, R3, R24, RZ ;  /* 0x0000001803188210 */ /* 0x000fe20007fde0ff */
[----:B------:R-:W-:Y:S01]  /*0d80*/  @!P1 IMAD R3, R37, R6, RZ ;  /* 0x0000000625039224 */ /* 0x000fe200078e02ff */
[----:B------:R-:W-:Y:S02]  /*0d90*/  ISETP.GE.U32.AND P2, PT, R107, UR12, PT ;  /* 0x0000000c6b007c0c */ /* 0x000fe4000bf46070 */
[----:B------:R-:W-:Y:S01]  /*0da0*/  SHF.R.S32.HI R43, RZ, 0x1f, R106 ;  /* 0x0000001fff2b7819 */ /* 0x000fe2000001146a */
[----:B------:R-:W-:Y:S01]  /*0db0*/  @!P1 IMAD R31, R108, R7, R3 ;  /* 0x000000076c1f9224 */ /* 0x000fe200078e0203 */
[----:B------:R-:W-:Y:S01]  /*0dc0*/  ISETP.GE.AND.EX P2, PT, R39, UR13, PT, P2 ;  /* 0x0000000d27007c0c */ /* 0x000fe2000bf46320 */
[----:B------:R-:W5:Y:S01]  /*0dd0*/  @!P3 LDG.E.64 R4, desc[UR8][R12.64] ;  /* 0x000000080c04b981 */ /* 0x000f62000c1e1b00 */
[----:B------:R-:W-:-:S02]  /*0de0*/  @!P0 IADD3.X R25, PT, PT, R2, R25, RZ, P6, !PT ;  /* 0x0000001902198210 */ /* 0x000fc400037fe4ff */
[----:B------:R-:W-:Y:S02]  /*0df0*/  @!P1 MOV R14, R124 ;  /* 0x0000007c000e9202 */ /* 0x000fe40000000f00 */
[----:B------:R-:W-:Y:S02]  /*0e00*/  @!P1 MOV R15, R123 ;  /* 0x0000007b000f9202 */ /* 0x000fe40000000f00 */
[----:B------:R-:W-:Y:S02]  /*0e10*/  CS2R R8, SRZ ;  /* 0x0000000000087805 */ /* 0x000fe4000001ff00 */
[----:B------:R-:W-:Y:S01]  /*0e20*/  MOV R3, RZ ;  /* 0x000000ff00037202 */ /* 0x000fe20000000f00 */
[----:B------:R-:W1:Y:S01]  /*0e30*/  @!P1 LDC.64 R32, c[0x0][0x3a0] ;  /* 0x0000e800ff209b82 */ /* 0x000e620000000a00 */
[----:B------:R-:W-:Y:S01]  /*0e40*/  MOV R2, RZ ;  /* 0x000000ff00027202 */ /* 0x000fe20000000f00 */
[----:B------:R-:W-:Y:S01]  /*0e50*/  @!P1 IMAD.WIDE.U32 R14, R108, R6, R14 ;  /* 0x000000066c0e9225 */ /* 0x000fe200078e000e */
[----:B------:R-:W-:Y:S01]  /*0e60*/  SHF.R.S32.HI R45, RZ, 0x1f, R105 ;  /* 0x0000001fff2d7819 */ /* 0x000fe20000011469 */
[----:B------:R-:W5:Y:S04]  /*0e70*/  @!P4 LDG.E.64 R8, desc[UR8][R26.64] ;  /* 0x000000081a08c981 */ /* 0x000f68000c1e1b00 */
[----:B------:R-:W5:Y:S01]  /*0e80*/  @!P3 LDG.E.64 R2, desc[UR8][R10.64] ;  /* 0x000000080a02b981 */ /* 0x000f62000c1e1b00 */
[----:B------:R-:W-:Y:S01]  /*0e90*/  ISETP.GE.U32.AND P3, PT, R106, UR12, PT ;  /* 0x0000000c6a007c0c */ /* 0x000fe2000bf66070 */
[----:B------:R-:W2:Y:S03]  /*0ea0*/  @!P2 LDC.64 R28, c[0x0][0x3f8] ;  /* 0x0000fe00ff1cab82 */ /* 0x000ea60000000a00 */
[----:B------:R-:W-:-:S02]  /*0eb0*/  ISETP.GE.AND.EX P3, PT, R43, UR13, PT, P3 ;  /* 0x0000000d2b007c0c */ /* 0x000fc4000bf66330 */
[----:B------:R-:W-:Y:S02]  /*0ec0*/  CS2R R6, SRZ ;  /* 0x0000000000067805 */ /* 0x000fe4000001ff00 */
[----:B------:R-:W-:Y:S01]  /*0ed0*/  @!P2 MOV R40, R124 ;  /* 0x0000007c0028a202 */ /* 0x000fe20000000f00 */
[----:B------:R-:W3:Y:S03]  /*0ee0*/  @!P2 LDC.64 R36, c[0x0][0x3a0] ;  /* 0x0000e800ff24ab82 */ /* 0x000ee60000000a00 */
[----:B------:R4:W5:Y:S01]  /*0ef0*/  @!P4 LDG.E.64 R6, desc[UR8][R20.64] ;  /* 0x000000081406c981 */ /* 0x000962000c1e1b00 */
[----:B------:R-:W-:-:S04]  /*0f00*/  ISETP.GE.U32.AND P4, PT, R105, UR12, PT ;  /* 0x0000000c69007c0c */ /* 0x000fc8000bf86070 */
[----:B------:R-:W-:Y:S01]  /*0f10*/  ISETP.GE.AND.EX P4, PT, R45, UR13, PT, P4 ;  /* 0x0000000d2d007c0c */ /* 0x000fe2000bf86340 */
[----:B----4-:R-:W4:Y:S01]  /*0f20*/  @!P3 LDC.64 R20, c[0x0][0x3f8] ;  /* 0x0000fe00ff14bb82 */ /* 0x010f220000000a00 */
[----:B------:R-:W-:Y:S01]  /*0f30*/  @!P1 IADD3 R11, PT, PT, R15, R31, RZ ;  /* 0x0000001f0f0b9210 */ /* 0x000fe20007ffe0ff */
[----:B--2---:R-:W-:Y:S01]  /*0f40*/  @!P2 IMAD R10, R39, R28, RZ ;  /* 0x0000001c270aa224 */ /* 0x004fe200078e02ff */
[C---:B------:R-:W-:Y:S02]  /*0f50*/  @!P1 SHF.L.U32 R31, R14.reuse, 0x2, RZ ;  /* 0x000000020e1f9819 */ /* 0x040fe400000006ff */
[----:B------:R-:W-:Y:S02]  /*0f60*/  @!P1 SHF.L.U64.HI R42, R14, 0x2, R11 ;  /* 0x000000020e2a9819 */ /* 0x000fe4000001020b */
[----:B------:R-:W-:-:S05]  /*0f70*/  @!P2 MOV R41, R123 ;  /* 0x0000007b0029a202 */ /* 0x000fca0000000f00 */
[----:B------:R-:W2:Y:S01]  /*0f80*/  @!P4 LDC.64 R14, c[0x0][0x3f8] ;  /* 0x0000fe00ff0ecb82 */ /* 0x000ea20000000a00 */
[----:B------:R-:W-:Y:S01]  /*0f90*/  @!P2 IMAD R29, R107, R29, R10 ;  /* 0x0000001d6b1da224 */ /* 0x000fe200078e020a */
[----:B------:R-:W-:Y:S02]  /*0fa0*/  CS2R R10, SRZ ;  /* 0x00000000000a7805 */ /* 0x000fe4000001ff00 */
[----:B------:R-:W-:Y:S02]  /*0fb0*/  CS2R R12, SRZ ;  /* 0x00000000000c7805 */ /* 0x000fe4000001ff00 */
[----:B-1----:R-:W-:Y:S01]  /*0fc0*/  @!P1 IADD3 R26, P6, PT, R31, R32, RZ ;  /* 0x000000201f1a9210 */ /* 0x002fe20007fde0ff */
[----:B------:R-:W-:Y:S01]  /*0fd0*/  @!P2 IMAD.WIDE.U32 R40, R107, R28, R40 ;  /* 0x0000001c6b28a225 */ /* 0x000fe200078e0028 */
[----:B------:R-:W1:Y:S01]  /*0fe0*/  @!P2 LDC.64 R38, c[0x0][0x398] ;  /* 0x0000e600ff26ab82 */ /* 0x000e620000000a00 */
[----:B------:R3:W5:Y:S01]  /*0ff0*/  @!P5 LDG.E.64 R10, desc[UR8][R16.64] ;  /* 0x00000008100ad981 */ /* 0x000762000c1e1b00 */
[----:B------:R-:W-:-:S02]  /*1000*/  @!P1 IADD3.X R27, PT, PT, R42, R33, RZ, P6, !PT ;  /* 0x000000212a1b9210 */ /* 0x000fc400037fe4ff */
[----:B------:R-:W-:Y:S01]  /*1010*/  SHF.R.S32.HI R47, RZ, 0x1f, R104 ;  /* 0x0000001fff2f7819 */ /* 0x000fe20000011468 */
[----:B------:R4:W5:Y:S01]  /*1020*/  @!P5 LDG.E.64 R12, desc[UR8][R18.64] ;  /* 0x00000008120cd981 */ /* 0x000962000c1e1b00 */
[----:B------:R-:W-:Y:S02]  /*1030*/  ISETP.GE.U32.AND P5, PT, R104, UR12, PT ;  /* 0x0000000c68007c0c */ /* 0x000fe4000bfa6070 */
[----:B0-----:R-:W-:Y:S01]  /*1040*/  @!P1 IADD3 R28, P6, PT, R31, R34, RZ ;  /* 0x000000221f1c9210 */ /* 0x001fe20007fde0ff */
[----:B------:R-:W0:Y:S01]  /*1050*/  @!P3 LDC.64 R32, c[0x0][0x398] ;  /* 0x0000e600ff20bb82 */ /* 0x000e220000000a00 */
[----:B---3--:R-:W-:Y:S01]  /*1060*/  @!P2 IADD3 R17, PT, PT, R41, R29, RZ ;  /* 0x0000001d2911a210 */ /* 0x008fe20007ffe0ff */
[----:B----4-:R-:W-:Y:S01]  /*1070*/  @!P3 IMAD R16, R43, R20, RZ ;  /* 0x000000142b10b224 */ /* 0x010fe200078e02ff */
[----:B------:R-:W-:Y:S02]  /*1080*/  ISETP.GE.AND.EX P5, PT, R47, UR13, PT, P5 ;  /* 0x0000000d2f007c0c */ /* 0x000fe4000bfa6350 */
[----:B------:R-:W-:-:S03]  /*1090*/  @!P2 SHF.L.U32 R19, R40, 0x2, RZ ;  /* 0x000000022813a819 */ /* 0x000fc600000006ff */
[----:B------:R-:W3:Y:S01]  /*10a0*/  @!P3 LDC.64 R30, c[0x0][0x3a0] ;  /* 0x0000e800ff1ebb82 */ /* 0x000ee20000000a00 */
[----:B------:R-:W-:Y:S01]  /*10b0*/  @!P2 SHF.L.U64.HI R40, R40, 0x2, R17 ;  /* 0x000000022828a819 */ /* 0x000fe20000010211 */
[----:B------:R-:W-:Y:S01]  /*10c0*/  @!P3 IMAD R41, R106, R21, R16 ;  /* 0x000000156a29b224 */ /* 0x000fe200078e0210 */
[----:B------:R-:W-:Y:S02]  /*10d0*/  @!P3 MOV R16, R124 ;  /* 0x0000007c0010b202 */ /* 0x000fe40000000f00 */
[----:B------:R-:W-:Y:S02]  /*10e0*/  @!P3 MOV R17, R123 ;  /* 0x0000007b0011b202 */ /* 0x000fe40000000f00 */
[----:B------:R-:W-:Y:S01]  /*10f0*/  @!P1 IADD3.X R29, PT, PT, R42, R35, RZ, P6, !PT ;  /* 0x000000232a1d9210 */ /* 0x000fe200037fe4ff */
[----:B------:R-:W4:Y:S01]  /*1100*/  @!P4 LDC.64 R48, c[0x0][0x3a0] ;  /* 0x0000e800ff30cb82 */ /* 0x000f220000000a00 */
[----:B------:R-:W-:Y:S01]  /*1110*/  @!P3 IMAD.WIDE.U32 R20, R106, R20, R16 ;  /* 0x000000146a14b225 */ /* 0x000fe200078e0010 */
[----:B------:R-:W-:-:S03]  /*1120*/  @!P2 IADD3 R36, P6, PT, R19, R36, RZ ;  /* 0x000000241324a210 */ /* 0x000fc60007fde0ff */
[----:B--2---:R-:W-:Y:S01]  /*1130*/  @!P4 IMAD R16, R45, R14, RZ ;  /* 0x0000000e2d10c224 */ /* 0x004fe200078e02ff */
[----:B------:R-:W-:Y:S02]  /*1140*/  @!P3 IADD3 R17, PT, PT, R21, R41, RZ ;  /* 0x000000291511b210 */ /* 0x000fe40007ffe0ff */
[----:B------:R-:W2:Y:S01]  /*1150*/  @!P4 LDC.64 R50, c[0x0][0x398] ;  /* 0x0000e600ff32cb82 */ /* 0x000ea20000000a00 */
[----:B------:R-:W-:Y:S02]  /*1160*/  @!P2 IADD3.X R37, PT, PT, R40, R37, RZ, P6, !PT ;  /* 0x000000252825a210 */ /* 0x000fe400037fe4ff */
[----:B-1----:R-:W-:Y:S01]  /*1170*/  @!P2 IADD3 R38, P6, PT, R19, R38, RZ ;  /* 0x000000261326a210 */ /* 0x002fe20007fde0ff */
[----:B------:R-:W-:Y:S01]  /*1180*/  @!P4 IMAD R21, R105, R15, R16 ;  /* 0x0000000f6915c224 */ /* 0x000fe200078e0210 */
[----:B------:R-:W-:-:S03]  /*1190*/  @!P3 SHF.L.U32 R19, R20, 0x2, RZ ;  /* 0x000000021413b819 */ /* 0x000fc600000006ff */
[----:B------:R-:W1:Y:S01]  /*11a0*/  @!P5 LDC.64 R34, c[0x0][0x3f8] ;  /* 0x0000fe00ff22db82 */ /* 0x000e620000000a00 */
[----:B------:R-:W-:Y:S02]  /*11b0*/  @!P3 SHF.L.U64.HI R20, R20, 0x2, R17 ;  /* 0x000000021414b819 */ /* 0x000fe40000010211 */
[----:B------:R-:W-:Y:S02]  /*11c0*/  @!P4 MOV R16, R124 ;  /* 0x0000007c0010c202 */ /* 0x000fe40000000f00 */
[----:B------:R-:W-:Y:S02]  /*11d0*/  @!P4 MOV R17, R123 ;  /* 0x0000007b0011c202 */ /* 0x000fe40000000f00 */
[----:B------:R-:W-:Y:S01]  /*11e0*/  @!P2 IADD3.X R39, PT, PT, R40, R39, RZ, P6, !PT ;  /* 0x000000272827a210 */ /* 0x000fe200037fe4ff */
[----:B------:R-:W1:Y:S01]  /*11f0*/  LDC R41, c[0x0][0x41c] ;  /* 0x00010700ff297b82 */ /* 0x000e620000000800 */
[----:B---3--:R-:W-:Y:S01]  /*1200*/  @!P3 IADD3 R30, P6, PT, R19, R30, RZ ;  /* 0x0000001e131eb210 */ /* 0x008fe20007fde0ff */
[----:B------:R-:W-:-:S03]  /*1210*/  @!P4 IMAD.WIDE.U32 R14, R105, R14, R16 ;  /* 0x0000000e690ec225 */ /* 0x000fc600078e0010 */
[----:B------:R-:W-:Y:S02]  /*1220*/  @!P3 IADD3.X R31, PT, PT, R20, R31, RZ, P6, !PT ;  /* 0x0000001f141fb210 */ /* 0x000fe400037fe4ff */
[----:B0-----:R-:W-:Y:S02]  /*1230*/  @!P3 IADD3 R32, P6, PT, R19, R32, RZ ;  /* 0x000000201320b210 */ /* 0x001fe40007fde0ff */
[----:B------:R-:W-:Y:S02]  /*1240*/  @!P4 IADD3 R17, PT, PT, R15, R21, RZ ;  /* 0x000000150f11c210 */ /* 0x000fe40007ffe0ff */
[----:B------:R-:W-:Y:S02]  /*1250*/  @!P4 SHF.L.U32 R15, R14, 0x2, RZ ;  /* 0x000000020e0fc819 */ /* 0x000fe400000006ff */
[----:B------:R-:W-:Y:S02]  /*1260*/  @!P3 IADD3.X R33, PT, PT, R20, R33, RZ, P6, !PT ;  /* 0x000000211421b210 */ /* 0x000fe400037fe4ff */
[----:B------:R-:W-:-:S02]  /*1270*/  @!P4 SHF.L.U64.HI R14, R14, 0x2, R17 ;  /* 0x000000020e0ec819 */ /* 0x000fc40000010211 */
[----:B----4-:R-:W-:-:S04]  /*1280*/  @!P4 IADD3 R48, P6, PT, R15, R48, RZ ;  /* 0x000000300f30c210 */ /* 0x010fc80007fde0ff */
[C---:B------:R-:W-:Y:S02]  /*1290*/  @!P4 IADD3.X R49, PT, PT, R14.reuse, R49, RZ, P6, !PT ;  /* 0x000000310e31c210 */ /* 0x040fe400037fe4ff */
[----:B--2---:R-:W-:Y:S01]  /*12a0*/  @!P4 IADD3 R50, P6, PT, R15, R50, RZ ;  /* 0x000000320f32c210 */ /* 0x004fe20007fde0ff */
[----:B-1----:R-:W-:Y:S01]  /*12b0*/  @!P5 IMAD R15, R47, R34, RZ ;  /* 0x000000222f0fd224 */ /* 0x002fe200078e02ff */
[----:B------:R-:W-:Y:S02]  /*12c0*/  SHF.R.U32.HI R52, RZ, 0x2, R100 ;  /* 0x00000002ff347819 */ /* 0x000fe40000011664 */
[----:B------:R-:W-:Y:S02]  /*12d0*/  CS2R R16, SRZ ;  /* 0x0000000000107805 */ /* 0x000fe4000001ff00 */
[----:B------:R-:W-:Y:S01]  /*12e0*/  @!P4 IADD3.X R51, PT, PT, R14, R51, RZ, P6, !PT ;  /* 0x000000330e33c210 */ /* 0x000fe200037fe4ff */
[----:B------:R-:W-:Y:S01]  /*12f0*/  @!P5 IMAD R55, R104, R35, R15 ;  /* 0x000000236837d224 */ /* 0x000fe200078e020f */
[----:B------:R-:W-:Y:S01]  /*1300*/  CS2R R14, SRZ ;  /* 0x00000000000e7805 */ /* 0x000fe2000001ff00 */
[----:B------:R-:W-:Y:S01]  /*1310*/  IMAD R57, R41, UR7, R52 ;  /* 0x0000000729397c24 */ /* 0x000fe2000f8e0234 */
[----:B------:R-:W-:Y:S01]  /*1320*/  CS2R R18, SRZ ;  /* 0x0000000000127805 */ /* 0x000fe2000001ff00 */
[----:B------:R-:W5:Y:S01]  /*1330*/  @!P0 LDG.E.64 R16, desc[UR8][R24.64] ;  /* 0x0000000818108981 */ /* 0x000f62000c1e1b00 */
[----:B------:R-:W-:Y:S01]  /*1340*/  CS2R R20, SRZ ;  /* 0x0000000000147805 */ /* 0x000fe2000001ff00 */
[----:B------:R-:W0:Y:S01]  /*1350*/  @!P5 LDC.64 R40, c[0x0][0x3a0] ;  /* 0x0000e800ff28db82 */ /* 0x000e220000000a00 */
[----:B------:R-:W-:Y:S01]  /*1360*/  SHF.R.S32.HI R45, RZ, 0x1f, R57 ;  /* 0x0000001fff2d7819 */ /* 0x000fe20000011439 */
[----:B------:R1:W5:Y:S01]  /*1370*/  @!P0 LDG.E.64 R14, desc[UR8][R22.64] ;  /* 0x00000008160e8981 */ /* 0x000362000c1e1b00 */
[----:B------:R-:W-:-:S02]  /*1380*/  ISETP.GE.U32.AND P0, PT, R57, UR12, PT ;  /* 0x0000000c39007c0c */ /* 0x000fc4000bf06070 */
[----:B------:R-:W-:Y:S01]  /*1390*/  IADD3 R61, PT, PT, R57, 0x60, RZ ;  /* 0x00000060393d7810 */ /* 0x000fe20007ffe0ff */
[----:B------:R2:W5:Y:S01]  /*13a0*/  @!P1 LDG.E.64 R18, desc[UR8][R26.64] ;  /* 0x000000081a129981 */ /* 0x000562000c1e1b00 */
[----:B------:R-:W-:Y:S01]  /*13b0*/  ISETP.GE.AND.EX P0, PT, R45, UR13, PT, P0 ;  /* 0x0000000d2d007c0c */ /* 0x000fe2000bf06300 */
[----:B------:R-:W3:Y:S01]  /*13c0*/  @!P5 LDC.64 R46, c[0x0][0x398] ;  /* 0x0000e600ff2edb82 */ /* 0x000ee20000000a00 */
[----:B------:R-:W-:Y:S01]  /*13d0*/  SHF.R.S32.HI R59, RZ, 0x1f, R61 ;  /* 0x0000001fff3b7819 */ /* 0x000fe2000001143d */
[----:B------:R4:W5:Y:S01]  /*13e0*/  @!P1 LDG.E.64 R20, desc[UR8][R28.64] ;  /* 0x000000081c149981 */ /* 0x000962000c1e1b00 */
[----:B------:R-:W-:Y:S02]  /*13f0*/  ISETP.GE.U32.AND P1, PT, R61, UR12, PT ;  /* 0x0000000c3d007c0c */ /* 0x000fe4000bf26070 */
[----:B-1----:R-:W-:Y:S02]  /*1400*/  @!P5 MOV R22, R124 ;  /* 0x0000007c0016d202 */ /* 0x002fe40000000f00 */
[----:B------:R-:W-:-:S02]  /*1410*/  @!P5 MOV R23, R123 ;  /* 0x0000007b0017d202 */ /* 0x000fc40000000f00 */
[----:B------:R-:W-:-:S03]  /*1420*/  ISETP.GE.AND.EX P1, PT, R59, UR13, PT, P1 ;  /* 0x0000000d3b007c0c */ /* 0x000fc6000bf26310 */
[----:B------:R-:W1:Y:S01]  /*1430*/  @!P0 LDC.64 R42, c[0x0][0x3f8] ;  /* 0x0000fe00ff2a8b82 */ /* 0x000e620000000a00 */
[----:B------:R-:W-:-:S05]  /*1440*/  @!P5 IMAD.WIDE.U32 R34, R104, R34, R22 ;  /* 0x000000226822d225 */ /* 0x000fca00078e0016 */
[----:B--2---:R-:W-:Y:S02]  /*1450*/  @!P5 IADD3 R27, PT, PT, R35, R55, RZ ;  /* 0x00000037231bd210 */ /* 0x004fe40007ffe0ff */
[C---:B------:R-:W-:Y:S02]  /*1460*/  @!P5 SHF.L.U32 R55, R34.reuse, 0x2, RZ ;  /* 0x000000022237d819 */ /* 0x040fe400000006ff */
[----:B------:R-:W-:Y:S02]  /*1470*/  @!P5 SHF.L.U64.HI R56, R34, 0x2, R27 ;  /* 0x000000022238d819 */ /* 0x000fe4000001021b */
[----:B------:R-:W-:Y:S01]  /*1480*/  CS2R R26, SRZ ;  /* 0x00000000001a7805 */ /* 0x000fe2000001ff00 */
[----:B------:R-:W2:Y:S01]  /*1490*/  @!P1 LDC.64 R34, c[0x0][0x3f8] ;  /* 0x0000fe00ff229b82 */ /* 0x000ea20000000a00 */
[----:B------:R-:W-:Y:S02]  /*14a0*/  CS2R R22, SRZ ;  /* 0x0000000000167805 */ /* 0x000fe4000001ff00 */
[----:B----4-:R-:W-:-:S02]  /*14b0*/  CS2R R28, SRZ ;  /* 0x00000000001c7805 */ /* 0x010fc4000001ff00 */
[----:B------:R4:W5:Y:S04]  /*14c0*/  @!P3 LDG.E.64 R26, desc[UR8][R30.64] ;  /* 0x000000081e1ab981 */ /* 0x000968000c1e1b00 */
[----:B------:R1:W5:Y:S04]  /*14d0*/  @!P2 LDG.E.64 R22, desc[UR8][R36.64] ;  /* 0x000000082416a981 */ /* 0x000368000c1e1b00 */
[----:B------:R2:W5:Y:S01]  /*14e0*/  @!P3 LDG.E.64 R28, desc[UR8][R32.64] ;  /* 0x00000008201cb981 */ /* 0x000562000c1e1b00 */
[----:B----4-:R-:W-:Y:S02]  /*14f0*/  @!P0 MOV R30, R124 ;  /* 0x0000007c001e8202 */ /* 0x010fe40000000f00 */
[----:B------:R-:W-:Y:S01]  /*1500*/  @!P0 MOV R31, R123 ;  /* 0x0000007b001f8202 */ /* 0x000fe20000000f00 */
[----:B-1----:R-:W-:Y:S01]  /*1510*/  @!P0 IMAD R36, R45, R42, RZ ;  /* 0x0000002a2d248224 */ /* 0x002fe200078e02ff */
[----:B0-----:R-:W-:Y:S01]  /*1520*/  @!P5 IADD3 R40, P3, PT, R55, R40, RZ ;  /* 0x000000283728d210 */ /* 0x001fe20007f7e0ff */
[----:B------:R-:W0:Y:S01]  /*1530*/  @!P0 LDC.64 R44, c[0x0][0x398] ;  /* 0x0000e600ff2c8b82 */ /* 0x000e220000000a00 */
[----:B------:R-:W-:Y:S01]  /*1540*/  @!P0 IMAD.WIDE.U32 R30, R57, R42, R30 ;  /* 0x0000002a391e8225 */ /* 0x000fe200078e001e */
[----:B---3--:R-:W-:-:S03]  /*1550*/  @!P5 IADD3 R46, P6, PT, R55, R46, RZ ;  /* 0x0000002e372ed210 */ /* 0x008fc60007fde0ff */
[----:B------:R-:W-:Y:S01]  /*1560*/  @!P0 IMAD R37, R57, R43, R36 ;  /* 0x0000002b39258224 */ /* 0x000fe200078e0224 */
[----:B------:R-:W-:Y:S02]  /*1570*/  @!P5 IADD3.X R41, PT, PT, R56, R41, RZ, P3, !PT ;  /* 0x000000293829d210 */ /* 0x000fe40001ffe4ff */
[----:B------:R-:W1:Y:S01]  /*1580*/  @!P0 LDC.64 R42, c[0x0][0x3a0] ;  /* 0x0000e800ff2a8b82 */ /* 0x000e620000000a00 */
[----:B------:R-:W-:Y:S02]  /*1590*/  CS2R R24, SRZ ;  /* 0x0000000000187805 */ /* 0x000fe4000001ff00 */
[----:B------:R-:W-:Y:S02]  /*15a0*/  SHF.R.S32.HI R55, RZ, 0x1f, R103 ;  /* 0x0000001fff377819 */ /* 0x000fe40000011467 */
[----:B------:R-:W-:Y:S01]  /*15b0*/  ISETP.GE.U32.AND P3, PT, R103, UR12, PT ;  /* 0x0000000c67007c0c */ /* 0x000fe2000bf66070 */
[----:B--2---:R-:W-:Y:S01]  /*15c0*/  @!P1 IMAD R32, R59, R34, RZ ;  /* 0x000000223b209224 */ /* 0x004fe200078e02ff */
[----:B------:R2:W5:Y:S02]  /*15d0*/  @!P2 LDG.E.64 R24, desc[UR8][R38.64] ;  /* 0x000000082618a981 */ /* 0x000564000c1e1b00 */
[----:B------:R-:W-:Y:S01]  /*15e0*/  ISETP.GE.AND.EX P3, PT, R55, UR13, PT, P3 ;  /* 0x0000000d37007c0c */ /* 0x000fe2000bf66330 */
[----:B------:R-:W3:Y:S01]  /*15f0*/  @!P1 LDC.64 R58, c[0x0][0x398] ;  /* 0x0000e600ff3a9b82 */ /* 0x000ee20000000a00 */
[----:B------:R-:W-:Y:S01]  /*1600*/  @!P0 IADD3 R31, PT, PT, R31, R37, RZ ;  /* 0x000000251f1f8210 */ /* 0x000fe20007ffe0ff */
[----:B------:R-:W-:Y:S01]  /*1610*/  @!P1 IMAD R67, R61, R35, R32 ;  /* 0x000000233d439224 */ /* 0x000fe200078e0220 */
[----:B------:R-:W-:-:S02]  /*1620*/  IADD3 R54, PT, PT, R57, 0xe0, RZ ;  /* 0x000000e039367810 */ /* 0x000fc40007ffe0ff */
[----:B--2---:R-:W-:Y:S02]  /*1630*/  @!P1 MOV R38, R124 ;  /* 0x0000007c00269202 */ /* 0x004fe40000000f00 */
[----:B------:R-:W-:Y:S02]  /*1640*/  @!P1 MOV R39, R123 ;  /* 0x0000007b00279202 */ /* 0x000fe40000000f00 */
[----:B------:R-:W-:Y:S02]  /*1650*/  @!P5 IADD3.X R47, PT, PT, R56, R47, RZ, P6, !PT ;  /* 0x0000002f382fd210 */ /* 0x000fe400037fe4ff */
[----:B------:R-:W2:Y:S01]  /*1660*/  @!P1 LDC.64 R56, c[0x0][0x3a0] ;  /* 0x0000e800ff389b82 */ /* 0x000ea20000000a00 */
[----:B------:R-:W-:Y:S01]  /*1670*/  @!P1 IMAD.WIDE.U32 R38, R61, R34, R38 ;  /* 0x000000223d269225 */ /* 0x000fe200078e0026 */
[----:B------:R-:W-:Y:S02]  /*1680*/  @!P0 SHF.L.U32 R65, R30, 0x2, RZ ;  /* 0x000000021e418819 */ /* 0x000fe400000006ff */
[----:B------:R-:W-:-:S02]  /*1690*/  CS2R R32, SRZ ;  /* 0x0000000000207805 */ /* 0x000fc4000001ff00 */
[----:B------:R-:W-:Y:S02]  /*16a0*/  @!P0 SHF.L.U64.HI R66, R30, 0x2, R31 ;  /* 0x000000021e428819 */ /* 0x000fe4000001021f */
[----:B------:R-:W-:Y:S02]  /*16b0*/  CS2R R30, SRZ ;  /* 0x00000000001e7805 */ /* 0x000fe4000001ff00 */
[----:B------:R-:W-:Y:S01]  /*16c0*/  @!P1 IADD3 R39, PT, PT, R39, R67, RZ ;  /* 0x0000004327279210 */ /* 0x000fe20007ffe0ff */
[----:B------:R-:W4:Y:S01]  /*16d0*/  @!P3 LDC.64 R34, c[0x0][0x3f8] ;  /* 0x0000fe00ff22bb82 */ /* 0x000f220000000a00 */
[----:B------:R-:W-:Y:S01]  /*16e0*/  ISETP.GE.U32.AND P2, PT, R54, UR12, PT ;  /* 0x0000000c36007c0c */ /* 0x000fe2000bf46070 */
[----:B------:R4:W5:Y:S01]  /*16f0*/  @!P4 LDG.E.64 R32, desc[UR8][R50.64] ;  /* 0x000000083220c981 */ /* 0x000962000c1e1b00 */
[----:B------:R-:W-:Y:S02]  /*1700*/  SHF.R.S32.HI R63, RZ, 0x1f, R54 ;  /* 0x0000001fff3f7819 */ /* 0x000fe40000011436 */
[C---:B0-----:R-:W-:Y:S01]  /*1710*/  @!P0 IADD3 R44, P6, PT, R65.reuse, R44, RZ ;  /* 0x0000002c412c8210 */ /* 0x041fe20007fde0ff */
[----:B------:R0:W5:Y:S01]  /*1720*/  @!P4 LDG.E.64 R30, desc[UR8][R48.64] ;  /* 0x00000008301ec981 */ /* 0x000162000c1e1b00 */
[----:B-1----:R-:W-:-:S02]  /*1730*/  @!P0 IADD3 R42, P4, PT, R65, R42, RZ ;  /* 0x0000002a412a8210 */ /* 0x002fc40007f9e0ff */
[----:B------:R-:W-:Y:S02]  /*1740*/  ISETP.GE.AND.EX P2, PT, R63, UR13, PT, P2 ;  /* 0x0000000d3f007c0c */ /* 0x000fe4000bf46320 */
[C---:B------:R-:W-:Y:S02]  /*1750*/  @!P1 SHF.L.U32 R65, R38.reuse, 0x2, RZ ;  /* 0x0000000226419819 */ /* 0x040fe400000006ff */
[----:B------:R-:W-:Y:S02]  /*1760*/  @!P1 SHF.L.U64.HI R64, R38, 0x2, R39 ;  /* 0x0000000226409819 */ /* 0x000fe40000010227 */
[----:B------:R-:W1:Y:S01]  /*1770*/  LDC.64 R38, c[0x0][0x3b8] ;  /* 0x0000ee00ff267b82 */ /* 0x000e620000000a00 */
[C---:B------:R-:W-:Y:S02]  /*1780*/  @!P0 IADD3.X R43, PT, PT, R66.reuse, R43, RZ, P4, !PT ;  /* 0x0000002b422b8210 */ /* 0x040fe400027fe4ff */
[----:B------:R-:W-:Y:S02]  /*1790*/  @!P0 IADD3.X R45, PT, PT, R66, R45, RZ, P6, !PT ;  /* 0x0000002d422d8210 */ /* 0x000fe400037fe4ff */
[----:B--2---:R-:W-:-:S02]  /*17a0*/  @!P1 IADD3 R56, P4, PT, R65, R56, RZ ;  /* 0x0000003841389210 */ /* 0x004fc40007f9e0ff */
[----:B---3--:R-:W-:Y:S01]  /*17b0*/  @!P1 IADD3 R58, P6, PT, R65, R58, RZ ;  /* 0x0000003a413a9210 */ /* 0x008fe20007fde0ff */
[----:B------:R-:W2:Y:S01]  /*17c0*/  @!P2 LDC.64 R36, c[0x0][0x3f8] ;  /* 0x0000fe00ff24ab82 */ /* 0x000ea20000000a00 */
[C---:B------:R-:W-:Y:S02]  /*17d0*/  @!P1 IADD3.X R57, PT, PT, R64.reuse, R57, RZ, P4, !PT ;  /* 0x0000003940399210 */ /* 0x040fe400027fe4ff */
[----:B------:R-:W-:Y:S01]  /*17e0*/  @!P1 IADD3.X R59, PT, PT, R64, R59, RZ, P6, !PT ;  /* 0x0000003b403b9210 */ /* 0x000fe200037fe4ff */
[----:B----4-:R-:W-:Y:S01]  /*17f0*/  @!P3 IMAD R64, R55, R34, RZ ;  /* 0x000000223740b224 */ /* 0x010fe200078e02ff */
[----:B------:R-:W-:-:S03]  /*1800*/  @!P3 MOV R65, R123 ;  /* 0x0000007b0041b202 */ /* 0x000fc60000000f00 */
[----:B------:R-:W-:Y:S01]  /*1810*/  @!P3 IMAD R69, R103, R35, R64 ;  /* 0x000000236745b224 */ /* 0x000fe200078e0240 */
[-C--:B------:R-:W-:Y:S01]  /*1820*/  @!P3 MOV R64, R124.reuse ;  /* 0x0000007c0040b202 */ /* 0x080fe20000000f00 */
[----:B------:R-:W3:Y:S01]  /*1830*/  @!P2 LDC.64 R60, c[0x0][0x3a0] ;  /* 0x0000e800ff3cab82 */ /* 0x000ee20000000a00 */
[----:B-1----:R-:W-:Y:S01]  /*1840*/  IMAD.WIDE R66, R101, 0x8, R38 ;  /* 0x0000000865427825 */ /* 0x002fe200078e0226 */
[----:B------:R-:W-:-:S06]  /*1850*/  @!P2 MOV R50, R124 ;  /* 0x0000007c0032a202 */ /* 0x000fcc0000000f00 */
[----:B0-----:R-:W0:Y:S01]  /*1860*/  @!P2 LDC.64 R48, c[0x0][0x398] ;  /* 0x0000e600ff30ab82 */ /* 0x001e220000000a00 */
[----:B------:R-:W-:Y:S02]  /*1870*/  @!P3 IMAD.WIDE.U32 R64, R103, R34, R64 ;  /* 0x000000226740b225 */ /* 0x000fe400078e0040 */
[----:B------:R-:W4:Y:S01]  /*1880*/  LDG.E.64 R34, desc[UR8][R66.64] ;  /* 0x0000000842227981 */ /* 0x000f22000c1e1b00 */
[----:B------:R-:W-:Y:S01]  /*1890*/  @!P2 MOV R51, R123 ;  /* 0x0000007b0033a202 */ /* 0x000fe20000000f00 */
[-C--:B--2---:R-:W-:Y:S01]  /*18a0*/  @!P2 IMAD R63, R63, R36.reuse, RZ ;  /* 0x000000243f3fa224 */ /* 0x084fe200078e02ff */
[----:B------:R-:W-:Y:S02]  /*18b0*/  ISETP.NE.AND P4, PT, RZ, UR10, PT ;  /* 0x0000000aff007c0c */ /* 0x000fe4000bf85270 */
[----:B------:R-:W1:Y:S01]  /*18c0*/  LDC.64 R38, c[0x0][0x3a8] ;  /* 0x0000ea00ff267b82 */ /* 0x000e620000000a00 */
[C---:B------:R-:W-:Y:S02]  /*18d0*/  @!P2 IMAD R63, R54.reuse, R37, R63 ;  /* 0x00000025363fa224 */ /* 0x040fe400078e023f */
[----:B------:R-:W-:-:S05]  /*18e0*/  @!P2 IMAD.WIDE.U32 R36, R54, R36, R50 ;  /* 0x000000243624a225 */ /* 0x000fca00078e0032 */
[----:B------:R-:W2:Y:S01]  /*18f0*/  @!P3 LDC.64 R50, c[0x0][0x3a0] ;  /* 0x0000e800ff32bb82 */ /* 0x000ea20000000a00 */
[----:B------:R-:W-:Y:S02]  /*1900*/  @!P2 IADD3 R37, PT, PT, R37, R63, RZ ;  /* 0x0000003f2525a210 */ /* 0x000fe40007ffe0ff */
[C---:B------:R-:W-:Y:S02]  /*1910*/  @!P2 SHF.L.U32 R63, R36.reuse, 0x2, RZ ;  /* 0x00000002243fa819 */ /* 0x040fe400000006ff */
[----:B------:R-:W-:-:S03]  /*1920*/  @!P2 SHF.L.U64.HI R68, R36, 0x2, R37 ;  /* 0x000000022444a819 */ /* 0x000fc60000010225 */
[----:B------:R-:W1:Y:S01]  /*1930*/  @!P3 LDC.64 R54, c[0x0][0x398] ;  /* 0x0000e600ff36bb82 */ /* 0x000e620000000a00 */
[----:B---3--:R-:W-:-:S07]  /*1940*/  @!P2 IADD3 R60, P6, PT, R63, R60, RZ ;  /* 0x0000003c3f3ca210 */ /* 0x008fce0007fde0ff */
[----:B------:R-:W3:Y:S01]  /*1950*/  @P4 LDC.64 R36, c[0x0][0x3b0] ;  /* 0x0000ec00ff244b82 */ /* 0x000ee20000000a00 */
[----:B------:R-:W-:Y:S02]  /*1960*/  @!P2 IADD3.X R61, PT, PT, R68, R61, RZ, P6, !PT ;  /* 0x0000003d443da210 */ /* 0x000fe400037fe4ff */
[----:B0-----:R-:W-:Y:S02]  /*1970*/  @!P2 IADD3 R48, P6, PT, R63, R48, RZ ;  /* 0x000000303f30a210 */ /* 0x001fe40007fde0ff */
[----:B------:R-:W-:Y:S02]  /*1980*/  @!P3 IADD3 R65, PT, PT, R65, R69, RZ ;  /* 0x000000454141b210 */ /* 0x000fe40007ffe0ff */
[----:B------:R-:W-:Y:S02]  /*1990*/  @!P3 SHF.L.U32 R63, R64, 0x2, RZ ;  /* 0x00000002403fb819 */ /* 0x000fe400000006ff */
[----:B------:R-:W-:Y:S02]  /*19a0*/  @!P2 IADD3.X R49, PT, PT, R68, R49, RZ, P6, !PT ;  /* 0x000000314431a210 */ /* 0x000fe400037fe4ff */
[----:B------:R-:W-:-:S02]  /*19b0*/  @!P3 SHF.L.U64.HI R64, R64, 0x2, R65 ;  /* 0x000000024040b819 */ /* 0x000fc40000010241 */
[----:B--2---:R-:W-:Y:S02]  /*19c0*/  @!P3 IADD3 R50, P6, PT, R63, R50, RZ ;  /* 0x000000323f32b210 */ /* 0x004fe40007fde0ff */
[----:B------:R-:W-:Y:S02]  /*19d0*/  LEA R65, R53, R62, 0x3 ;  /* 0x0000003e35417211 */ /* 0x000fe400078e18ff */
[----:B------:R-:W-:Y:S02]  /*19e0*/  @!P3 IADD3.X R51, PT, PT, R64, R51, RZ, P6, !PT ;  /* 0x000000334033b210 */ /* 0x000fe400037fe4ff */
[----:B-1----:R-:W-:Y:S02]  /*19f0*/  @!P3 IADD3 R54, P6, PT, R63, R54, RZ ;  /* 0x000000363f36b210 */ /* 0x002fe40007fde0ff */
[----:B------:R-:W-:Y:S02]  /*1a00*/  CS2R R96, SRZ ;  /* 0x0000000000607805 */ /* 0x000fe4000001ff00 */
[----:B------:R-:W-:-:S02]  /*1a10*/  CS2R R94, SRZ ;  /* 0x00000000005e7805 */ /* 0x000fc4000001ff00 */
[----:B------:R-:W-:Y:S01]  /*1a20*/  @!P3 IADD3.X R55, PT, PT, R64, R55, RZ, P6, !PT ;  /* 0x000000374037b210 */ /* 0x000fe200037fe4ff */
[C---:B---3--:R-:W-:Y:S01]  /*1a30*/  @P4 IMAD.WIDE R62, R65.reuse, 0x2, R36 ;  /* 0x00000002413e4825 */ /* 0x048fe200078e0224 */
[----:B------:R-:W-:Y:S01]  /*1a40*/  CS2R R36, SRZ ;  /* 0x0000000000247805 */ /* 0x000fe2000001ff00 */
[----:B------:R0:W5:Y:S02]  /*1a50*/  @!P0 LDG.E.64 R96, desc[UR8][R42.64] ;  /* 0x000000082a608981 */ /* 0x000164000c1e1b00 */
[----:B------:R-:W-:Y:S01]  /*1a60*/  IMAD.WIDE R64, R65, 0x2, R38 ;  /* 0x0000000241407825 */ /* 0x000fe200078e0226 */
[----:B------:R-:W-:Y:S01]  /*1a70*/  CS2R R38, SRZ ;  /* 0x0000000000267805 */ /* 0x000fe2000001ff00 */
[----:B------:R1:W5:Y:S01]  /*1a80*/  @!P0 LDG.E.64 R94, desc[UR8][R44.64] ;  /* 0x000000082c5e8981 */ /* 0x000362000c1e1b00 */
[----:B------:R-:W-:-:S03]  /*1a90*/  CS2R R82, SRZ ;  /* 0x0000000000527805 */ /* 0x000fc6000001ff00 */
[----:B------:R2:W5:Y:S01]  /*1aa0*/  @!P5 LDG.E.64 R36, desc[UR8][R40.64] ;  /* 0x000000082824d981 */ /* 0x000562000c1e1b00 */
[----:B0-----:R-:W-:-:S03]  /*1ab0*/  CS2R R42, SRZ ;  /* 0x00000000002a7805 */ /* 0x001fc6000001ff00 */
[----:B------:R0:W5:Y:S01]  /*1ac0*/  @!P5 LDG.E.64 R38, desc[UR8][R46.64] ;  /* 0x000000082e26d981 */ /* 0x000162000c1e1b00 */
[----:B-1----:R-:W-:-:S03]  /*1ad0*/  CS2R R44, SRZ ;  /* 0x00000000002c7805 */ /* 0x002fc6000001ff00 */
[----:B------:R-:W3:Y:S01]  /*1ae0*/  @P4 LDG.E.U16 R68, desc[UR8][R62.64] ;  /* 0x000000083e444981 */ /* 0x000ee2000c1e1500 */
[----:B--2---:R-:W-:-:S03]  /*1af0*/  CS2R R40, SRZ ;  /* 0x0000000000287805 */ /* 0x004fc6000001ff00 */
[----:B------:R-:W2:Y:S01]  /*1b00*/  @P4 LDG.E.U16 R67, desc[UR8][R62.64+0x2] ;  /* 0x000002083e434981 */ /* 0x000ea2000c1e1500 */
[----:B0-----:R-:W-:-:S03]  /*1b10*/  CS2R R46, SRZ ;  /* 0x00000000002e7805 */ /* 0x001fc6000001ff00 */
[----:B------:R-:W2:Y:S04]  /*1b20*/  LDG.E.U16 R66, desc[UR8][R64.64] ;  /* 0x0000000840427981 */ /* 0x000ea8000c1e1500 */
[----:B------:R-:W2:Y:S04]  /*1b30*/  LDG.E.U16 R116, desc[UR8][R64.64+0x2] ;  /* 0x0000020840747981 */ /* 0x000ea8000c1e1500 */
[----:B------:R-:W5:Y:S04]  /*1b40*/  @!P1 LDG.E.64 R82, desc[UR8][R58.64] ;  /* 0x000000083a529981 */ /* 0x000f68000c1e1b00 */
[----:B------:R-:W5:Y:S04]  /*1b50*/  @!P2 LDG.E.64 R40, desc[UR8][R60.64] ;  /* 0x000000083c28a981 */ /* 0x000f68000c1e1b00 */
[----:B------:R-:W5:Y:S04]  /*1b60*/  @!P2 LDG.E.64 R42, desc[UR8][R48.64] ;  /* 0x00000008302aa981 */ /* 0x000f68000c1e1b00 */
[----:B------:R-:W5:Y:S04]  /*1b70*/  @!P3 LDG.E.64 R44, desc[UR8][R50.64] ;  /* 0x00000008322cb981 */ /* 0x000f68000c1e1b00 */
[----:B------:R-:W5:Y:S01]  /*1b80*/  @!P3 LDG.E.64 R46, desc[UR8][R54.64] ;  /* 0x00000008362eb981 */ /* 0x000f62000c1e1b00 */
[----:B------:R-:W-:-:S06]  /*1b90*/  CS2R R84, SRZ ;  /* 0x0000000000547805 */ /* 0x000fcc000001ff00 */
[----:B------:R0:W5:Y:S01]  /*1ba0*/  @!P1 LDG.E.64 R84, desc[UR8][R56.64] ;  /* 0x0000000838549981 */ /* 0x000162000c1e1b00 */
[----:B------:R-:W-:Y:S01]  /*1bb0*/  MOV R119, 0x3f800000 ;  /* 0x3f80000000777802 */ /* 0x000fe20000000f00 */
[----:B------:R-:W-:Y:S01]  /*1bc0*/  UISETP.NE.AND UP0, UPT, UR10, URZ, UPT ;  /* 0x000000ff0a00728c */ /* 0x000fe2000bf05270 */
[----:B------:R-:W-:Y:S02]  /*1bd0*/  MOV R118, RZ ;  /* 0x000000ff00767202 */ /* 0x000fe40000000f00 */
[----:B------:R-:W-:Y:S01]  /*1be0*/  MOV R117, RZ ;  /* 0x000000ff00757202 */ /* 0x000fe20000000f00 */
[----:B----4-:R-:W-:-:S05]  /*1bf0*/  FFMA.FTZ R35, -R34, R34, R35 ;  /* 0x0000002222237223 */ /* 0x010fca0000010123 */
[----:B------:R-:W-:-:S13]  /*1c00*/  FSETP.GTU.FTZ.AND P0, PT, R35, RZ, PT ;  /* 0x000000ff2300720b */ /* 0x000fda0003f1c000 */
[----:B0-----:R-:W0:Y:S02]  /*1c10*/  @P0 LDC R56, c[0x0][0x3c0] ;  /* 0x0000f000ff380b82 */ /* 0x001e240000000800 */
[----:B0-----:R-:W-:-:S04]  /*1c20*/  @P0 FADD.FTZ R56, R35, R56 ;  /* 0x0000003823380221 */ /* 0x001fc80000010000 */
[----:B------:R0:W1:Y:S01]  /*1c30*/  @P0 MUFU.RSQ R119, R56 ;  /* 0x0000003800770308 */ /* 0x0000620000001400 */
[----:B---3--:R-:W-:Y:S02]  /*1c40*/  @P4 SHF.L.U32 R118, R68, 0x10, RZ ;  /* 0x0000001044764819 */ /* 0x008fe400000006ff */
[----:B--2---:R-:W-:Y:S02]  /*1c50*/  @P4 SHF.L.U32 R117, R67, 0x10, RZ ;  /* 0x0000001043754819 */ /* 0x004fe400000006ff */
[----:B------:R-:W-:Y:S02]  /*1c60*/  SHF.L.U32 R35, R66, 0x10, RZ ;  /* 0x0000001042237819 */ /* 0x000fe400000006ff */
[----:B------:R-:W-:Y:S01]  /*1c70*/  SHF.L.U32 R116, R116, 0x10, RZ ;  /* 0x0000001074747819 */ /* 0x000fe200000006ff */
[----:B01----:R-:W-:Y:S06]  /*1c80*/  BRA.U UP0, `(.L_x_1573) ;  /* 0x0000000d00847547 */ /* 0x003fec000b800000 */
[C---:B-----5:R-:W-:Y:S01]  /*1c90*/  FADD.FTZ R48, -R34.reuse, R96 ;  /* 0x0000006022307221 */ /* 0x060fe20000010100 */
[----:B------:R-:W-:Y:S01]  /*1ca0*/  FADD.FTZ R50, -R34, R97 ;  /* 0x0000006122327221 */ /* 0x000fe20000010100 */
[----:B------:R-:W-:Y:S01]  /*1cb0*/  FMUL.FTZ R54, R94, R35 ;  /* 0x000000235e367220 */ /* 0x000fe20000410000 */
[----:B------:R-:W-:Y:S01]  /*1cc0*/  FMUL.FTZ R51, R95, R116 ;  /* 0x000000745f337220 */ /* 0x000fe20000410000 */
[-C--:B------:R-:W-:Y:S01]  /*1cd0*/  FMUL.FTZ R49, R48, R119.reuse ;  /* 0x0000007730317220 */ /* 0x080fe20000410000 */
[----:B------:R-:W-:Y:S01]  /*1ce0*/  FMUL.FTZ R50, R50, R119 ;  /* 0x0000007732327220 */ /* 0x000fe20000410000 */
[----:B------:R-:W-:Y:S01]  /*1cf0*/  FADD.FTZ R48, RZ, R54 ;  /* 0x00000036ff307221 */ /* 0x000fe20000010000 */
[C---:B------:R-:W-:Y:S01]  /*1d00*/  FADD.FTZ R56, -R34.reuse, R93 ;  /* 0x0000005d22387221 */ /* 0x040fe20000010100 */
[----:B------:R-:W-:Y:S01]  /*1d10*/  FFMA.FTZ R55, R49, R54, RZ ;  /* 0x0000003631377223 */ /* 0x000fe200000100ff */
[----:B------:R-:W-:Y:S01]  /*1d20*/  FADD.FTZ R54, -R34, R92 ;  /* 0x0000005c22367221 */ /* 0x000fe20000010100 */
[----:B------:R-:W-:Y:S01]  /*1d30*/  FADD.FTZ R48, R51, R48 ;  /* 0x0000003033307221 */ /* 0x000fe20000010000 */
[----:B------:R-:W-:Y:S01]  /*1d40*/  FFMA.FTZ R49, R94, R49, RZ ;  /* 0x000000315e317223 */ /* 0x000fe200000100ff */
[----:B------:R-:W-:Y:S01]  /*1d50*/  FFMA.FTZ R55, R50, R51, R55 ;  /* 0x0000003332377223 */ /* 0x000fe20000010037 */
[----:B------:R-:W-:Y:S01]  /*1d60*/  FMUL.FTZ R51, R90, R35 ;  /* 0x000000235a337220 */ /* 0x000fe20000410000 */
[-C--:B------:R-:W-:Y:S01]  /*1d70*/  FMUL.FTZ R54, R54, R119.reuse ;  /* 0x0000007736367220 */ /* 0x080fe20000410000 */
[----:B------:R-:W-:Y:S01]  /*1d80*/  FMUL.FTZ R57, R91, R116 ;  /* 0x000000745b397220 */ /* 0x000fe20000410000 */
[----:B------:R-:W-:Y:S01]  /*1d90*/  FMUL.FTZ R56, R56, R119 ;  /* 0x0000007738387220 */ /* 0x000fe20000410000 */
[----:B------:R-:W-:Y:S01]  /*1da0*/  FFMA.FTZ R50, R95, R50, RZ ;  /* 0x000000325f327223 */ /* 0x000fe200000100ff */
[----:B------:R-:W-:Y:S01]  /*1db0*/  FFMA.FTZ R49, R90, R54, R49 ;  /* 0x000000365a317223 */ /* 0x000fe20000010031 */
[----:B------:R-:W-:Y:S01]  /*1dc0*/  FFMA.FTZ R55, R54, R51, R55 ;  /* 0x0000003336377223 */ /* 0x000fe20000010037 */
[----:B------:R-:W-:Y:S01]  /*1dd0*/  FADD.FTZ R54, -R34, R88 ;  /* 0x0000005822367221 */ /* 0x000fe20000010100 */
[----:B------:R-:W-:Y:S01]  /*1de0*/  FADD.FTZ R48, R48, R51 ;  /* 0x0000003330307221 */ /* 0x000fe20000010000 */
[----:B------:R-:W-:Y:S01]  /*1df0*/  FFMA.FTZ R50, R91, R56, R50 ;  /* 0x000000385b327223 */ /* 0x000fe20000010032 */
[----:B------:R-:W-:Y:S01]  /*1e00*/  FFMA.FTZ R55, R56, R57, R55 ;  /* 0x0000003938377223 */ /* 0x000fe20000010037 */
[----:B------:R-:W-:Y:S01]  /*1e10*/  FMUL.FTZ R54, R54, R119 ;  /* 0x0000007736367220 */ /* 0x000fe20000410000 */
[----:B------:R-:W-:Y:S01]  /*1e20*/  FMUL.FTZ R51, R86, R35 ;  /* 0x0000002356337220 */ /* 0x000fe20000410000 */
[----:B------:R-:W-:Y:S01]  /*1e30*/  FADD.FTZ R56, -R34, R89 ;  /* 0x0000005922387221 */ /* 0x000fe20000010100 */
[----:B------:R-:W-:Y:S01]  /*1e40*/  FADD.FTZ R48, R57, R48 ;  /* 0x0000003039307221 */ /* 0x000fe20000010000 */
[----:B------:R-:W-:Y:S01]  /*1e50*/  FFMA.FTZ R49, R86, R54, R49 ;  /* 0x0000003656317223 */ /* 0x000fe20000010031 */
[----:B------:R-:W-:Y:S01]  /*1e60*/  FFMA.FTZ R55, R54, R51, R55 ;  /* 0x0000003336377223 */ /* 0x000fe20000010037 */
[C---:B------:R-:W-:Y:S01]  /*1e70*/  FMUL.FTZ R57, R87.reuse, R116 ;  /* 0x0000007457397220 */ /* 0x040fe20000410000 */
[----:B------:R-:W-:Y:S01]  /*1e80*/  FMUL.FTZ R56, R56, R119 ;  /* 0x0000007738387220 */ /* 0x000fe20000410000 */
[----:B------:R-:W-:Y:S01]  /*1e90*/  FADD.FTZ R54, -R34, R84 ;  /* 0x0000005422367221 */ /* 0x000fe20000010100 */
[----:B------:R-:W-:Y:S01]  /*1ea0*/  FADD.FTZ R48, R48, R51 ;  /* 0x0000003330307221 */ /* 0x000fe20000010000 */
[----:B------:R-:W-:Y:S01]  /*1eb0*/  FMUL.FTZ R51, R82, R35 ;  /* 0x0000002352337220 */ /* 0x000fe20000410000 */
[----:B------:R-:W-:Y:S01]  /*1ec0*/  FFMA.FTZ R50, R87, R56, R50 ;  /* 0x0000003857327223 */ /* 0x000fe20000010032 */
[----:B------:R-:W-:Y:S01]  /*1ed0*/  FFMA.FTZ R55, R56, R57, R55 ;  /* 0x0000003938377223 */ /* 0x000fe20000010037 */
[----:B------:R-:W-:Y:S01]  /*1ee0*/  FMUL.FTZ R54, R54, R119 ;  /* 0x0000007736367220 */ /* 0x000fe20000410000 */
[----:B------:R-:W-:Y:S01]  /*1ef0*/  FADD.FTZ R56, -R34, R85 ;  /* 0x0000005522387221 */ /* 0x000fe20000010100 */
[----:B------:R-:W-:Y:S01]  /*1f00*/  FADD.FTZ R48, R57, R48 ;  /* 0x0000003039307221 */ /* 0x000fe20000010000 */
[C---:B------:R-:W-:Y:S01]  /*1f10*/  FMUL.FTZ R57, R83.reuse, R116 ;  /* 0x0000007453397220 */ /* 0x040fe20000410000 */
[----:B------:R-:W-:Y:S01]  /*1f20*/  FFMA.FTZ R49, R82, R54, R49 ;  /* 0x0000003652317223 */ /* 0x000fe20000010031 */
[----:B------:R-:W-:Y:S01]  /*1f30*/  FFMA.FTZ R55, R54, R51, R55 ;  /* 0x0000003336377223 */ /* 0x000fe20000010037 */
        /* <DEDUP_REMOVED lines=67> */
[----:B------:R-:W-:Y:S01]  /*2370*/  FADD.FTZ R48, R57, R48 ;  /* 0x0000003039307221 */ /* 0x000fe20000010000 */
[----:B------:R-:W-:Y:S01]  /*2380*/  FADD.FTZ R56, -R34, R15 ;  /* 0x0000000f22387221 */ /* 0x000fe20000010100 */
[C---:B------:R-:W-:Y:S01]  /*2390*/  FMUL.FTZ R57, R17.reuse, R116 ;  /* 0x0000007411397220 */ /* 0x040fe20000410000 */
[----:B------:R-:W-:Y:S01]  /*23a0*/  FFMA.FTZ R49, R16, R54, R49 ;  /* 0x0000003610317223 */ /* 0x000fe20000010031 */
[----:B------:R-:W-:Y:S01]  /*23b0*/  FFMA.FTZ R55, R54, R51, R55 ;  /* 0x0000003336377223 */ /* 0x000fe20000010037 */
[----:B------:R-:W-:Y:S01]  /*23c0*/  FMUL.FTZ R56, R56, R119 ;  /* 0x0000007738387220 */ /* 0x000fe20000410000 */
[----:B------:R-:W-:Y:S01]  /*23d0*/  FADD.FTZ R48, R48, R51 ;  /* 0x0000003330307221 */ /* 0x000fe20000010000 */
[----:B------:R-:W-:Y:S01]  /*23e0*/  FADD.FTZ R54, -R34, R18 ;  /* 0x0000001222367221 */ /* 0x000fe20000010100 */
[----:B------:R-:W-:Y:S01]  /*23f0*/  FMUL.FTZ R51, R20, R35 ;  /* 0x0000002314337220 */ /* 0x000fe20000410000 */
[----:B------:R-:W-:Y:S01]  /*2400*/  FFMA.FTZ R50, R17, R56, R50 ;  /* 0x0000003811327223 */ /* 0x000fe20000010032 */
[----:B------:R-:W-:Y:S01]  /*2410*/  FADD.FTZ R48, R57, R48 ;  /* 0x0000003039307221 */ /* 0x000fe20000010000 */
[----:B------:R-:W-:Y:S01]  /*2420*/  FFMA.FTZ R55, R56, R57, R55 ;  /* 0x0000003938377223 */ /* 0x000fe20000010037 */
[----:B------:R-:W-:Y:S01]  /*2430*/  FMUL.FTZ R54, R54, R119 ;  /* 0x0000007736367220 */ /* 0x000fe20000410000 */
[----:B------:R-:W-:Y:S01]  /*2440*/  FADD.FTZ R56, -R34, R19 ;  /* 0x0000001322387221 */ /* 0x000fe20000010100 */
[----:B------:R-:W-:Y:S01]  /*2450*/  FMUL.FTZ R57, R21, R116 ;  /* 0x0000007415397220 */ /* 0x000fe20000410000 */
[----:B------:R-:W-:Y:S01]  /*2460*/  FADD.FTZ R48, R48, R51 ;  /* 0x0000003330307221 */ /* 0x000fe20000010000 */
        /* <DEDUP_REMOVED lines=19> */
[----:B------:R-:W-:Y:S01]  /*25a0*/  FMUL.FTZ R54, R54, R119 ;  /* 0x0000007736367220 */ /* 0x000fe20000410000 */
[----:B------:R-:W-:Y:S01]  /*25b0*/  FMUL.FTZ R57, R29, R116 ;  /* 0x000000741d397220 */ /* 0x000fe20000410000 */
[----:B------:R-:W-:Y:S01]  /*25c0*/  FADD.FTZ R48, R48, R51 ;  /* 0x0000003330307221 */ /* 0x000fe20000010000 */
[----:B------:R-:W-:Y:S01]  /*25d0*/  FFMA.FTZ R50, R25, R56, R50 ;  /* 0x0000003819327223 */ /* 0x000fe20000010032 */
[----:B------:R-:W-:Y:S01]  /*25e0*/  FFMA.FTZ R55, R54, R51, R55 ;  /* 0x0000003336377223 */ /* 0x000fe20000010037 */
[----:B------:R-:W-:Y:S01]  /*25f0*/  FFMA.FTZ R51, R28, R54, R49 ;  /* 0x000000361c337223 */ /* 0x000fe20000010031 */
[----:B------:R-:W-:Y:S01]  /*2600*/  FADD.FTZ R54, R57, R48 ;  /* 0x0000003039367221 */ /* 0x000fe20000010000 */
[----:B------:R-:W-:Y:S01]  /*2610*/  FADD.FTZ R49, RZ, R94 ;  /* 0x0000005eff317221 */ /* 0x000fe20000010000 */
[----:B------:R-:W-:Y:S01]  /*2620*/  FADD.FTZ R48, RZ, R95 ;  /* 0x0000005fff307221 */ /* 0x000fe20000010000 */
[----:B------:R-:W-:Y:S01]  /*2630*/  FADD.FTZ R56, -R34, R27 ;  /* 0x0000001b22387221 */ /* 0x000fe20000010100 */
[----:B------:R-:W-:Y:S01]  /*2640*/  FMUL.FTZ R59, R32, R35 ;  /* 0x00000023203b7220 */ /* 0x000fe20000410000 */
[----:B------:R-:W-:Y:S01]  /*2650*/  FADD.FTZ R49, R90, R49 ;  /* 0x000000315a317221 */ /* 0x000fe20000010000 */
[----:B------:R-:W-:Y:S01]  /*2660*/  FADD.FTZ R48, R91, R48 ;  /* 0x000000305b307221 */ /* 0x000fe20000010000 */
[----:B------:R-:W-:Y:S01]  /*2670*/  FMUL.FTZ R56, R56, R119 ;  /* 0x0000007738387220 */ /* 0x000fe20000410000 */
[----:B------:R-:W-:Y:S01]  /*2680*/  FADD.FTZ R54, R54, R59 ;  /* 0x0000003b36367221 */ /* 0x000fe20000010000 */
[----:B------:R-:W-:Y:S01]  /*2690*/  FADD.FTZ R49, R86, R49 ;  /* 0x0000003156317221 */ /* 0x000fe20000010000 */
[----:B------:R-:W-:Y:S01]  /*26a0*/  FADD.FTZ R48, R87, R48 ;  /* 0x0000003057307221 */ /* 0x000fe20000010000 */
[----:B------:R-:W-:Y:S01]  /*26b0*/  FFMA.FTZ R50, R29, R56, R50 ;  /* 0x000000381d327223 */ /* 0x000fe20000010032 */
[----:B------:R-:W-:Y:S01]  /*26c0*/  FFMA.FTZ R55, R56, R57, R55 ;  /* 0x0000003938377223 */ /* 0x000fe20000010037 */
[----:B------:R-:W-:Y:S01]  /*26d0*/  FADD.FTZ R49, R82, R49 ;  /* 0x0000003152317221 */ /* 0x000fe20000010000 */
[----:B------:R-:W-:Y:S01]  /*26e0*/  FADD.FTZ R48, R83, R48 ;  /* 0x0000003053307221 */ /* 0x000fe20000010000 */
[----:B------:R-:W-:-:S02]  /*26f0*/  FADD.FTZ R56, -R34, R30 ;  /* 0x0000001e22387221 */ /* 0x000fc40000010100 */
[----:B------:R-:W-:Y:S01]  /*2700*/  FADD.FTZ R49, R78, R49 ;  /* 0x000000314e317221 */ /* 0x000fe20000010000 */
[----:B------:R-:W-:Y:S01]  /*2710*/  FADD.FTZ R48, R79, R48 ;  /* 0x000000304f307221 */ /* 0x000fe20000010000 */
[----:B------:R-:W-:Y:S01]  /*2720*/  FMUL.FTZ R58, R56, R119 ;  /* 0x00000077383a7220 */ /* 0x000fe20000410000 */
[----:B------:R-:W-:Y:S01]  /*2730*/  FADD.FTZ R56, -R34, R31 ;  /* 0x0000001f22387221 */ /* 0x000fe20000010100 */
[----:B------:R-:W-:Y:S01]  /*2740*/  FADD.FTZ R49, R4, R49 ;  /* 0x0000003104317221 */ /* 0x000fe20000010000 */
[----:B------:R-:W-:Y:S01]  /*2750*/  FADD.FTZ R48, R5, R48 ;  /* 0x0000003005307221 */ /* 0x000fe20000010000 */
[----:B------:R-:W-:Y:S01]  /*2760*/  FFMA.FTZ R57, R32, R58, R51 ;  /* 0x0000003a20397223 */ /* 0x000fe20000010033 */
[----:B------:R-:W-:Y:S01]  /*2770*/  FFMA.FTZ R55, R58, R59, R55 ;  /* 0x0000003b3a377223 */ /* 0x000fe20000010037 */
[----:B------:R-:W-:Y:S01]  /*2780*/  FMUL.FTZ R56, R56, R119 ;  /* 0x0000007738387220 */ /* 0x000fe20000410000 */
[----:B------:R-:W-:Y:S01]  /*2790*/  FMUL.FTZ R51, R33, R116 ;  /* 0x0000007421337220 */ /* 0x000fe20000410000 */
[----:B------:R-:W-:Y:S01]  /*27a0*/  FADD.FTZ R49, R8, R49 ;  /* 0x0000003108317221 */ /* 0x000fe20000010000 */
[----:B------:R-:W-:Y:S01]  /*27b0*/  FADD.FTZ R48, R9, R48 ;  /* 0x0000003009307221 */ /* 0x000fe20000010000 */
[----:B------:R-:W-:Y:S01]  /*27c0*/  FFMA.FTZ R50, R33, R56, R50 ;  /* 0x0000003821327223 */ /* 0x000fe20000010032 */
[----:B------:R-:W-:Y:S01]  /*27d0*/  FADD.FTZ R54, R51, R54 ;  /* 0x0000003633367221 */ /* 0x000fe20000010000 */
[----:B------:R-:W-:Y:S01]  /*27e0*/  FFMA.FTZ R55, R56, R51, R55 ;  /* 0x0000003338377223 */ /* 0x000fe20000010037 */
[----:B------:R-:W-:Y:S01]  /*27f0*/  FADD.FTZ R51, R42, R49 ;  /* 0x000000312a337221 */ /* 0x000fe20000010000 */
[----:B------:R-:W-:Y:S01]  /*2800*/  FADD.FTZ R48, R43, R48 ;  /* 0x000000302b307221 */ /* 0x000fe20000010000 */
[----:B------:R-:W-:Y:S01]  /*2810*/  FADD.FTZ R56, -R34, R36 ;  /* 0x0000002422387221 */ /* 0x000fe20000010100 */
[----:B------:R-:W-:Y:S01]  /*2820*/  FMUL.FTZ R59, R38, R35 ;  /* 0x00000023263b7220 */ /* 0x000fe20000410000 */
        /* <DEDUP_REMOVED lines=17> */
[----:B------:R-:W-:Y:S01]  /*2940*/  FADD.FTZ R56, -R34, R44 ;  /* 0x0000002c22387221 */ /* 0x000fe20000010100 */
[----:B------:R-:W-:Y:S01]  /*2950*/  FMUL.FTZ R55, R46, R35 ;  /* 0x000000232e377220 */ /* 0x000fe20000410000 */
[----:B------:R-:W-:Y:S01]  /*2960*/  FADD.FTZ R51, R28, R51 ;  /* 0x000000331c337221 */ /* 0x000fe20000010000 */
[----:B------:R-:W-:Y:S01]  /*2970*/  FFMA.FTZ R49, R38, R58, R57 ;  /* 0x0000003a26317223 */ /* 0x000fe20000010039 */
[----:B------:R-:W-:Y:S01]  /*2980*/  FADD.FTZ R48, R29, R48 ;  /* 0x000000301d307221 */ /* 0x000fe20000010000 */
[----:B------:R-:W-:Y:S01]  /*2990*/  FMUL.FTZ R56, R56, R119 ;  /* 0x0000007738387220 */ /* 0x000fe20000410000 */
[----:B------:R-:W-:Y:S01]  /*29a0*/  FADD.FTZ R57, R54, R55 ;  /* 0x0000003736397221 */ /* 0x000fe20000010000 */
[----:B------:R-:W-:Y:S01]  /*29b0*/  FADD.FTZ R54, -R34, R45 ;  /* 0x0000002d22367221 */ /* 0x000fe20000010100 */
[----:B------:R-:W-:Y:S01]  /*29c0*/  FADD.FTZ R51, R32, R51 ;  /* 0x0000003320337221 */ /* 0x000fe20000010000 */
[----:B------:R-:W-:Y:S01]  /*29d0*/  FADD.FTZ R48, R33, R48 ;  /* 0x0000003021307221 */ /* 0x000fe20000010000 */
[----:B------:R-:W-:Y:S01]  /*29e0*/  FFMA.FTZ R60, R56, R55, R59 ;  /* 0x00000037383c7223 */ /* 0x000fe2000001003b */
[----:B------:R-:W-:Y:S01]  /*29f0*/  FMUL.FTZ R55, R54, R119 ;  /* 0x0000007736377220 */ /* 0x000fe20000410000 */
[----:B------:R-:W-:Y:S01]  /*2a00*/  FMUL.FTZ R58, R47, R116 ;  /* 0x000000742f3a7220 */ /* 0x000fe20000410000 */
[----:B------:R-:W-:Y:S01]  /*2a10*/  FADD.FTZ R51, R38, R51 ;  /* 0x0000003326337221 */ /* 0x000fe20000010000 */
[----:B------:R-:W-:Y:S01]  /*2a20*/  FADD.FTZ R54, R39, R48 ;  /* 0x0000003027367221 */ /* 0x000fe20000010000 */
[----:B------:R-:W-:Y:S01]  /*2a30*/  FFMA.FTZ R48, R46, R56, R49 ;  /* 0x000000382e307223 */ /* 0x000fe20000010031 */
[----:B------:R-:W-:Y:S01]  /*2a40*/  FFMA.FTZ R49, R47, R55, R50 ;  /* 0x000000372f317223 */ /* 0x000fe20000010032 */
[----:B------:R-:W-:Y:S01]  /*2a50*/  FADD.FTZ R62, R58, R57 ;  /* 0x000000393a3e7221 */ /* 0x000fe20000010000 */
[----:B------:R-:W-:Y:S01]  /*2a60*/  FADD.FTZ R50, R46, R51 ;  /* 0x000000332e327221 */ /* 0x000fe20000010000 */
[----:B------:R-:W-:Y:S01]  /*2a70*/  FFMA.FTZ R58, R55, R58, R60 ;  /* 0x0000003a373a7223 */ /* 0x000fe2000001003c */
[----:B------:R-:W-:Y:S01]  /*2a80*/  FADD.FTZ R51, R47, R54 ;  /* 0x000000362f337221 */ /* 0x000fe20000010000 */
[----:B------:R-:W-:Y:S06]  /*2a90*/  BRA `(.L_x_1574) ;  /* 0x0000002000007947 */ /* 0x000fec0003800000 */
.L_x_1573:
[C---:B-----5:R-:W-:Y:S01]  /*2aa0*/  FADD.FTZ R48, -R34.reuse, R96 ;  /* 0x0000006022307221 */ /* 0x060fe20000010100 */
[C---:B------:R-:W-:Y:S01]  /*2ab0*/  FADD.FTZ R54, -R34.reuse, R92 ;  /* 0x0000005c22367221 */ /* 0x040fe20000010100 */
[C---:B------:R-:W-:Y:S01]  /*2ac0*/  FADD.FTZ R60, -R34.reuse, R93 ;  /* 0x0000005d223c7221 */ /* 0x040fe20000010100 */
[----:B------:R-:W-:Y:S01]  /*2ad0*/  FADD.FTZ R56, -R34, R89 ;  /* 0x0000005922387221 */ /* 0x000fe20000010100 */
[-C--:B------:R-:W-:Y:S01]  /*2ae0*/  FMUL.FTZ R49, R48, R119.reuse ;  /* 0x0000007730317220 */ /* 0x080fe20000410000 */
[----:B------:R-:W-:Y:S01]  /*2af0*/  FADD.FTZ R48, -R34, R97 ;  /* 0x0000006122307221 */ /* 0x000fe20000010100 */
[-C--:B------:R-:W-:Y:S01]  /*2b00*/  FMUL.FTZ R57, R54, R119.reuse ;  /* 0x0000007736397220 */ /* 0x080fe20000410000 */
[----:B------:R-:W-:Y:S01]  /*2b10*/  FMUL.FTZ R60, R60, R119 ;  /* 0x000000773c3c7220 */ /* 0x000fe20000410000 */
[C-C-:B------:R-:W-:Y:S01]  /*2b20*/  FFMA.FTZ R68, R35.reuse, R49, R118.reuse ;  /* 0x0000003123447223 */ /* 0x140fe20000010076 */
[----:B------:R-:W-:Y:S01]  /*2b30*/  FMUL.FTZ R48, R48, R119 ;  /* 0x0000007730307220 */ /* 0x000fe20000410000 */
[----:B------:R-:W-:Y:S01]  /*2b40*/  FFMA.FTZ R59, R35, R57, R118 ;  /* 0x00000039233b7223 */ /* 0x000fe20000010076 */
[----:B------:R-:W-:Y:S01]  /*2b50*/  FADD.FTZ R54, -R34, R88 ;  /* 0x0000005822367221 */ /* 0x000fe20000010100 */
[----:B------:R-:W-:Y:S01]  /*2b60*/  FMUL.FTZ R50, R68, -1.4426950216293334961 ;  /* 0xbfb8aa3b44327820 */ /* 0x000fe20000410000 */
[C-C-:B------:R-:W-:Y:S01]  /*2b70*/  FFMA.FTZ R62, R116.reuse, R48, R117.reuse ;  /* 0x00000030743e7223 */ /* 0x140fe20000010075 */
[----:B------:R-:W-:Y:S01]  /*2b80*/  FMUL.FTZ R67, R59, -1.4426950216293334961 ;  /* 0xbfb8aa3b3b437820 */ /* 0x000fe20000410000 */
[----:B------:R-:W-:Y:S01]  /*2b90*/  FFMA.FTZ R61, R116, R60, R117 ;  /* 0x0000003c743d7223 */ /* 0x000fe20000010075 */
[----:B------:R0:W1:Y:S01]  /*2ba0*/  MUFU.EX2 R55, R50 ;  /* 0x0000003200377308 */ /* 0x0000620000000800 */
[----:B------:R-:W-:Y:S01]  /*2bb0*/  FMUL.FTZ R66, R62, -1.4426950216293334961 ;  /* 0xbfb8aa3b3e427820 */ /* 0x000fe20000410000 */
[----:B------:R-:W-:Y:S01]  /*2bc0*/  FMUL.FTZ R51, R56, R119 ;  /* 0x0000007738337220 */ /* 0x000fe20000410000 */
[----:B------:R-:W-:Y:S01]  /*2bd0*/  FMUL.FTZ R69, R61, -1.4426950216293334961 ;  /* 0xbfb8aa3b3d457820 */ /* 0x000fe20000410000 */
[----:B------:R-:W-:-:S02]  /*2be0*/  FADD.FTZ R56, -R34, R84 ;  /* 0x0000005422387221 */ /* 0x000fc40000010100 */
[----:B------:R-:W-:Y:S02]  /*2bf0*/  FFMA.FTZ R58, R116, R51, R117 ;  /* 0x00000033743a7223 */ /* 0x000fe40000010075 */
[----:B------:R-:W2:Y:S01]  /*2c00*/  MUFU.EX2 R66, R66 ;  /* 0x0000004200427308 */ /* 0x000ea20000000800 */
[----:B0-----:R-:W-:Y:S01]  /*2c10*/  FMUL.FTZ R50, R54, R119 ;  /* 0x0000007736327220 */ /* 0x001fe20000410000 */
[----:B------:R-:W-:-:S03]  /*2c20*/  FMUL.FTZ R64, R58, -1.4426950216293334961 ;  /* 0xbfb8aa3b3a407820 */ /* 0x000fc60000410000 */
[----:B------:R-:W-:-:S03]  /*2c30*/  FFMA.FTZ R54, R35, R50, R118 ;  /* 0x0000003223367223 */ /* 0x000fc60000010076 */
[----:B------:R-:W0:Y:S01]  /*2c40*/  MUFU.EX2 R67, R67 ;  /* 0x0000004300437308 */ /* 0x000e220000000800 */
[----:B-1----:R-:W-:Y:S01]  /*2c50*/  FADD.FTZ R70, R55, 1 ;  /* 0x3f80000037467421 */ /* 0x002fe20000010000 */
[----:B------:R-:W-:Y:S01]  /*2c60*/  FMUL.FTZ R65, R54, -1.4426950216293334961 ;  /* 0xbfb8aa3b36417820 */ /* 0x000fe20000410000 */
[----:B------:R-:W-:-:S04]  /*2c70*/  FMUL.FTZ R55, R56, R119 ;  /* 0x0000007738377220 */ /* 0x000fc80000410000 */
[----:B------:R-:W-:Y:S01]  /*2c80*/  FFMA.FTZ R56, R35, R55, R118 ;  /* 0x0000003723387223 */ /* 0x000fe20000010076 */
[----:B------:R-:W1:Y:S01]  /*2c90*/  MUFU.RCP R71, R70 ;  /* 0x0000004600477308 */ /* 0x000e620000001000 */
[----:B--2---:R-:W-:Y:S02]  /*2ca0*/  FADD.FTZ R66, R66, 1 ;  /* 0x3f80000042427421 */ /* 0x004fe40000010000 */
[----:B------:R-:W-:-:S05]  /*2cb0*/  FMUL.FTZ R63, R56, -1.4426950216293334961 ;  /* 0xbfb8aa3b383f7820 */ /* 0x000fca0000410000 */
[----:B------:R-:W2:Y:S01]  /*2cc0*/  MUFU.EX2 R69, R69 ;  /* 0x0000004500457308 */ /* 0x000ea20000000800 */
[----:B0-----:R-:W-:-:S07]  /*2cd0*/  FADD.FTZ R67, R67, 1 ;  /* 0x3f80000043437421 */ /* 0x001fce0000010000 */
[----:B------:R-:W0:Y:S01]  /*2ce0*/  MUFU.RCP R66, R66 ;  /* 0x0000004200427308 */ /* 0x000e220000001000 */
[----:B-1----:R-:W-:Y:S01]  /*2cf0*/  FADD.FTZ R73, -R71, 1 ;  /* 0x3f80000047497421 */ /* 0x002fe20000010100 */
[----:B------:R-:W-:-:S03]  /*2d00*/  FMUL.FTZ R70, R94, R71 ;  /* 0x000000475e467220 */ /* 0x000fc60000410000 */
[----:B------:R-:W-:-:S03]  /*2d10*/  FFMA.FTZ R73, R68, R73, 1 ;  /* 0x3f80000044497423 */ /* 0x000fc60000010049 */
[----:B------:R-:W1:Y:S01]  /*2d20*/  MUFU.EX2 R65, R65 ;  /* 0x0000004100417308 */ /* 0x000e620000000800 */
[----:B--2---:R-:W-:Y:S01]  /*2d30*/  FADD.FTZ R68, R69, 1 ;  /* 0x3f80000045447421 */ /* 0x004fe20000010000 */
[----:B------:R-:W-:-:S06]  /*2d40*/  FMUL.FTZ R70, R70, R73 ;  /* 0x0000004946467220 */ /* 0x000fcc0000410000 */
[----:B------:R-:W2:Y:S01]  /*2d50*/  MUFU.EX2 R64, R64 ;  /* 0x0000004000407308 */ /* 0x000ea20000000800 */
[----:B0-----:R-:W-:Y:S01]  /*2d60*/  FADD.FTZ R69, -R66, 1 ;  /* 0x3f80000042457421 */ /* 0x001fe20000010100 */
[----:B------:R-:W-:-:S03]  /*2d70*/  FMUL.FTZ R73, R95, R66 ;  /* 0x000000425f497220 */ /* 0x000fc60000410000 */
[----:B------:R-:W-:-:S03]  /*2d80*/  FFMA.FTZ R62, R62, R69, 1 ;  /* 0x3f8000003e3e7423 */ /* 0x000fc60000010045 */
[----:B------:R-:W0:Y:S01]  /*2d90*/  MUFU.RCP R67, R67 ;  /* 0x0000004300437308 */ /* 0x000e220000001000 */
[----:B-1----:R-:W-:Y:S01]  /*2da0*/  FADD.FTZ R65, R65, 1 ;  /* 0x3f80000041417421 */ /* 0x002fe20000010000 */
[----:B------:R-:W-:-:S06]  /*2db0*/  FMUL.FTZ R73, R73, R62 ;  /* 0x0000003e49497220 */ /* 0x000fcc0000410000 */
[----:B------:R-:W1:Y:S01]  /*2dc0*/  MUFU.RCP R68, R68 ;  /* 0x0000004400447308 */ /* 0x000e620000001000 */
[----:B--2---:R-:W-:-:S07]  /*2dd0*/  FADD.FTZ R66, R64, 1 ;  /* 0x3f80000040427421 */ /* 0x004fce0000010000 */
[----:B------:R-:W2:Y:S01]  /*2de0*/  MUFU.EX2 R63, R63 ;  /* 0x0000003f003f7308 */ /* 0x000ea20000000800 */
[----:B0-----:R-:W-:Y:S01]  /*2df0*/  FADD.FTZ R64, -R67, 1 ;  /* 0x3f80000043407421 */ /* 0x001fe20000010100 */
[----:B------:R-:W-:-:S03]  /*2e00*/  FMUL.FTZ R72, R90, R67 ;  /* 0x000000435a487220 */ /* 0x000fc60000410000 */
[----:B------:R-:W-:-:S03]  /*2e10*/  FFMA.FTZ R59, R59, R64, 1 ;  /* 0x3f8000003b3b7423 */ /* 0x000fc60000010040 */
[----:B------:R-:W0:Y:S01]  /*2e20*/  MUFU.RCP R65, R65 ;  /* 0x0000004100417308 */ /* 0x000e220000001000 */
[----:B-1----:R-:W-:Y:S01]  /*2e30*/  FADD.FTZ R64, -R68, 1 ;  /* 0x3f80000044407421 */ /* 0x002fe20000010100 */
[----:B------:R-:W-:Y:S01]  /*2e40*/  FMUL.FTZ R72, R72, R59 ;  /* 0x0000003b48487220 */ /* 0x000fe20000410000 */
[----:B------:R-:W-:Y:S02]  /*2e50*/  FMUL.FTZ R71, R91, R68 ;  /* 0x000000445b477220 */ /* 0x000fe40000410000 */
[----:B------:R-:W-:-:S03]  /*2e60*/  FFMA.FTZ R64, R61, R64, 1 ;  /* 0x3f8000003d407423 */ /* 0x000fc60000010040 */
[----:B------:R1:W3:Y:S01]  /*2e70*/  MUFU.RCP R62, R66 ;  /* 0x00000042003e7308 */ /* 0x0002e20000001000 */
[----:B--2---:R-:W-:Y:S01]  /*2e80*/  FADD.FTZ R67, R63, 1 ;  /* 0x3f8000003f437421 */ /* 0x004fe20000010000 */
[----:B------:R-:W-:-:S06]  /*2e90*/  FMUL.FTZ R71, R71, R64 ;  /* 0x0000004047477220 */ /* 0x000fcc0000410000 */
[----:B------:R-:W2:Y:S01]  /*2ea0*/  MUFU.RCP R59, R67 ;  /* 0x00000043003b7308 */ /* 0x000ea20000001000 */
[----:B0-----:R-:W-:Y:S01]  /*2eb0*/  FADD.FTZ R63, -R65, 1 ;  /* 0x3f800000413f7421 */ /* 0x001fe20000010100 */
[----:B-1----:R-:W-:Y:S01]  /*2ec0*/  FADD.FTZ R66, -R34, R85 ;  /* 0x0000005522427221 */ /* 0x002fe20000010100 */
[----:B------:R-:W-:Y:S02]  /*2ed0*/  FMUL.FTZ R69, R86, R65 ;  /* 0x0000004156457220 */ /* 0x000fe40000410000 */
[----:B------:R-:W-:Y:S01]  /*2ee0*/  FFMA.FTZ R54, R54, R63, 1 ;  /* 0x3f80000036367423 */ /* 0x000fe2000001003f */
[----:B------:R-:W-:Y:S01]  /*2ef0*/  FMUL.FTZ R63, R66, R119 ;  /* 0x00000077423f7220 */ /* 0x000fe20000410000 */
[----:B---3--:R-:W-:-:S03]  /*2f00*/  FADD.FTZ R61, -R62, 1 ;  /* 0x3f8000003e3d7421 */ /* 0x008fc60000010100 */
[----:B------:R-:W-:Y:S01]  /*2f10*/  FFMA.FTZ R66, R116, R63, R117 ;  /* 0x0000003f74427223 */ /* 0x000fe20000010075 */
[----:B------:R-:W-:Y:S01]  /*2f20*/  FMUL.FTZ R62, R87, R62 ;  /* 0x0000003e573e7220 */ /* 0x000fe20000410000 */
[----:B------:R-:W-:Y:S01]  /*2f30*/  FMUL.FTZ R69, R69, R54 ;  /* 0x0000003645457220 */ /* 0x000fe20000410000 */
[----:B------:R-:W-:Y:S01]  /*2f40*/  FFMA.FTZ R61, R58, R61, 1 ;  /* 0x3f8000003a3d7423 */ /* 0x000fe2000001003d */
[----:B------:R-:W-:Y:S01]  /*2f50*/  FADD.FTZ R58, -R34, R80 ;  /* 0x00000050223a7221 */ /* 0x000fe20000010100 */
[----:B------:R-:W-:Y:S02]  /*2f60*/  FMUL.FTZ R68, R66, -1.4426950216293334961 ;  /* 0xbfb8aa3b42447820 */ /* 0x000fe40000410000 */
[----:B------:R-:W-:Y:S01]  /*2f70*/  FMUL.FTZ R54, R62, R61 ;  /* 0x0000003d3e367220 */ /* 0x000fe20000410000 */
[----:B------:R-:W-:Y:S01]  /*2f80*/  FMUL.FTZ R65, R58, R119 ;  /* 0x000000773a417220 */ /* 0x000fe20000410000 */
[----:B------:R-:W-:Y:S01]  /*2f90*/  FADD.FTZ R58, -R34, R81 ;  /* 0x00000051223a7221 */ /* 0x000fe20000010100 */
[----:B--2---:R-:W-:Y:S01]  /*2fa0*/  FADD.FTZ R61, -R59, 1 ;  /* 0x3f8000003b3d7421 */ /* 0x004fe20000010100 */
[----:B------:R-:W0:Y:S01]  /*2fb0*/  MUFU.EX2 R68, R68 ;  /* 0x0000004400447308 */ /* 0x000e220000000800 */
[----:B------:R-:W-:Y:S01]  /*2fc0*/  FFMA.FTZ R64, R35, R65, R118 ;  /* 0x0000004123407223 */ /* 0x000fe20000010076 */
[----:B------:R-:W-:Y:S01]  /*2fd0*/  FMUL.FTZ R67, R58, R119 ;  /* 0x000000773a437220 */ /* 0x000fe20000410000 */
[----:B------:R-:W-:Y:S01]  /*2fe0*/  FADD.FTZ R62, -R34, R2 ;  /* 0x00000002223e7221 */ /* 0x000fe20000010100 */
[----:B------:R-:W-:Y:S01]  /*2ff0*/  FFMA.FTZ R56, R56, R61, 1 ;  /* 0x3f80000038387423 */ /* 0x000fe2000001003d */
[----:B------:R-:W-:Y:S01]  /*3000*/  FMUL.FTZ R75, R64, -1.4426950216293334961 ;  /* 0xbfb8aa3b404b7820 */ /* 0x000fe20000410000 */
[----:B------:R-:W-:Y:S01]  /*3010*/  FFMA.FTZ R58, R116, R67, R117 ;  /* 0x00000043743a7223 */ /* 0x000fe20000010075 */
[----:B------:R-:W-:Y:S01]  /*3020*/  FMUL.FTZ R61, R62, R119 ;  /* 0x000000773e3d7220 */ /* 0x000fe20000410000 */
[----:B------:R-:W-:-:S02]  /*3030*/  FMUL.FTZ R59, R82, R59 ;  /* 0x0000003b523b7220 */ /* 0x000fc40000410000 */
[----:B------:R-:W-:Y:S01]  /*3040*/  FMUL.FTZ R76, R58, -1.4426950216293334961 ;  /* 0xbfb8aa3b3a4c7820 */ /* 0x000fe20000410000 */
[----:B------:R-:W1:Y:S01]  /*3050*/  MUFU.EX2 R75, R75 ;  /* 0x0000004b004b7308 */ /* 0x000e620000000800 */
[----:B------:R-:W-:Y:S01]  /*3060*/  FFMA.FTZ R62, R35, R61, R118 ;  /* 0x0000003d233e7223 */ /* 0x000fe20000010076 */
[----:B------:R-:W-:-:S03]  /*3070*/  FMUL.FTZ R56, R59, R56 ;  /* 0x000000383b387220 */ /* 0x000fc60000410000 */
[----:B------:R-:W-:Y:S01]  /*3080*/  FMUL.FTZ R74, R62, -1.4426950216293334961 ;  /* 0xbfb8aa3b3e4a7820 */ /* 0x000fe20000410000 */
[----:B0-----:R-:W-:Y:S02]  /*3090*/  FADD.FTZ R68, R68, 1 ;  /* 0x3f80000044447421 */ /* 0x001fe40000010000 */
[----:B------:R-:W0:Y:S08]  /*30a0*/  MUFU.EX2 R76, R76 ;  /* 0x0000004c004c7308 */ /* 0x000e300000000800 */
[----:B------:R-:W2:Y:S01]  /*30b0*/  MUFU.RCP R68, R68 ;  /* 0x0000004400447308 */ /* 0x000ea20000001000 */
[----:B-1----:R-:W-:-:S07]  /*30c0*/  FADD.FTZ R75, R75, 1 ;  /* 0x3f8000004b4b7421 */ /* 0x002fce0000010000 */
[----:B------:R-:W1:Y:S01]  /*30d0*/  MUFU.EX2 R74, R74 ;  /* 0x0000004a004a7308 */ /* 0x000e620000000800 */
[----:B0-----:R-:W-:-:S07]  /*30e0*/  FADD.FTZ R120, R76, 1 ;  /* 0x3f8000004c787421 */ /* 0x001fce0000010000 */
[----:B------:R-:W0:Y:S01]  /*30f0*/  MUFU.RCP R75, R75 ;  /* 0x0000004b004b7308 */ /* 0x000e220000001000 */
[----:B--2---:R-:W-:-:S04]  /*3100*/  FADD.FTZ R59, -R68, 1 ;  /* 0x3f800000443b7421 */ /* 0x004fc80000010100 */
[----:B------:R-:W-:-:S03]  /*3110*/  FFMA.FTZ R66, R66, R59, 1 ;  /* 0x3f80000042427423 */ /* 0x000fc6000001003b */
[----:B------:R-:W2:Y:S01]  /*3120*/  MUFU.RCP R76, R120 ;  /* 0x00000078004c7308 */ /* 0x000ea20000001000 */
[----:B-1----:R-:W-:-:S07]  /*3130*/  FADD.FTZ R121, R74, 1 ;  /* 0x3f8000004a797421 */ /* 0x002fce0000010000 */
[----:B------:R-:W1:Y:S01]  /*3140*/  MUFU.RCP R59, R121 ;  /* 0x00000079003b7308 */ /* 0x000e620000001000 */
[----:B0-----:R-:W-:Y:S01]  /*3150*/  FADD.FTZ R77, -R75, 1 ;  /* 0x3f8000004b4d7421 */ /* 0x001fe20000010100 */
[----:B------:R-:W-:-:S03]  /*3160*/  FMUL.FTZ R75, R78, R75 ;  /* 0x0000004b4e4b7220 */ /* 0x000fc60000410000 */
[----:B------:R-:W-:Y:S01]  /*3170*/  FFMA.FTZ R74, R64, R77, 1 ;  /* 0x3f800000404a7423 */ /* 0x000fe2000001004d */
[----:B------:R-:W-:Y:S01]  /*3180*/  FMUL.FTZ R77, R83, R68 ;  /* 0x00000044534d7220 */ /* 0x000fe20000410000 */
[----:B--2---:R-:W-:-:S03]  /*3190*/  FMUL.FTZ R68, R79, R76 ;  /* 0x0000004c4f447220 */ /* 0x004fc60000410000 */
[----:B------:R-:W-:Y:S01]  /*31a0*/  FMUL.FTZ R64, R77, R66 ;  /* 0x000000424d407220 */ /* 0x000fe20000410000 */
[----:B------:R-:W-:Y:S01]  /*31b0*/  FMUL.FTZ R66, R75, R74 ;  /* 0x0000004a4b427220 */ /* 0x000fe20000410000 */
[----:B------:R-:W-:-:S04]  /*31c0*/  FADD.FTZ R75, -R76, 1 ;  /* 0x3f8000004c4b7421 */ /* 0x000fc80000010100 */
[----:B------:R-:W-:Y:S01]  /*31d0*/  FFMA.FTZ R75, R58, R75, 1 ;  /* 0x3f8000003a4b7423 */ /* 0x000fe2000001004b */
[----:B------:R-:W-:Y:S01]  /*31e0*/  FMUL.FTZ R58, R35, R70 ;  /* 0x00000046233a7220 */ /* 0x000fe20000410000 */
[----:B-1----:R-:W-:Y:S02]  /*31f0*/  FADD.FTZ R77, -R59, 1 ;  /* 0x3f8000003b4d7421 */ /* 0x002fe40000010100 */
[----:B------:R-:W-:Y:S01]  /*3200*/  FMUL.FTZ R68, R68, R75 ;  /* 0x0000004b44447220 */ /* 0x000fe20000410000 */
[----:B------:R-:W-:Y:S01]  /*3210*/  FFMA.FTZ R75, R49, R58, RZ ;  /* 0x0000003a314b7223 */ /* 0x000fe200000100ff */
[----:B------:R-:W-:Y:S01]  /*3220*/  FADD.FTZ R74, RZ, R58 ;  /* 0x0000003aff4a7221 */ /* 0x000fe20000010000 */
[----:B------:R-:W-:Y:S01]  /*3230*/  FADD.FTZ R58, -R34, R3 ;  /* 0x00000003223a7221 */ /* 0x000fe20000010100 */
[----:B------:R-:W-:Y:S01]  /*3240*/  FFMA.FTZ R77, R62, R77, 1 ;  /* 0x3f8000003e4d7423 */ /* 0x000fe2000001004d */
[----:B------:R-:W-:Y:S01]  /*3250*/  FMUL.FTZ R62, R4, R59 ;  /* 0x0000003b043e7220 */ /* 0x000fe20000410000 */
[----:B------:R-:W-:Y:S01]  /*3260*/  FMUL.FTZ R59, R116, R73 ;  /* 0x00000049743b7220 */ /* 0x000fe20000410000 */
[----:B------:R-:W-:-:S02]  /*3270*/  FMUL.FTZ R58, R58, R119 ;  /* 0x000000773a3a7220 */ /* 0x000fc40000410000 */
[----:B------:R-:W-:Y:S01]  /*3280*/  FMUL.FTZ R62, R62, R77 ;  /* 0x0000004d3e3e7220 */ /* 0x000fe20000410000 */
[----:B------:R-:W-:Y:S01]  /*3290*/  FFMA.FTZ R120, R48, R59, R75 ;  /* 0x0000003b30787223 */ /* 0x000fe2000001004b */
[----:B------:R-:W-:Y:S01]  /*32a0*/  FADD.FTZ R74, R59, R74 ;  /* 0x0000004a3b4a7221 */ /* 0x000fe20000010000 */
[----:B------:R-:W-:Y:S01]  /*32b0*/  FFMA.FTZ R59, R116, R58, R117 ;  /* 0x0000003a743b7223 */ /* 0x000fe20000010075 */
[----:B------:R-:W-:Y:S01]  /*32c0*/  FFMA.FTZ R75, R49, R70, RZ ;  /* 0x00000046314b7223 */ /* 0x000fe200000100ff */
[----:B------:R-:W-:Y:S01]  /*32d0*/  FADD.FTZ R49, RZ, R70 ;  /* 0x00000046ff317221 */ /* 0x000fe20000010000 */
[-C--:B------:R-:W-:Y:S01]  /*32e0*/  FMUL.FTZ R77, R35, R72.reuse ;  /* 0x00000048234d7220 */ /* 0x080fe20000410000 */
[----:B------:R-:W-:Y:S02]  /*32f0*/  FMUL.FTZ R121, R59, -1.4426950216293334961 ;  /* 0xbfb8aa3b3b797820 */ /* 0x000fe40000410000 */
[----:B------:R-:W-:Y:S01]  /*3300*/  FADD.FTZ R70, R49, R72 ;  /* 0x0000004831467221 */ /* 0x000fe20000010000 */
[C---:B------:R-:W-:Y:S01]  /*3310*/  FFMA.FTZ R49, R57.reuse, R72, R75 ;  /* 0x0000004839317223 */ /* 0x040fe2000001004b */
[----:B------:R-:W-:Y:S01]  /*3320*/  FFMA.FTZ R75, R57, R77, R120 ;  /* 0x0000004d394b7223 */ /* 0x000fe20000010078 */
[----:B------:R-:W-:Y:S01]  /*3330*/  FADD.FTZ R74, R74, R77 ;  /* 0x0000004d4a4a7221 */ /* 0x000fe20000010000 */
[----:B------:R-:W0:Y:S01]  /*3340*/  MUFU.EX2 R121, R121 ;  /* 0x0000007900797308 */ /* 0x000e220000000800 */
[----:B------:R-:W-:-:S04]  /*3350*/  FMUL.FTZ R120, R116, R71 ;  /* 0x0000004774787220 */ /* 0x000fc80000410000 */
[----:B------:R-:W-:Y:S01]  /*3360*/  FFMA.FTZ R75, R60, R120, R75 ;  /* 0x000000783c4b7223 */ /* 0x000fe2000001004b */
[----:B------:R-:W-:Y:S01]  /*3370*/  FADD.FTZ R74, R120, R74 ;  /* 0x0000004a784a7221 */ /* 0x000fe20000010000 */
[----:B0-----:R-:W-:Y:S01]  /*3380*/  FADD.FTZ R76, R121, 1 ;  /* 0x3f800000794c7421 */ /* 0x001fe20000010000 */
[----:B------:R-:W-:Y:S01]  /*3390*/  FFMA.FTZ R121, R48, R73, RZ ;  /* 0x0000004930797223 */ /* 0x000fe200000100ff */
[----:B------:R-:W-:-:S04]  /*33a0*/  FADD.FTZ R48, RZ, R73 ;  /* 0x00000049ff307221 */ /* 0x000fc80000010000 */
[----:B------:R-:W0:Y:S01]  /*33b0*/  MUFU.RCP R76, R76 ;  /* 0x0000004c004c7308 */ /* 0x000e220000001000 */
[----:B------:R-:W-:Y:S01]  /*33c0*/  FADD.FTZ R73, R48, R71 ;  /* 0x0000004730497221 */ /* 0x000fe20000010000 */
[----:B------:R-:W-:-:S03]  /*33d0*/  FADD.FTZ R48, -R34, R7 ;  /* 0x0000000722307221 */ /* 0x000fc60000010100 */
[----:B------:R-:W-:Y:S01]  /*33e0*/  FADD.FTZ R73, R73, R54 ;  /* 0x0000003649497221 */ /* 0x000fe20000010000 */
[----:B------:R-:W-:-:S03]  /*33f0*/  FMUL.FTZ R48, R48, R119 ;  /* 0x0000007730307220 */ /* 0x000fc60000410000 */
[----:B------:R-:W-:Y:S01]  /*3400*/  FADD.FTZ R73, R73, R64 ;  /* 0x0000004049497221 */ /* 0x000fe20000010000 */
        /* <DEDUP_REMOVED lines=10> */
[----:B------:R-:W-:-:S04]  /*34b0*/  FFMA.FTZ R72, R60, R71, R121 ;  /* 0x000000473c487223 */ /* 0x000fc80000010079 */
[----:B------:R-:W-:Y:S01]  /*34c0*/  FFMA.FTZ R72, R51, R54, R72 ;  /* 0x0000003633487223 */ /* 0x000fe20000010048 */
[----:B------:R-:W0:Y:S03]  /*34d0*/  MUFU.RCP R77, R77 ;  /* 0x0000004d004d7308 */ /* 0x000e260000001000 */
[----:B------:R-:W-:Y:S01]  /*34e0*/  FFMA.FTZ R72, R63, R64, R72 ;  /* 0x000000403f487223 */ /* 0x000fe20000010048 */
[----:B0-----:R-:W-:Y:S01]  /*34f0*/  FADD.FTZ R71, -R77, 1 ;  /* 0x3f8000004d477421 */ /* 0x001fe20000010100 */
[----:B------:R-:W-:Y:S01]  /*3500*/  FMUL.FTZ R60, R8, R77 ;  /* 0x0000004d083c7220 */ /* 0x000fe20000410000 */
[----:B------:R-:W-:Y:S02]  /*3510*/  FFMA.FTZ R77, R116, R48, R117 ;  /* 0x00000030744d7223 */ /* 0x000fe40000010075 */
[----:B------:R-:W-:Y:S02]  /*3520*/  FFMA.FTZ R71, R76, R71, 1 ;  /* 0x3f8000004c477423 */ /* 0x000fe40000010047 */
[----:B------:R-:W-:-:S02]  /*3530*/  FMUL.FTZ R121, R77, -1.4426950216293334961 ;  /* 0xbfb8aa3b4d797820 */ /* 0x000fc40000410000 */
[----:B------:R-:W-:Y:S01]  /*3540*/  FMUL.FTZ R60, R60, R71 ;  /* 0x000000473c3c7220 */ /* 0x000fe20000410000 */
[----:B------:R-:W-:Y:S01]  /*3550*/  FADD.FTZ R71, R70, R69 ;  /* 0x0000004546477221 */ /* 0x000fe20000010000 */
[CC--:B------:R-:W-:Y:S01]  /*3560*/  FFMA.FTZ R70, R50.reuse, R69.reuse, R49 ;  /* 0x0000004532467223 */ /* 0x0c0fe20000010031 */
[----:B------:R-:W-:Y:S01]  /*3570*/  FMUL.FTZ R69, R35, R69 ;  /* 0x0000004523457220 */ /* 0x000fe20000410000 */
[----:B------:R-:W0:Y:S01]  /*3580*/  MUFU.EX2 R121, R121 ;  /* 0x0000007900797308 */ /* 0x000e220000000800 */
[----:B------:R-:W-:Y:S01]  /*3590*/  FADD.FTZ R71, R71, R56 ;  /* 0x0000003847477221 */ /* 0x000fe20000010000 */
[----:B------:R-:W-:Y:S01]  /*35a0*/  FFMA.FTZ R70, R55, R56, R70 ;  /* 0x0000003837467223 */ /* 0x000fe20000010046 */
[----:B------:R-:W-:Y:S01]  /*35b0*/  FFMA.FTZ R76, R50, R69, R75 ;  /* 0x00000045324c7223 */ /* 0x000fe2000001004b */
[----:B------:R-:W-:Y:S01]  /*35c0*/  FADD.FTZ R74, R74, R69 ;  /* 0x000000454a4a7221 */ /* 0x000fe20000010000 */
[----:B------:R-:W-:Y:S01]  /*35d0*/  FADD.FTZ R71, R71, R66 ;  /* 0x0000004247477221 */ /* 0x000fe20000010000 */
[----:B------:R-:W-:-:S03]  /*35e0*/  FFMA.FTZ R70, R65, R66, R70 ;  /* 0x0000004241467223 */ /* 0x000fc60000010046 */
[----:B------:R-:W-:Y:S01]  /*35f0*/  FADD.FTZ R71, R71, R62 ;  /* 0x0000003e47477221 */ /* 0x000fe20000010000 */
[----:B------:R-:W-:Y:S01]  /*3600*/  FFMA.FTZ R70, R61, R62, R70 ;  /* 0x0000003e3d467223 */ /* 0x000fe20000010046 */
        /* <DEDUP_REMOVED lines=8> */
[----:B------:R-:W-:Y:S01]  /*3690*/  FFMA.FTZ R76, R51, R77, R76 ;  /* 0x0000004d334c7223 */ /* 0x000fe2000001004c */
        /* <DEDUP_REMOVED lines=14> */
[----:B------:R-:W-:-:S04]  /*3780*/  FADD.FTZ R54, -R34, R41 ;  /* 0x0000002922367221 */ /* 0x000fc80000010100 */
        /* <DEDUP_REMOVED lines=9> */
[----:B0-----:R-:W-:Y:S01]  /*3820*/  FADD.FTZ R56, -R120, 1 ;  /* 0x3f80000078387421 */ /* 0x001fe20000010100 */
[----:B------:R-:W-:-:S03]  /*3830*/  FMUL.FTZ R55, R43, R120 ;  /* 0x000000782b377220 */ /* 0x000fc60000410000 */
[----:B------:R-:W-:-:S04]  /*3840*/  FFMA.FTZ R56, R69, R56, 1 ;  /* 0x3f80000045387423 */ /* 0x000fc80000010038 */
[----:B------:R-:W-:Y:S01]  /*3850*/  FMUL.FTZ R55, R55, R56 ;  /* 0x0000003837377220 */ /* 0x000fe20000410000 */
        /* <DEDUP_REMOVED lines=14> */
[----:B------:R-:W-:Y:S01]  /*3940*/  FADD.FTZ R64, -R34, R11 ;  /* 0x0000000b22407221 */ /* 0x000fe20000010100 */
[----:B------:R-:W-:Y:S01]  /*3950*/  FADD.FTZ R74, R73, R68 ;  /* 0x00000044494a7221 */ /* 0x000fe20000010000 */
[----:B------:R-:W-:-:S02]  /*3960*/  FMUL.FTZ R73, R116, R68 ;  /* 0x0000004474497220 */ /* 0x000fc40000410000 */
[----:B------:R-:W-:Y:S01]  /*3970*/  FMUL.FTZ R64, R64, R119 ;  /* 0x0000007740407220 */ /* 0x000fe20000410000 */
[----:B------:R-:W-:Y:S01]  /*3980*/  FADD.FTZ R74, R74, R59 ;  /* 0x0000003b4a4a7221 */ /* 0x000fe20000010000 */
[----:B------:R-:W-:Y:S01]  /*3990*/  FFMA.FTZ R76, R67, R73, R76 ;  /* 0x00000049434c7223 */ /* 0x000fe2000001004c */
[----:B------:R-:W-:Y:S01]  /*39a0*/  FADD.FTZ R75, R73, R75 ;  /* 0x0000004b494b7221 */ /* 0x000fe20000010000 */
[----:B------:R-:W-:Y:S01]  /*39b0*/  FFMA.FTZ R69, R116, R64, R117 ;  /* 0x0000004074457223 */ /* 0x000fe20000010075 */
[----:B------:R-:W-:-:S03]  /*39c0*/  FADD.FTZ R74, R74, R49 ;  /* 0x000000314a4a7221 */ /* 0x000fc60000010000 */
[----:B------:R-:W-:Y:S01]  /*39d0*/  FMUL.FTZ R77, R69, -1.4426950216293334961 ;  /* 0xbfb8aa3b454d7820 */ /* 0x000fe20000410000 */
[----:B------:R-:W-:-:S05]  /*39e0*/  FADD.FTZ R74, R74, R55 ;  /* 0x000000374a4a7221 */ /* 0x000fca0000010000 */
[----:B------:R-:W0:Y:S02]  /*39f0*/  MUFU.EX2 R77, R77 ;  /* 0x0000004d004d7308 */ /* 0x000e240000000800 */
[----:B0-----:R-:W-:-:S06]  /*3a00*/  FADD.FTZ R120, R77, 1 ;  /* 0x3f8000004d787421 */ /* 0x001fcc0000010000 */
[----:B------:R-:W0:Y:S02]  /*3a10*/  MUFU.RCP R120, R120 ;  /* 0x0000007800787308 */ /* 0x000e240000001000 */
[----:B0-----:R-:W-:Y:S01]  /*3a20*/  FADD.FTZ R66, -R120, 1 ;  /* 0x3f80000078427421 */ /* 0x001fe20000010100 */
[----:B------:R-:W-:-:S03]  /*3a30*/  FMUL.FTZ R65, R13, R120 ;  /* 0x000000780d417220 */ /* 0x000fc60000410000 */
[----:B------:R-:W-:Y:S01]  /*3a40*/  FFMA.FTZ R66, R69, R66, 1 ;  /* 0x3f80000045427423 */ /* 0x000fe20000010042 */
[----:B------:R-:W-:Y:S01]  /*3a50*/  FFMA.FTZ R69, R67, R68, R72 ;  /* 0x0000004443457223 */ /* 0x000fe20000010048 */
[C---:B------:R-:W-:Y:S02]  /*3a60*/  FADD.FTZ R72, -R34.reuse, R15 ;  /* 0x0000000f22487221 */ /* 0x040fe40000010100 */
[----:B------:R-:W-:Y:S01]  /*3a70*/  FMUL.FTZ R65, R65, R66 ;  /* 0x0000004241417220 */ /* 0x000fe20000410000 */
[----:B------:R-:W-:Y:S01]  /*3a80*/  FADD.FTZ R66, -R34, R14 ;  /* 0x0000000e22427221 */ /* 0x000fe20000010100 */
[----:B------:R-:W-:Y:S01]  /*3a90*/  FMUL.FTZ R67, R72, R119 ;  /* 0x0000007748437220 */ /* 0x000fe20000410000 */
[----:B------:R-:W-:Y:S02]  /*3aa0*/  FFMA.FTZ R69, R58, R59, R69 ;  /* 0x0000003b3a457223 */ /* 0x000fe40000010045 */
[----:B------:R-:W-:Y:S01]  /*3ab0*/  FMUL.FTZ R66, R66, R119 ;  /* 0x0000007742427220 */ /* 0x000fe20000410000 */
[----:B------:R-:W-:Y:S01]  /*3ac0*/  FFMA.FTZ R72, R116, R67, R117 ;  /* 0x0000004374487223 */ /* 0x000fe20000010075 */
[----:B------:R-:W-:-:S02]  /*3ad0*/  FFMA.FTZ R69, R48, R49, R69 ;  /* 0x0000003130457223 */ /* 0x000fc40000010045 */
[----:B------:R-:W-:Y:S02]  /*3ae0*/  FFMA.FTZ R77, R35, R66, R118 ;  /* 0x00000042234d7223 */ /* 0x000fe40000010076 */
[----:B------:R-:W-:Y:S02]  /*3af0*/  FFMA.FTZ R69, R54, R55, R69 ;  /* 0x0000003736457223 */ /* 0x000fe40000010045 */
[----:B------:R-:W-:-:S06]  /*3b00*/  FMUL.FTZ R120, R77, -1.4426950216293334961 ;  /* 0xbfb8aa3b4d787820 */ /* 0x000fcc0000410000 */
[----:B------:R-:W0:Y:S02]  /*3b10*/  MUFU.EX2 R120, R120 ;  /* 0x0000007800787308 */ /* 0x000e240000000800 */
[----:B0-----:R-:W-:-:S06]  /*3b20*/  FADD.FTZ R121, R120, 1 ;  /* 0x3f80000078797421 */ /* 0x001fcc0000010000 */
[----:B------:R-:W0:Y:S02]  /*3b30*/  MUFU.RCP R121, R121 ;  /* 0x0000007900797308 */ /* 0x000e240000001000 */
[----:B0-----:R-:W-:-:S04]  /*3b40*/  FADD.FTZ R68, -R121, 1 ;  /* 0x3f80000079447421 */ /* 0x001fc80000010100 */
[----:B------:R-:W-:Y:S01]  /*3b50*/  FFMA.FTZ R77, R77, R68, 1 ;  /* 0x3f8000004d4d7423 */ /* 0x000fe20000010044 */
[----:B------:R-:W-:Y:S01]  /*3b60*/  FMUL.FTZ R68, R16, R121 ;  /* 0x0000007910447220 */ /* 0x000fe20000410000 */
[----:B------:R-:W-:-:S03]  /*3b70*/  FMUL.FTZ R121, R72, -1.4426950216293334961 ;  /* 0xbfb8aa3b48797820 */ /* 0x000fc60000410000 */
[----:B------:R-:W-:Y:S01]  /*3b80*/  FMUL.FTZ R68, R68, R77 ;  /* 0x0000004d44447220 */ /* 0x000fe20000410000 */
[----:B------:R-:W-:Y:S02]  /*3b90*/  FMUL.FTZ R77, R35, R62 ;  /* 0x0000003e234d7220 */ /* 0x000fe40000410000 */
[----:B------:R-:W0:Y:S02]  /*3ba0*/  MUFU.EX2 R121, R121 ;  /* 0x0000007900797308 */ /* 0x000e240000000800 */
[----:B------:R-:W-:Y:S01]  /*3bb0*/  FFMA.FTZ R73, R61, R77, R76 ;  /* 0x0000004d3d497223 */ /* 0x000fe2000001004c */
[----:B------:R-:W-:Y:S01]  /*3bc0*/  FADD.FTZ R75, R75, R77 ;  /* 0x0000004d4b4b7221 */ /* 0x000fe20000010000 */
[----:B0-----:R-:W-:-:S06]  /*3bd0*/  FADD.FTZ R120, R121, 1 ;  /* 0x3f80000079787421 */ /* 0x001fcc0000010000 */
[----:B------:R-:W0:Y:S02]  /*3be0*/  MUFU.RCP R120, R120 ;  /* 0x0000007800787308 */ /* 0x000e240000001000 */
[----:B0-----:R-:W-:Y:S01]  /*3bf0*/  FADD.FTZ R61, -R120, 1 ;  /* 0x3f800000783d7421 */ /* 0x001fe20000010100 */
[----:B------:R-:W-:Y:S01]  /*3c00*/  FMUL.FTZ R62, R17, R120 ;  /* 0x00000078113e7220 */ /* 0x000fe20000410000 */
[----:B------:R-:W-:Y:S02]  /*3c10*/  FMUL.FTZ R120, R116, R59 ;  /* 0x0000003b74787220 */ /* 0x000fe40000410000 */
[----:B------:R-:W-:Y:S01]  /*3c20*/  FFMA.FTZ R61, R72, R61, 1 ;  /* 0x3f800000483d7423 */ /* 0x000fe2000001003d */
[----:B------:R-:W-:Y:S01]  /*3c30*/  FADD.FTZ R72, -R34, R18 ;  /* 0x0000001222487221 */ /* 0x000fe20000010100 */
[----:B------:R-:W-:Y:S01]  /*3c40*/  FFMA.FTZ R76, R58, R120, R73 ;  /* 0x000000783a4c7223 */ /* 0x000fe20000010049 */
[----:B------:R-:W-:Y:S01]  /*3c50*/  FADD.FTZ R75, R120, R75 ;  /* 0x0000004b784b7221 */ /* 0x000fe20000010000 */
[----:B------:R-:W-:Y:S01]  /*3c60*/  FMUL.FTZ R62, R62, R61 ;  /* 0x0000003d3e3e7220 */ /* 0x000fe20000410000 */
        /* <DEDUP_REMOVED lines=8> */
[----:B------:R-:W-:Y:S01]  /*3cf0*/  FMUL.FTZ R76, R116, R49 ;  /* 0x00000031744c7220 */ /* 0x000fe20000410000 */
[----:B------:R-:W-:-:S03]  /*3d00*/  FADD.FTZ R75, R75, R121 ;  /* 0x000000794b4b7221 */ /* 0x000fc60000010000 */
[----:B------:R-:W-:Y:S01]  /*3d10*/  FFMA.FTZ R73, R48, R76, R73 ;  /* 0x0000004c30497223 */ /* 0x000fe20000010049 */
[----:B------:R-:W-:Y:S01]  /*3d20*/  FADD.FTZ R75, R76, R75 ;  /* 0x0000004b4c4b7221 */ /* 0x000fe20000010000 */
[----:B0-----:R-:W-:Y:S01]  /*3d30*/  FADD.FTZ R59, -R77, 1 ;  /* 0x3f8000004d3b7421 */ /* 0x001fe20000010100 */
[----:B------:R-:W-:-:S03]  /*3d40*/  FMUL.FTZ R58, R20, R77 ;  /* 0x0000004d143a7220 */ /* 0x000fc60000410000 */
[----:B------:R-:W-:Y:S01]  /*3d50*/  FFMA.FTZ R59, R72, R59, 1 ;  /* 0x3f800000483b7423 */ /* 0x000fe2000001003b */
[----:B------:R-:W-:-:S03]  /*3d60*/  FADD.FTZ R72, -R34, R19 ;  /* 0x0000001322487221 */ /* 0x000fc60000010100 */
[----:B------:R-:W-:Y:S01]  /*3d70*/  FMUL.FTZ R58, R58, R59 ;  /* 0x0000003b3a3a7220 */ /* 0x000fe20000410000 */
[----:B------:R-:W-:-:S04]  /*3d80*/  FMUL.FTZ R59, R72, R119 ;  /* 0x00000077483b7220 */ /* 0x000fc80000410000 */
[----:B------:R-:W-:-:S04]  /*3d90*/  FFMA.FTZ R77, R116, R59, R117 ;  /* 0x0000003b744d7223 */ /* 0x000fc80000010075 */
[----:B------:R-:W-:-:S06]  /*3da0*/  FMUL.FTZ R72, R77, -1.4426950216293334961 ;  /* 0xbfb8aa3b4d487820 */ /* 0x000fcc0000410000 */
[----:B------:R-:W0:Y:S02]  /*3db0*/  MUFU.EX2 R72, R72 ;  /* 0x0000004800487308 */ /* 0x000e240000000800 */
[----:B0-----:R-:W-:Y:S01]  /*3dc0*/  FADD.FTZ R120, R72, 1 ;  /* 0x3f80000048787421 */ /* 0x001fe20000010000 */
[----:B------:R-:W-:Y:S01]  /*3dd0*/  FADD.FTZ R72, R71, R60 ;  /* 0x0000003c47487221 */ /* 0x000fe20000010000 */
[----:B------:R-:W-:Y:S01]  /*3de0*/  FFMA.FTZ R71, R57, R60, R70 ;  /* 0x0000003c39477223 */ /* 0x000fe20000010046 */
[----:B------:R-:W-:Y:S02]  /*3df0*/  FADD.FTZ R70, -R34, R22 ;  /* 0x0000001622467221 */ /* 0x000fe40000010100 */
[----:B------:R-:W-:Y:S01]  /*3e00*/  FADD.FTZ R72, R72, R51 ;  /* 0x0000003348487221 */ /* 0x000fe20000010000 */
[----:B------:R-:W0:Y:S01]  /*3e10*/  MUFU.RCP R120, R120 ;  /* 0x0000007800787308 */ /* 0x000e220000001000 */
[----:B------:R-:W-:Y:S01]  /*3e20*/  FMUL.FTZ R57, R70, R119 ;  /* 0x0000007746397220 */ /* 0x000fe20000410000 */
[----:B------:R-:W-:-:S03]  /*3e30*/  FFMA.FTZ R71, R50, R51, R71 ;  /* 0x0000003332477223 */ /* 0x000fc60000010047 */
[----:B------:R-:W-:Y:S01]  /*3e40*/  FFMA.FTZ R70, R35, R57, R118 ;  /* 0x0000003923467223 */ /* 0x000fe20000010076 */
[----:B------:R-:W-:Y:S01]  /*3e50*/  FFMA.FTZ R71, R56, R63, R71 ;  /* 0x0000003f38477223 */ /* 0x000fe20000010047 */
[----:B0-----:R-:W-:-:S04]  /*3e60*/  FADD.FTZ R60, -R120, 1 ;  /* 0x3f800000783c7421 */ /* 0x001fc80000010100 */
[----:B------:R-:W-:Y:S01]  /*3e70*/  FFMA.FTZ R77, R77, R60, 1 ;  /* 0x3f8000004d4d7423 */ /* 0x000fe2000001003c */
[----:B------:R-:W-:Y:S01]  /*3e80*/  FMUL.FTZ R60, R21, R120 ;  /* 0x00000078153c7220 */ /* 0x000fe20000410000 */
[----:B------:R-:W-:-:S03]  /*3e90*/  FMUL.FTZ R120, R70, -1.4426950216293334961 ;  /* 0xbfb8aa3b46787820 */ /* 0x000fc60000410000 */
[----:B------:R-:W-:-:S03]  /*3ea0*/  FMUL.FTZ R60, R60, R77 ;  /* 0x0000004d3c3c7220 */ /* 0x000fc60000410000 */
        /* <DEDUP_REMOVED lines=25> */
[----:B------:R-:W-:Y:S01]  /*4040*/  FMUL.FTZ R51, R70, R119 ;  /* 0x0000007746337220 */ /* 0x000fe20000410000 */
[----:B------:R-:W-:Y:S01]  /*4050*/  FADD.FTZ R73, R72, R63 ;  /* 0x0000003f48497221 */ /* 0x000fe20000010000 */
[----:B------:R-:W-:-:S02]  /*4060*/  FMUL.FTZ R72, R35, R63 ;  /* 0x0000003f23487220 */ /* 0x000fc40000410000 */
[----:B------:R-:W-:Y:S02]  /*4070*/  FFMA.FTZ R70, R35, R51, R118 ;  /* 0x0000003323467223 */ /* 0x000fe40000010076 */
[----:B------:R-:W-:Y:S01]  /*4080*/  FFMA.FTZ R77, R56, R72, R77 ;  /* 0x00000048384d7223 */ /* 0x000fe2000001004d */
[----:B------:R-:W-:Y:S01]  /*4090*/  FADD.FTZ R72, R75, R72 ;  /* 0x000000484b487221 */ /* 0x000fe20000010000 */
[----:B------:R-:W-:Y:S01]  /*40a0*/  FMUL.FTZ R120, R70, -1.4426950216293334961 ;  /* 0xbfb8aa3b46787820 */ /* 0x000fe20000410000 */
[----:B------:R-:W-:Y:S01]  /*40b0*/  FADD.FTZ R75, R74, R65 ;  /* 0x000000414a4b7221 */ /* 0x000fe20000010000 */
[----:B------:R-:W-:-:S03]  /*40c0*/  FMUL.FTZ R74, R116, R65 ;  /* 0x00000041744a7220 */ /* 0x000fc60000410000 */
[----:B------:R-:W-:Y:S01]  /*40d0*/  FADD.FTZ R75, R75, R62 ;  /* 0x0000003e4b4b7221 */ /* 0x000fe20000010000 */
[----:B------:R-:W0:Y:S01]  /*40e0*/  MUFU.EX2 R120, R120 ;  /* 0x0000007800787308 */ /* 0x000e220000000800 */
[----:B------:R-:W-:Y:S01]  /*40f0*/  FFMA.FTZ R77, R64, R74, R77 ;  /* 0x0000004a404d7223 */ /* 0x000fe2000001004d */
[----:B------:R-:W-:Y:S01]  /*4100*/  FADD.FTZ R74, R74, R72 ;  /* 0x000000484a4a7221 */ /* 0x000fe20000010000 */
[-C--:B------:R-:W-:Y:S01]  /*4110*/  FFMA.FTZ R72, R66, R68.reuse, R71 ;  /* 0x0000004442487223 */ /* 0x080fe20000010047 */
[----:B------:R-:W-:Y:S01]  /*4120*/  FMUL.FTZ R71, R35, R68 ;  /* 0x0000004423477220 */ /* 0x000fe20000410000 */
[----:B------:R-:W-:-:S04]  /*4130*/  FADD.FTZ R75, R75, R60 ;  /* 0x0000003c4b4b7221 */ /* 0x000fc80000010000 */
[----:B------:R-:W-:Y:S01]  /*4140*/  FADD.FTZ R75, R75, R50 ;  /* 0x000000324b4b7221 */ /* 0x000fe20000010000 */
[----:B0-----:R-:W-:-:S06]  /*4150*/  FADD.FTZ R121, R120, 1 ;  /* 0x3f80000078797421 */ /* 0x001fcc0000010000 */
[----:B------:R-:W0:Y:S02]  /*4160*/  MUFU.RCP R121, R121 ;  /* 0x0000007900797308 */ /* 0x000e240000001000 */
        /* <DEDUP_REMOVED lines=17> */
[----:B------:R-:W-:Y:S02]  /*4280*/  FFMA.FTZ R70, R64, R65, R69 ;  /* 0x0000004140467223 */ /* 0x000fe40000010045 */
        /* <DEDUP_REMOVED lines=12> */
[----:B------:R-:W-:Y:S01]  /*4350*/  FFMA.FTZ R76, R66, R71, R77 ;  /* 0x00000047424c7223 */ /* 0x000fe2000001004d */
[----:B------:R-:W-:Y:S01]  /*4360*/  FADD.FTZ R71, R74, R71 ;  /* 0x000000474a477221 */ /* 0x000fe20000010000 */
[----:B------:R-:W-:Y:S01]  /*4370*/  FFMA.FTZ R74, R67, R62, R70 ;  /* 0x0000003e434a7223 */ /* 0x000fe20000010046 */
[----:B------:R-:W-:Y:S01]  /*4380*/  FFMA.FTZ R120, R116, R65, R117 ;  /* 0x0000004174787223 */ /* 0x000fe20000010075 */
[----:B------:R-:W-:Y:S02]  /*4390*/  FADD.FTZ R70, -R34, R37 ;  /* 0x0000002522467221 */ /* 0x000fe40000010100 */
[----:B------:R-:W-:Y:S01]  /*43a0*/  FFMA.FTZ R74, R59, R60, R74 ;  /* 0x0000003c3b4a7223 */ /* 0x000fe2000001004a */
[----:B------:R-:W-:-:S03]  /*43b0*/  FMUL.FTZ R69, R120, -1.4426950216293334961 ;  /* 0xbfb8aa3b78457820 */ /* 0x000fc60000410000 */
[----:B------:R-:W-:-:S03]  /*43c0*/  FFMA.FTZ R74, R49, R50, R74 ;  /* 0x00000032314a7223 */ /* 0x000fc6000001004a */
[----:B------:R-:W0:Y:S01]  /*43d0*/  MUFU.EX2 R69, R69 ;  /* 0x0000004500457308 */ /* 0x000e220000000800 */
[-C--:B------:R-:W-:Y:S01]  /*43e0*/  FFMA.FTZ R74, R55, R56.reuse, R74 ;  /* 0x00000038374a7223 */ /* 0x080fe2000001004a */
[----:B------:R-:W-:Y:S01]  /*43f0*/  FMUL.FTZ R56, R116, R56 ;  /* 0x0000003874387220 */ /* 0x000fe20000410000 */
[----:B0-----:R-:W-:Y:S01]  /*4400*/  FADD.FTZ R121, R69, 1 ;  /* 0x3f80000045797421 */ /* 0x001fe20000010000 */
[----:B------:R-:W-:Y:S01]  /*4410*/  FADD.FTZ R69, R73, R68 ;  /* 0x0000004449457221 */ /* 0x000fe20000010000 */
[----:B------:R-:W-:-:S03]  /*4420*/  FADD.FTZ R68, -R34, R36 ;  /* 0x0000002422447221 */ /* 0x000fc60000010100 */
[----:B------:R-:W-:Y:S01]  /*4430*/  FADD.FTZ R69, R69, R58 ;  /* 0x0000003a45457221 */ /* 0x000fe20000010000 */
[----:B------:R-:W0:Y:S01]  /*4440*/  MUFU.RCP R121, R121 ;  /* 0x0000007900797308 */ /* 0x000e220000001000 */
[----:B------:R-:W-:Y:S02]  /*4450*/  FMUL.FTZ R68, R68, R119 ;  /* 0x0000007744447220 */ /* 0x000fe40000410000 */
[----:B------:R-:W-:-:S04]  /*4460*/  FADD.FTZ R69, R69, R48 ;  /* 0x0000003045457221 */ /* 0x000fc80000010000 */
[----:B------:R-:W-:-:S04]  /*4470*/  FADD.FTZ R69, R69, R54 ;  /* 0x0000003645457221 */ /* 0x000fc80000010000 */
[----:B------:R-:W-:Y:S01]  /*4480*/  FADD.FTZ R69, R69, R64 ;  /* 0x0000004045457221 */ /* 0x000fe20000010000 */
[----:B0-----:R-:W-:Y:S01]  /*4490*/  FADD.FTZ R73, -R121, 1 ;  /* 0x3f80000079497421 */ /* 0x001fe20000010100 */
[----:B------:R-:W-:Y:S01]  /*44a0*/  FMUL.FTZ R66, R33, R121 ;  /* 0x0000007921427220 */ /* 0x000fe20000410000 */
[----:B------:R-:W-:Y:S02]  /*44b0*/  FMUL.FTZ R121, R116, R62 ;  /* 0x0000003e74797220 */ /* 0x000fe40000410000 */
[----:B------:R-:W-:Y:S02]  /*44c0*/  FFMA.FTZ R73, R120, R73, 1 ;  /* 0x3f80000078497423 */ /* 0x000fe40000010049 */
[----:B------:R-:W-:Y:S01]  /*44d0*/  FFMA.FTZ R76, R67, R121, R76 ;  /* 0x00000079434c7223 */ /* 0x000fe2000001004c */
[----:B------:R-:W-:Y:S01]  /*44e0*/  FMUL.FTZ R67, R70, R119 ;  /* 0x0000007746437220 */ /* 0x000fe20000410000 */
[----:B------:R-:W-:Y:S01]  /*44f0*/  FMUL.FTZ R66, R66, R73 ;  /* 0x0000004942427220 */ /* 0x000fe20000410000 */
[----:B------:R-:W-:Y:S01]  /*4500*/  FFMA.FTZ R73, R35, R68, R118 ;  /* 0x0000004423497223 */ /* 0x000fe20000010076 */
[----:B------:R-:W-:Y:S01]  /*4510*/  FADD.FTZ R71, R121, R71 ;  /* 0x0000004779477221 */ /* 0x000fe20000010000 */
[----:B------:R-:W-:Y:S01]  /*4520*/  FFMA.FTZ R70, R61, R58, R72 ;  /* 0x0000003a3d467223 */ /* 0x000fe20000010048 */
[----:B------:R-:W-:Y:S01]  /*4530*/  FFMA.FTZ R74, R65, R66, R74 ;  /* 0x00000042414a7223 */ /* 0x000fe2000001004a */
[----:B------:R-:W-:Y:S01]  /*4540*/  FMUL.FTZ R120, R73, -1.4426950216293334961 ;  /* 0xbfb8aa3b49787820 */ /* 0x000fe20000410000 */
[----:B------:R-:W-:Y:S01]  /*4550*/  FADD.FTZ R75, R75, R66 ;  /* 0x000000424b4b7221 */ /* 0x000fe20000010000 */
[----:B------:R-:W-:-:S04]  /*4560*/  FFMA.FTZ R70, R57, R48, R70 ;  /* 0x0000003039467223 */ /* 0x000fc80000010046 */
[----:B------:R-:W0:Y:S01]  /*4570*/  MUFU.EX2 R120, R120 ;  /* 0x0000007800787308 */ /* 0x000e220000000800 */
[----:B------:R-:W-:Y:S01]  /*4580*/  FFMA.FTZ R70, R51, R54, R70 ;  /* 0x0000003633467223 */ /* 0x000fe20000010046 */
        /* <DEDUP_REMOVED lines=12> */
[----:B------:R-:W-:Y:S01]  /*4650*/  FADD.FTZ R69, R69, R62 ;  /* 0x0000003e45457221 */ /* 0x000fe20000010000 */
[----:B------:R-:W-:-:S04]  /*4660*/  FMUL.FTZ R61, R76, R119 ;  /* 0x000000774c3d7220 */ /* 0x000fc80000410000 */
[----:B------:R-:W0:Y:S02]  /*4670*/  MUFU.EX2 R121, R121 ;  /* 0x0000007900797308 */ /* 0x000e240000000800 */
[----:B0-----:R-:W-:Y:S01]  /*4680*/  FADD.FTZ R120, R121, 1 ;  /* 0x3f80000079787421 */ /* 0x001fe20000010000 */
[----:B------:R-:W-:-:S04]  /*4690*/  FMUL.FTZ R121, R116, R60 ;  /* 0x0000003c74797220 */ /* 0x000fc80000410000 */
[----:B------:R-:W-:Y:S01]  /*46a0*/  FFMA.FTZ R72, R59, R121, R72 ;  /* 0x000000793b487223 */ /* 0x000fe20000010048 */
[----:B------:R-:W0:Y:S01]  /*46b0*/  MUFU.RCP R120, R120 ;  /* 0x0000007800787308 */ /* 0x000e220000001000 */
        /* <DEDUP_REMOVED lines=10> */
[----:B------:R-:W-:-:S04]  /*4760*/  FADD.FTZ R76, -R34, R45 ;  /* 0x0000002d224c7221 */ /* 0x000fc80000010100 */
[----:B------:R-:W-:Y:S01]  /*4770*/  FMUL.FTZ R59, R76, R119 ;  /* 0x000000774c3b7220 */ /* 0x000fe20000410000 */
[----:B------:R-:W0:Y:S02]  /*4780*/  MUFU.RCP R77, R77 ;  /* 0x0000004d004d7308 */ /* 0x000e240000001000 */
[----:B0-----:R-:W-:-:S04]  /*4790*/  FADD.FTZ R60, -R77, 1 ;  /* 0x3f8000004d3c7421 */ /* 0x001fc80000010100 */
[----:B------:R-:W-:Y:S01]  /*47a0*/  FFMA.FTZ R73, R73, R60, 1 ;  /* 0x3f80000049497423 */ /* 0x000fe2000001003c */
[----:B------:R-:W-:Y:S01]  /*47b0*/  FMUL.FTZ R60, R46, R77 ;  /* 0x0000004d2e3c7220 */ /* 0x000fe20000410000 */
[----:B------:R-:W-:-:S03]  /*47c0*/  FFMA.FTZ R77, R116, R59, R117 ;  /* 0x0000003b744d7223 */ /* 0x000fc60000010075 */
[----:B------:R-:W-:Y:S01]  /*47d0*/  FMUL.FTZ R60, R60, R73 ;  /* 0x000000493c3c7220 */ /* 0x000fe20000410000 */
[----:B------:R-:W-:Y:S01]  /*47e0*/  FMUL.FTZ R120, R77, -1.4426950216293334961 ;  /* 0xbfb8aa3b4d787820 */ /* 0x000fe20000410000 */
[----:B------:R-:W-:-:S04]  /*47f0*/  FMUL.FTZ R73, R35, R48 ;  /* 0x0000003023497220 */ /* 0x000fc80000410000 */
[----:B------:R-:W-:Y:S01]  /*4800*/  FFMA.FTZ R72, R57, R73, R72 ;  /* 0x0000004939487223 */ /* 0x000fe20000010048 */
[----:B------:R-:W0:Y:S02]  /*4810*/  MUFU.EX2 R120, R120 ;  /* 0x0000007800787308 */ /* 0x000e240000000800 */
[----:B0-----:R-:W-:-:S06]  /*4820*/  FADD.FTZ R76, R120, 1 ;  /* 0x3f800000784c7421 */ /* 0x001fcc0000010000 */
[----:B------:R-:W0:Y:S02]  /*4830*/  MUFU.RCP R76, R76 ;  /* 0x0000004c004c7308 */ /* 0x000e240000001000 */
[----:B0-----:R-:W-:Y:S01]  /*4840*/  FADD.FTZ R48, -R76, 1 ;  /* 0x3f8000004c307421 */ /* 0x001fe20000010100 */
[----:B------:R-:W-:-:S03]  /*4850*/  FMUL.FTZ R57, R47, R76 ;  /* 0x0000004c2f397220 */ /* 0x000fc60000410000 */
[----:B------:R-:W-:Y:S01]  /*4860*/  FFMA.FTZ R48, R77, R48, 1 ;  /* 0x3f8000004d307423 */ /* 0x000fe20000010030 */
[C---:B------:R-:W-:Y:S01]  /*4870*/  FMUL.FTZ R77, R116.reuse, R50 ;  /* 0x00000032744d7220 */ /* 0x040fe20000410000 */
[----:B------:R-:W-:Y:S02]  /*4880*/  FMUL.FTZ R50, R35, R62 ;  /* 0x0000003e23327220 */ /* 0x000fe40000410000 */
[----:B------:R-:W-:Y:S01]  /*4890*/  FMUL.FTZ R57, R57, R48 ;  /* 0x0000003039397220 */ /* 0x000fe20000410000 */
[----:B------:R-:W-:Y:S01]  /*48a0*/  FADD.FTZ R48, R71, R73 ;  /* 0x0000004947307221 */ /* 0x000fe20000010000 */
[----:B------:R-:W-:Y:S01]  /*48b0*/  FFMA.FTZ R72, R49, R77, R72 ;  /* 0x0000004d31487223 */ /* 0x000fe20000010048 */
[----:B------:R-:W-:Y:S01]  /*48c0*/  FMUL.FTZ R49, R35, R54 ;  /* 0x0000003623317220 */ /* 0x000fe20000410000 */
[----:B------:R-:W-:Y:S01]  /*48d0*/  FMUL.FTZ R54, R116, R58 ;  /* 0x0000003a74367220 */ /* 0x000fe20000410000 */
[----:B------:R-:W-:Y:S02]  /*48e0*/  FADD.FTZ R48, R77, R48 ;  /* 0x000000304d307221 */ /* 0x000fe40000010000 */
[----:B------:R-:W-:-:S02]  /*48f0*/  FFMA.FTZ R51, R51, R49, R72 ;  /* 0x0000003133337223 */ /* 0x000fc40000010048 */
[----:B------:R-:W-:Y:S02]  /*4900*/  FADD.FTZ R49, R48, R49 ;  /* 0x0000003130317221 */ /* 0x000fe40000010000 */
[----:B------:R-:W-:Y:S01]  /*4910*/  FFMA.FTZ R48, R55, R56, R51 ;  /* 0x0000003837307223 */ /* 0x000fe20000010033 */
[-C--:B------:R-:W-:Y:S01]  /*4920*/  FMUL.FTZ R51, R35, R64.reuse ;  /* 0x0000004023337220 */ /* 0x080fe20000410000 */
[----:B------:R-:W-:Y:S01]  /*4930*/  FADD.FTZ R56, R56, R49 ;  /* 0x0000003138387221 */ /* 0x000fe20000010000 */
[C---:B------:R-:W-:Y:S02]  /*4940*/  FFMA.FTZ R49, R63.reuse, R64, R70 ;  /* 0x000000403f317223 */ /* 0x040fe40000010046 */
[----:B------:R-:W-:Y:S01]  /*4950*/  FFMA.FTZ R63, R63, R51, R48 ;  /* 0x000000333f3f7223 */ /* 0x000fe20000010030 */
[----:B------:R-:W-:Y:S01]  /*4960*/  FMUL.FTZ R48, R116, R66 ;  /* 0x0000004274307220 */ /* 0x000fe20000410000 */
[----:B------:R-:W-:-:S03]  /*4970*/  FADD.FTZ R51, R56, R51 ;  /* 0x0000003338337221 */ /* 0x000fc60000010000 */
[----:B------:R-:W-:Y:S01]  /*4980*/  FFMA.FTZ R63, R65, R48, R63 ;  /* 0x00000030413f7223 */ /* 0x000fe2000001003f */
[----:B------:R-:W-:Y:S01]  /*4990*/  FADD.FTZ R51, R48, R51 ;  /* 0x0000003330337221 */ /* 0x000fe20000010000 */
[----:B------:R-:W-:Y:S01]  /*49a0*/  FFMA.FTZ R48, R68, R62, R49 ;  /* 0x0000003e44307223 */ /* 0x000fe20000010031 */
[-C--:B------:R-:W-:Y:S01]  /*49b0*/  FMUL.FTZ R62, R116, R57.reuse ;  /* 0x00000039743e7220 */ /* 0x080fe20000410000 */
[----:B------:R-:W-:Y:S01]  /*49c0*/  FFMA.FTZ R56, R68, R50, R63 ;  /* 0x0000003244387223 */ /* 0x000fe2000001003f */
[----:B------:R-:W-:Y:S01]  /*49d0*/  FADD.FTZ R51, R51, R50 ;  /* 0x0000003233337221 */ /* 0x000fe20000010000 */
[-C--:B------:R-:W-:Y:S01]  /*49e0*/  FMUL.FTZ R50, R35, R60.reuse ;  /* 0x0000003c23327220 */ /* 0x080fe20000410000 */
[----:B------:R-:W-:Y:S01]  /*49f0*/  FFMA.FTZ R48, R61, R60, R48 ;  /* 0x0000003c3d307223 */ /* 0x000fe20000010030 */
[----:B------:R-:W-:Y:S01]  /*4a00*/  FFMA.FTZ R56, R67, R54, R56 ;  /* 0x0000003643387223 */ /* 0x000fe20000010038 */
[----:B------:R-:W-:Y:S01]  /*4a10*/  FADD.FTZ R51, R54, R51 ;  /* 0x0000003336337221 */ /* 0x000fe20000010000 */
[----:B------:R-:W-:Y:S01]  /*4a20*/  FADD.FTZ R54, R75, R58 ;  /* 0x0000003a4b367221 */ /* 0x000fe20000010000 */
[----:B------:R-:W-:Y:S01]  /*4a30*/  FFMA.FTZ R49, R59, R57, R74 ;  /* 0x000000393b317223 */ /* 0x000fe2000001004a */
[----:B------:R-:W-:Y:S01]  /*4a40*/  FFMA.FTZ R56, R61, R50, R56 ;  /* 0x000000323d387223 */ /* 0x000fe20000010038 */
[----:B------:R-:W-:Y:S01]  /*4a50*/  FADD.FTZ R51, R51, R50 ;  /* 0x0000003233337221 */ /* 0x000fe20000010000 */
[----:B------:R-:W-:-:S02]  /*4a60*/  FADD.FTZ R50, R69, R60 ;  /* 0x0000003c45327221 */ /* 0x000fc40000010000 */
[----:B------:R-:W-:Y:S01]  /*4a70*/  FFMA.FTZ R58, R59, R62, R56 ;  /* 0x0000003e3b3a7223 */ /* 0x000fe20000010038 */
[----:B------:R-:W-:Y:S01]  /*4a80*/  FADD.FTZ R62, R62, R51 ;  /* 0x000000333e3e7221 */ /* 0x000fe20000010000 */
[----:B------:R-:W-:-:S07]  /*4a90*/  FADD.FTZ R51, R54, R57 ;  /* 0x0000003936337221 */ /* 0x000fce0000010000 */
.L_x_1574:
        /* <DEDUP_REMOVED lines=42> */
.L_x_1576:
[----:B------:R-:W-:Y:S05]  /*4d40*/  BSYNC.RECONVERGENT B0 ;  /* 0x0000000000007941 */ /* 0x000fea0003800200 */
.L_x_1575:
[----:B------:R-:W-:Y:S01]  /*4d50*/  BAR.SYNC.DEFER_BLOCKING 0x0 ;  /* 0x0000000000007b1d */ /* 0x000fe20000010000 */
[----:B------:R-:W-:-:S05]  /*4d60*/  LEA R120, R53, R100, 0x2 ;  /* 0x0000006435787211 */ /* 0x000fca00078e10ff */
[----:B------:R-:W-:Y:S04]  /*4d70*/  BSSY.RECONVERGENT B0, `(.L_x_1577) ;  /* 0x000000b000007945 */ /* 0x000fe80003800200 */
[----:B------:R-:W-:Y:S05]  /*4d80*/  @P1 BRA `(.L_x_1578) ;  /* 0x0000000000241947 */ /* 0x000fea0003800000 */
[----:B------:R-:W-:-:S09]  /*4d90*/  ULEA UR5, UR11, UR6, 0x18 ;  /* 0x000000060b057291 */ /* 0x000fd2000f8ec0ff */
[----:B-1-3--:R-:W1:Y:S04]  /*4da0*/  LDS.128 R52, [UR5+0x10] ;  /* 0x00001005ff347984 */ /* 0x00ae680008000c00 */
[----:B--2---:R-:W0:Y:S01]  /*4db0*/  LDS.64 R56, [UR5+0x20] ;  /* 0x00002005ff387984 */ /* 0x004e220008000a00 */
[----:B-1----:R-:W-:Y:S01]  /*4dc0*/  FADD.FTZ R59, R76, R52 ;  /* 0x000000344c3b7221 */ /* 0x002fe20000010000 */
[----:B------:R-:W-:-:S03]  /*4dd0*/  FADD.FTZ R52, R77, R53 ;  /* 0x000000354d347221 */ /* 0x000fc60000010000 */
[----:B------:R-:W-:Y:S01]  /*4de0*/  FADD.FTZ R59, R59, R54 ;  /* 0x000000363b3b7221 */ /* 0x000fe20000010000 */
[----:B------:R-:W-:-:S03]  /*4df0*/  FADD.FTZ R52, R52, R55 ;  /* 0x0000003734347221 */ /* 0x000fc60000010000 */
[----:B0-----:R-:W-:Y:S01]  /*4e00*/  FADD.FTZ R76, R59, R56 ;  /* 0x000000383b4c7221 */ /* 0x001fe20000010000 */
[----:B------:R-:W-:-:S07]  /*4e10*/  FADD.FTZ R77, R52, R57 ;  /* 0x00000039344d7221 */ /* 0x000fce0000010000 */
.L_x_1578:
[----:B------:R-:W-:Y:S05]  /*4e20*/  BSYNC.RECONVERGENT B0 ;  /* 0x0000000000007941 */ /* 0x000fea0003800200 */
.L_x_1577:
[----:B------:R-:W-:Y:S06]  /*4e30*/  BAR.SYNC.DEFER_BLOCKING 0x0 ;  /* 0x0000000000007b1d */ /* 0x000fec0000010000 */
[----:B------:R-:W-:Y:S04]  /*4e40*/  BSSY.RECONVERGENT B0, `(.L_x_1579) ;  /* 0x000009d000007945 */ /* 0x000fe80003800200 */
[----:B------:R-:W-:Y:S05]  /*4e50*/  @P3 BRA `(.L_x_1580) ;  /* 0x00000008006c3947 */ /* 0x000fea0003800000 */
[----:B-1-3--:R-:W1:Y:S04]  /*4e60*/  LDS.128 R52, [R121+0x40] ;  /* 0x0000400079347984 */ /* 0x00ae680000000c00 */
[----:B--2---:R-:W2:Y:S04]  /*4e70*/  LDS.128 R56, [R121+0x80] ;  /* 0x0000800079387984 */ /* 0x004ea80000000c00 */
[----:B------:R-:W3:Y:S04]  /*4e80*/  LDS.128 R60, [R121+0xc0] ;  /* 0x0000c000793c7984 */ /* 0x000ee80000000c00 */
        /* <DEDUP_REMOVED lines=152> */
.L_x_1580:
[----:B------:R-:W-:Y:S05]  /*5810*/  BSYNC.RECONVERGENT B0 ;  /* 0x0000000000007941 */ /* 0x000fea0003800200 */
.L_x_1579:
[----:B------:R-:W-:Y:S04]  /*5820*/  BSSY.RECONVERGENT B0, `(.L_x_1581) ;  /* 0x000001c000007945 */ /* 0x000fe80003800200 */
[----:B------:R-:W-:Y:S05]  /*5830*/  @P3 BRA `(.L_x_1582) ;  /* 0x0000000000683947 */ /* 0x000fea0003800000 */
[----:B---3--:R-:W2:Y:S08]  /*5840*/  LDC.64 R52, c[0x0][0x3f8] ;  /* 0x0000fe00ff347b82 */ /* 0x008eb00000000a00 */
        /* <DEDUP_REMOVED lines=25> */
.L_x_1582:
[----:B------:R-:W-:Y:S05]  /*59e0*/  BSYNC.RECONVERGENT B0 ;  /* 0x0000000000007941 */ /* 0x000fea0003800200 */
.L_x_1581:
        /* <DEDUP_REMOVED lines=14> */
[----:B---3--:R-:W-:-:S03]  /*5ad0*/  LOP3.LUT P0, R52, R102, 0x2, RZ, 0xc0, !PT ;  /* 0x0000000266347812 */ /* 0x008fc6000780c0ff */
[----:B----4-:R-:W-:-:S04]  /*5ae0*/  IMAD.WIDE.U32 R48, R51, 0x4, R48 ;  /* 0x0000000433307825 */ /* 0x010fc800078e0030 */
[----:B------:R-:W-:Y:S01]  /*5af0*/  IMAD.WIDE.U32 R50, R53, 0x8, R58 ;  /* 0x0000000835327825 */ /* 0x000fe200078e003a */
[----:B------:R-:W-:Y:S02]  /*5b00*/  IADD3 R53, PT, PT, -R52, 0x1, RZ ;  /* 0x0000000134357810 */ /* 0x000fe40007ffe1ff */
[----:B------:R-:W3:Y:S02]  /*5b10*/  LDC R52, c[0x0][0x370] ;  /* 0x0000dc00ff347b82 */ /* 0x000ee40000000800 */
[----:B------:R4:W-:Y:S01]  /*5b20*/  STG.E.64 desc[UR8][R50.64], R76 ;  /* 0x0000004c32007986 */ /* 0x0009e2000c101b08 */
[----:B------:R-:W-:Y:S06]  /*5b30*/  MEMBAR.ALL.GPU ;  /* 0x0000000000007992 */ /* 0x000fec000000a000 */
[----:B------:R-:W-:-:S00]  /*5b40*/  ERRBAR ;  /* 0x00000000000079ab */ /* 0x000fc00000000000 */
[----:B------:R-:W-:Y:S06]  /*5b50*/  CGAERRBAR ;  /* 0x00000000000075ab */ /* 0x000fec0000000000 */
[----:B------:R4:W-:Y:S01]  /*5b60*/  REDG.E.ADD.S32.STRONG.GPU desc[UR8][R48.64], R53 ;  /* 0x000000353000798e */ /* 0x0009e2000c12e308 */
[----:B---3--:R-:W-:-:S04]  /*5b70*/  SEL R55, R52, RZ, !P0 ;  /* 0x000000ff34377207 */ /* 0x008fc80004000000 */
[----:B------:R-:W-:-:S13]  /*5b80*/  ISETP.NE.AND P0, PT, R55, -0x1, PT ;  /* 0xffffffff3700780c */ /* 0x000fda0003f05270 */
[----:B----4-:R-:W-:Y:S05]  /*5b90*/  @!P0 BRA `(.L_x_1584) ;  /* 0x0000000000148947 */ /* 0x010fea0003800000 */
.L_x_1585:
[----:B------:R-:W3:Y:S04]  /*5ba0*/  LDG.E.STRONG.GPU R50, desc[UR8][R48.64] ;  /* 0x0000000830327981 */ /* 0x000ee8000c1ef900 */
[----:B---3--:R-:W-:Y:S01]  /*5bb0*/  CCTL.IVALL ;  /* 0x00000000ff00798f */ /* 0x008fe20002000000 */
[----:B------:R-:W-:Y:S05]  /*5bc0*/  YIELD ;  /* 0x0000000000007946 */ /* 0x000fea0003800000 */
[----:B------:R-:W-:-:S13]  /*5bd0*/  ISETP.NE.AND P0, PT, R50, R55, PT ;  /* 0x000000373200720c */ /* 0x000fda0003f05270 */
[----:B------:R-:W-:Y:S05]  /*5be0*/  @P0 BRA `(.L_x_1585) ;  /* 0xfffffffc00ec0947 */ /* 0x000fea000383ffff */
.L_x_1584:
[----:B------:R-:W4:Y:S01]  /*5bf0*/  LDC R48, c[0x0][0x370] ;  /* 0x0000dc00ff307b82 */ /* 0x000f220000000800 */
[----:B------:R-:W-:Y:S05]  /*5c00*/  WARPSYNC.ALL ;  /* 0x0000000000007948 */ /* 0x000fea0003800000 */
[----:B----4-:R-:W-:Y:S02]  /*5c10*/  ISETP.GE.U32.AND P0, PT, R48, 0x8, PT ;  /* 0x000000083000780c */ /* 0x010fe40003f06070 */
[----:B------:R-:W-:Y:S01]  /*5c20*/  BAR.SYNC.DEFER_BLOCKING 0x0 ;  /* 0x0000000000007b1d */ /* 0x000fe20000010000 */
[----:B--2---:R-:W-:-:S10]  /*5c30*/  HFMA2 R56, -RZ, RZ, 0, 0 ;  /* 0x00000000ff387431 */ /* 0x004fd400000001ff */
        /* <DEDUP_REMOVED lines=10> */
[----:B------:R-:W-:-:S11]  /*5ce0*/  MOV R75, R99 ;  /* 0x00000063004b7202 */ /* 0x000fd60000000f00 */
.L_x_1587:
[----:B------:R-:W-:Y:S02]  /*5cf0*/  IADD3 R48, PT, PT, R60, 0x1, RZ ;  /* 0x000000013c307810 */ /* 0x000fe40007ffe0ff */
[----:B------:R-:W-:Y:S02]  /*5d00*/  ISETP.EQ.OR P2, PT, RZ, UR5, P1 ;  /* 0x00000005ff007c0c */ /* 0x000fe40008f42670 */
[----:B------:R-:W-:Y:S02]  /*5d10*/  ISETP.EQ.OR P6, PT, R48, UR7, P1 ;  /* 0x0000000730007c0c */ /* 0x000fe40008fc2670 */
[----:B------:R-:W-:-:S04]  /*5d20*/  IADD3 R48, PT, PT, R60, 0x2, RZ ;  /* 0x000000023c307810 */ /* 0x000fc80007ffe0ff */
[----:B------:R-:W-:-:S05]  /*5d30*/  ISETP.EQ.OR P5, PT, R48, UR7, P1 ;  /* 0x0000000730007c0c */ /* 0x000fca0008fa2670 */
[----:B------:R-:W-:-:S04]  /*5d40*/  @!P2 IMAD.WIDE.U32 R48, R75, 0x8, R58 ;  /* 0x000000084b30a825 */ /* 0x000fc800078e003a */
[--C-:B------:R-:W-:Y:S02]  /*5d50*/  @!P6 IMAD.WIDE.U32 R50, R73, 0x8, R58.reuse ;  /* 0x000000084932e825 */ /* 0x100fe400078e003a */
[----:B------:R-:W0:Y:S02]  /*5d60*/  @!P2 LDG.E.64 R48, desc[UR8][R48.64] ;  /* 0x000000083030a981 */ /* 0x000e24000c1e1b00 */
[----:B---3--:R-:W-:Y:S02]  /*5d70*/  @!P5 IMAD.WIDE.U32 R52, R71, 0x8, R58 ;  /* 0x000000084734d825 */ /* 0x008fe400078e003a */
[----:B------:R-:W2:Y:S04]  /*5d80*/  @!P6 LDG.E.64 R50, desc[UR8][R50.64] ;  /* 0x000000083232e981 */ /* 0x000ea8000c1e1b00 */
[----:B------:R-:W3:Y:S01]  /*5d90*/  @!P5 LDG.E.64 R52, desc[UR8][R52.64] ;  /* 0x000000083434d981 */ /* 0x000ee2000c1e1b00 */
[----:B-1----:R-:W-:-:S02]  /*5da0*/  IADD3 R54, PT, PT, R60, 0x3, RZ ;  /* 0x000000033c367810 */ /* 0x002fc40007ffe0ff */
[----:B------:R-:W-:Y:S02]  /*5db0*/  IADD3 R55, PT, PT, R60, 0x4, RZ ;  /* 0x000000043c377810 */ /* 0x000fe40007ffe0ff */
[----:B------:R-:W-:Y:S02]  /*5dc0*/  ISETP.EQ.OR P0, PT, R54, UR7, P1 ;  /* 0x0000000736007c0c */ /* 0x000fe40008f02670 */
[----:B------:R-:W-:Y:S02]  /*5dd0*/  ISETP.EQ.OR P3, PT, R55, UR7, P1 ;  /* 0x0000000737007c0c */ /* 0x000fe40008f62670 */
[----:B------:R-:W-:Y:S01]  /*5de0*/  IADD3 R54, PT, PT, R60, 0x5, RZ ;  /* 0x000000053c367810 */ /* 0x000fe20007ffe0ff */
[----:B0-----:R-:W-:Y:S01]  /*5df0*/  @!P2 FADD.FTZ R76, R76, R48 ;  /* 0x000000304c4ca221 */ /* 0x001fe20000010000 */
[----:B------:R-:W-:Y:S01]  /*5e00*/  @!P2 FADD.FTZ R77, R77, R49 ;  /* 0x000000314d4da221 */ /* 0x000fe20000010000 */
[----:B------:R-:W-:Y:S02]  /*5e10*/  IADD3 R48, PT, PT, R60, 0x6, RZ ;  /* 0x000000063c307810 */ /* 0x000fe40007ffe0ff */
[----:B------:R-:W-:Y:S01]  /*5e20*/  ISETP.EQ.OR P2, PT, R54, UR7, P1 ;  /* 0x0000000736007c0c */ /* 0x000fe20008f42670 */
[----:B--2---:R-:W-:Y:S01]  /*5e30*/  @!P6 FADD.FTZ R76, R76, R50 ;  /* 0x000000324c4ce221 */ /* 0x004fe20000010000 */
[----:B------:R-:W-:Y:S01]  /*5e40*/  @!P6 FADD.FTZ R77, R77, R51 ;  /* 0x000000334d4de221 */ /* 0x000fe20000010000 */
[----:B------:R-:W-:Y:S01]  /*5e50*/  ISETP.EQ.OR P6, PT, R48, UR7, P1 ;  /* 0x0000000730007c0c */ /* 0x000fe20008fc2670 */
[----:B------:R-:W-:Y:S01]  /*5e60*/  @!P0 IMAD.WIDE.U32 R48, R63, 0x8, R58 ;  /* 0x000000083f308825 */ /* 0x000fe200078e003a */
[----:B------:R-:W-:-:S03]  /*5e70*/  IADD3 R50, PT, PT, R60, 0x7, RZ ;  /* 0x000000073c327810 */ /* 0x000fc60007ffe0ff */
[----:B---3--:R-:W-:Y:S01]  /*5e80*/  @!P5 FADD.FTZ R76, R76, R52 ;  /* 0x000000344c4cd221 */ /* 0x008fe20000010000 */
[----:B------:R-:W-:Y:S01]  /*5e90*/  @!P5 FADD.FTZ R77, R77, R53 ;  /* 0x000000354d4dd221 */ /* 0x000fe20000010000 */
[----:B------:R-:W-:Y:S01]  /*5ea0*/  ISETP.EQ.OR P5, PT, R50, UR7, P1 ;  /* 0x0000000732007c0c */ /* 0x000fe20008fa2670 */
[--C-:B------:R-:W-:Y:S01]  /*5eb0*/  @!P3 IMAD.WIDE.U32 R50, R61, 0x8, R58.reuse ;  /* 0x000000083d32b825 */ /* 0x100fe200078e003a */
[----:B------:R-:W2:Y:S03]  /*5ec0*/  @!P0 LDG.E.64 R48, desc[UR8][R48.64] ;  /* 0x0000000830308981 */ /* 0x000ea6000c1e1b00 */
[--C-:B------:R-:W-:Y:S02]  /*5ed0*/  @!P2 IMAD.WIDE.U32 R52, R69, 0x8, R58.reuse ;  /* 0x000000084534a825 */ /* 0x100fe400078e003a */
[----:B------:R-:W3:Y:S02]  /*5ee0*/  @!P3 LDG.E.64 R50, desc[UR8][R50.64] ;  /* 0x000000083232b981 */ /* 0x000ee4000c1e1b00 */
[----:B------:R-:W-:-:S02]  /*5ef0*/  @!P6 IMAD.WIDE.U32 R54, R67, 0x8, R58 ;  /* 0x000000084336e825 */ /* 0x000fc400078e003a */
        /* <DEDUP_REMOVED lines=20> */
[----:B------:R-:W-:-:S03]  /*6040*/  @!P2 FADD.FTZ R77, R77, R53 ;  /* 0x000000354d4da221 */ /* 0x000fc60000010000 */
[----:B-----5:R-:W-:Y:S01]  /*6050*/  @!P6 FADD.FTZ R76, R76, R54 ;  /* 0x000000364c4ce221 */ /* 0x020fe20000010000 */
[----:B------:R-:W-:-:S03]  /*6060*/  @!P6 FADD.FTZ R77, R77, R55 ;  /* 0x000000374d4de221 */ /* 0x000fc60000010000 */
[----:B------:R-:W-:Y:S01]  /*6070*/  @!P5 FADD.FTZ R76, R76, R56 ;  /* 0x000000384c4cd221 */ /* 0x000fe20000010000 */
[----:B0-----:R-:W-:Y:S01]  /*6080*/  LOP3.LUT R56, R62, 0x7ffffff8, RZ, 0xc0, !PT ;  /* 0x7ffffff83e387812 */ /* 0x001fe200078ec0ff */
[----:B------:R-:W-:-:S03]  /*6090*/  @!P5 FADD.FTZ R77, R77, R57 ;  /* 0x000000394d4dd221 */ /* 0x000fc60000010000 */
[----:B------:R-:W-:-:S13]  /*60a0*/  ISETP.NE.AND P0, PT, R60, R56, PT ;  /* 0x000000383c00720c */ /* 0x000fda0003f05270 */
[----:B------:R-:W-:Y:S05]  /*60b0*/  @P0 BRA `(.L_x_1587) ;  /* 0xfffffffc000c0947 */ /* 0x000fea000383ffff */
.L_x_1586:
[----:B------:R-:W2:Y:S02]  /*60c0*/  LDCU UR5, c[0x0][0x370] ;  /* 0x00006e00ff0577ac */ /* 0x000ea40008000800 */
[----:B--2---:R-:W-:-:S09]  /*60d0*/  ULOP3.LUT UP0, URZ, UR5, 0x7, URZ, 0xc0, !UPT ;  /* 0x0000000705ff7892 */ /* 0x004fd2000f80c0ff */
[----:B------:R-:W-:Y:S05]  /*60e0*/  BRA.U !UP0, `(.L_x_1583) ;  /* 0x0000000508007547 */ /* 0x000fea000b800000 */
[----:B------:R-:W2:Y:S01]  /*60f0*/  LDCU UR5, c[0x0][0x370] ;  /* 0x00006e00ff0577ac */ /* 0x000ea20008000800 */
[----:B------:R-:W4:Y:S01]  /*6100*/  LDCU UR6, c[0x0][0x370] ;  /* 0x00006e00ff0677ac */ /* 0x000f220008000800 */
[----:B--2---:R-:W-:-:S04]  /*6110*/  ULOP3.LUT UR5, UR5, 0x7, URZ, 0xc0, !UPT ;  /* 0x0000000705057892 */ /* 0x004fc8000f8ec0ff */
[----:B------:R-:W-:Y:S02]  /*6120*/  UIADD3 UR5, UPT, UPT, UR5, -0x1, URZ ;  /* 0xffffffff05057890 */ /* 0x000fe4000fffe0ff */
[----:B----4-:R-:W-:Y:S02]  /*6130*/  ULOP3.LUT UP1, UR6, UR6, 0x3, URZ, 0xc0, !UPT ;  /* 0x0000000306067892 */ /* 0x010fe4000f82c0ff */
[----:B------:R-:W-:-:S09]  /*6140*/  UISETP.GE.U32.AND UP0, UPT, UR5, 0x3, UPT ;  /* 0x000000030500788c */ /* 0x000fd2000bf06070 */
[----:B------:R-:W-:Y:S05]  /*6150*/  BRA.U !UP0, `(.L_x_1588) ;  /* 0x0000000108707547 */ /* 0x000fea000b800000 */
[C---:B------:R-:W-:Y:S02]  /*6160*/  IADD3 R51, PT, PT, R56.reuse, 0x1, RZ ;  /* 0x0000000138337810 */ /* 0x040fe40007ffe0ff */
[C---:B------:R-:W-:Y:S02]  /*6170*/  ISETP.EQ.OR P0, PT, R56.reuse, UR7, P1 ;  /* 0x0000000738007c0c */ /* 0x040fe40008f02670 */
[C---:B------:R-:W-:Y:S02]  /*6180*/  IADD3 R53, PT, PT, R56.reuse, 0x2, RZ ;  /* 0x0000000238357810 */ /* 0x040fe40007ffe0ff */
        /* <DEDUP_REMOVED lines=11> */
[--C-:B---3--:R-:W-:Y:S01]  /*6240*/  @!P3 IMAD.WIDE.U32 R52, R53, 0x8, R58.reuse ;  /* 0x000000083534b825 */ /* 0x108fe200078e003a */
[----:B------:R-:W2:Y:S03]  /*6250*/  @!P2 LDG.E.64 R50, desc[UR8][R50.64] ;  /* 0x000000083232a981 */ /* 0x000ea6000c1e1b00 */
[----:B-1----:R-:W-:-:S02]  /*6260*/  @!P5 IMAD.WIDE.U32 R54, R55, 0x8, R58 ;  /* 0x000000083736d825 */ /* 0x002fc400078e003a */
        /* <DEDUP_REMOVED lines=11> */
.L_x_1588:
[----:B------:R-:W-:Y:S05]  /*6320*/  BRA.U !UP1, `(.L_x_1583) ;  /* 0x0000000109707547 */ /* 0x000fea000b800000 */
[----:B---3--:R-:W2:Y:S01]  /*6330*/  LDC R52, c[0x0][0x370] ;  /* 0x0000dc00ff347b82 */ /* 0x008ea20000000800 */
        /* <DEDUP_REMOVED lines=13> */
[----:B0-----:R-:W-:Y:S01]  /*6410*/  @!P2 FADD.FTZ R76, R76, R48 ;  /* 0x000000304c4ca221 */ /* 0x001fe20000010000 */
[----:B------:R-:W-:-:S03]  /*6420*/  @!P2 FADD.FTZ R77, R77, R49 ;  /* 0x000000314d4da221 */ /* 0x000fc60000010000 */
[----:B--2---:R-:W-:Y:S01]  /*6430*/  @!P0 FADD.FTZ R76, R76, R50 ;  /* 0x000000324c4c8221 */ /* 0x004fe20000010000 */
[----:B------:R-:W-:-:S07]  /*6440*/  @!P0 FADD.FTZ R77, R77, R51 ;  /* 0x000000334d4d8221 */ /* 0x000fce0000010000 */
.L_x_1589:
[----:B------:R-:W-:Y:S01]  /*6450*/  ISETP.EQ.OR P0, PT, R56, UR7, P1 ;  /* 0x0000000738007c0c */ /* 0x000fe20008f02670 */
[----:B------:R-:W-:Y:S03]  /*6460*/  BSSY.RECONVERGENT B0, `(.L_x_1583) ;  /* 0x0000008000007945 */ /* 0x000fe60003800200 */
[----:B------:R-:W-:-:S13]  /*6470*/  ISETP.NE.U32.OR P0, PT, R52, 0x1, P0 ;  /* 0x000000013400780c */ /* 0x000fda0000705470 */
[----:B------:R-:W-:Y:S05]  /*6480*/  @P0 BRA `(.L_x_1590) ;  /* 0x0000000000140947 */ /* 0x000fea0003800000 */
[----:B------:R-:W-:-:S04]  /*6490*/  IMAD R49, R98, R56, R99 ;  /* 0x0000003862317224 */ /* 0x000fc800078e0263 */
[----:B------:R-:W-:-:S06]  /*64a0*/  IMAD.WIDE.U32 R58, R49, 0x8, R58 ;  /* 0x00000008313a7825 */ /* 0x000fcc00078e003a */
[----:B------:R-:W0:Y:S02]  /*64b0*/  LDG.E.64 R58, desc[UR8][R58.64] ;  /* 0x000000083a3a7981 */ /* 0x000e24000c1e1b00 */
[----:B0-----:R-:W-:Y:S01]  /*64c0*/  FADD.FTZ R76, R76, R58 ;  /* 0x0000003a4c4c7221 */ /* 0x001fe20000010000 */
[----:B------:R-:W-:-:S07]  /*64d0*/  FADD.FTZ R77, R77, R59 ;  /* 0x0000003b4d4d7221 */ /* 0x000fce0000010000 */
.L_x_1590:
[----:B------:R-:W-:Y:S05]  /*64e0*/  BSYNC.RECONVERGENT B0 ;  /* 0x0000000000007941 */ /* 0x000fea0003800200 */
.L_x_1583:
[----:B------:R-:W5:Y:S01]  /*64f0*/  S2UR UR6, SR_CgaCtaId ;  /* 0x00000000000679c3 */ /* 0x000f620000008800 */
[----:B------:R-:W-:Y:S01]  /*6500*/  UMOV UR5, 0x400 ;  /* 0x0000040000057882 */ /* 0x000fe20000000000 */
[----:B------:R-:W0:Y:S01]  /*6510*/  LDCU.64 UR14, c[0x0][0x400] ;  /* 0x00008000ff0e77ac */ /* 0x000e220008000a00 */
[----:B--2-4-:R-:W-:Y:S01]  /*6520*/  SHF.R.U32.HI R56, RZ, 0x2, R100 ;  /* 0x00000002ff387819 */ /* 0x014fe20000011664 */
[----:B------:R-:W-:Y:S01]  /*6530*/  FADD.FTZ R96, -R34, R96 ;  /* 0x0000006022607221 */ /* 0x000fe20000010100 */
[----:B------:R-:W-:-:S03]  /*6540*/  SHF.R.S32.HI R57, RZ, 0x1f, R115 ;  /* 0x0000001fff397819 */ /* 0x000fc60000011473 */
[----:B------:R-:W2:Y:S01]  /*6550*/  LDC R51, c[0x0][0x41c] ;  /* 0x00010700ff337b82 */ /* 0x000ea20000000800 */
[----:B------:R-:W-:Y:S01]  /*6560*/  FMUL.FTZ R96, R96, R119 ;  /* 0x0000007760607220 */ /* 0x000fe20000410000 */
[----:B-----5:R-:W-:Y:S01]  /*6570*/  ULEA UR5, UR6, UR5, 0x18 ;  /* 0x0000000506057291 */ /* 0x020fe2000f8ec0ff */
[----:B--2---:R-:W-:-:S08]  /*6580*/  IMAD R56, R51, UR7, R56 ;  /* 0x0000000733387c24 */ /* 0x004fd0000f8e0238 */
[----:B------:R-:W-:Y:S01]  /*6590*/  @!P1 STS.64 [UR5+0x30], R76 ;  /* 0x0000304cff009988 */ /* 0x000fe20008000a05 */
[----:B------:R-:W-:Y:S01]  /*65a0*/  BAR.SYNC.DEFER_BLOCKING 0x0 ;  /* 0x0000000000007b1d */ /* 0x000fe20000010000 */
[----:B0-----:R-:W-:Y:S02]  /*65b0*/  ISETP.GE.U32.AND P1, PT, R115, UR14, PT ;  /* 0x0000000e73007c0c */ /* 0x001fe4000bf26070 */
[----:B------:R-:W-:Y:S02]  /*65c0*/  ISETP.GE.U32.AND P0, PT, R56, UR14, PT ;  /* 0x0000000e38007c0c */ /* 0x000fe4000bf06070 */
[----:B------:R-:W-:Y:S02]  /*65d0*/  SHF.R.S32.HI R50, RZ, 0x1f, R56 ;  /* 0x0000001fff327819 */ /* 0x000fe40000011438 */
[----:B------:R-:W-:Y:S02]  /*65e0*/  ISETP.GE.AND.EX P1, PT, R57, UR15, PT, P1 ;  /* 0x0000000f39007c0c */ /* 0x000fe4000bf26310 */
[----:B------:R-:W-:Y:S01]  /*65f0*/  ISETP.GE.AND.EX P0, PT, R50, UR15, PT, P0 ;  /* 0x0000000f32007c0c */ /* 0x000fe2000bf06300 */
[----:B------:R-:W1:Y:S01]  /*6600*/  LDS.64 R48, [UR5+0x30] ;  /* 0x00003005ff307984 */ /* 0x000e620008000a00 */
[----:B------:R-:W1:Y:S02]  /*6610*/  LDCU UR5, c[0x0][0x42c] ;  /* 0x00008580ff0577ac */ /* 0x000e640008000800 */
[----:B-1----:R-:W-:Y:S01]  /*6620*/  FMUL.FTZ R54, R48, UR5 ;  /* 0x0000000530367c20 */ /* 0x002fe20008410000 */
        /* <DEDUP_REMOVED lines=23> */
.L_x_1591:
[----:B------:R-:W-:Y:S01]  /*67a0*/  FADD.FTZ R92, -R34, R92 ;  /* 0x0000005c225c7221 */ /* 0x000fe20000010100 */
[----:B------:R-:W-:Y:S01]  /*67b0*/  FFMA.FTZ R49, R54, R63, R55 ;  /* 0x0000003f36317223 */ /* 0x000fe20000010037 */
[----:B------:R-:W-:Y:S01]  /*67c0*/  BSSY.RECONVERGENT B0, `(.L_x_1592) ;  /* 0x0000013000007945 */ /* 0x000fe20003800200 */
[----:B---3--:R-:W-:Y:S01]  /*67d0*/  FFMA.FTZ R52, R35, R94, -R64 ;  /* 0x0000005e23347223 */ /* 0x008fe20000010840 */
[----:B------:R-:W-:Y:S01]  /*67e0*/  FADD.FTZ R60, -R34, R93 ;  /* 0x0000005d223c7221 */ /* 0x000fe20000010100 */
        /* <DEDUP_REMOVED lines=16> */
.L_x_1593:
[----:B------:R-:W-:Y:S05]  /*68f0*/  BSYNC.RECONVERGENT B0 ;  /* 0x0000000000007941 */ /* 0x000fea0003800200 */
.L_x_1592:
        /* <DEDUP_REMOVED lines=21> */
.L_x_1594:
[----:B------:R-:W-:Y:S01]  /*6a50*/  FFMA.FTZ R49, R54, R61, R55 ;  /* 0x0000003d36317223 */ /* 0x000fe20000010037 */
[----:B------:R-:W-:Y:S01]  /*6a60*/  BSSY.RECONVERGENT B0, `(.L_x_1595) ;  /* 0x0000013000007945 */ /* 0x000fe20003800200 */
[----:B------:R-:W-:Y:S01]  /*6a70*/  FFMA.FTZ R58, R35, R90, -R62 ;  /* 0x0000005a233a7223 */ /* 0x000fe2000001083e */
[----:B------:R-:W-:Y:S01]  /*6a80*/  FADD.FTZ R88, -R34, R88 ;  /* 0x0000005822587221 */ /* 0x000fe20000010100 */
[----:B0-----:R-:W-:Y:S01]  /*6a90*/  SHF.R.S32.HI R52, RZ, 0x1f, R114 ;  /* 0x0000001fff347819 */ /* 0x001fe20000011472 */
        /* <DEDUP_REMOVED lines=15> */
.L_x_1596:
[----:B------:R-:W-:Y:S05]  /*6b90*/  BSYNC.RECONVERGENT B0 ;  /* 0x0000000000007941 */ /* 0x000fea0003800200 */
.L_x_1595:
[----:B------:R-:W-:Y:S01]  /*6ba0*/  IADD3 R61, PT, PT, R56, 0x60, RZ ;  /* 0x00000060383d7810 */ /* 0x000fe20007ffe0ff */
[-C--:B------:R-:W-:Y:S01]  /*6bb0*/  FMUL.FTZ R88, R88, R119.reuse ;  /* 0x0000007758587220 */ /* 0x080fe20000410000 */
[----:B------:R-:W-:Y:S01]  /*6bc0*/  IADD3 R56, PT, PT, R56, 0xe0, RZ ;  /* 0x000000e038387810 */ /* 0x000fe20007ffe0ff */
[----:B------:R-:W-:Y:S01]  /*6bd0*/  FADD.FTZ R48, -R34, R89 ;  /* 0x0000005922307221 */ /* 0x000fe20000010100 */
[----:B------:R-:W-:Y:S01]  /*6be0*/  SHF.R.S32.HI R60, RZ, 0x1f, R113 ;  /* 0x0000001fff3c7819 */ /* 0x000fe20000011471 */
[----:B------:R-:W-:Y:S01]  /*6bf0*/  FFMA.FTZ R68, R54, R88, R55 ;  /* 0x0000005836447223 */ /* 0x000fe20000010037 */
[----:B0-----:R-:W-:Y:S01]  /*6c00*/  SHF.R.S32.HI R59, RZ, 0x1f, R112 ;  /* 0x0000001fff3b7819 */ /* 0x001fe20000011470 */
        /* <DEDUP_REMOVED lines=9> */
[----:B------:R-:W-:Y:S02]  /*6ca0*/  SHF.R.S32.HI R57, RZ, 0x1f, R56 ;  /* 0x0000001fff397819 */ /* 0x000fe40000011438 */
[----:B------:R-:W-:Y:S02]  /*6cb0*/  ISETP.GE.AND.EX P2, PT, R52, UR15, PT, P2 ;  /* 0x0000000f34007c0c */ /* 0x000fe4000bf46320 */
[----:B------:R-:W-:Y:S02]  /*6cc0*/  ISETP.GE.AND.EX P1, PT, R60, UR15, PT, P1 ;  /* 0x0000000f3c007c0c */ /* 0x000fe4000bf26310 */
[----:B------:R-:W-:Y:S02]  /*6cd0*/  ISETP.GE.AND.EX P0, PT, R59, UR15, PT, P0 ;  /* 0x0000000f3b007c0c */ /* 0x000fe4000bf06300 */
[----:B------:R-:W-:Y:S02]  /*6ce0*/  ISETP.GE.AND.EX P6, PT, R58, UR15, PT, P6 ;  /* 0x0000000f3a007c0c */ /* 0x000fe4000bfc6360 */
[----:B------:R-:W-:-:S02]  /*6cf0*/  ISETP.GE.AND.EX P3, PT, R62, UR15, PT, P3 ;  /* 0x0000000f3e007c0c */ /* 0x000fc4000bf66330 */
[----:B------:R-:W-:Y:S01]  /*6d00*/  ISETP.GE.AND.EX P5, PT, R57, UR15, PT, P5 ;  /* 0x0000000f39007c0c */ /* 0x000fe2000bfa6350 */
[----:B------:R-:W-:-:S12]  /*6d10*/  @!P4 BRA `(.L_x_1597) ;  /* 0x000000000048c947 */ /* 0x000fd80003800000 */
        /* <DEDUP_REMOVED lines=18> */
.L_x_1597:
        /* <DEDUP_REMOVED lines=14> */
[----:B------:R-:W-:Y:S01]  /*6f20*/  FMUL.FTZ R52, R68, R119 ;  /* 0x0000007744347220 */ /* 0x000fe20000410000 */
[----:B------:R-:W-:-:S04]  /*6f30*/  IMAD.WIDE.U32 R48, R114, UR12, R48 ;  /* 0x0000000c72307c25 */ /* 0x000fc8000f8e0030 */
[----:B------:R-:W-:Y:S01]  /*6f40*/  IMAD R51, R114, UR13, R51 ;  /* 0x0000000d72337c24 */ /* 0x000fe2000f8e0233 */
[----:B-1----:R-:W-:-:S04]  /*6f50*/  LEA R50, P2, R48, UR16, 0x2 ;  /* 0x0000001030327c11 */ /* 0x002fc8000f8410ff */
[----:B------:R-:W-:-:S04]  /*6f60*/  IADD3 R51, PT, PT, R49, R51, RZ ;  /* 0x0000003331337210 */ /* 0x000fc80007ffe0ff */
[----:B------:R-:W-:-:S05]  /*6f70*/  LEA.HI.X R51, R48, UR17, R51, 0x2, P2 ;  /* 0x0000001130337c11 */ /* 0x000fca00090f1433 */
[----:B------:R0:W-:Y:S02]  /*6f80*/  STG.E.64 desc[UR8][R50.64], R52 ;  /* 0x0000003432007986 */ /* 0x0001e4000c101b08 */
.L_x_1599:
[----:B------:R-:W-:Y:S05]  /*6f90*/  BSYNC.RECONVERGENT B0 ;  /* 0x0000000000007941 */ /* 0x000fea0003800200 */
.L_x_1598:
        /* <DEDUP_REMOVED lines=21> */
.L_x_1600:
[----:B------:R-:W-:Y:S01]  /*70f0*/  FADD.FTZ R80, -R34, R80 ;  /* 0x0000005022507221 */ /* 0x000fe20000010100 */
[----:B------:R-:W-:Y:S01]  /*7100*/  FFMA.FTZ R49, R54, R65, R55 ;  /* 0x0000004136317223 */ /* 0x000fe20000010037 */
[----:B------:R-:W-:Y:S01]  /*7110*/  BSSY.RECONVERGENT B0, `(.L_x_1601) ;  /* 0x0000013000007945 */ /* 0x000fe20003800200 */
[----:B0-----:R-:W-:Y:S01]  /*7120*/  FFMA.FTZ R52, R35, R82, -R68 ;  /* 0x0000005223347223 */ /* 0x001fe20000010844 */
        /* <DEDUP_REMOVED lines=17> */
.L_x_1602:
[----:B------:R-:W-:Y:S05]  /*7240*/  BSYNC.RECONVERGENT B0 ;  /* 0x0000000000007941 */ /* 0x000fea0003800200 */
.L_x_1601:
        /* <DEDUP_REMOVED lines=21> */
.L_x_1603:
        /* <DEDUP_REMOVED lines=21> */
.L_x_1605:
[----:B------:R-:W-:Y:S05]  /*74f0*/  BSYNC.RECONVERGENT B0 ;  /* 0x0000000000007941 */ /* 0x000fea0003800200 */
.L_x_1604:
        /* <DEDUP_REMOVED lines=21> */
.L_x_1606:
[----:B------:R-:W-:Y:S01]  /*7650*/  FADD.FTZ R6, -R34, R6 ;  /* 0x0000000622067221 */ /* 0x000fe20000010100 */
[----:B------:R-:W-:Y:S01]  /*7660*/  FFMA.FTZ R3, R54, R61, R55 ;  /* 0x0000003d36037223 */ /* 0x000fe20000010037 */
[----:B------:R-:W-:Y:S01]  /*7670*/  BSSY.RECONVERGENT B0, `(.L_x_1607) ;  /* 0x0000013000007945 */ /* 0x000fe20003800200 */
[----:B0-----:R-:W-:Y:S01]  /*7680*/  FADD.FTZ R48, -R34, R7 ;  /* 0x0000000722307221 */ /* 0x001fe20000010100 */
[----:B------:R-:W-:Y:S01]  /*7690*/  FMUL.FTZ R7, R6, R119 ;  /* 0x0000007706077220 */ /* 0x000fe20000410000 */
[----:B------:R-:W-:Y:S01]  /*76a0*/  FFMA.FTZ R62, R35, R4, -R62 ;  /* 0x00000004233e7223 */ /* 0x000fe2000001083e */
        /* <DEDUP_REMOVED lines=15> */
.L_x_1608:
[----:B------:R-:W-:Y:S05]  /*77a0*/  BSYNC.RECONVERGENT B0 ;  /* 0x0000000000007941 */ /* 0x000fea0003800200 */
.L_x_1607:
        /* <DEDUP_REMOVED lines=21> */
.L_x_1609:
[----:B------:R-:W-:Y:S01]  /*7900*/  FADD.FTZ R40, -R34, R40 ;  /* 0x0000002822287221 */ /* 0x000fe20000010100 */
[----:B0-----:R-:W-:Y:S01]  /*7910*/  FFMA.FTZ R3, R54, R51, R55 ;  /* 0x0000003336037223 */ /* 0x001fe20000010037 */
        /* <DEDUP_REMOVED lines=19> */
.L_x_1611:
[----:B------:R-:W-:Y:S05]  /*7a50*/  BSYNC.RECONVERGENT B0 ;  /* 0x0000000000007941 */ /* 0x000fea0003800200 */
.L_x_1610:
        /* <DEDUP_REMOVED lines=21> */
.L_x_1612:
[----:B0-----:R-:W-:Y:S01]  /*7bb0*/  FFMA.FTZ R3, R54, R41, R55 ;  /* 0x0000002936037223 */ /* 0x001fe20000010037 */
[----:B------:R-:W-:Y:S01]  /*7bc0*/  BSSY.RECONVERGENT B0, `(.L_x_1613) ;  /* 0x0000013000007945 */ /* 0x000fe20003800200 */
[----:B------:R-:W-:Y:S01]  /*7bd0*/  FFMA.FTZ R48, R35, R42, -R48 ;  /* 0x0000002a23307223 */ /* 0x000fe20000010830 */
[C---:B------:R-:W-:Y:S01]  /*7be0*/  FADD.FTZ R10, -R34.reuse, R10 ;  /* 0x0000000a220a7221 */ /* 0x040fe20000010100 */
[----:B------:R-:W-:Y:S01]  /*7bf0*/  FADD.FTZ R8, -R34, R11 ;  /* 0x0000000b22087221 */ /* 0x000fe20000010100 */
        /* <DEDUP_REMOVED lines=15> */
.L_x_1614:
[----:B------:R-:W-:Y:S05]  /*7cf0*/  BSYNC.RECONVERGENT B0 ;  /* 0x0000000000007941 */ /* 0x000fea0003800200 */
.L_x_1613:
[----:B------:R-:W-:Y:S01]  /*7d00*/  UISETP.NE.AND UP0, UPT, UR10, URZ, UPT ;  /* 0x000000ff0a00728c */ /* 0x000fe2000bf05270 */
[----:B------:R-:W-:Y:S01]  /*7d10*/  FADD.FTZ R42, -R34, R15 ;  /* 0x0000000f222a7221 */ /* 0x000fe20000010100 */
[----:B------:R-:W-:Y:S01]  /*7d20*/  SHF.R.S32.HI R15, RZ, 0x1f, R110 ;  /* 0x0000001fff0f7819 */ /* 0x000fe2000001146e */
[-C--:B------:R-:W-:Y:S01]  /*7d30*/  FMUL.FTZ R10, R10, R119.reuse ;  /* 0x000000770a0a7220 */ /* 0x080fe20000410000 */
[----:B------:R-:W-:Y:S01]  /*7d40*/  ISETP.GE.U32.AND P0, PT, R110, UR14, PT ;  /* 0x0000000e6e007c0c */ /* 0x000fe2000bf06070 */
[----:B------:R-:W-:Y:S01]  /*7d50*/  FMUL.FTZ R8, R8, R119 ;  /* 0x0000007708087220 */ /* 0x000fe20000410000 */
[C---:B------:R-:W-:Y:S01]  /*7d60*/  FADD.FTZ R40, -R34.reuse, R14 ;  /* 0x0000000e22287221 */ /* 0x040fe20000010100 */
[C---:B------:R-:W-:Y:S01]  /*7d70*/  FADD.FTZ R18, -R34.reuse, R18 ;  /* 0x0000001222127221 */ /* 0x040fe20000010100 */
[C---:B0-----:R-:W-:Y:S01]  /*7d80*/  FADD.FTZ R48, -R34.reuse, R19 ;  /* 0x0000001322307221 */ /* 0x041fe20000010100 */
        /* <DEDUP_REMOVED lines=32> */
.L_x_1615:
        /* <DEDUP_REMOVED lines=17> */
.L_x_1617:
[----:B------:R-:W-:Y:S05]  /*80a0*/  BSYNC.RECONVERGENT B0 ;  /* 0x0000000000007941 */ /* 0x000fea0003800200 */
.L_x_1616:
        /* <DEDUP_REMOVED lines=11> */
[-C--:B------:R-:W-:Y:S01]  /*8160*/  FMUL.FTZ R10, R64, R119.reuse ;  /* 0x00000077400a7220 */ /* 0x080fe20000410000 */
[-C--:B------:R-:W-:Y:S01]  /*8170*/  FMUL.FTZ R4, R66, R119.reuse ;  /* 0x0000007742047220 */ /* 0x080fe20000410000 */
[----:B------:R-:W-:Y:S01]  /*8180*/  SHF.R.S32.HI R49, RZ, 0x1f, R109 ;  /* 0x0000001fff317819 */ /* 0x000fe2000001146d */
[----:B------:R-:W-:Y:S01]  /*8190*/  FMUL.FTZ R2, R68, R119 ;  /* 0x0000007744027220 */ /* 0x000fe20000410000 */
[----:B------:R-:W-:Y:S01]  /*81a0*/  SHF.R.S32.HI R23, RZ, 0x1f, R108 ;  /* 0x0000001fff177819 */ /* 0x000fe2000001146c */
[C---:B------:R-:W-:Y:S01]  /*81b0*/  FFMA.FTZ R56, R54.reuse, R27, R55 ;  /* 0x0000001b36387223 */ /* 0x040fe20000010037 */
[----:B------:R-:W-:Y:S01]  /*81c0*/  SHF.R.S32.HI R15, RZ, 0x1f, R107 ;  /* 0x0000001fff0f7819 */ /* 0x000fe2000001146b */
[C-C-:B------:R-:W-:Y:S01]  /*81d0*/  FFMA.FTZ R43, R54.reuse, R42, R55.reuse ;  /* 0x0000002a362b7223 */ /* 0x140fe20000010037 */
[----:B------:R-:W-:Y:S01]  /*81e0*/  SHF.R.S32.HI R13, RZ, 0x1f, R106 ;  /* 0x0000001fff0d7819 */ /* 0x000fe2000001146a */
[C---:B------:R-:W-:Y:S01]  /*81f0*/  FFMA.FTZ R58, R54.reuse, R60, R55 ;  /* 0x0000003c363a7223 */ /* 0x040fe20000010037 */
[----:B------:R-:W-:Y:S01]  /*8200*/  SHF.R.S32.HI R7, RZ, 0x1f, R105 ;  /* 0x0000001fff077819 */ /* 0x000fe20000011469 */
[C-C-:B------:R-:W-:Y:S01]  /*8210*/  FFMA.FTZ R45, R54.reuse, R62, R55.reuse ;  /* 0x0000003e362d7223 */ /* 0x140fe20000010037 */
[----:B------:R-:W-:Y:S01]  /*8220*/  SHF.R.S32.HI R3, RZ, 0x1f, R104 ;  /* 0x0000001fff037819 */ /* 0x000fe20000011468 */
        /* <DEDUP_REMOVED lines=42> */
.L_x_1618:
        /* <DEDUP_REMOVED lines=17> */
.L_x_1620:
[----:B------:R-:W-:Y:S05]  /*85e0*/  BSYNC.RECONVERGENT B0 ;  /* 0x0000000000007941 */ /* 0x000fea0003800200 */
.L_x_1619:
        /* <DEDUP_REMOVED lines=19> */
.L_x_1621:
[----:B------:R-:W-:Y:S01]  /*8720*/  BSSY.RECONVERGENT B0, `(.L_x_1622) ;  /* 0x0000011000007945 */ /* 0x000fe20003800200 */
[----:B------:R-:W-:Y:S01]  /*8730*/  FFMA.FTZ R58, R35, R20, -R58 ;  /* 0x00000014233a7223 */ /* 0x000fe2000001083a */
[----:B0-----:R-:W-:Y:S02]  /*8740*/  FFMA.FTZ R36, R116, R21, -R45 ;  /* 0x0000001574247223 */ /* 0x001fe4000001082d */
        /* <DEDUP_REMOVED lines=14> */
.L_x_1623:
[----:B------:R-:W-:Y:S05]  /*8830*/  BSYNC.RECONVERGENT B0 ;  /* 0x0000000000007941 */ /* 0x000fea0003800200 */
.L_x_1622:
        /* <DEDUP_REMOVED lines=19> */
.L_x_1624:
[----:B------:R-:W-:Y:S01]  /*8970*/  BSSY.RECONVERGENT B0, `(.L_x_1625) ;  /* 0x0000011000007945 */ /* 0x000fe20003800200 */
[----:B------:R-:W-:Y:S01]  /*8980*/  FFMA.FTZ R40, R35, R24, -R40 ;  /* 0x0000001823287223 */ /* 0x000fe20000010828 */
[----:B------:R-:W-:Y:S02]  /*8990*/  FFMA.FTZ R24, R116, R25, -R19 ;  /* 0x0000001974187223 */ /* 0x000fe40000010813 */
[----:B------:R-:W-:Y:S05]  /*89a0*/  @P0 BRA `(.L_x_1626) ;  /* 0x0000000000340947 */ /* 0x000fea0003800000 */
[----:B------:R-:W1:Y:S01]  /*89b0*/  LDCU.64 UR12, c[0x0][0x3f8] ;  /* 0x00007f00ff0c77ac */ /* 0x000e620008000a00 */
[----:B------:R-:W-:Y:S01]  /*89c0*/  MOV R16, R124 ;  /* 0x0000007c00107202 */ /* 0x000fe20000000f00 */
[----:B------:R-:W-:Y:S01]  /*89d0*/  FMUL.FTZ R40, R40, R119 ;  /* 0x0000007728287220 */ /* 0x000fe20000410000 */
[----:B------:R-:W-:Y:S01]  /*89e0*/  MOV R17, R123 ;  /* 0x0000007b00117202 */ /* 0x000fe20000000f00 */
[----:B------:R-:W2:Y:S01]  /*89f0*/  LDCU.64 UR16, c[0x0][0x380] ;  /* 0x00007000ff1077ac */ /* 0x000ea20008000a00 */
[----:B------:R-:W-:Y:S01]  /*8a00*/  FMUL.FTZ R41, R24, R119 ;  /* 0x0000007718297220 */ /* 0x000fe20000410000 */
[----:B-1----:R-:W-:Y:S02]  /*8a10*/  IMAD R36, R15, UR12, RZ ;  /* 0x0000000c0f247c24 */ /* 0x002fe4000f8e02ff */
[----:B0-----:R-:W-:-:S04]  /*8a20*/  IMAD.WIDE.U32 R20, R107, UR12, R16 ;  /* 0x0000000c6b147c25 */ /* 0x001fc8000f8e0010 */
[----:B------:R-:W-:Y:S01]  /*8a30*/  IMAD R15, R107, UR13, R36 ;  /* 0x0000000d6b0f7c24 */ /* 0x000fe2000f8e0224 */
[----:B--2---:R-:W-:-:S04]  /*8a40*/  LEA R16, P0, R20, UR16, 0x2 ;  /* 0x0000001014107c11 */ /* 0x004fc8000f8010ff */
[----:B------:R-:W-:-:S04]  /*8a50*/  IADD3 R15, PT, PT, R21, R15, RZ ;  /* 0x0000000f150f7210 */ /* 0x000fc80007ffe0ff */
[----:B------:R-:W-:-:S05]  /*8a60*/  LEA.HI.X R17, R20, UR17, R15, 0x2, P0 ;  /* 0x0000001114117c11 */ /* 0x000fca00080f140f */
[----:B------:R1:W-:Y:S02]  /*8a70*/  STG.E.64 desc[UR8][R16.64], R40 ;  /* 0x0000002810007986 */ /* 0x0003e4000c101b08 */
.L_x_1626:
[----:B------:R-:W-:Y:S05]  /*8a80*/  BSYNC.RECONVERGENT B0 ;  /* 0x0000000000007941 */ /* 0x000fea0003800200 */
.L_x_1625:
        /* <DEDUP_REMOVED lines=19> */
.L_x_1627:
[----:B------:R-:W-:Y:S01]  /*8bc0*/  BSSY.RECONVERGENT B0, `(.L_x_1628) ;  /* 0x0000011000007945 */ /* 0x000fe20003800200 */
[----:B------:R-:W-:Y:S01]  /*8bd0*/  FFMA.FTZ R26, R35, R28, -R26 ;  /* 0x0000001c231a7223 */ /* 0x000fe2000001081a */
[----:B------:R-:W-:Y:S02]  /*8be0*/  FFMA.FTZ R24, R116, R29, -R11 ;  /* 0x0000001d74187223 */ /* 0x000fe4000001080b */
[----:B------:R-:W-:Y:S05]  /*8bf0*/  @P6 BRA `(.L_x_1629) ;  /* 0x0000000000346947 */ /* 0x000fea0003800000 */
[----:B------:R-:W2:Y:S01]  /*8c00*/  LDCU.64 UR12, c[0x0][0x3f8] ;  /* 0x00007f00ff0c77ac */ /* 0x000ea20008000a00 */
[----:B-1----:R-:W-:Y:S01]  /*8c10*/  MOV R16, R124 ;  /* 0x0000007c00107202 */ /* 0x002fe20000000f00 */
[----:B------:R-:W-:Y:S01]  /*8c20*/  FMUL.FTZ R26, R26, R119 ;  /* 0x000000771a1a7220 */ /* 0x000fe20000410000 */
[----:B------:R-:W-:Y:S01]  /*8c30*/  MOV R17, R123 ;  /* 0x0000007b00117202 */ /* 0x000fe20000000f00 */
[----:B------:R-:W1:Y:S01]  /*8c40*/  LDCU.64 UR16, c[0x0][0x380] ;  /* 0x00007000ff1077ac */ /* 0x000e620008000a00 */
[----:B------:R-:W-:Y:S01]  /*8c50*/  FMUL.FTZ R27, R24, R119 ;  /* 0x00000077181b7220 */ /* 0x000fe20000410000 */
[----:B--2---:R-:W-:Y:S02]  /*8c60*/  IMAD R13, R13, UR12, RZ ;  /* 0x0000000c0d0d7c24 */ /* 0x004fe4000f8e02ff */
[----:B0-----:R-:W-:-:S04]  /*8c70*/  IMAD.WIDE.U32 R20, R106, UR12, R16 ;  /* 0x0000000c6a147c25 */ /* 0x001fc8000f8e0010 */
[----:B------:R-:W-:Y:S01]  /*8c80*/  IMAD R13, R106, UR13, R13 ;  /* 0x0000000d6a0d7c24 */ /* 0x000fe2000f8e020d */
[----:B-1----:R-:W-:-:S04]  /*8c90*/  LEA R16, P0, R20, UR16, 0x2 ;  /* 0x0000001014107c11 */ /* 0x002fc8000f8010ff */
[----:B------:R-:W-:-:S04]  /*8ca0*/  IADD3 R13, PT, PT, R21, R13, RZ ;  /* 0x0000000d150d7210 */ /* 0x000fc80007ffe0ff */
[----:B------:R-:W-:-:S05]  /*8cb0*/  LEA.HI.X R17, R20, UR17, R13, 0x2, P0 ;  /* 0x0000001114117c11 */ /* 0x000fca00080f140d */
[----:B------:R2:W-:Y:S02]  /*8cc0*/  STG.E.64 desc[UR8][R16.64], R26 ;  /* 0x0000001a10007986 */ /* 0x0005e4000c101b08 */
.L_x_1629:
[----:B------:R-:W-:Y:S05]  /*8cd0*/  BSYNC.RECONVERGENT B0 ;  /* 0x0000000000007941 */ /* 0x000fea0003800200 */
.L_x_1628:
[----:B------:R-:W-:Y:S05]  /*8ce0*/  BRA.U !UP0, `(.L_x_1630) ;  /* 0x0000000108487547 */ /* 0x000fea000b800000 */
[----:B------:R-:W-:Y:S01]  /*8cf0*/  FFMA.FTZ R14, R35, R14, R118 ;  /* 0x0000000e230e7223 */ /* 0x000fe20000010076 */
[----:B------:R-:W-:-:S03]  /*8d00*/  FFMA.FTZ R18, R116, R18, R117 ;  /* 0x0000001274127223 */ /* 0x000fc60000010075 */
[----:B------:R-:W-:Y:S01]  /*8d10*/  FMUL.FTZ R11, R14, -1.4426950216293334961 ;  /* 0xbfb8aa3b0e0b7820 */ /* 0x000fe20000410000 */
[----:B------:R-:W-:-:S05]  /*8d20*/  FMUL.FTZ R15, R18, -1.4426950216293334961 ;  /* 0xbfb8aa3b120f7820 */ /* 0x000fca0000410000 */
[----:B------:R-:W3:Y:S08]  /*8d30*/  MUFU.EX2 R11, R11 ;  /* 0x0000000b000b7308 */ /* 0x000ef00000000800 */
[----:B------:R-:W1:Y:S01]  /*8d40*/  MUFU.EX2 R15, R15 ;  /* 0x0000000f000f7308 */ /* 0x000e620000000800 */
[----:B---3--:R-:W-:-:S07]  /*8d50*/  FADD.FTZ R13, R11, 1 ;  /* 0x3f8000000b0d7421 */ /* 0x008fce0000010000 */
[----:B------:R-:W3:Y:S01]  /*8d60*/  MUFU.RCP R13, R13 ;  /* 0x0000000d000d7308 */ /* 0x000ee20000001000 */
[----:B-12---:R-:W-:-:S07]  /*8d70*/  FADD.FTZ R16, R15, 1 ;  /* 0x3f8000000f107421 */ /* 0x006fce0000010000 */
[----:B------:R-:W1:Y:S01]  /*8d80*/  MUFU.RCP R16, R16 ;  /* 0x0000001000107308 */ /* 0x000e620000001000 */
[----:B---3--:R-:W-:Y:S01]  /*8d90*/  FADD.FTZ R17, -R13, 1 ;  /* 0x3f8000000d117421 */ /* 0x008fe20000010100 */
[----:B------:R-:W-:-:S03]  /*8da0*/  FMUL.FTZ R32, R32, R13 ;  /* 0x0000000d20207220 */ /* 0x000fc60000410000 */
[----:B------:R-:W-:Y:S01]  /*8db0*/  FFMA.FTZ R17, R14, R17, 1 ;  /* 0x3f8000000e117423 */ /* 0x000fe20000010011 */
[----:B-1----:R-:W-:Y:S01]  /*8dc0*/  FADD.FTZ R19, -R16, 1 ;  /* 0x3f80000010137421 */ /* 0x002fe20000010100 */
[----:B------:R-:W-:Y:S02]  /*8dd0*/  FMUL.FTZ R33, R33, R16 ;  /* 0x0000001021217220 */ /* 0x000fe40000410000 */
[----:B------:R-:W-:Y:S01]  /*8de0*/  FMUL.FTZ R32, R32, R17 ;  /* 0x0000001120207220 */ /* 0x000fe20000410000 */
[----:B------:R-:W-:-:S04]  /*8df0*/  FFMA.FTZ R18, R18, R19, 1 ;  /* 0x3f80000012127423 */ /* 0x000fc80000010013 */
[----:B------:R-:W-:-:S07]  /*8e00*/  FMUL.FTZ R33, R33, R18 ;  /* 0x0000001221217220 */ /* 0x000fce0000410000 */
.L_x_1630:
        /* <DEDUP_REMOVED lines=8> */
[----:B------:R-:W3:Y:S01]  /*8e90*/  LDCU.64 UR16, c[0x0][0x380] ;  /* 0x00007000ff1077ac */ /* 0x000ee20008000a00 */
[----:B------:R-:W-:Y:S01]  /*8ea0*/  FMUL.FTZ R23, R18, R119 ;  /* 0x0000007712177220 */ /* 0x000fe20000410000 */
[----:B0-----:R-:W-:Y:S02]  /*8eb0*/  IMAD R20, R7, UR12, RZ ;  /* 0x0000000c07147c24 */ /* 0x001fe4000f8e02ff */
[----:B-12---:R-:W-:-:S04]  /*8ec0*/  IMAD.WIDE.U32 R16, R105, UR12, R14 ;  /* 0x0000000c69107c25 */ /* 0x006fc8000f8e000e */
[----:B------:R-:W-:Y:S01]  /*8ed0*/  IMAD R7, R105, UR13, R20 ;  /* 0x0000000d69077c24 */ /* 0x000fe2000f8e0214 */
[----:B---3--:R-:W-:-:S04]  /*8ee0*/  LEA R14, P0, R16, UR16, 0x2 ;  /* 0x00000010100e7c11 */ /* 0x008fc8000f8010ff */
[----:B------:R-:W-:-:S04]  /*8ef0*/  IADD3 R7, PT, PT, R17, R7, RZ ;  /* 0x0000000711077210 */ /* 0x000fc80007ffe0ff */
[----:B------:R-:W-:-:S05]  /*8f00*/  LEA.HI.X R15, R16, UR17, R7, 0x2, P0 ;  /* 0x00000011100f7c11 */ /* 0x000fca00080f1407 */
[----:B------:R3:W-:Y:S02]  /*8f10*/  STG.E.64 desc[UR8][R14.64], R22 ;  /* 0x000000160e007986 */ /* 0x0007e4000c101b08 */
.L_x_1632:
[----:B------:R-:W-:Y:S05]  /*8f20*/  BSYNC.RECONVERGENT B0 ;  /* 0x0000000000007941 */ /* 0x000fea0003800200 */
.L_x_1631:
        /* <DEDUP_REMOVED lines=8> */
[----:B------:R-:W4:Y:S01]  /*8fb0*/  MUFU.RCP R9, R9 ;  /* 0x0000000900097308 */ /* 0x000f220000001000 */
[----:B-----5:R-:W-:-:S07]  /*8fc0*/  FADD.FTZ R13, R11, 1 ;  /* 0x3f8000000b0d7421 */ /* 0x020fce0000010000 */
[----:B---3--:R-:W1:Y:S01]  /*8fd0*/  MUFU.RCP R14, R13 ;  /* 0x0000000d000e7308 */ /* 0x008e620000001000 */
[----:B----4-:R-:W-:Y:S01]  /*8fe0*/  FADD.FTZ R15, -R9, 1 ;  /* 0x3f800000090f7421 */ /* 0x010fe20000010100 */
[----:B------:R-:W-:-:S03]  /*8ff0*/  FMUL.FTZ R38, R38, R9 ;  /* 0x0000000926267220 */ /* 0x000fc60000410000 */
[----:B------:R-:W-:Y:S01]  /*9000*/  FFMA.FTZ R15, R8, R15, 1 ;  /* 0x3f800000080f7423 */ /* 0x000fe2000001000f */
[----:B-12---:R-:W-:Y:S01]  /*9010*/  FADD.FTZ R17, -R14, 1 ;  /* 0x3f8000000e117421 */ /* 0x006fe20000010100 */
[----:B------:R-:W-:Y:S02]  /*9020*/  FMUL.FTZ R39, R39, R14 ;  /* 0x0000000e27277220 */ /* 0x000fe40000410000 */
[----:B------:R-:W-:Y:S01]  /*9030*/  FMUL.FTZ R38, R38, R15 ;  /* 0x0000000f26267220 */ /* 0x000fe20000410000 */
[----:B------:R-:W-:-:S04]  /*9040*/  FFMA.FTZ R10, R10, R17, 1 ;  /* 0x3f8000000a0a7423 */ /* 0x000fc80000010011 */
[----:B------:R-:W-:-:S07]  /*9050*/  FMUL.FTZ R39, R39, R10 ;  /* 0x0000000a27277220 */ /* 0x000fce0000410000 */
.L_x_1633:
[----:B------:R-:W-:Y:S01]  /*9060*/  BSSY.RECONVERGENT B0, `(.L_x_1634) ;  /* 0x0000012000007945 */ /* 0x000fe20003800200 */
[----:B------:R-:W-:Y:S01]  /*9070*/  FFMA.FTZ R12, R35, R38, -R12 ;  /* 0x00000026230c7223 */ /* 0x000fe2000001080c */
[----:B---3--:R-:W-:Y:S01]  /*9080*/  SHF.R.S32.HI R15, RZ, 0x1f, R103 ;  /* 0x0000001fff0f7819 */ /* 0x008fe20000011467 */
[----:B------:R-:W-:Y:S01]  /*9090*/  FFMA.FTZ R14, R116, R39, -R5 ;  /* 0x00000027740e7223 */ /* 0x000fe20000010805 */
[----:B------:R-:W-:Y:S06]  /*90a0*/  @P5 BRA `(.L_x_1635) ;  /* 0x0000000000345947 */ /* 0x000fec0003800000 */
[----:B------:R-:W3:Y:S01]  /*90b0*/  LDCU.64 UR12, c[0x0][0x3f8] ;  /* 0x00007f00ff0c77ac */ /* 0x000ee20008000a00 */
[----:B------:R-:W-:Y:S01]  /*90c0*/  MOV R8, R124 ;  /* 0x0000007c00087202 */ /* 0x000fe20000000f00 */
[----:B------:R-:W-:Y:S01]  /*90d0*/  FMUL.FTZ R12, R12, R119 ;  /* 0x000000770c0c7220 */ /* 0x000fe20000410000 */
[----:B------:R-:W-:Y:S01]  /*90e0*/  MOV R9, R123 ;  /* 0x0000007b00097202 */ /* 0x000fe20000000f00 */
[----:B------:R-:W4:Y:S01]  /*90f0*/  LDCU.64 UR16, c[0x0][0x380] ;  /* 0x00007000ff1077ac */ /* 0x000f220008000a00 */
[----:B------:R-:W-:Y:S01]  /*9100*/  FMUL.FTZ R13, R14, R119 ;  /* 0x000000770e0d7220 */ /* 0x000fe20000410000 */
[----:B---3--:R-:W-:Y:S02]  /*9110*/  IMAD R3, R3, UR12, RZ ;  /* 0x0000000c03037c24 */ /* 0x008fe4000f8e02ff */
[----:B------:R-:W-:-:S04]  /*9120*/  IMAD.WIDE.U32 R10, R104, UR12, R8 ;  /* 0x0000000c680a7c25 */ /* 0x000fc8000f8e0008 */
[----:B------:R-:W-:Y:S01]  /*9130*/  IMAD R3, R104, UR13, R3 ;  /* 0x0000000d68037c24 */ /* 0x000fe2000f8e0203 */
[----:B----4-:R-:W-:-:S04]  /*9140*/  LEA R8, P0, R10, UR16, 0x2 ;  /* 0x000000100a087c11 */ /* 0x010fc8000f8010ff */
[----:B------:R-:W-:-:S04]  /*9150*/  IADD3 R3, PT, PT, R11, R3, RZ ;  /* 0x000000030b037210 */ /* 0x000fc80007ffe0ff */
[----:B------:R-:W-:-:S05]  /*9160*/  LEA.HI.X R9, R10, UR17, R3, 0x2, P0 ;  /* 0x000000110a097c11 */ /* 0x000fca00080f1403 */
[----:B------:R3:W-:Y:S02]  /*9170*/  STG.E.64 desc[UR8][R8.64], R12 ;  /* 0x0000000c08007986 */ /* 0x0007e4000c101b08 */
.L_x_1635:
[----:B------:R-:W-:Y:S05]  /*9180*/  BSYNC.RECONVERGENT B0 ;  /* 0x0000000000007941 */ /* 0x000fea0003800200 */
.L_x_1634:
[----:B------:R-:W-:Y:S05]  /*9190*/  BRA.U !UP0, `(.L_x_1636) ;  /* 0x0000000108487547 */ /* 0x000fea000b800000 */
[----:B------:R-:W-:Y:S01]  /*91a0*/  FFMA.FTZ R4, R35, R4, R118 ;  /* 0x0000000423047223 */ /* 0x000fe20000010076 */
[----:B------:R-:W-:-:S03]  /*91b0*/  FFMA.FTZ R2, R116, R2, R117 ;  /* 0x0000000274027223 */ /* 0x000fc60000010075 */
[----:B------:R-:W-:Y:S01]  /*91c0*/  FMUL.FTZ R3, R4, -1.4426950216293334961 ;  /* 0xbfb8aa3b04037820 */ /* 0x000fe20000410000 */
[----:B------:R-:W-:-:S05]  /*91d0*/  FMUL.FTZ R7, R2, -1.4426950216293334961 ;  /* 0xbfb8aa3b02077820 */ /* 0x000fca0000410000 */
[----:B------:R-:W4:Y:S08]  /*91e0*/  MUFU.EX2 R3, R3 ;  /* 0x0000000300037308 */ /* 0x000f300000000800 */
[----:B------:R-:W3:Y:S01]  /*91f0*/  MUFU.EX2 R7, R7 ;  /* 0x0000000700077308 */ /* 0x000ee20000000800 */
[----:B----4-:R-:W-:-:S07]  /*9200*/  FADD.FTZ R5, R3, 1 ;  /* 0x3f80000003057421 */ /* 0x010fce0000010000 */
[----:B------:R-:W4:Y:S01]  /*9210*/  MUFU.RCP R5, R5 ;  /* 0x0000000500057308 */ /* 0x000f220000001000 */
[----:B---3--:R-:W-:-:S07]  /*9220*/  FADD.FTZ R8, R7, 1 ;  /* 0x3f80000007087421 */ /* 0x008fce0000010000 */
[----:B------:R-:W3:Y:S01]  /*9230*/  MUFU.RCP R8, R8 ;  /* 0x0000000800087308 */ /* 0x000ee20000001000 */
[----:B----4-:R-:W-:Y:S01]  /*9240*/  FADD.FTZ R9, -R5, 1 ;  /* 0x3f80000005097421 */ /* 0x010fe20000010100 */
[----:B------:R-:W-:-:S03]  /*9250*/  FMUL.FTZ R46, R46, R5 ;  /* 0x000000052e2e7220 */ /* 0x000fc60000410000 */
[----:B------:R-:W-:Y:S01]  /*9260*/  FFMA.FTZ R9, R4, R9, 1 ;  /* 0x3f80000004097423 */ /* 0x000fe20000010009 */
[----:B---3--:R-:W-:Y:S01]  /*9270*/  FADD.FTZ R11, -R8, 1 ;  /* 0x3f800000080b7421 */ /* 0x008fe20000010100 */
[----:B------:R-:W-:Y:S02]  /*9280*/  FMUL.FTZ R47, R47, R8 ;  /* 0x000000082f2f7220 */ /* 0x000fe40000410000 */
[----:B------:R-:W-:Y:S01]  /*9290*/  FMUL.FTZ R46, R46, R9 ;  /* 0x000000092e2e7220 */ /* 0x000fe20000410000 */
[----:B------:R-:W-:-:S04]  /*92a0*/  FFMA.FTZ R2, R2, R11, 1 ;  /* 0x3f80000002027423 */ /* 0x000fc8000001000b */
[----:B------:R-:W-:-:S07]  /*92b0*/  FMUL.FTZ R47, R47, R2 ;  /* 0x000000022f2f7220 */ /* 0x000fce0000410000 */
.L_x_1636:
[----:B------:R-:W-:Y:S01]  /*92c0*/  ISETP.GE.AND.EX P3, PT, R15, UR15, PT, P3 ;  /* 0x0000000f0f007c0c */ /* 0x000fe2000bf66330 */
[----:B------:R-:W-:Y:S01]  /*92d0*/  FFMA.FTZ R6, R35, R46, -R6 ;  /* 0x0000002e23067223 */ /* 0x000fe20000010806 */
[----:B------:R-:W-:Y:S01]  /*92e0*/  FFMA.FTZ R116, R116, R47, -R55 ;  /* 0x0000002f74747223 */ /* 0x000fe20000010837 */
[----:B------:R-:W-:Y:S02]  /*92f0*/  BSSY.RECONVERGENT B0, `(.L_x_1637) ;  /* 0x000000e000007945 */ /* 0x000fe40003800200 */
[-C--:B------:R-:W-:Y:S01]  /*9300*/  FMUL.FTZ R6, R6, R119.reuse ;  /* 0x0000007706067220 */ /* 0x080fe20000410000 */
[----:B------:R-:W-:-:S07]  /*9310*/  FMUL.FTZ R7, R116, R119 ;  /* 0x0000007774077220 */ /* 0x000fce0000410000 */
[----:B------:R-:W-:Y:S05]  /*9320*/  @P3 BRA `(.L_x_1638) ;  /* 0x0000000000283947 */ /* 0x000fea0003800000 */
[----:B------:R-:W4:Y:S01]  /*9330*/  LDCU.64 UR12, c[0x0][0x3f8] ;  /* 0x00007f00ff0c77ac */ /* 0x000f220008000a00 */
[----:B------:R-:W-:Y:S01]  /*9340*/  MOV R122, R124 ;  /* 0x0000007c007a7202 */ /* 0x000fe20000000f00 */
[----:B------:R-:W5:Y:S01]  /*9350*/  LDCU.64 UR14, c[0x0][0x380] ;  /* 0x00007000ff0e77ac */ /* 0x000f620008000a00 */
[----:B----4-:R-:W-:-:S03]  /*9360*/  IMAD R2, R15, UR12, RZ ;  /* 0x0000000c0f027c24 */ /* 0x010fc6000f8e02ff */
[----:B------:R-:W-:-:S04]  /*9370*/  IMAD.WIDE.U32 R122, R103, UR12, R122 ;  /* 0x0000000c677a7c25 */ /* 0x000fc8000f8e007a */
[----:B------:R-:W-:Y:S01]  /*9380*/  IMAD R3, R103, UR13, R2 ;  /* 0x0000000d67037c24 */ /* 0x000fe2000f8e0202 */
[----:B-----5:R-:W-:-:S04]  /*9390*/  LEA R2, P0, R122, UR14, 0x2 ;  /* 0x0000000e7a027c11 */ /* 0x020fc8000f8010ff */
[----:B------:R-:W-:-:S04]  /*93a0*/  IADD3 R3, PT, PT, R123, R3, RZ ;  /* 0x000000037b037210 */ /* 0x000fc80007ffe0ff */
[----:B------:R-:W-:-:S05]  /*93b0*/  LEA.HI.X R3, R122, UR15, R3, 0x2, P0 ;  /* 0x0000000f7a037c11 */ /* 0x000fca00080f1403 */
[----:B------:R4:W-:Y:S02]  /*93c0*/  STG.E.64 desc[UR8][R2.64], R6 ;  /* 0x0000000602007986 */ /* 0x0009e4000c101b08 */
.L_x_1638:
[----:B------:R-:W-:Y:S05]  /*93d0*/  BSYNC.RECONVERGENT B0 ;  /* 0x0000000000007941 */ /* 0x000fea0003800200 */
.L_x_1637:
[----:B------:R-:W-:Y:S02]  /*93e0*/  IADD3 R101, PT, PT, R98, R101, RZ ;  /* 0x0000006562657210 */ /* 0x000fe40007ffe0ff */
[----:B------:R-:W-:Y:S02]  /*93f0*/  IADD3 R102, PT, PT, R102, 0x1, RZ ;  /* 0x0000000166667810 */ /* 0x000fe40007ffe0ff */
[----:B------:R-:W-:-:S13]  /*9400*/  ISETP.GE.AND P0, PT, R101, UR4, PT ;  /* 0x0000000465007c0c */ /* 0x000fda000bf06270 */
[----:B------:R-:W-:Y:S05]  /*9410*/  @!P0 BRA `(.L_x_1639) ;  /* 0xffffff6c00748947 */ /* 0x000fea000383ffff */
.L_x_1572:
[----:B------:R-:W5:Y:S01]  /*9420*/  LDC R4, c[0x0][0x370] ;  /* 0x0000dc00ff047b82 */ /* 0x000f620000000800 */
[----:B------:R-:W-:Y:S01]  /*9430*/  ISETP.NE.AND P2, PT, R100, RZ, PT ;  /* 0x000000ff6400720c */ /* 0x000fe20003f45270 */
[----:B------:R-:W-:Y:S06]  /*9440*/  BSSY.RECONVERGENT B0, `(.L_x_1640) ;  /* 0x0000011000007945 */ /* 0x000fec0003800200 */
[----:B----4-:R-:W4:Y:S08]  /*9450*/  LDC R7, c[0x0][0x374] ;  /* 0x0000dd00ff077b82 */ /* 0x010f300000000800 */
[----:B------:R-:W0:Y:S01]  /*9460*/  LDC.64 R2, c[0x0][0x3c8] ;  /* 0x0000f200ff027b82 */ /* 0x000e220000000a00 */
        /* <DEDUP_REMOVED lines=14> */
.L_x_1641:
[----:B------:R-:W-:Y:S05]  /*9550*/  BSYNC.RECONVERGENT B0 ;  /* 0x0000000000007941 */ /* 0x000fea0003800200 */
.L_x_1640:
[----:B------:R-:W-:Y:S05]  /*9560*/  @P0 EXIT ;  /* 0x000000000000094d */ /* 0x000fea0003800000 */
[----:B------:R-:W-:Y:S05]  /*9570*/  @P2 BRA `(.L_x_1642) ;  /* 0x0000000000202947 */ /* 0x000fea0003800000 */
[----:B------:R-:W-:-:S05]  /*9580*/  IMAD R0, R4, R7, RZ ;  /* 0x0000000704007224 */ /* 0x000fca00078e02ff */
[----:B------:R-:W-:-:S13]  /*9590*/  ISETP.NE.AND P0, PT, R0, -0x1, PT ;  /* 0xffffffff0000780c */ /* 0x000fda0003f05270 */
[----:B------:R-:W-:Y:S05]  /*95a0*/  @!P0 BRA `(.L_x_1642) ;  /* 0x0000000000148947 */ /* 0x000fea0003800000 */
.L_x_1643:
[----:B0-----:R-:W4:Y:S04]  /*95b0*/  LDG.E.STRONG.GPU R5, desc[UR8][R2.64] ;  /* 0x0000000802057981 */ /* 0x001f28000c1ef900 */
[----:B----4-:R-:W-:Y:S01]  /*95c0*/  CCTL.IVALL ;  /* 0x00000000ff00798f */ /* 0x010fe20002000000 */
[----:B------:R-:W-:Y:S05]  /*95d0*/  YIELD ;  /* 0x0000000000007946 */ /* 0x000fea0003800000 */
[----:B------:R-:W-:-:S13]  /*95e0*/  ISETP.NE.AND P0, PT, R5, R0, PT ;  /* 0x000000000500720c */ /* 0x000fda0003f05270 */
[----:B------:R-:W-:Y:S05]  /*95f0*/  @P0 BRA `(.L_x_1643) ;  /* 0xfffffffc00ec0947 */ /* 0x000fea000383ffff */
.L_x_1642:
        /* <DEDUP_REMOVED lines=17> */
[----:B---3--:R-:W-:Y:S02]  /*9710*/  LEA R9, R33, R33, 0x1 ;  /* 0x0000002121097211 */ /* 0x008fe400078e08ff */
        /* <DEDUP_REMOVED lines=20> */
[----:B------:R-:W3:Y:S01]  /*9860*/  LDCU.64 UR6, c[0x0][0x390] ;  /* 0x00007200ff0677ac */ /* 0x000ee20008000a00 */
        /* <DEDUP_REMOVED lines=11> */
[----:B---3--:R-:W-:-:S02]  /*9920*/  IADD3 R20, P2, PT, R18, UR6, RZ ;  /* 0x0000000612147c10 */ /* 0x008fc4000ff5e0ff */
[C---:B------:R-:W-:Y:S02]  /*9930*/  IADD3.X R23, PT, PT, R19.reuse, UR5, RZ, P1, !PT ;  /* 0x0000000513177c10 */ /* 0x040fe40008ffe4ff */
[C---:B------:R-:W-:Y:S02]  /*9940*/  IADD3.X R21, PT, PT, R19.reuse, UR7, RZ, P2, !PT ;  /* 0x0000000713157c10 */ /* 0x040fe400097fe4ff */
[----:B----4-:R-:W-:Y:S02]  /*9950*/  IADD3 R18, P1, PT, R18, UR10, RZ ;  /* 0x0000000a12127c10 */ /* 0x010fe4000ff3e0ff */
[----:B------:R-:W-:Y:S02]  /*9960*/  IADD3 R14, P2, PT, RZ, -R14, RZ ;  /* 0x8000000eff0e7210 */ /* 0x000fe40007f5e0ff */
[----:B------:R-:W-:Y:S02]  /*9970*/  IADD3.X R19, PT, PT, R19, UR11, RZ, P1, !PT ;  /* 0x0000000b13137c10 */ /* 0x000fe40008ffe4ff */
[----:B------:R-:W-:-:S02]  /*9980*/  SHF.L.U64.HI R24, R25, 0x2, R30 ;  /* 0x0000000219187819 */ /* 0x000fc4000001021e */
[----:B--2---:R-:W-:Y:S02]  /*9990*/  IADD3 R26, PT, PT, R5, R7, RZ ;  /* 0x00000007051a7210 */ /* 0x004fe40007ffe0ff */
[----:B-1----:R-:W-:Y:S02]  /*99a0*/  IADD3.X R16, PT, PT, RZ, -0x1, RZ, P2, !PT ;  /* 0xffffffffff107810 */ /* 0x002fe400017fe4ff */
[----:B------:R-:W-:-:S07]  /*99b0*/  IADD3.X R31, PT, PT, RZ, R31, RZ, P3, !PT ;  /* 0x0000001fff1f7210 */ /* 0x000fce0001ffe4ff */
.L_x_1646:
        /* <DEDUP_REMOVED lines=31> */
.L_x_1645:
[----:B------:R-:W-:Y:S05]  /*9bb0*/  BSYNC.RECONVERGENT B0 ;  /* 0x0000000000007941 */ /* 0x000fea0003800200 */
.L_x_1644:
[----:B------:R-:W-:Y:S05]  /*9bc0*/  @!P0 EXIT ;  /* 0x000000000000894d */ /* 0x000fea0003800000 */
[C---:B------:R-:W-:Y:S01]  /*9bd0*/  SHF.L.U64.HI R29, R32.reuse, 0x2, R33 ;  /* 0x00000002201d7819 */ /* 0x040fe20000010221 */
[----:B------:R-:W3:Y:S01]  /*9be0*/  LDCU.64 UR4, c[0x0][0x3d8] ;  /* 0x00007b00ff0477ac */ /* 0x000ee20008000a00 */
[----:B--2---:R-:W-:Y:S02]  /*9bf0*/  SHF.L.U32 R27, R32, 0x2, RZ ;  /* 0x00000002201b7819 */ /* 0x004fe400000006ff */
[C---:B------:R-:W-:Y:S01]  /*9c00*/  SHF.L.U64.HI R37, R25.reuse, 0x2, R30 ;  /* 0x0000000219257819 */ /* 0x040fe2000001021e */
[----:B------:R-:W2:Y:S01]  /*9c10*/  LDCU.64 UR6, c[0x0][0x388] ;  /* 0x00007100ff0677ac */ /* 0x000ea20008000a00 */
[----:B------:R-:W-:Y:S02]  /*9c20*/  SHF.L.U32 R39, R25, 0x2, RZ ;  /* 0x0000000219277819 */ /* 0x000fe400000006ff */
[C---:B------:R-:W-:Y:S01]  /*9c30*/  SHF.L.U64.HI R33, R3.reuse, 0x2, R0 ;  /* 0x0000000203217819 */ /* 0x040fe20000010200 */
[----:B------:R-:W4:Y:S01]  /*9c40*/  LDCU.64 UR10, c[0x0][0x390] ;  /* 0x00007200ff0a77ac */ /* 0x000f220008000a00 */
[----:B------:R-:W-:-:S07]  /*9c50*/  SHF.L.U32 R35, R3, 0x2, RZ ;  /* 0x0000000203237819 */ /* 0x000fce00000006ff */
.L_x_1647:
[C---:B------:R-:W-:Y:S02]  /*9c60*/  SHF.L.U32 R22, R100.reuse, 0x2, RZ ;  /* 0x0000000264167819 */ /* 0x040fe400000006ff */
[----:B------:R-:W-:Y:S02]  /*9c70*/  SHF.L.U64.HI R24, R100, 0x2, R31 ;  /* 0x0000000264187819 */ /* 0x000fe4000001021f */
[----:B---3--:R-:W-:-:S04]  /*9c80*/  IADD3 R4, P0, PT, R22, UR4, RZ ;  /* 0x0000000416047c10 */ /* 0x008fc8000ff1e0ff */
[----:B-1----:R-:W-:Y:S02]  /*9c90*/  IADD3.X R5, PT, PT, R24, UR5, RZ, P0, !PT ;  /* 0x0000000518057c10 */ /* 0x002fe400087fe4ff */
[C---:B0-----:R-:W-:Y:S02]  /*9ca0*/  IADD3 R6, P0, PT, R4.reuse, R35, RZ ;  /* 0x0000002304067210 */ /* 0x041fe40007f1e0ff */
[C---:B------:R-:W-:Y:S01]  /*9cb0*/  IADD3 R10, P2, PT, R4.reuse, R39, RZ ;  /* 0x00000027040a7210 */ /* 0x040fe20007f5e0ff */
[----:B------:R0:W3:Y:S01]  /*9cc0*/  LDG.E R2, desc[UR8][R4.64] ;  /* 0x0000000804027981 */ /* 0x0000e2000c1e1900 */
[C---:B------:R-:W-:Y:S02]  /*9cd0*/  IADD3.X R7, PT, PT, R5.reuse, R33, RZ, P0, !PT ;  /* 0x0000002105077210 */ /* 0x040fe400007fe4ff */
[----:B------:R-:W-:Y:S02]  /*9ce0*/  IADD3 R8, P1, PT, R4, R27, RZ ;  /* 0x0000001b04087210 */ /* 0x000fe40007f3e0ff */
[----:B------:R-:W-:-:S02]  /*9cf0*/  IADD3.X R11, PT, PT, R5, R37, RZ, P2, !PT ;  /* 0x00000025050b7210 */ /* 0x000fc400017fe4ff */
[----:B------:R-:W-:Y:S01]  /*9d00*/  IADD3.X R9, PT, PT, R5, R29, RZ, P1, !PT ;  /* 0x0000001d05097210 */ /* 0x000fe20000ffe4ff */
[----:B------:R-:W3:Y:S04]  /*9d10*/  LDG.E R7, desc[UR8][R6.64] ;  /* 0x0000000806077981 */ /* 0x000ee8000c1e1900 */
[----:B------:R-:W5:Y:S04]  /*9d20*/  LDG.E R8, desc[UR8][R8.64] ;  /* 0x0000000808087981 */ /* 0x000f68000c1e1900 */
[----:B------:R-:W5:Y:S01]  /*9d30*/  LDG.E R11, desc[UR8][R10.64] ;  /* 0x000000080a0b7981 */ /* 0x000f62000c1e1900 */
[----:B-1----:R-:W-:-:S02]  /*9d40*/  LOP3.LUT R16, R22, 0xfffffffc, RZ, 0xc0, !PT ;  /* 0xfffffffc16107812 */ /* 0x002fc400078ec0ff */
[----:B------:R-:W-:Y:S02]  /*9d50*/  LOP3.LUT R15, R24, 0x1, RZ, 0xc0, !PT ;  /* 0x00000001180f7812 */ /* 0x000fe400078ec0ff */
[----:B--2---:R-:W-:-:S04]  /*9d60*/  IADD3 R12, P0, PT, R16, UR6, RZ ;  /* 0x00000006100c7c10 */ /* 0x004fc8000ff1e0ff */
[C---:B------:R-:W-:Y:S02]  /*9d70*/  IADD3.X R13, PT, PT, R15.reuse, UR7, RZ, P0, !PT ;  /* 0x000000070f0d7c10 */ /* 0x040fe400087fe4ff */
[C---:B----4-:R-:W-:Y:S02]  /*9d80*/  IADD3 R14, P0, PT, R16.reuse, UR10, RZ ;  /* 0x0000000a100e7c10 */ /* 0x050fe4000ff1e0ff */
[----:B------:R-:W-:Y:S02]  /*9d90*/  IADD3 R16, P1, PT, R16, UR4, RZ ;  /* 0x0000000410107c10 */ /* 0x000fe4000ff3e0ff */
[----:B------:R-:W-:Y:S02]  /*9da0*/  IADD3.X R15, PT, PT, R15, UR11, RZ, P0, !PT ;  /* 0x0000000b0f0f7c10 */ /* 0x000fe400087fe4ff */
[----:B0-----:R-:W-:Y:S02]  /*9db0*/  IADD3 R4, P0, PT, R16, R35, RZ ;  /* 0x0000002310047210 */ /* 0x001fe40007f1e0ff */
[----:B---3--:R-:W-:-:S02]  /*9dc0*/  F2FP.BF16.F32.PACK_AB R19, R7, R2 ;  /* 0x000000020713723e */ /* 0x008fc400000010ff */
[----:B------:R-:W-:-:S04]  /*9dd0*/  LOP3.LUT R2, R24, 0x3, RZ, 0xc0, !PT ;  /* 0x0000000318027812 */ /* 0x000fc800078ec0ff */
[----:B------:R-:W-:Y:S02]  /*9de0*/  IADD3.X R17, PT, PT, R2, UR5, RZ, P1, !PT ;  /* 0x0000000502117c10 */ /* 0x000fe40008ffe4ff */
[----:B-----5:R-:W-:Y:S02]  /*9df0*/  F2FP.BF16.F32.PACK_AB R21, R11, R8 ;  /* 0x000000080b15723e */ /* 0x020fe400000010ff */
[C---:B------:R-:W-:Y:S02]  /*9e00*/  IADD3 R6, P1, PT, R16.reuse, R27, RZ ;  /* 0x0000001b10067210 */ /* 0x040fe40007f3e0ff */
[----:B------:R-:W-:Y:S02]  /*9e10*/  IADD3 R8, P2, PT, R16, R39, RZ ;  /* 0x0000002710087210 */ /* 0x000fe40007f5e0ff */
[C---:B------:R-:W-:Y:S02]  /*9e20*/  IADD3.X R5, PT, PT, R17.reuse, R33, RZ, P0, !PT ;  /* 0x0000002111057210 */ /* 0x040fe400007fe4ff */
[----:B------:R-:W-:-:S02]  /*9e30*/  IADD3.X R7, PT, PT, R17, R29, RZ, P1, !PT ;  /* 0x0000001d11077210 */ /* 0x000fc40000ffe4ff */
        /* <DEDUP_REMOVED lines=57> */
.L_x_1648:
        /* <DEDUP_REMOVED lines=11> */
.L_x_3435:


//--------------------- .text._Z35group_norm_nhwc_bwd_one_pass_kernelI11Fp32IOFp16WLi64ELi8ELi128EEv26Group_norm_nhwc_bwd_params --------------------------
	.section	.text._Z35group_norm_nhwc_bwd_one_pass_kernelI11Fp32IOFp16WLi64ELi8ELi128EEv26Group_norm_nhwc_bwd_params,"ax",@progbits
	.align	128
        .global         _Z35group_norm_nhwc_bwd_one_pass_kernelI11Fp32IOFp16WLi64ELi8ELi128EEv26Group_norm_nhwc_bwd_params
        .type           _Z35group_norm_nhwc_bwd_one_pass_kernelI11Fp32IOFp16WLi64ELi8ELi128EEv26Group_norm_nhwc_bwd_params,@function
        .size           _Z35group_norm_nhwc_bwd_one_pass_kernelI11Fp32IOFp16WLi64ELi8ELi128EEv26Group_norm_nhwc_bwd_params,(.L_x_3436 - _Z35group_norm_nhwc_bwd_one_pass_kernelI11Fp32IOFp16WLi64ELi8ELi128EEv26Group_norm_nhwc_bwd_params)
        .other          _Z35group_norm_nhwc_bwd_one_pass_kernelI11Fp32IOFp16WLi64ELi8ELi128EEv26Group_norm_nhwc_bwd_params,@"STO_CUDA_ENTRY STV_DEFAULT"
_Z35group_norm_nhwc_bwd_one_pass_kernelI11Fp32IOFp16WLi64ELi8ELi128EEv26Group_norm_nhwc_bwd_params:
.text._Z35group_norm_nhwc_bwd_one_pass_kernelI11Fp32IOFp16WLi64ELi8ELi128EEv26Group_norm_nhwc_bwd_params:
        /* <DEDUP_REMOVED lines=32> */
.L_x_1674:
        /* <DEDUP_REMOVED lines=111> */
[----:B--2---:R-:W-:Y:S02]  /*08f0*/  @P2 HADD2.F32 R34, -RZ, R27.H0_H0 ;  /* 0x2000001bff222230 */ /* 0x004fe40000004100 */
[----:B----4-:R-:W-:Y:S02]  /*0900*/  HADD2.F32 R5, -RZ, R0.H0_H0 ;  /* 0x20000000ff057230 */ /* 0x010fe40000004100 */
[----:B------:R-:W-:Y:S02]  /*0910*/  @P2 HADD2.F32 R35, -RZ, R26.H0_H0 ;  /* 0x2000001aff232230 */ /* 0x000fe40000004100 */
[----:B------:R-:W-:Y:S01]  /*0920*/  HADD2.F32 R0, -RZ, R16.H0_H0 ;  /* 0x20000010ff007230 */ /* 0x000fe20000004100 */
        /* <DEDUP_REMOVED lines=30> */
.L_x_1650:
        /* <DEDUP_REMOVED lines=64> */
.L_x_1651:
        /* <DEDUP_REMOVED lines=35> */
.L_x_1653:
[----:B------:R-:W-:Y:S05]  /*1140*/  BSYNC.RECONVERGENT B0 ;  /* 0x0000000000007941 */ /* 0x000fea0003800200 */
.L_x_1652:
        /* <DEDUP_REMOVED lines=15> */
.L_x_1655:
[----:B------:R-:W-:Y:S05]  /*1240*/  BSYNC.RECONVERGENT B0 ;  /* 0x0000000000007941 */ /* 0x000fea0003800200 */
.L_x_1654:
        /* <DEDUP_REMOVED lines=158> */
.L_x_1657:
[----:B------:R-:W-:Y:S05]  /*1c30*/  BSYNC.RECONVERGENT B0 ;  /* 0x0000000000007941 */ /* 0x000fea0003800200 */
.L_x_1656:
        /* <DEDUP_REMOVED lines=28> */
.L_x_1659:
[----:B------:R-:W-:Y:S05]  /*1e00*/  BSYNC.RECONVERGENT B0 ;  /* 0x0000000000007941 */ /* 0x000fea0003800200 */
.L_x_1658:
        /* <DEDUP_REMOVED lines=30> */
.L_x_1662:
[----:B------:R-:W2:Y:S04]  /*1ff0*/  LDG.E.STRONG.GPU R4, desc[UR16][R12.64] ;  /* 0x000000100c047981 */ /* 0x000ea8000c1ef900 */
[----:B--2---:R-:W-:Y:S01]  /*2000*/  CCTL.IVALL ;  /* 0x00000000ff00798f */ /* 0x004fe20002000000 */
[----:B------:R-:W-:Y:S05]  /*2010*/  YIELD ;  /* 0x0000000000007946 */ /* 0x000fea0003800000 */
[----:B------:R-:W-:-:S13]  /*2020*/  ISETP.NE.AND P1, PT, R4, R19, PT ;  /* 0x000000130400720c */ /* 0x000fda0003f25270 */
[----:B------:R-:W-:Y:S05]  /*2030*/  @P1 BRA `(.L_x_1662) ;  /* 0xfffffffc00ec1947 */ /* 0x000fea000383ffff */
.L_x_1661:
        /* <DEDUP_REMOVED lines=14> */
.L_x_1664:
        /* <DEDUP_REMOVED lines=84> */
.L_x_1663:
        /* <DEDUP_REMOVED lines=42> */
.L_x_1665:
        /* <DEDUP_REMOVED lines=23> */
.L_x_1666:
        /* <DEDUP_REMOVED lines=11> */
.L_x_1667:
[----:B------:R-:W-:Y:S05]  /*2b20*/  BSYNC.RECONVERGENT B0 ;  /* 0x0000000000007941 */ /* 0x000fea0003800200 */
.L_x_1660:
        /* <DEDUP_REMOVED lines=34> */
.L_x_1668:
        /* <DEDUP_REMOVED lines=19> */
.L_x_1670:
[----:B------:R-:W-:Y:S05]  /*2e80*/  BSYNC.RECONVERGENT B0 ;  /* 0x0000000000007941 */ /* 0x000fea0003800200 */
.L_x_1669:
        /* <DEDUP_REMOVED lines=22> */
.L_x_1671:
        /* <DEDUP_REMOVED lines=21> */
.L_x_1673:
[----:B------:R-:W-:Y:S05]  /*3140*/  BSYNC.RECONVERGENT B0 ;  /* 0x0000000000007941 */ /* 0x000fea0003800200 */
.L_x_1672:
[----:B------:R-:W-:Y:S02]  /*3150*/  UIADD3 UR10, UPT, UPT, UR18, UR10, URZ ;  /* 0x0000000a120a7290 */ /* 0x000fe4000fffe0ff */
[----:B------:R-:W-:Y:S02]  /*3160*/  UIADD3 UR4, UPT, UPT, UR4, 0x1, URZ ;  /* 0x0000000104047890 */ /* 0x000fe4000fffe0ff */
[----:B------:R-:W-:-:S09]  /*3170*/  UISETP.GE.AND UP0, UPT, UR10, UR8, UPT ;  /* 0x000000080a00728c */ /* 0x000fd2000bf06270 */
[----:B------:R-:W-:Y:S05]  /*3180*/  BRA.U !UP0, `(.L_x_1674) ;  /* 0xffffffd1081c7547 */ /* 0x000fea000b83ffff */
.L_x_1649:
        /* <DEDUP_REMOVED lines=19> */
.L_x_1676:
[----:B------:R-:W-:Y:S05]  /*32c0*/  BSYNC.RECONVERGENT B0 ;  /* 0x0000000000007941 */ /* 0x000fea0003800200 */
.L_x_1675:
[----:B------:R-:W-:Y:S05]  /*32d0*/  @P0 EXIT ;  /* 0x000000000000094d */ /* 0x000fea0003800000 */
[----:B------:R-:W-:Y:S05]  /*32e0*/  @P2 BRA `(.L_x_1677) ;  /* 0x0000000000202947 */ /* 0x000fea0003800000 */
[----:B------:R-:W-:-:S05]  /*32f0*/  IMAD R0, R4, R7, RZ ;  /* 0x0000000704007224 */ /* 0x000fca00078e02ff */
[----:B------:R-:W-:-:S13]  /*3300*/  ISETP.NE.AND P0, PT, R0, -0x1, PT ;  /* 0xffffffff0000780c */ /* 0x000fda0003f05270 */
[----:B------:R-:W-:Y:S05]  /*3310*/  @!P0 BRA `(.L_x_1677) ;  /* 0x0000000000148947 */ /* 0x000fea0003800000 */
.L_x_1678:
[----:B-1----:R-:W4:Y:S04]  /*3320*/  LDG.E.STRONG.GPU R5, desc[UR16][R2.64] ;  /* 0x0000001002057981 */ /* 0x002f28000c1ef900 */
[----:B----4-:R-:W-:Y:S01]  /*3330*/  CCTL.IVALL ;  /* 0x00000000ff00798f */ /* 0x010fe20002000000 */
[----:B------:R-:W-:Y:S05]  /*3340*/  YIELD ;  /* 0x0000000000007946 */ /* 0x000fea0003800000 */
[----:B------:R-:W-:-:S13]  /*3350*/  ISETP.NE.AND P0, PT, R5, R0, PT ;  /* 0x000000000500720c */ /* 0x000fda0003f05270 */
[----:B------:R-:W-:Y:S05]  /*3360*/  @P0 BRA `(.L_x_1678) ;  /* 0xfffffffc00ec0947 */ /* 0x000fea000383ffff */
.L_x_1677:
        /* <DEDUP_REMOVED lines=60> */
.L_x_1681:
        /* <DEDUP_REMOVED lines=29> */
.L_x_1680:
[----:B------:R-:W-:Y:S05]  /*3900*/  BSYNC.RECONVERGENT B0 ;  /* 0x0000000000007941 */ /* 0x000fea0003800200 */
.L_x_1679:
        /* <DEDUP_REMOVED lines=10> */
.L_x_1682:
        /* <DEDUP_REMOVED lines=21> */
[----:B-----5:R-:W-:Y:S02]  /*3b00*/  F2FP.F16.F32.PACK_AB R13, R15, R10 ;  /* 0x0000000a0f0d723e */ /* 0x020fe400000000ff */
        /* <DEDUP_REMOVED lines=23> */
[----:B---3--:R-:W-:Y:S02]  /*3c80*/  F2FP.F16.F32.PACK_AB R13, R13, R26 ;  /* 0x0000001a0d0d723e */ /* 0x008fe400000000ff */
[----:B----4-:R-:W-:-:S03]  /*3c90*/  F2FP.F16.F32.PACK_AB R29, R29, R28 ;  /* 0x0000001c1d1d723e */ /* 0x010fc600000000ff */
        /* <DEDUP_REMOVED lines=15> */
[----:B--2---:R-:W-:-:S03]  /*3d90*/  F2FP.F16.F32.PACK_AB R31, R31, R28 ;  /* 0x0000001c1f1f723e */ /* 0x004fc600000000ff */
        /* <DEDUP_REMOVED lines=18> */
[----:B---3--:R-:W-:Y:S02]  /*3ec0*/  F2FP.F16.F32.PACK_AB R19, R19, R10 ;  /* 0x0000000a1313723e */ /* 0x008fe400000000ff */
[----:B----4-:R-:W-:-:S03]  /*3ed0*/  F2FP.F16.F32.PACK_AB R9, R17, R14 ;  /* 0x0000000e1109723e */ /* 0x010fc600000000ff */
[----:B------:R0:W-:Y:S04]  /*3ee0*/  STG.E desc[UR16][R12.64], R19 ;  /* 0x000000130c007986 */ /* 0x0001e8000c101910 */
[----:B------:R0:W-:Y:S02]  /*3ef0*/  STG.E desc[UR16][R20.64], R9 ;  /* 0x0000000914007986 */ /* 0x0001e4000c101910 */
[----:B------:R-:W-:Y:S05]  /*3f00*/  @P0 BRA `(.L_x_1682) ;  /* 0xfffffff800a80947 */ /* 0x000fea000383ffff */
[----:B------:R-:W-:Y:S05]  /*3f10*/  EXIT ;  /* 0x000000000000794d */ /* 0x000fea0003800000 */
.L_x_1683:
        /* <DEDUP_REMOVED lines=14> */
.L_x_3436:


//--------------------- .text._Z35group_norm_nhwc_bwd_one_pass_kernelI11Fp32IOFp16WLi128ELi8ELi128EEv26Group_norm_nhwc_bwd_params --------------------------
	.section	.text._Z35group_norm_nhwc_bwd_one_pass_kernelI11Fp32IOFp16WLi128ELi8ELi128EEv26Group_norm_nhwc_bwd_params,"ax",@progbits
	.align	128
        .global         _Z35group_norm_nhwc_bwd_one_pass_kernelI11Fp32IOFp16WLi128ELi8ELi128EEv26Group_norm_nhwc_bwd_params
        .type           _Z35group_norm_nhwc_bwd_one_pass_kernelI11Fp32IOFp16WLi128ELi8ELi128EEv26Group_norm_nhwc_bwd_params,@function
        .size           _Z35group_norm_nhwc_bwd_one_pass_kernelI11Fp32IOFp16WLi128ELi8ELi128EEv26Group_norm_nhwc_bwd_params,(.L_x_3437 - _Z35group_norm_nhwc_bwd_one_pass_kernelI11Fp32IOFp16WLi128ELi8ELi128EEv26Group_norm_nhwc_bwd_params)
        .other          _Z35group_norm_nhwc_bwd_one_pass_kernelI11Fp32IOFp16WLi128ELi8ELi128EEv26Group_norm_nhwc_bwd_params,@"STO_CUDA_ENTRY STV_DEFAULT"
_Z35group_norm_nhwc_bwd_one_pass_kernelI11Fp32IOFp16WLi128ELi8ELi128EEv26Group_norm_nhwc_bwd_params:
.text._Z35group_norm_nhwc_bwd_one_pass_kernelI11Fp32IOFp16WLi128ELi8ELi128EEv26Group_norm_nhwc_bwd_params:
        /* <DEDUP_REMOVED lines=35> */
.L_x_1715:
        /* <DEDUP_REMOVED lines=159> */
[----:B---3--:R-:W-:Y:S02]  /*0c20*/  HADD2.F32 R37, -RZ, R37.H0_H0 ;  /* 0x20000025ff257230 */ /* 0x008fe40000004100 */
[----:B----4-:R-:W-:Y:S02]  /*0c30*/  @P4 HADD2.F32 R40, -RZ, R32.H0_H0 ;  /* 0x20000020ff284230 */ /* 0x010fe40000004100 */
[----:B------:R-:W-:Y:S02]  /*0c40*/  @P4 HADD2.F32 R43, -RZ, R33.H0_H0 ;  /* 0x20000021ff2b4230 */ /* 0x000fe40000004100 */
[----:B------:R-:W-:Y:S01]  /*0c50*/  HADD2.F32 R0, -RZ, R0.H0_H0 ;  /* 0x20000000ff007230 */ /* 0x000fe20000004100 */
        /* <DEDUP_REMOVED lines=58> */
.L_x_1685:
        /* <DEDUP_REMOVED lines=128> */
.L_x_1686:
        /* <DEDUP_REMOVED lines=34> */
.L_x_1688:
[----:B------:R-:W-:Y:S05]  /*1a20*/  BSYNC.RECONVERGENT B0 ;  /* 0x0000000000007941 */ /* 0x000fea0003800200 */
.L_x_1687:
        /* <DEDUP_REMOVED lines=15> */
.L_x_1690:
[----:B------:R-:W-:Y:S05]  /*1b20*/  BSYNC.RECONVERGENT B0 ;  /* 0x0000000000007941 */ /* 0x000fea0003800200 */
.L_x_1689:
        /* <DEDUP_REMOVED lines=158> */
.L_x_1692:
[----:B------:R-:W-:Y:S05]  /*2510*/  BSYNC.RECONVERGENT B0 ;  /* 0x0000000000007941 */ /* 0x000fea0003800200 */
.L_x_1691:
        /* <DEDUP_REMOVED lines=28> */
.L_x_1694:
[----:B------:R-:W-:Y:S05]  /*26e0*/  BSYNC.RECONVERGENT B0 ;  /* 0x0000000000007941 */ /* 0x000fea0003800200 */
.L_x_1693:
        /* <DEDUP_REMOVED lines=29> */
.L_x_1697:
[----:B-1----:R-:W2:Y:S04]  /*28c0*/  LDG.E.STRONG.GPU R20, desc[UR14][R22.64] ;  /* 0x0000000e16147981 */ /* 0x002ea8000c1ef900 */
[----:B--2---:R-:W-:Y:S01]  /*28d0*/  CCTL.IVALL ;  /* 0x00000000ff00798f */ /* 0x004fe20002000000 */
[----:B------:R-:W-:Y:S05]  /*28e0*/  YIELD ;  /* 0x0000000000007946 */ /* 0x000fea0003800000 */
[----:B------:R-:W-:-:S13]  /*28f0*/  ISETP.NE.AND P1, PT, R20, R27, PT ;  /* 0x0000001b1400720c */ /* 0x000fda0003f25270 */
[----:B------:R-:W-:Y:S05]  /*2900*/  @P1 BRA `(.L_x_1697) ;  /* 0xfffffffc00ec1947 */ /* 0x000fea000383ffff */
.L_x_1696:
        /* <DEDUP_REMOVED lines=14> */
.L_x_1699:
        /* <DEDUP_REMOVED lines=84> */
.L_x_1698:
        /* <DEDUP_REMOVED lines=41> */
.L_x_1700:
        /* <DEDUP_REMOVED lines=22> */
.L_x_1701:
        /* <DEDUP_REMOVED lines=11> */
.L_x_1702:
[----:B------:R-:W-:Y:S05]  /*33d0*/  BSYNC.RECONVERGENT B0 ;  /* 0x0000000000007941 */ /* 0x000fea0003800200 */
.L_x_1695:
        /* <DEDUP_REMOVED lines=40> */
.L_x_1703:
        /* <DEDUP_REMOVED lines=21> */
.L_x_1705:
[----:B------:R-:W-:Y:S05]  /*37b0*/  BSYNC.RECONVERGENT B0 ;  /* 0x0000000000007941 */ /* 0x000fea0003800200 */
.L_x_1704:
        /* <DEDUP_REMOVED lines=21> */
.L_x_1706:
        /* <DEDUP_REMOVED lines=20> */
.L_x_1708:
[----:B------:R-:W-:Y:S05]  /*3a50*/  BSYNC.RECONVERGENT B0 ;  /* 0x0000000000007941 */ /* 0x000fea0003800200 */
.L_x_1707:
        /* <DEDUP_REMOVED lines=23> */
.L_x_1709:
        /* <DEDUP_REMOVED lines=19> */
.L_x_1711:
[----:B------:R-:W-:Y:S05]  /*3d00*/  BSYNC.RECONVERGENT B0 ;  /* 0x0000000000007941 */ /* 0x000fea0003800200 */
.L_x_1710:
        /* <DEDUP_REMOVED lines=25> */
.L_x_1712:
        /* <DEDUP_REMOVED lines=17> */
.L_x_1714:
[----:B------:R-:W-:Y:S05]  /*3fb0*/  BSYNC.RECONVERGENT B0 ;  /* 0x0000000000007941 */ /* 0x000fea0003800200 */
.L_x_1713:
[----:B------:R-:W-:Y:S02]  /*3fc0*/  UIADD3 UR10, UPT, UPT, UR17, UR10, URZ ;  /* 0x0000000a110a7290 */ /* 0x000fe4000fffe0ff */
[----:B------:R-:W-:Y:S02]  /*3fd0*/  UIADD3 UR4, UPT, UPT, UR4, 0x1, URZ ;  /* 0x0000000104047890 */ /* 0x000fe4000fffe0ff */
[----:B------:R-:W-:-:S09]  /*3fe0*/  UISETP.GE.AND UP0, UPT, UR10, UR8, UPT ;  /* 0x000000080a00728c */ /* 0x000fd2000bf06270 */
[----:B------:R-:W-:Y:S05]  /*3ff0*/  BRA.U !UP0, `(.L_x_1715) ;  /* 0xffffffc1088c7547 */ /* 0x000fea000b83ffff */
.L_x_1684:
        /* <DEDUP_REMOVED lines=19> */
.L_x_1717:
[----:B------:R-:W-:Y:S05]  /*4130*/  BSYNC.RECONVERGENT B0 ;  /* 0x0000000000007941 */ /* 0x000fea0003800200 */
.L_x_1716:
[----:B------:R-:W-:Y:S05]  /*4140*/  @P0 EXIT ;  /* 0x000000000000094d */ /* 0x000fea0003800000 */
[----:B------:R-:W-:Y:S05]  /*4150*/  @P2 BRA `(.L_x_1718) ;  /* 0x0000000000202947 */ /* 0x000fea0003800000 */
[----:B------:R-:W-:-:S05]  /*4160*/  IMAD R0, R4, R7, RZ ;  /* 0x0000000704007224 */ /* 0x000fca00078e02ff */
[----:B------:R-:W-:-:S13]  /*4170*/  ISETP.NE.AND P0, PT, R0, -0x1, PT ;  /* 0xffffffff0000780c */ /* 0x000fda0003f05270 */
[----:B------:R-:W-:Y:S05]  /*4180*/  @!P0 BRA `(.L_x_1718) ;  /* 0x0000000000148947 */ /* 0x000fea0003800000 */
.L_x_1719:
[----:B0-----:R-:W3:Y:S04]  /*4190*/  LDG.E.STRONG.GPU R5, desc[UR14][R2.64] ;  /* 0x0000000e02057981 */ /* 0x001ee8000c1ef900 */
[----:B---3--:R-:W-:Y:S01]  /*41a0*/  CCTL.IVALL ;  /* 0x00000000ff00798f */ /* 0x008fe20002000000 */
[----:B------:R-:W-:Y:S05]  /*41b0*/  YIELD ;  /* 0x0000000000007946 */ /* 0x000fea0003800000 */
[----:B------:R-:W-:-:S13]  /*41c0*/  ISETP.NE.AND P0, PT, R5, R0, PT ;  /* 0x000000000500720c */ /* 0x000fda0003f05270 */
[----:B------:R-:W-:Y:S05]  /*41d0*/  @P0 BRA `(.L_x_1719) ;  /* 0xfffffffc00ec0947 */ /* 0x000fea000383ffff */
.L_x_1718:
        /* <DEDUP_REMOVED lines=60> */
.L_x_1722:
        /* <DEDUP_REMOVED lines=31> */
.L_x_1721:
[----:B------:R-:W-:Y:S05]  /*4790*/  BSYNC.RECONVERGENT B0 ;  /* 0x0000000000007941 */ /* 0x000fea0003800200 */
.L_x_1720:
        /* <DEDUP_REMOVED lines=10> */
.L_x_1723:
        /* <DEDUP_REMOVED lines=20> */
[----:B----4-:R-:W-:Y:S02]  /*4980*/  F2FP.F16.F32.PACK_AB R19, R13, R10 ;  /* 0x0000000a0d13723e */ /* 0x010fe400000000ff */
[----:B------:R-:W-:-:S02]  /*4990*/  IADD3 R10, P1, PT, R23, UR4, RZ ;  /* 0x00000004170a7c10 */ /* 0x000fc4000ff3e0ff */
[----:B------:R-:W-:Y:S02]  /*49a0*/  IADD3.X R23, PT, PT, R24, UR9, RZ, P0, !PT ;  /* 0x0000000918177c10 */ /* 0x000fe400087fe4ff */
[----:B------:R-:W-:Y:S02]  /*49b0*/  IADD3.X R11, PT, PT, R11, UR5, RZ, P1, !PT ;  /* 0x000000050b0b7c10 */ /* 0x000fe40008ffe4ff */
[----:B-----5:R-:W-:Y:S02]  /*49c0*/  F2FP.F16.F32.PACK_AB R27, R17, R14 ;  /* 0x0000000e111b723e */ /* 0x020fe400000000ff */
        /* <DEDUP_REMOVED lines=56> */
[----:B---3--:R-:W-:Y:S02]  /*4d50*/  F2FP.F16.F32.PACK_AB R17, R17, R10 ;  /* 0x0000000a1111723e */ /* 0x008fe400000000ff */
[----:B-----5:R-:W-:-:S03]  /*4d60*/  F2FP.F16.F32.PACK_AB R9, R15, R12 ;  /* 0x0000000c0f09723e */ /* 0x020fc600000000ff */
[----:B------:R4:W-:Y:S04]  /*4d70*/  STG.E desc[UR14][R18.64], R17 ;  /* 0x0000001112007986 */ /* 0x0009e8000c10190e */
[----:B------:R4:W-:Y:S02]  /*4d80*/  STG.E desc[UR14][R22.64], R9 ;  /* 0x0000000916007986 */ /* 0x0009e4000c10190e */
[----:B------:R-:W-:Y:S05]  /*4d90*/  @P0 BRA `(.L_x_1723) ;  /* 0xfffffff800a80947 */ /* 0x000fea000383ffff */
[----:B------:R-:W-:Y:S05]  /*4da0*/  EXIT ;  /* 0x000000000000794d */ /* 0x000fea0003800000 */
.L_x_1724:
        /* <DEDUP_REMOVED lines=13> */
.L_x_3437:


//--------------------- .text._Z35group_norm_nhwc_bwd_one_pass_kernelI11Fp32IOFp16WLi256ELi8ELi128EEv26Group_norm_nhwc_bwd_params --------------------------
	.section	.text._Z35group_norm_nhwc_bwd_one_pass_kernelI11Fp32IOFp16WLi256ELi8ELi128EEv26Group_norm_nhwc_bwd_params,"ax",@progbits
	.align	128
        .global         _Z35group_norm_nhwc_bwd_one_pass_kernelI11Fp32IOFp16WLi256ELi8ELi128EEv26Group_norm_nhwc_bwd_params
        .type           _Z35group_norm_nhwc_bwd_one_pass_kernelI11Fp32IOFp16WLi256ELi8ELi128EEv26Group_norm_nhwc_bwd_params,@function
        .size           _Z35group_norm_nhwc_bwd_one_pass_kernelI11Fp32IOFp16WLi256ELi8ELi128EEv26Group_norm_nhwc_bwd_params,(.L_x_3438 - _Z35group_norm_nhwc_bwd_one_pass_kernelI11Fp32IOFp16WLi256ELi8ELi128EEv26Group_norm_nhwc_bwd_params)
        .other          _Z35group_norm_nhwc_bwd_one_pass_kernelI11Fp32IOFp16WLi256ELi8ELi128EEv26Group_norm_nhwc_bwd_params,@"STO_CUDA_ENTRY STV_DEFAULT"
_Z35group_norm_nhwc_bwd_one_pass_kernelI11Fp32IOFp16WLi256ELi8ELi128EEv26Group_norm_nhwc_bwd_params:
.text._Z35group_norm_nhwc_bwd_one_pass_kernelI11Fp32IOFp16WLi256ELi8ELi128EEv26Group_norm_nhwc_bwd_params:
        /* <DEDUP_REMOVED lines=34> */
.L_x_1768:
[----:B0-----:R-:W0:Y:S01]  /*0220*/  LDC R6, c[0x0][0x410] ;  /* 0x00010400ff067b82 */ /* 0x001e220000000800 */
[----:B-1----:R-:W1:Y:S01]  /*0230*/  LDCU.128 UR16, c[0x0][0x400] ;  /* 0x00008000ff1077ac */ /* 0x002e620008000c00 */
[----:B------:R-:W-:Y:S02]  /*0240*/  IADD3 R9, PT, PT, R65, 0x20, RZ ;  /* 0x0000002041097810 */ /* 0x000fe40007ffe0ff */
[----:B------:R-:W-:Y:S02]  /*0250*/  CS2R R50, SRZ ;  /* 0x0000000000327805 */ /* 0x000fe4000001ff00 */
[----:B------:R-:W-:Y:S01]  /*0260*/  ISETP.LE.AND P0, PT, RZ, UR14, PT ;  /* 0x0000000eff007c0c */ /* 0x000fe2000bf03270 */
[----:B------:R-:W2:Y:S01]  /*0270*/  LDCU.64 UR6, c[0x0][0x3b8] ;  /* 0x00007700ff0677ac */ /* 0x000ea20008000a00 */
[----:B------:R-:W-:Y:S02]  /*0280*/  SHF.R.S32.HI R11, RZ, 0x1f, R9 ;  /* 0x0000001fff0b7819 */ /* 0x000fe40000011409 */
[----:B------:R-:W-:-:S02]  /*0290*/  CS2R R48, SRZ ;  /* 0x0000000000307805 */ /* 0x000fc4000001ff00 */
[C---:B------:R-:W-:Y:S02]  /*02a0*/  IADD3 R13, PT, PT, R65.reuse, 0x60, RZ ;  /* 0x00000060410d7810 */ /* 0x040fe40007ffe0ff */
[C---:B------:R-:W-:Y:S02]  /*02b0*/  IADD3 R22, PT, PT, R65.reuse, 0x80, RZ ;  /* 0x0000008041167810 */ /* 0x040fe40007ffe0ff */
[----:B------:R-:W-:Y:S02]  /*02c0*/  SHF.R.S32.HI R23, RZ, 0x1f, R13 ;  /* 0x0000001fff177819 */ /* 0x000fe4000001140d */
[----:B------:R-:W-:Y:S02]  /*02d0*/  SHF.R.S32.HI R31, RZ, 0x1f, R22 ;  /* 0x0000001fff1f7819 */ /* 0x000fe40000011416 */
[C---:B------:R-:W-:Y:S02]  /*02e0*/  IADD3 R17, PT, PT, R65.reuse, 0xa0, RZ ;  /* 0x000000a041117810 */ /* 0x040fe40007ffe0ff */
[----:B------:R-:W-:-:S02]  /*02f0*/  IADD3 R16, PT, PT, R65, 0xc0, RZ ;  /* 0x000000c041107810 */ /* 0x000fc40007ffe0ff */
[----:B-1----:R-:W-:Y:S02]  /*0300*/  ISETP.GE.U32.AND P5, PT, R9, UR16, PT ;  /* 0x0000001009007c0c */ /* 0x002fe4000bfa6070 */
[----:B------:R-:W-:Y:S02]  /*0310*/  SHF.R.S32.HI R25, RZ, 0x1f, R17 ;  /* 0x0000001fff197819 */ /* 0x000fe40000011411 */
[----:B0-----:R-:W-:Y:S02]  /*0320*/  IABS R5, R6 ;  /* 0x0000000600057213 */ /* 0x001fe40000000000 */
[----:B------:R-:W-:Y:S02]  /*0330*/  ISETP.GE.AND.EX P5, PT, R11, UR17, PT, P5 ;  /* 0x000000110b007c0c */ /* 0x000fe4000bfa6350 */
[----:B------:R-:W0:Y:S01]  /*0340*/  I2F.RP R0, R5 ;  /* 0x0000000500007306 */ /* 0x000e220000209400 */
[----:B------:R-:W-:-:S04]  /*0350*/  IADD3 R28, PT, PT, R65, 0x40, RZ ;  /* 0x00000040411c7810 */ /* 0x000fc80007ffe0ff */
[----:B------:R-:W-:-:S06]  /*0360*/  SHF.R.S32.HI R39, RZ, 0x1f, R28 ;  /* 0x0000001fff277819 */ /* 0x000fcc000001141c */
        /* <DEDUP_REMOVED lines=30> */
[C---:B------:R-:W-:Y:S02]  /*0550*/  SEL R29, R7.reuse, R0, !P2 ;  /* 0x00000000071d7207 */ /* 0x040fe40005000000 */
[----:B------:R-:W-:Y:S02]  /*0560*/  SHF.L.U32 R0, R60, 0x1, RZ ;  /* 0x000000013c007819 */ /* 0x000fe400000006ff */
[----:B------:R-:W-:Y:S02]  /*0570*/  SEL R7, R7, R3, !P2 ;  /* 0x0000000307077207 */ /* 0x000fe40005000000 */
[----:B------:R-:W-:Y:S02]  /*0580*/  ISETP.GE.AND.EX P4, PT, R23, UR17, PT, P4 ;  /* 0x0000001117007c0c */ /* 0x000fe4000bf86340 */
        /* <DEDUP_REMOVED lines=20> */
[----:B------:R-:W-:Y:S01]  /*06d0*/  @!P5 SHF.L.U32 R11, R4, 0x2, RZ ;  /* 0x00000002040bd819 */ /* 0x000fe200000006ff */
[----:B----4-:R-:W-:-:S02]  /*06e0*/  @!P4 IMAD R10, R23, R2, RZ ;  /* 0x00000002170ac224 */ /* 0x010fc400078e02ff */
[----:B------:R-:W4:Y:S01]  /*06f0*/  @!P4 LDC.64 R8, c[0x0][0x3a0] ;  /* 0x0000e800ff08cb82 */ /* 0x000f220000000a00 */
[----:B------:R-:W-:Y:S02]  /*0700*/  @!P5 SHF.L.U64.HI R24, R4, 0x2, R5 ;  /* 0x000000020418d819 */ /* 0x000fe40000010205 */
[----:B------:R-:W-:Y:S01]  /*0710*/  @!P4 MOV R4, R68 ;  /* 0x000000440004c202 */ /* 0x000fe20000000f00 */
[----:B------:R-:W-:Y:S01]  /*0720*/  @!P4 IMAD R27, R13, R3, R10 ;  /* 0x000000030d1bc224 */ /* 0x000fe200078e020a */
[----:B------:R-:W-:Y:S02]  /*0730*/  @!P4 MOV R5, R67 ;  /* 0x000000430005c202 */ /* 0x000fe40000000f00 */
[----:B------:R-:W-:Y:S01]  /*0740*/  SHF.R.S32.HI R23, RZ, 0x1f, R16 ;  /* 0x0000001fff177819 */ /* 0x000fe20000011410 */
[----:B------:R-:W2:Y:S01]  /*0750*/  @!P4 LDC.64 R6, c[0x0][0x398] ;  /* 0x0000e600ff06cb82 */ /* 0x000ea20000000a00 */
[----:B-1----:R-:W-:Y:S01]  /*0760*/  @!P5 IADD3 R14, P0, PT, R11, R14, RZ ;  /* 0x0000000e0b0ed210 */ /* 0x002fe20007f1e0ff */
[----:B------:R-:W-:Y:S01]  /*0770*/  @!P4 IMAD.WIDE.U32 R4, R13, R2, R4 ;  /* 0x000000020d04c225 */ /* 0x000fe200078e0004 */
[----:B---3--:R-:W-:-:S02]  /*0780*/  @!P5 IADD3 R20, P6, PT, R11, R20, RZ ;  /* 0x000000140b14d210 */ /* 0x008fc40007fde0ff */
[----:B------:R-:W-:Y:S02]  /*0790*/  ISETP.GE.AND.EX P3, PT, R23, UR17, PT, P3 ;  /* 0x0000001117007c0c */ /* 0x000fe4000bf66330 */
[----:B------:R-:W-:Y:S01]  /*07a0*/  @!P4 IADD3 R5, PT, PT, R5, R27, RZ ;  /* 0x0000001b0505c210 */ /* 0x000fe20007ffe0ff */
[----:B------:R-:W1:Y:S01]  /*07b0*/  @!P1 LDC.64 R2, c[0x0][0x3f8] ;  /* 0x0000fe00ff029b82 */ /* 0x000e620000000a00 */
[----:B------:R-:W-:Y:S01]  /*07c0*/  @!P4 SHF.L.U32 R27, R4, 0x2, RZ ;  /* 0x00000002041bc819 */ /* 0x000fe200000006ff */
[----:B0-----:R-:W-:Y:S01]  /*07d0*/  @!P2 IMAD R26, R31, R18, RZ ;  /* 0x000000121f1aa224 */ /* 0x001fe200078e02ff */
[C---:B------:R-:W-:Y:S02]  /*07e0*/  @!P5 IADD3.X R15, PT, PT, R24.reuse, R15, RZ, P0, !PT ;  /* 0x0000000f180fd210 */ /* 0x040fe400007fe4ff */
[----:B------:R-:W-:Y:S01]  /*07f0*/  @!P5 IADD3.X R21, PT, PT, R24, R21, RZ, P6, !PT ;  /* 0x000000151815d210 */ /* 0x000fe200037fe4ff */
[----:B------:R-:W-:Y:S01]  /*0800*/  @!P2 IMAD R19, R22, R19, R26 ;  /* 0x000000131613a224 */ /* 0x000fe200078e021a */
[----:B------:R-:W-:Y:S01]  /*0810*/  @!P2 MOV R26, R68 ;  /* 0x00000044001aa202 */ /* 0x000fe20000000f00 */
[----:B------:R-:W0:Y:S01]  /*0820*/  @!P2 LDC.64 R12, c[0x0][0x3a0] ;  /* 0x0000e800ff0cab82 */ /* 0x000e220000000a00 */
[C---:B----4-:R-:W-:Y:S01]  /*0830*/  @!P4 IADD3 R8, P0, PT, R27.reuse, R8, RZ ;  /* 0x000000081b08c210 */ /* 0x050fe20007f1e0ff */
[----:B--2---:R-:W-:Y:S01]  /*0840*/  UIMAD.WIDE UR6, UR14, 0x8, UR6 ;  /* 0x000000080e0678a5 */ /* 0x004fe2000f8e0206 */
[----:B------:R-:W-:Y:S01]  /*0850*/  @!P4 SHF.L.U64.HI R24, R4, 0x2, R5 ;  /* 0x000000020418c819 */ /* 0x000fe20000010205 */
[----:B------:R2:W5:Y:S03]  /*0860*/  @!P5 LDG.E.64 R50, desc[UR20][R14.64] ;  /* 0x000000140e32d981 */ /* 0x000566000c1e1b00 */
[----:B------:R-:W-:Y:S01]  /*0870*/  @!P4 IADD3.X R9, PT, PT, R24, R9, RZ, P0, !PT ;  /* 0x000000091809c210 */ /* 0x000fe200007fe4ff */
[----:B------:R-:W3:Y:S01]  /*0880*/  @!P2 LDC.64 R10, c[0x0][0x398] ;  /* 0x0000e600ff0aab82 */ /* 0x000ee20000000a00 */
[----:B------:R-:W-:Y:S01]  /*0890*/  @!P4 IADD3 R6, P6, PT, R27, R6, RZ ;  /* 0x000000061b06c210 */ /* 0x000fe20007fde0ff */
[----:B------:R-:W5:Y:S01]  /*08a0*/  @!P5 LDG.E.64 R48, desc[UR20][R20.64] ;  /* 0x000000141430d981 */ /* 0x000f62000c1e1b00 */
[----:B------:R-:W-:-:S02]  /*08b0*/  @!P2 MOV R27, R67 ;  /* 0x00000043001ba202 */ /* 0x000fc40000000f00 */
[----:B------:R-:W-:Y:S02]  /*08c0*/  @!P4 IADD3.X R7, PT, PT, R24, R7, RZ, P6, !PT ;  /* 0x000000071807c210 */ /* 0x000fe400037fe4ff */
[----:B------:R-:W-:Y:S01]  /*08d0*/  @!P1 MOV R24, R68 ;  /* 0x0000004400189202 */ /* 0x000fe20000000f00 */
[----:B------:R-:W-:Y:S01]  /*08e0*/  @!P2 IMAD.WIDE.U32 R26, R22, R18, R26 ;  /* 0x00000012161aa225 */ /* 0x000fe200078e001a */
[----:B------:R-:W4:Y:S03]  /*08f0*/  @!P3 LDC.64 R4, c[0x0][0x3f8] ;  /* 0x0000fe00ff04bb82 */ /* 0x000f260000000a00 */
[----:B-1----:R-:W-:Y:S01]  /*0900*/  @!P1 IMAD R22, R25, R2, RZ ;  /* 0x0000000219169224 */ /* 0x002fe200078e02ff */
[----:B------:R-:W-:Y:S02]  /*0910*/  @!P2 IADD3 R31, PT, PT, R27, R19, RZ ;  /* 0x000000131b1fa210 */ /* 0x000fe40007ffe0ff */
[----:B------:R-:W-:-:S02]  /*0920*/  @!P2 SHF.L.U32 R27, R26, 0x2, RZ ;  /* 0x000000021a1ba819 */ /* 0x000fc400000006ff */
[----:B------:R-:W1:Y:S01]  /*0930*/  @!P1 LDC.64 R18, c[0x0][0x3a0] ;  /* 0x0000e800ff129b82 */ /* 0x000e620000000a00 */
[----:B------:R-:W-:Y:S02]  /*0940*/  @!P1 MOV R25, R67 ;  /* 0x0000004300199202 */ /* 0x000fe40000000f00 */
[C---:B0-----:R-:W-:Y:S02]  /*0950*/  @!P2 IADD3 R12, P0, PT, R27.reuse, R12, RZ ;  /* 0x0000000c1b0ca210 */ /* 0x041fe40007f1e0ff */
[----:B------:R-:W-:Y:S02]  /*0960*/  @!P2 SHF.L.U64.HI R26, R26, 0x2, R31 ;  /* 0x000000021a1aa819 */ /* 0x000fe4000001021f */
[----:B---3--:R-:W-:Y:S01]  /*0970*/  @!P2 IADD3 R10, P6, PT, R27, R10, RZ ;  /* 0x0000000a1b0aa210 */ /* 0x008fe20007fde0ff */
[----:B------:R-:W0:Y:S01]  /*0980*/  @!P1 LDC.64 R40, c[0x0][0x398] ;  /* 0x0000e600ff289b82 */ /* 0x000e220000000a00 */
[C---:B------:R-:W-:Y:S01]  /*0990*/  @!P1 IMAD R27, R17.reuse, R3, R22 ;  /* 0x00000003111b9224 */ /* 0x040fe200078e0216 */
[----:B------:R-:W-:Y:S01]  /*09a0*/  @!P2 IADD3.X R13, PT, PT, R26, R13, RZ, P0, !PT ;  /* 0x0000000d1a0da210 */ /* 0x000fe200007fe4ff */
[----:B------:R-:W-:Y:S01]  /*09b0*/  @!P1 IMAD.WIDE.U32 R2, R17, R2, R24 ;  /* 0x0000000211029225 */ /* 0x000fe200078e0018 */
[----:B------:R-:W-:-:S02]  /*09c0*/  ISETP.GE.U32.AND P0, PT, R28, UR16, PT ;  /* 0x000000101c007c0c */ /* 0x000fc4000bf06070 */
[----:B------:R-:W-:Y:S02]  /*09d0*/  @!P3 MOV R24, R68 ;  /* 0x000000440018b202 */ /* 0x000fe40000000f00 */
[----:B------:R-:W-:Y:S01]  /*09e0*/  @!P1 IADD3 R3, PT, PT, R3, R27, RZ ;  /* 0x0000001b03039210 */ /* 0x000fe20007ffe0ff */
[-C--:B----4-:R-:W-:Y:S01]  /*09f0*/  @!P3 IMAD R23, R23, R4.reuse, RZ ;  /* 0x000000041717b224 */ /* 0x090fe200078e02ff */
[----:B------:R-:W-:Y:S02]  /*0a00*/  @!P1 SHF.L.U32 R33, R2, 0x2, RZ ;  /* 0x0000000202219819 */ /* 0x000fe400000006ff */
[----:B------:R-:W-:Y:S01]  /*0a10*/  @!P3 MOV R25, R67 ;  /* 0x000000430019b202 */ /* 0x000fe20000000f00 */
[----:B------:R-:W-:Y:S01]  /*0a20*/  @!P3 IMAD R35, R16, R5, R23 ;  /* 0x000000051023b224 */ /* 0x000fe200078e0217 */
[----:B------:R-:W-:Y:S01]  /*0a30*/  @!P1 SHF.L.U64.HI R32, R2, 0x2, R3 ;  /* 0x0000000202209819 */ /* 0x000fe20000010203 */
[----:B------:R-:W-:Y:S01]  /*0a40*/  HFMA2 R3, -RZ, RZ, 0, 0 ;  /* 0x00000000ff037431 */ /* 0x000fe200000001ff */
[----:B------:R-:W-:Y:S01]  /*0a50*/  ISETP.GE.AND.EX P0, PT, R39, UR17, PT, P0 ;  /* 0x0000001127007c0c */ /* 0x000fe2000bf06300 */
[----:B------:R-:W-:Y:S01]  /*0a60*/  @!P3 IMAD.WIDE.U32 R24, R16, R4, R24 ;  /* 0x000000041018b225 */ /* 0x000fe200078e0018 */
[----:B------:R-:W-:Y:S01]  /*0a70*/  @!P2 IADD3.X R11, PT, PT, R26, R11, RZ, P6, !PT ;  /* 0x0000000b1a0ba210 */ /* 0x000fe200037fe4ff */
[----:B------:R-:W3:Y:S01]  /*0a80*/  @!P3 LDC.64 R22, c[0x0][0x3a0] ;  /* 0x0000e800ff16bb82 */ /* 0x000ee20000000a00 */
[----:B-1----:R-:W-:-:S02]  /*0a90*/  @!P1 IADD3 R18, P6, PT, R33, R18, RZ ;  /* 0x0000001221129210 */ /* 0x002fc40007fde0ff */
[----:B------:R-:W-:Y:S02]  /*0aa0*/  CS2R R4, SRZ ;  /* 0x0000000000047805 */ /* 0x000fe4000001ff00 */
[----:B------:R-:W-:Y:S02]  /*0ab0*/  MOV R2, RZ ;  /* 0x000000ff00027202 */ /* 0x000fe40000000f00 */
[----:B------:R-:W-:Y:S02]  /*0ac0*/  @!P1 IADD3.X R19, PT, PT, R32, R19, RZ, P6, !PT ;  /* 0x0000001320139210 */ /* 0x000fe400037fe4ff */
[----:B------:R-:W-:Y:S01]  /*0ad0*/  ISETP.GE.U32.AND P6, PT, R65, UR16, PT ;  /* 0x0000001041007c0c */ /* 0x000fe2000bfc6070 */
[----:B------:R1:W5:Y:S01]  /*0ae0*/  @!P4 LDG.E.64 R4, desc[UR20][R6.64] ;  /* 0x000000140604c981 */ /* 0x000362000c1e1b00 */
[----:B------:R-:W4:Y:S03]  /*0af0*/  @!P3 LDC.64 R26, c[0x0][0x398] ;  /* 0x0000e600ff1abb82 */ /* 0x000f260000000a00 */
[----:B------:R1:W5:Y:S01]  /*0b00*/  @!P4 LDG.E.64 R2, desc[UR20][R8.64] ;  /* 0x000000140802c981 */ /* 0x000362000c1e1b00 */
[----:B------:R-:W-:-:S02]  /*0b10*/  ISETP.GE.AND.EX P4, PT, R59, UR17, PT, P6 ;  /* 0x000000113b007c0c */ /* 0x000fc4000bf86360 */
[----:B0-----:R-:W-:Y:S02]  /*0b20*/  @!P1 IADD3 R40, P6, PT, R33, R40, RZ ;  /* 0x0000002821289210 */ /* 0x001fe40007fde0ff */
[----:B------:R-:W1:Y:S01]  /*0b30*/  @!P0 LDC.64 R30, c[0x0][0x3f8] ;  /* 0x0000fe00ff1e8b82 */ /* 0x000e620000000a00 */
[----:B------:R-:W-:Y:S02]  /*0b40*/  MOV R33, UR7 ;  /* 0x0000000700217c02 */ /* 0x000fe40008000f00 */
[----:B------:R-:W-:Y:S02]  /*0b50*/  @!P1 IADD3.X R41, PT, PT, R32, R41, RZ, P6, !PT ;  /* 0x0000002920299210 */ /* 0x000fe400037fe4ff */
[----:B------:R-:W-:-:S03]  /*0b60*/  MOV R32, UR6 ;  /* 0x0000000600207c02 */ /* 0x000fc60008000f00 */
[----:B------:R-:W0:Y:S03]  /*0b70*/  @!P0 LDC.64 R36, c[0x0][0x398] ;  /* 0x0000e600ff248b82 */ /* 0x000e260000000a00 */
[----:B------:R-:W4:Y:S01]  /*0b80*/  LDG.E.64 R32, desc[UR20][R32.64] ;  /* 0x0000001420207981 */ /* 0x000f22000c1e1b00 */
[----:B------:R-:W-:Y:S02]  /*0b90*/  IADD3 R16, PT, PT, R65, 0xe0, RZ ;  /* 0x000000e041107810 */ /* 0x000fe40007ffe0ff */
[----:B--2---:R-:W-:Y:S02]  /*0ba0*/  @!P3 IADD3 R15, PT, PT, R25, R35, RZ ;  /* 0x00000023190fb210 */ /* 0x004fe40007ffe0ff */
[----:B------:R-:W-:Y:S01]  /*0bb0*/  ISETP.GE.U32.AND P5, PT, R16, UR16, PT ;  /* 0x0000001010007c0c */ /* 0x000fe2000bfa6070 */
[----:B------:R-:W2:Y:S01]  /*0bc0*/  @!P0 LDC.64 R34, c[0x0][0x3a0] ;  /* 0x0000e800ff228b82 */ /* 0x000ea20000000a00 */
[----:B------:R-:W-:Y:S01]  /*0bd0*/  SHF.R.S32.HI R17, RZ, 0x1f, R16 ;  /* 0x0000001fff117819 */ /* 0x000fe20000011410 */
[----:B-1----:R-:W-:Y:S01]  /*0be0*/  @!P0 IMAD R6, R39, R30, RZ ;  /* 0x0000001e27068224 */ /* 0x002fe200078e02ff */
[----:B------:R-:W-:-:S05]  /*0bf0*/  @!P3 SHF.L.U32 R21, R24, 0x2, RZ ;  /* 0x000000021815b819 */ /* 0x000fca00000006ff */
[----:B------:R-:W1:Y:S01]  /*0c00*/  @!P4 LDC.64 R38, c[0x0][0x3a0] ;  /* 0x0000e800ff26cb82 */ /* 0x000e620000000a00 */
[----:B------:R-:W-:Y:S01]  /*0c10*/  @!P3 SHF.L.U64.HI R8, R24, 0x2, R15 ;  /* 0x000000021808b819 */ /* 0x000fe2000001020f */
[C---:B------:R-:W-:Y:S01]  /*0c20*/  @!P0 IMAD R9, R28.reuse, R31, R6 ;  /* 0x0000001f1c098224 */ /* 0x040fe200078e0206 */
[----:B------:R-:W-:Y:S02]  /*0c30*/  @!P0 MOV R6, R68 ;  /* 0x0000004400068202 */ /* 0x000fe40000000f00 */
[----:B------:R-:W-:Y:S02]  /*0c40*/  @!P0 MOV R7, R67 ;  /* 0x0000004300078202 */ /* 0x000fe40000000f00 */
[----:B------:R-:W-:Y:S01]  /*0c50*/  ISETP.GE.AND.EX P5, PT, R17, UR17, PT, P5 ;  /* 0x0000001111007c0c */ /* 0x000fe2000bfa6350 */
[----:B------:R-:W0:Y:S01]  /*0c60*/  @!P4 LDC.64 R24, c[0x0][0x3f8] ;  /* 0x0000fe00ff18cb82 */ /* 0x000e220000000a00 */
[----:B---3--:R-:W-:Y:S01]  /*0c70*/  @!P3 IADD3 R22, P6, PT, R21, R22, RZ ;  /* 0x000000161516b210 */ /* 0x008fe20007fde0ff */
[----:B------:R-:W-:-:S03]  /*0c80*/  @!P0 IMAD.WIDE.U32 R30, R28, R30, R6 ;  /* 0x0000001e1c1e8225 */ /* 0x000fc600078e0006 */
[C---:B------:R-:W-:Y:S02]  /*0c90*/  @!P3 IADD3.X R23, PT, PT, R8.reuse, R23, RZ, P6, !PT ;  /* 0x000000170817b210 */ /* 0x040fe400037fe4ff */
[----:B----4-:R-:W-:Y:S02]  /*0ca0*/  @!P3 IADD3 R20, P6, PT, R21, R26, RZ ;  /* 0x0000001a1514b210 */ /* 0x010fe40007fde0ff */
[----:B------:R-:W-:Y:S02]  /*0cb0*/  @!P0 IADD3 R9, PT, PT, R31, R9, RZ ;  /* 0x000000091f098210 */ /* 0x000fe40007ffe0ff */
[----:B------:R-:W-:Y:S02]  /*0cc0*/  CS2R R6, SRZ ;  /* 0x0000000000067805 */ /* 0x000fe4000001ff00 */
[----:B------:R-:W-:Y:S01]  /*0cd0*/  @!P3 IADD3.X R21, PT, PT, R8, R27, RZ, P6, !PT ;  /* 0x0000001b0815b210 */ /* 0x000fe200037fe4ff */
[----:B------:R-:W3:Y:S01]  /*0ce0*/  @!P5 LDC.64 R14, c[0x0][0x3f8] ;  /* 0x0000fe00ff0edb82 */ /* 0x000ee20000000a00 */
[----:B------:R-:W-:-:S02]  /*0cf0*/  @!P0 SHF.L.U64.HI R28, R30, 0x2, R9 ;  /* 0x000000021e1c8819 */ /* 0x000fc40000010209 */
[----:B------:R-:W-:Y:S02]  /*0d00*/  CS2R R8, SRZ ;  /* 0x0000000000087805 */ /* 0x000fe4000001ff00 */
[----:B------:R-:W-:Y:S01]  /*0d10*/  @!P0 SHF.L.U32 R27, R30, 0x2, RZ ;  /* 0x000000021e1b8819 */ /* 0x000fe200000006ff */
[----:B------:R4:W5:Y:S04]  /*0d20*/  @!P2 LDG.E.64 R6, desc[UR20][R12.64] ;  /* 0x000000140c06a981 */ /* 0x000968000c1e1b00 */
[----:B------:R1:W5:Y:S01]  /*0d30*/  @!P2 LDG.E.64 R8, desc[UR20][R10.64] ;  /* 0x000000140a08a981 */ /* 0x000362000c1e1b00 */
[----:B--2---:R-:W-:Y:S01]  /*0d40*/  @!P0 IADD3 R34, P2, PT, R27, R34, RZ ;  /* 0x000000221b228210 */ /* 0x004fe20007f5e0ff */
[----:B------:R-:W2:Y:S01]  /*0d50*/  @!P4 LDC.64 R30, c[0x0][0x398] ;  /* 0x0000e600ff1ecb82 */ /* 0x000ea20000000a00 */
[----:B0-----:R-:W-:Y:S01]  /*0d60*/  @!P4 IMAD R26, R59, R24, RZ ;  /* 0x000000183b1ac224 */ /* 0x001fe200078e02ff */
[----:B----4-:R-:W-:-:S02]  /*0d70*/  @!P4 MOV R12, R68 ;  /* 0x00000044000cc202 */ /* 0x010fc40000000f00 */
[----:B------:R-:W-:Y:S02]  /*0d80*/  @!P4 MOV R13, R67 ;  /* 0x00000043000dc202 */ /* 0x000fe40000000f00 */
[C---:B------:R-:W-:Y:S02]  /*0d90*/  @!P0 IADD3.X R35, PT, PT, R28.reuse, R35, RZ, P2, !PT ;  /* 0x000000231c238210 */ /* 0x040fe400017fe4ff */
[----:B------:R-:W-:Y:S01]  /*0da0*/  ISETP.NE.AND P2, PT, RZ, UR25, PT ;  /* 0x00000019ff007c0c */ /* 0x000fe2000bf45270 */
[----:B------:R-:W-:Y:S01]  /*0db0*/  @!P4 IMAD R25, R65, R25, R26 ;  /* 0x000000194119c224 */ /* 0x000fe200078e021a */
[----:B------:R-:W-:Y:S01]  /*0dc0*/  @!P0 IADD3 R36, P6, PT, R27, R36, RZ ;  /* 0x000000241b248210 */ /* 0x000fe20007fde0ff */
[----:B------:R-:W-:Y:S01]  /*0dd0*/  @!P4 IMAD.WIDE.U32 R12, R65, R24, R12 ;  /* 0x00000018410cc225 */ /* 0x000fe200078e000c */
[----:B------:R-:W0:Y:S04]  /*0de0*/  @!P5 LDC.64 R26, c[0x0][0x3a0] ;  /* 0x0000e800ff1adb82 */ /* 0x000e280000000a00 */
[----:B-1----:R-:W-:Y:S01]  /*0df0*/  @!P4 IADD3 R11, PT, PT, R13, R25, RZ ;  /* 0x000000190d0bc210 */ /* 0x002fe20007ffe0ff */
[----:B---3--:R-:W-:Y:S01]  /*0e00*/  @!P5 IMAD R13, R17, R14, RZ ;  /* 0x0000000e110dd224 */ /* 0x008fe200078e02ff */
        /* <DEDUP_REMOVED lines=8> */
[----:B------:R-:W-:Y:S01]  /*0e90*/  @!P4 IADD3 R38, P6, PT, R17, R38, RZ ;  /* 0x000000261126c210 */ /* 0x000fe20007fde0ff */
[----:B------:R-:W-:-:S05]  /*0ea0*/  @!P5 IMAD.WIDE.U32 R14, R16, R14, R42 ;  /* 0x0000000e100ed225 */ /* 0x000fca00078e002a */
[----:B------:R-:W4:Y:S01]  /*0eb0*/  LDC.64 R12, c[0x0][0x3a8] ;  /* 0x0000ea00ff0c7b82 */ /* 0x000f220000000a00 */
[----:B------:R-:W-:Y:S02]  /*0ec0*/  @!P4 IADD3.X R39, PT, PT, R28, R39, RZ, P6, !PT ;  /* 0x000000271c27c210 */ /* 0x000fe400037fe4ff */
[----:B--2---:R-:W-:Y:S02]  /*0ed0*/  @!P4 IADD3 R30, P6, PT, R17, R30, RZ ;  /* 0x0000001e111ec210 */ /* 0x004fe40007fde0ff */
[----:B------:R-:W-:Y:S02]  /*0ee0*/  @!P5 IADD3 R17, PT, PT, R15, R45, RZ ;  /* 0x0000002d0f11d210 */ /* 0x000fe40007ffe0ff */
[----:B------:R-:W-:Y:S02]  /*0ef0*/  @!P5 SHF.L.U32 R15, R14, 0x2, RZ ;  /* 0x000000020e0fd819 */ /* 0x000fe400000006ff */
[----:B------:R-:W-:Y:S02]  /*0f00*/  @!P4 IADD3.X R31, PT, PT, R28, R31, RZ, P6, !PT ;  /* 0x0000001f1c1fc210 */ /* 0x000fe400037fe4ff */
[----:B------:R-:W-:-:S02]  /*0f10*/  @!P5 SHF.L.U64.HI R14, R14, 0x2, R17 ;  /* 0x000000020e0ed819 */ /* 0x000fc40000010211 */
[----:B------:R-:W-:Y:S02]  /*0f20*/  SHF.L.U32 R43, R29, 0x3, RZ ;  /* 0x000000031d2b7819 */ /* 0x000fe400000006ff */
[C---:B0-----:R-:W-:Y:S02]  /*0f30*/  @!P5 IADD3 R26, P6, PT, R15.reuse, R26, RZ ;  /* 0x0000001a0f1ad210 */ /* 0x041fe40007fde0ff */
        /* <DEDUP_REMOVED lines=8> */
[----:B----4-:R-:W-:Y:S01]  /*0fc0*/  IMAD.WIDE R42, R43, 0x2, R12 ;  /* 0x000000022b2a7825 */ /* 0x010fe200078e020c */
        /* <DEDUP_REMOVED lines=9> */
[----:B------:R-:W4:Y:S01]  /*1060*/  @P2 LDG.E.U16 R0, desc[UR20][R44.64+0x2] ;  /* 0x000002142c002981 */ /* 0x000f22000c1e1500 */
        /* <DEDUP_REMOVED lines=27> */
[----:B----4-:R-:W-:Y:S02]  /*1220*/  @P2 HADD2.F32 R61, -RZ, R0.H0_H0 ;  /* 0x20000000ff3d2230 */ /* 0x010fe40000004100 */
[----:B--2---:R-:W-:Y:S02]  /*1230*/  HADD2.F32 R57, -RZ, R57.H0_H0 ;  /* 0x20000039ff397230 */ /* 0x004fe40000004100 */
[----:B------:R-:W-:Y:S01]  /*1240*/  HADD2.F32 R56, -RZ, R56.H0_H0 ;  /* 0x20000038ff387230 */ /* 0x000fe20000004100 */
        /* <DEDUP_REMOVED lines=114> */
.L_x_1726:
        /* <DEDUP_REMOVED lines=256> */
.L_x_1727:
        /* <DEDUP_REMOVED lines=35> */
.L_x_1729:
[----:B------:R-:W-:Y:S05]  /*2ba0*/  BSYNC.RECONVERGENT B0 ;  /* 0x0000000000007941 */ /* 0x000fea0003800200 */
.L_x_1728:
        /* <DEDUP_REMOVED lines=15> */
.L_x_1731:
[----:B------:R-:W-:Y:S05]  /*2ca0*/  BSYNC.RECONVERGENT B0 ;  /* 0x0000000000007941 */ /* 0x000fea0003800200 */
.L_x_1730:
        /* <DEDUP_REMOVED lines=158> */
.L_x_1733:
[----:B------:R-:W-:Y:S05]  /*3690*/  BSYNC.RECONVERGENT B0 ;  /* 0x0000000000007941 */ /* 0x000fea0003800200 */
.L_x_1732:
        /* <DEDUP_REMOVED lines=28> */
.L_x_1735:
[----:B------:R-:W-:Y:S05]  /*3860*/  BSYNC.RECONVERGENT B0 ;  /* 0x0000000000007941 */ /* 0x000fea0003800200 */
.L_x_1734:
        /* <DEDUP_REMOVED lines=29> */
.L_x_1738:
[----:B------:R-:W2:Y:S04]  /*3a40*/  LDG.E.STRONG.GPU R0, desc[UR20][R24.64] ;  /* 0x0000001418007981 */ /* 0x000ea8000c1ef900 */
[----:B--2---:R-:W-:Y:S01]  /*3a50*/  CCTL.IVALL ;  /* 0x00000000ff00798f */ /* 0x004fe20002000000 */
[----:B------:R-:W-:Y:S05]  /*3a60*/  YIELD ;  /* 0x0000000000007946 */ /* 0x000fea0003800000 */
[----:B------:R-:W-:-:S13]  /*3a70*/  ISETP.NE.AND P1, PT, R0, R31, PT ;  /* 0x0000001f0000720c */ /* 0x000fda0003f25270 */
[----:B------:R-:W-:Y:S05]  /*3a80*/  @P1 BRA `(.L_x_1738) ;  /* 0xfffffffc00ec1947 */ /* 0x000fea000383ffff */
.L_x_1737:
        /* <DEDUP_REMOVED lines=14> */
.L_x_1740:
        /* <DEDUP_REMOVED lines=84> */
.L_x_1739:
        /* <DEDUP_REMOVED lines=41> */
.L_x_1741:
        /* <DEDUP_REMOVED lines=23> */
.L_x_1742:
        /* <DEDUP_REMOVED lines=11> */
.L_x_1743:
[----:B------:R-:W-:Y:S05]  /*4560*/  BSYNC.RECONVERGENT B0 ;  /* 0x0000000000007941 */ /* 0x000fea0003800200 */
.L_x_1736:
        /* <DEDUP_REMOVED lines=40> */
.L_x_1744:
        /* <DEDUP_REMOVED lines=21> */
.L_x_1746:
[----:B------:R-:W-:Y:S05]  /*4940*/  BSYNC.RECONVERGENT B0 ;  /* 0x0000000000007941 */ /* 0x000fea0003800200 */
.L_x_1745:
        /* <DEDUP_REMOVED lines=21> */
.L_x_1747:
        /* <DEDUP_REMOVED lines=20> */
.L_x_1749:
[----:B------:R-:W-:Y:S05]  /*4be0*/  BSYNC.RECONVERGENT B0 ;  /* 0x0000000000007941 */ /* 0x000fea0003800200 */
.L_x_1748:
        /* <DEDUP_REMOVED lines=23> */
.L_x_1750:
[----:B------:R-:W-:Y:S04]  /*4d60*/  BSSY.RECONVERGENT B0, `(.L_x_1751) ;  /* 0x0000015000007945 */ /* 0x000fe80003800200 */
[----:B------:R-:W-:Y:S05]  /*4d70*/  @P0 BRA `(.L_x_1752) ;  /* 0x00000000004c0947 */ /* 0x000fea0003800000 */
[----:B------:R-:W4:Y:S01]  /*4d80*/  LDCU.64 UR6, c[0x0][0x3f8] ;  /* 0x00007f00ff0677ac */ /* 0x000f220008000a00 */
[----:B0-2---:R-:W-:Y:S01]  /*4d90*/  IADD3 R31, PT, PT, R65, 0x40, RZ ;  /* 0x00000040411f7810 */ /* 0x005fe20007ffe0ff */
[C-C-:B------:R-:W-:Y:S01]  /*4da0*/  FFMA.FTZ R24, R25.reuse, R46, R0.reuse ;  /* 0x0000002e19187223 */ /* 0x140fe20000010000 */
[----:B------:R-:W-:Y:S01]  /*4db0*/  MOV R26, R68 ;  /* 0x00000044001a7202 */ /* 0x000fe20000000f00 */
[----:B------:R-:W0:Y:S01]  /*4dc0*/  LDCU.64 UR18, c[0x0][0x380] ;  /* 0x00007000ff1277ac */ /* 0x000e220008000a00 */
[----:B-1----:R-:W-:Y:S01]  /*4dd0*/  SHF.R.S32.HI R28, RZ, 0x1f, R31 ;  /* 0x0000001fff1c7819 */ /* 0x002fe2000001141f */
[----:B------:R-:W-:Y:S01]  /*4de0*/  FFMA.FTZ R29, R25, R47, R0 ;  /* 0x0000002f191d7223 */ /* 0x000fe20000010000 */
[----:B------:R-:W-:Y:S01]  /*4df0*/  MOV R27, R67 ;  /* 0x00000043001b7202 */ /* 0x000fe20000000f00 */
[----:B------:R-:W-:Y:S02]  /*4e00*/  FFMA.FTZ R24, R57, R18, -R24 ;  /* 0x0000001239187223 */ /* 0x000fe40000010818 */
[----:B------:R-:W-:-:S04]  /*4e10*/  FFMA.FTZ R29, R56, R19, -R29 ;  /* 0x00000013381d7223 */ /* 0x000fc8000001081d */
[----:B------:R-:W-:Y:S01]  /*4e20*/  FMUL.FTZ R29, R29, UR30 ;  /* 0x0000001e1d1d7c20 */ /* 0x000fe20008410000 */
[----:B----4-:R-:W-:Y:S02]  /*4e30*/  IMAD R28, R28, UR6, RZ ;  /* 0x000000061c1c7c24 */ /* 0x010fe4000f8e02ff */
[----:B------:R-:W-:-:S04]  /*4e40*/  IMAD.WIDE.U32 R26, R31, UR6, R26 ;  /* 0x000000061f1a7c25 */ /* 0x000fc8000f8e001a */
[----:B------:R-:W-:Y:S01]  /*4e50*/  IMAD R31, R31, UR7, R28 ;  /* 0x000000071f1f7c24 */ /* 0x000fe2000f8e021c */
[----:B0-----:R-:W-:Y:S01]  /*4e60*/  LEA R18, P0, R26, UR18, 0x2 ;  /* 0x000000121a127c11 */ /* 0x001fe2000f8010ff */
[----:B------:R-:W-:-:S03]  /*4e70*/  FMUL.FTZ R28, R24, UR30 ;  /* 0x0000001e181c7c20 */ /* 0x000fc60008410000 */
[----:B------:R-:W-:-:S04]  /*4e80*/  IADD3 R31, PT, PT, R27, R31, RZ ;  /* 0x0000001f1b1f7210 */ /* 0x000fc80007ffe0ff */
[----:B------:R-:W-:-:S05]  /*4e90*/  LEA.HI.X R19, R26, UR19, R31, 0x2, P0 ;  /* 0x000000131a137c11 */ /* 0x000fca00080f141f */
[----:B------:R4:W-:Y:S02]  /*4ea0*/  STG.E.64 desc[UR20][R18.64], R28 ;  /* 0x0000001c12007986 */ /* 0x0009e4000c101b14 */
.L_x_1752:
[----:B------:R-:W-:Y:S05]  /*4eb0*/  BSYNC.RECONVERGENT B0 ;  /* 0x0000000000007941 */ /* 0x000fea0003800200 */
.L_x_1751:
        /* <DEDUP_REMOVED lines=66> */
.L_x_1753:
[----:B------:R-:W-:Y:S01]  /*52e0*/  BSSY.RECONVERGENT B0, `(.L_x_1754) ;  /* 0x0000011000007945 */ /* 0x000fe20003800200 */
[----:B------:R-:W-:Y:S01]  /*52f0*/  FFMA.FTZ R6, R57, R4, -R6 ;  /* 0x0000000439067223 */ /* 0x000fe20000010806 */
[----:B------:R-:W-:Y:S02]  /*5300*/  FFMA.FTZ R0, R56, R5, -R3 ;  /* 0x0000000538007223 */ /* 0x000fe40000010803 */
[----:B------:R-:W-:Y:S05]  /*5310*/  @P1 BRA `(.L_x_1755) ;  /* 0x0000000000341947 */ /* 0x000fea0003800000 */
[----:B------:R-:W0:Y:S01]  /*5320*/  LDCU.64 UR6, c[0x0][0x3f8] ;  /* 0x00007f00ff0677ac */ /* 0x000e220008000a00 */
[----:B------:R-:W-:Y:S01]  /*5330*/  MOV R3, R67 ;  /* 0x0000004300037202 */ /* 0x000fe20000000f00 */
        /* <DEDUP_REMOVED lines=8> */
[----:B------:R-:W-:Y:S01]  /*53c0*/  LEA.HI.X R5, R2, UR19, R7, 0x2, P1 ;  /* 0x0000001302057c11 */ /* 0x000fe200088f1407 */
[----:B------:R-:W-:-:S05]  /*53d0*/  FMUL.FTZ R7, R0, UR30 ;  /* 0x0000001e00077c20 */ /* 0x000fca0008410000 */
[----:B------:R0:W-:Y:S02]  /*53e0*/  STG.E.64 desc[UR20][R4.64], R6 ;  /* 0x0000000604007986 */ /* 0x0001e4000c101b14 */
.L_x_1755:
[----:B------:R-:W-:Y:S05]  /*53f0*/  BSYNC.RECONVERGENT B0 ;  /* 0x0000000000007941 */ /* 0x000fea0003800200 */
.L_x_1754:
        /* <DEDUP_REMOVED lines=19> */
.L_x_1756:
        /* <DEDUP_REMOVED lines=17> */
.L_x_1758:
[----:B------:R-:W-:Y:S05]  /*5640*/  BSYNC.RECONVERGENT B0 ;  /* 0x0000000000007941 */ /* 0x000fea0003800200 */
.L_x_1757:
        /* <DEDUP_REMOVED lines=19> */
.L_x_1759:
        /* <DEDUP_REMOVED lines=17> */
.L_x_1761:
[----:B------:R-:W-:Y:S05]  /*5890*/  BSYNC.RECONVERGENT B0 ;  /* 0x0000000000007941 */ /* 0x000fea0003800200 */
.L_x_1760:
        /* <DEDUP_REMOVED lines=19> */
.L_x_1762:
        /* <DEDUP_REMOVED lines=18> */
.L_x_1764:
[----:B------:R-:W-:Y:S05]  /*5af0*/  BSYNC.RECONVERGENT B0 ;  /* 0x0000000000007941 */ /* 0x000fea0003800200 */
.L_x_1763:
        /* <DEDUP_REMOVED lines=19> */
.L_x_1765:
        /* <DEDUP_REMOVED lines=17> */
.L_x_1767:
[----:B------:R-:W-:Y:S05]  /*5d40*/  BSYNC.RECONVERGENT B0 ;  /* 0x0000000000007941 */ /* 0x000fea0003800200 */
.L_x_1766:
[----:B------:R-:W-:Y:S02]  /*5d50*/  UIADD3 UR14, UPT, UPT, UR23, UR14, URZ ;  /* 0x0000000e170e7290 */ /* 0x000fe4000fffe0ff */
[----:B------:R-:W-:Y:S02]  /*5d60*/  UIADD3 UR4, UPT, UPT, UR4, 0x1, URZ ;  /* 0x0000000104047890 */ /* 0x000fe4000fffe0ff */
[----:B------:R-:W-:-:S09]  /*5d70*/  UISETP.GE.AND UP0, UPT, UR14, UR8, UPT ;  /* 0x000000080e00728c */ /* 0x000fd2000bf06270 */
[----:B------:R-:W-:Y:S05]  /*5d80*/  BRA.U !UP0, `(.L_x_1768) ;  /* 0xffffffa508247547 */ /* 0x000fea000b83ffff */
.L_x_1725:
        /* <DEDUP_REMOVED lines=19> */
.L_x_1770:
[----:B------:R-:W-:Y:S05]  /*5ec0*/  BSYNC.RECONVERGENT B0 ;  /* 0x0000000000007941 */ /* 0x000fea0003800200 */
.L_x_1769:
[----:B------:R-:W-:Y:S05]  /*5ed0*/  @P0 EXIT ;  /* 0x000000000000094d */ /* 0x000fea0003800000 */
[----:B------:R-:W-:Y:S05]  /*5ee0*/  @P2 BRA `(.L_x_1771) ;  /* 0x0000000000202947 */ /* 0x000fea0003800000 */
[----:B------:R-:W-:-:S05]  /*5ef0*/  IMAD R0, R4, R7, RZ ;  /* 0x0000000704007224 */ /* 0x000fca00078e02ff */
[----:B------:R-:W-:-:S13]  /*5f00*/  ISETP.NE.AND P0, PT, R0, -0x1, PT ;  /* 0xffffffff0000780c */ /* 0x000fda0003f05270 */
[----:B------:R-:W-:Y:S05]  /*5f10*/  @!P0 BRA `(.L_x_1771) ;  /* 0x0000000000148947 */ /* 0x000fea0003800000 */
.L_x_1772:
[----:B0-----:R-:W2:Y:S04]  /*5f20*/  LDG.E.STRONG.GPU R5, desc[UR20][R2.64] ;  /* 0x0000001402057981 */ /* 0x001ea8000c1ef900 */
[----:B--2---:R-:W-:Y:S01]  /*5f30*/  CCTL.IVALL ;  /* 0x00000000ff00798f */ /* 0x004fe20002000000 */
[----:B------:R-:W-:Y:S05]  /*5f40*/  YIELD ;  /* 0x0000000000007946 */ /* 0x000fea0003800000 */
[----:B------:R-:W-:-:S13]  /*5f50*/  ISETP.NE.AND P0, PT, R5, R0, PT ;  /* 0x000000000500720c */ /* 0x000fda0003f05270 */
[----:B------:R-:W-:Y:S05]  /*5f60*/  @P0 BRA `(.L_x_1772) ;  /* 0xfffffffc00ec0947 */ /* 0x000fea000383ffff */
.L_x_1771:
        /* <DEDUP_REMOVED lines=60> */
.L_x_1775:
        /* <DEDUP_REMOVED lines=26> */
[----:B----4-:R-:W-:Y:S01]  /*64d0*/  F2FP.F16.F32.PACK_AB R19, R15, R12 ;  /* 0x0000000c0f13723e */ /* 0x010fe200000000ff */
[----:B------:R0:W-:Y:S04]  /*64e0*/  STG.E desc[UR20][R6.64], R17 ;  /* 0x0000001106007986 */ /* 0x0001e8000c101914 */
[----:B------:R0:W-:Y:S01]  /*64f0*/  STG.E desc[UR20][R8.64], R19 ;  /* 0x0000001308007986 */ /* 0x0001e2000c101914 */
[----:B------:R-:W-:Y:S01]  /*6500*/  IADD3.X R23, PT, PT, RZ, R23, RZ, P3, !PT ;  /* 0x00000017ff177210 */ /* 0x000fe20001ffe4ff */
[----:B------:R-:W-:Y:S06]  /*6510*/  @P1 BRA `(.L_x_1775) ;  /* 0xfffffffc00841947 */ /* 0x000fec000383ffff */
.L_x_1774:
[----:B------:R-:W-:Y:S05]  /*6520*/  BSYNC.RECONVERGENT B0 ;  /* 0x0000000000007941 */ /* 0x000fea0003800200 */
.L_x_1773:
        /* <DEDUP_REMOVED lines=10> */
.L_x_1776:
        /* <DEDUP_REMOVED lines=21> */
[----:B----4-:R-:W-:Y:S02]  /*6720*/  F2FP.F16.F32.PACK_AB R29, R7, R4 ;  /* 0x00000004071d723e */ /* 0x010fe400000000ff */
[----:B------:R-:W-:-:S04]  /*6730*/  IADD3 R4, P1, PT, R12, UR4, RZ ;  /* 0x000000040c047c10 */ /* 0x000fc8000ff3e0ff */
        /* <DEDUP_REMOVED lines=23> */
[----:B----4-:R-:W-:-:S03]  /*68b0*/  F2FP.F16.F32.PACK_AB R35, R35, R14 ;  /* 0x0000000e2323723e */ /* 0x010fc600000000ff */
        /* <DEDUP_REMOVED lines=14> */
[----:B----4-:R-:W-:Y:S02]  /*69a0*/  F2FP.F16.F32.PACK_AB R31, R31, R12 ;  /* 0x0000000c1f1f723e */ /* 0x010fe400000000ff */
[----:B-----5:R-:W-:-:S03]  /*69b0*/  F2FP.F16.F32.PACK_AB R37, R37, R14 ;  /* 0x0000000e2525723e */ /* 0x020fc600000000ff */
        /* <DEDUP_REMOVED lines=18> */
[----:B-----5:R-:W-:Y:S02]  /*6ae0*/  F2FP.F16.F32.PACK_AB R23, R23, R4 ;  /* 0x000000041717723e */ /* 0x020fe400000000ff */
[----:B---3--:R-:W-:-:S03]  /*6af0*/  F2FP.F16.F32.PACK_AB R5, R7, R8 ;  /* 0x000000080705723e */ /* 0x008fc600000000ff */
[----:B------:R4:W-:Y:S04]  /*6b00*/  STG.E desc[UR20][R28.64], R23 ;  /* 0x000000171c007986 */ /* 0x0009e8000c101914 */
[----:B------:R4:W-:Y:S02]  /*6b10*/  STG.E desc[UR20][R26.64], R5 ;  /* 0x000000051a007986 */ /* 0x0009e4000c101914 */
[----:B------:R-:W-:Y:S05]  /*6b20*/  @P0 BRA `(.L_x_1776) ;  /* 0xfffffff800a80947 */ /* 0x000fea000383ffff */
[----:B------:R-:W-:Y:S05]  /*6b30*/  EXIT ;  /* 0x000000000000794d */ /* 0x000fea0003800000 */
.L_x_1777:
        /* <DEDUP_REMOVED lines=12> */
.L_x_3438:


//--------------------- .text._Z35group_norm_nhwc_bwd_one_pass_kernelI11Fp32IOFp16WLi512ELi8ELi128EEv26Group_norm_nhwc_bwd_params --------------------------
	.section	.text._Z35group_norm_nhwc_bwd_one_pass_kernelI11Fp32IOFp16WLi512ELi8ELi128EEv26Group_norm_nhwc_bwd_params,"ax",@progbits
	.align	128
        .global         _Z35group_norm_nhwc_bwd_one_pass_kernelI11Fp32IOFp16WLi512ELi8ELi128EEv26Group_norm_nhwc_bwd_params
        .type           _Z35group_norm_nhwc_bwd_one_pass_kernelI11Fp32IOFp16WLi512ELi8ELi128EEv26Group_norm_nhwc_bwd_params,@function
        .size           _Z35group_norm_nhwc_bwd_one_pass_kernelI11Fp32IOFp16WLi512ELi8ELi128EEv26Group_norm_nhwc_bwd_params,(.L_x_3439 - _Z35group_norm_nhwc_bwd_one_pass_kernelI11Fp32IOFp16WLi512ELi8ELi128EEv26Group_norm_nhwc_bwd_params)
        .other          _Z35group_norm_nhwc_bwd_one_pass_kernelI11Fp32IOFp16WLi512ELi8ELi128EEv26Group_norm_nhwc_bwd_params,@"STO_CUDA_ENTRY STV_DEFAULT"
_Z35group_norm_nhwc_bwd_one_pass_kernelI11Fp32IOFp16WLi512ELi8ELi128EEv26Group_norm_nhwc_bwd_params:
.text._Z35group_norm_nhwc_bwd_one_pass_kernelI11Fp32IOFp16WLi512ELi8ELi128EEv26Group_norm_nhwc_bwd_params:
        /* <DEDUP_REMOVED lines=31> */
.L_x_1845:
        /* <DEDUP_REMOVED lines=421> */
[----:B---3--:R-:W-:Y:S02]  /*1c40*/  @P4 HADD2.F32 R118, -RZ, R68.H0_H0 ;  /* 0x20000044ff764230 */ /* 0x008fe40000004100 */
[----:B--2---:R-:W-:Y:S02]  /*1c50*/  @P4 HADD2.F32 R117, -RZ, R67.H0_H0 ;  /* 0x20000043ff754230 */ /* 0x004fe40000004100 */
[----:B------:R-:W-:Y:S02]  /*1c60*/  HADD2.F32 R35, -RZ, R66.H0_H0 ;  /* 0x20000042ff237230 */ /* 0x000fe40000004100 */
[----:B------:R-:W-:Y:S01]  /*1c70*/  HADD2.F32 R116, -RZ, R116.H0_H0 ;  /* 0x20000074ff747230 */ /* 0x000fe20000004100 */
        /* <DEDUP_REMOVED lines=226> */
.L_x_1779:
        /* <DEDUP_REMOVED lines=512> */
.L_x_1780:
        /* <DEDUP_REMOVED lines=42> */
.L_x_1782:
[----:B------:R-:W-:Y:S05]  /*4d40*/  BSYNC.RECONVERGENT B0 ;  /* 0x0000000000007941 */ /* 0x000fea0003800200 */
.L_x_1781:
        /* <DEDUP_REMOVED lines=13> */
.L_x_1784:
[----:B------:R-:W-:Y:S05]  /*4e20*/  BSYNC.RECONVERGENT B0 ;  /* 0x0000000000007941 */ /* 0x000fea0003800200 */
.L_x_1783:
        /* <DEDUP_REMOVED lines=158> */
.L_x_1786:
[----:B------:R-:W-:Y:S05]  /*5810*/  BSYNC.RECONVERGENT B0 ;  /* 0x0000000000007941 */ /* 0x000fea0003800200 */
.L_x_1785:
        /* <DEDUP_REMOVED lines=28> */
.L_x_1788:
[----:B------:R-:W-:Y:S05]  /*59e0*/  BSYNC.RECONVERGENT B0 ;  /* 0x0000000000007941 */ /* 0x000fea0003800200 */
.L_x_1787:
        /* <DEDUP_REMOVED lines=27> */
.L_x_1791:
[----:B------:R-:W3:Y:S04]  /*5ba0*/  LDG.E.STRONG.GPU R50, desc[UR8][R48.64] ;  /* 0x0000000830327981 */ /* 0x000ee8000c1ef900 */
[----:B---3--:R-:W-:Y:S01]  /*5bb0*/  CCTL.IVALL ;  /* 0x00000000ff00798f */ /* 0x008fe20002000000 */
[----:B------:R-:W-:Y:S05]  /*5bc0*/  YIELD ;  /* 0x0000000000007946 */ /* 0x000fea0003800000 */
[----:B------:R-:W-:-:S13]  /*5bd0*/  ISETP.NE.AND P0, PT, R50, R55, PT ;  /* 0x000000373200720c */ /* 0x000fda0003f05270 */
[----:B------:R-:W-:Y:S05]  /*5be0*/  @P0 BRA `(.L_x_1791) ;  /* 0xfffffffc00ec0947 */ /* 0x000fea000383ffff */
.L_x_1790:
        /* <DEDUP_REMOVED lines=16> */
.L_x_1793:
        /* <DEDUP_REMOVED lines=61> */
.L_x_1792:
        /* <DEDUP_REMOVED lines=38> */
.L_x_1794:
        /* <DEDUP_REMOVED lines=19> */
.L_x_1795:
        /* <DEDUP_REMOVED lines=9> */
.L_x_1796:
[----:B------:R-:W-:Y:S05]  /*64e0*/  BSYNC.RECONVERGENT B0 ;  /* 0x0000000000007941 */ /* 0x000fea0003800200 */
.L_x_1789:
        /* <DEDUP_REMOVED lines=43> */
.L_x_1797:
        /* <DEDUP_REMOVED lines=21> */
.L_x_1799:
[----:B------:R-:W-:Y:S05]  /*68f0*/  BSYNC.RECONVERGENT B0 ;  /* 0x0000000000007941 */ /* 0x000fea0003800200 */
.L_x_1798:
        /* <DEDUP_REMOVED lines=21> */
.L_x_1800:
        /* <DEDUP_REMOVED lines=20> */
.L_x_1802:
[----:B------:R-:W-:Y:S05]  /*6b90*/  BSYNC.RECONVERGENT B0 ;  /* 0x0000000000007941 */ /* 0x000fea0003800200 */
.L_x_1801:
        /* <DEDUP_REMOVED lines=42> */
.L_x_1803:
        /* <DEDUP_REMOVED lines=21> */
.L_x_1805:
[----:B------:R-:W-:Y:S05]  /*6f90*/  BSYNC.RECONVERGENT B0 ;  /* 0x0000000000007941 */ /* 0x000fea0003800200 */
.L_x_1804:
        /* <DEDUP_REMOVED lines=21> */
.L_x_1806:
        /* <DEDUP_REMOVED lines=21> */
.L_x_1808:
[----:B------:R-:W-:Y:S05]  /*7240*/  BSYNC.RECONVERGENT B0 ;  /* 0x0000000000007941 */ /* 0x000fea0003800200 */
.L_x_1807:
        /* <DEDUP_REMOVED lines=21> */
.L_x_1809:
        /* <DEDUP_REMOVED lines=21> */
.L_x_1811:
[----:B------:R-:W-:Y:S05]  /*74f0*/  BSYNC.RECONVERGENT B0 ;  /* 0x0000000000007941 */ /* 0x000fea0003800200 */
.L_x_1810:
        /* <DEDUP_REMOVED lines=21> */
.L_x_1812:
        /* <DEDUP_REMOVED lines=21> */
.L_x_1814:
[----:B------:R-:W-:Y:S05]  /*77a0*/  BSYNC.RECONVERGENT B0 ;  /* 0x0000000000007941 */ /* 0x000fea0003800200 */
.L_x_1813:
        /* <DEDUP_REMOVED lines=21> */
.L_x_1815:
        /* <DEDUP_REMOVED lines=21> */
.L_x_1817:
[----:B------:R-:W-:Y:S05]  /*7a50*/  BSYNC.RECONVERGENT B0 ;  /* 0x0000000000007941 */ /* 0x000fea0003800200 */
.L_x_1816:
        /* <DEDUP_REMOVED lines=21> */
.L_x_1818:
        /* <DEDUP_REMOVED lines=20> */
.L_x_1820:
[----:B------:R-:W-:Y:S05]  /*7cf0*/  BSYNC.RECONVERGENT B0 ;  /* 0x0000000000007941 */ /* 0x000fea0003800200 */
.L_x_1819:
        /* <DEDUP_REMOVED lines=41> */
.L_x_1821:
        /* <DEDUP_REMOVED lines=17> */
.L_x_1823:
[----:B------:R-:W-:Y:S05]  /*80a0*/  BSYNC.RECONVERGENT B0 ;  /* 0x0000000000007941 */ /* 0x000fea0003800200 */
.L_x_1822:
        /* <DEDUP_REMOVED lines=66> */
.L_x_1824:
        /* <DEDUP_REMOVED lines=17> */
.L_x_1826:
[----:B------:R-:W-:Y:S05]  /*85e0*/  BSYNC.RECONVERGENT B0 ;  /* 0x0000000000007941 */ /* 0x000fea0003800200 */
.L_x_1825:
        /* <DEDUP_REMOVED lines=19> */
.L_x_1827:
        /* <DEDUP_REMOVED lines=17> */
.L_x_1829:
[----:B------:R-:W-:Y:S05]  /*8830*/  BSYNC.RECONVERGENT B0 ;  /* 0x0000000000007941 */ /* 0x000fea0003800200 */
.L_x_1828:
        /* <DEDUP_REMOVED lines=19> */
.L_x_1830:
        /* <DEDUP_REMOVED lines=17> */
.L_x_1832:
[----:B------:R-:W-:Y:S05]  /*8a80*/  BSYNC.RECONVERGENT B0 ;  /* 0x0000000000007941 */ /* 0x000fea0003800200 */
.L_x_1831:
        /* <DEDUP_REMOVED lines=19> */
.L_x_1833:
        /* <DEDUP_REMOVED lines=17> */
.L_x_1835:
[----:B------:R-:W-:Y:S05]  /*8cd0*/  BSYNC.RECONVERGENT B0 ;  /* 0x0000000000007941 */ /* 0x000fea0003800200 */
.L_x_1834:
        /* <DEDUP_REMOVED lines=19> */
.L_x_1836:
        /* <DEDUP_REMOVED lines=17> */
.L_x_1838:
[----:B------:R-:W-:Y:S05]  /*8f20*/  BSYNC.RECONVERGENT B0 ;  /* 0x0000000000007941 */ /* 0x000fea0003800200 */
.L_x_1837:
        /* <DEDUP_REMOVED lines=19> */
.L_x_1839:
        /* <DEDUP_REMOVED lines=18> */
.L_x_1841:
[----:B------:R-:W-:Y:S05]  /*9180*/  BSYNC.RECONVERGENT B0 ;  /* 0x0000000000007941 */ /* 0x000fea0003800200 */
.L_x_1840:
        /* <DEDUP_REMOVED lines=19> */
.L_x_1842:
        /* <DEDUP_REMOVED lines=17> */
.L_x_1844:
[----:B------:R-:W-:Y:S05]  /*93d0*/  BSYNC.RECONVERGENT B0 ;  /* 0x0000000000007941 */ /* 0x000fea0003800200 */
.L_x_1843:
[----:B------:R-:W-:Y:S02]  /*93e0*/  IADD3 R101, PT, PT, R98, R101, RZ ;  /* 0x0000006562657210 */ /* 0x000fe40007ffe0ff */
[----:B------:R-:W-:Y:S02]  /*93f0*/  IADD3 R102, PT, PT, R102, 0x1, RZ ;  /* 0x0000000166667810 */ /* 0x000fe40007ffe0ff */
[----:B------:R-:W-:-:S13]  /*9400*/  ISETP.GE.AND P0, PT, R101, UR4, PT ;  /* 0x0000000465007c0c */ /* 0x000fda000bf06270 */
[----:B------:R-:W-:Y:S05]  /*9410*/  @!P0 BRA `(.L_x_1845) ;  /* 0xffffff6c00748947 */ /* 0x000fea000383ffff */
.L_x_1778:
        /* <DEDUP_REMOVED lines=19> */
.L_x_1847:
[----:B------:R-:W-:Y:S05]  /*9550*/  BSYNC.RECONVERGENT B0 ;  /* 0x0000000000007941 */ /* 0x000fea0003800200 */
.L_x_1846:
[----:B------:R-:W-:Y:S05]  /*9560*/  @P0 EXIT ;  /* 0x000000000000094d */ /* 0x000fea0003800000 */
[----:B------:R-:W-:Y:S05]  /*9570*/  @P2 BRA `(.L_x_1848) ;  /* 0x0000000000202947 */ /* 0x000fea0003800000 */
[----:B------:R-:W-:-:S05]  /*9580*/  IMAD R0, R4, R7, RZ ;  /* 0x0000000704007224 */ /* 0x000fca00078e02ff */
[----:B------:R-:W-:-:S13]  /*9590*/  ISETP.NE.AND P0, PT, R0, -0x1, PT ;  /* 0xffffffff0000780c */ /* 0x000fda0003f05270 */
[----:B------:R-:W-:Y:S05]  /*95a0*/  @!P0 BRA `(.L_x_1848) ;  /* 0x0000000000148947 */ /* 0x000fea0003800000 */
.L_x_1849:
[----:B0-----:R-:W4:Y:S04]  /*95b0*/  LDG.E.STRONG.GPU R5, desc[UR8][R2.64] ;  /* 0x0000000802057981 */ /* 0x001f28000c1ef900 */
[----:B----4-:R-:W-:Y:S01]  /*95c0*/  CCTL.IVALL ;  /* 0x00000000ff00798f */ /* 0x010fe20002000000 */
[----:B------:R-:W-:Y:S05]  /*95d0*/  YIELD ;  /* 0x0000000000007946 */ /* 0x000fea0003800000 */
[----:B------:R-:W-:-:S13]  /*95e0*/  ISETP.NE.AND P0, PT, R5, R0, PT ;  /* 0x000000000500720c */ /* 0x000fda0003f05270 */
[----:B------:R-:W-:Y:S05]  /*95f0*/  @P0 BRA `(.L_x_1849) ;  /* 0xfffffffc00ec0947 */ /* 0x000fea000383ffff */
.L_x_1848:
        /* <DEDUP_REMOVED lines=60> */
.L_x_1852:
        /* <DEDUP_REMOVED lines=31> */
.L_x_1851:
[----:B------:R-:W-:Y:S05]  /*9bb0*/  BSYNC.RECONVERGENT B0 ;  /* 0x0000000000007941 */ /* 0x000fea0003800200 */
.L_x_1850:
        /* <DEDUP_REMOVED lines=10> */
.L_x_1853:
        /* <DEDUP_REMOVED lines=22> */
[----:B---3--:R-:W-:-:S02]  /*9dc0*/  F2FP.F16.F32.PACK_AB R19, R7, R2 ;  /* 0x000000020713723e */ /* 0x008fc400000000ff */
[----:B------:R-:W-:-:S04]  /*9dd0*/  LOP3.LUT R2, R24, 0x3, RZ, 0xc0, !PT ;  /* 0x0000000318027812 */ /* 0x000fc800078ec0ff */
[----:B------:R-:W-:Y:S02]  /*9de0*/  IADD3.X R17, PT, PT, R2, UR5, RZ, P1, !PT ;  /* 0x0000000502117c10 */ /* 0x000fe40008ffe4ff */
[----:B-----5:R-:W-:Y:S02]  /*9df0*/  F2FP.F16.F32.PACK_AB R21, R11, R8 ;  /* 0x000000080b15723e */ /* 0x020fe400000000ff */
        /* <DEDUP_REMOVED lines=61> */
.L_x_1854:
        /* <DEDUP_REMOVED lines=11> */
.L_x_3439:


//--------------------- .text._Z35group_norm_nhwc_fwd_one_pass_kernelI11Bf16IOFp32WLi64ELi8ELi128EEv26Group_norm_nhwc_fwd_params --------------------------
	.section	.text._Z35group_norm_nhwc_fwd_one_pass_kernelI11Bf16IOFp32WLi64ELi8ELi128EEv26Group_norm_nhwc_fwd_params,"ax",@progbits
	.align	128
        .global         _Z35group_norm_nhwc_fwd_one_pass_kernelI11Bf16IOFp32WLi64ELi8ELi128EEv26Group_norm_nhwc_fwd_params
        .type           _Z35group_norm_nhwc_fwd_one_pass_kernelI11Bf16IOFp32WLi64ELi8ELi128EEv26Group_norm_nhwc_fwd_params,@function
        .size           _Z35group_norm_nhwc_fwd_one_pass_kernelI11Bf16IOFp32WLi64ELi8ELi128EEv26Group_norm_nhwc_fwd_params,(.L_x_3440 - _Z35group_norm_nhwc_fwd_one_pass_kernelI11Bf16IOFp32WLi64ELi8ELi128EEv26Group_norm_nhwc_fwd_params)
        .other          _Z35group_norm_nhwc_fwd_one_pass_kernelI11Bf16IOFp32WLi64ELi8ELi128EEv26Group_norm_nhwc_fwd_params,@"STO_CUDA_ENTRY STV_DEFAULT"
_Z35group_norm_nhwc_fwd_one_pass_kernelI11Bf16IOFp32WLi64ELi8ELi128EEv26Group_norm_nhwc_fwd_params:
.text._Z35group_norm_nhwc_fwd_one_pass_kernelI11Bf16IOFp32WLi64ELi8ELi128EEv26Group_norm_nhwc_fwd_params:
[----:B------:R-:W-:Y:S08]  /*0000*/  LDC R1, c[0x0][0x37c] ;  /* 0x0000df00ff017b82 */ /* 0x000ff00000000800 */
[----:B------:R-:W0:Y:S01]  /*0010*/  S2UR UR6, SR_CTAID.Y ;  /* 0x00000000000679c3 */ /* 0x000e220000002600 */
[----:B------:R-:W1:Y:S01]  /*0020*/  LDCU UR7, c[0x0][0x3f8] ;  /* 0x00007f00ff0777ac */ /* 0x000e620008000800 */
[----:B------:R-:W1:Y:S02]  /*0030*/  LDCU UR4, c[0x0][0x3c8] ;  /* 0x00007900ff0477ac */ /* 0x000e640008000800 */
[----:B-1----:R-:W-:-:S04]  /*0040*/  UIMAD UR7, UR7, UR4, URZ ;  /* 0x00000004070772a4 */ /* 0x002fc8000f8e02ff */
[----:B0-----:R-:W-:-:S06]  /*0050*/  UISETP.GE.AND UP0, UPT, UR6, UR7, UPT ;  /* 0x000000070600728c */ /* 0x001fcc000bf06270 */
[----:B------:R-:W-:-:S13]  /*0060*/  PLOP3.LUT P0, PT, PT, PT, UP0, 0x80, 0x8 ;  /* 0x000000000008781c */ /* 0x000fda0003f0f008 */
[----:B------:R-:W-:Y:S05]  /*0070*/  @P0 EXIT ;  /* 0x000000000000094d */ /* 0x000fea0003800000 */
[----:B------:R-:W0:Y:S01]  /*0080*/  S2R R3, SR_TID.X ;  /* 0x0000000000037919 */ /* 0x000e220000002100 */
[----:B------:R-:W0:Y:S01]  /*0090*/  S2UR UR18, SR_CTAID.X ;  /* 0x00000000001279c3 */ /* 0x000e220000002500 */
[----:B------:R-:W1:Y:S01]  /*00a0*/  LDCU UR19, c[0x0][0x374] ;  /* 0x00006e80ff1377ac */ /* 0x000e620008000800 */
[----:B------:R-:W2:Y:S01]  /*00b0*/  S2R R0, SR_LANEID ;  /* 0x0000000000007919 */ /* 0x000ea20000000000 */
[----:B------:R-:W3:Y:S05]  /*00c0*/  LDCU UR4, c[0x0][0x404] ;  /* 0x00008080ff0477ac */ /* 0x000eea0008000800 */
[----:B------:R-:W4:Y:S01]  /*00d0*/  LDC R2, c[0x0][0x370] ;  /* 0x0000dc00ff027b82 */ /* 0x000f220000000800 */
[----:B------:R-:W5:Y:S01]  /*00e0*/  LDCU.64 UR8, c[0x0][0x388] ;  /* 0x00007100ff0877ac */ /* 0x000f620008000a00 */
[----:B------:R-:W1:Y:S01]  /*00f0*/  LDCU.U8 UR5, c[0x0][0x3fc] ;  /* 0x00007f80ff0577ac */ /* 0x000e620008000000 */
[----:B------:R-:W0:Y:S01]  /*0100*/  LDCU.64 UR14, c[0x0][0x358] ;  /* 0x00006b00ff0e77ac */ /* 0x000e220008000a00 */
[----:B---3--:R-:W-:Y:S01]  /*0110*/  MOV R4, UR4 ;  /* 0x0000000400047c02 */ /* 0x008fe20008000f00 */
[----:B------:R-:W-:Y:S01]  /*0120*/  UMOV UR4, URZ ;  /* 0x000000ff00047c82 */ /* 0x000fe20008000000 */
[----:B-----5:R-:W-:Y:S01]  /*0130*/  ISETP.NE.U32.AND P1, PT, RZ, UR8, PT ;  /* 0x00000008ff007c0c */ /* 0x020fe2000bf25070 */
[----:B------:R-:W-:Y:S01]  /*0140*/  UMOV UR8, UR6 ;  /* 0x0000000600087c82 */ /* 0x000fe20008000000 */
[----:B0-----:R-:W-:Y:S01]  /*0150*/  LOP3.LUT P0, RZ, R3, UR18, RZ, 0xfc, !PT ;  /* 0x0000001203ff7c12 */ /* 0x001fe2000f80fcff */
[----:B-1----:R-:W-:Y:S01]  /*0160*/  UISETP.NE.AND UP0, UPT, UR5, URZ, UPT ;  /* 0x000000ff0500728c */ /* 0x002fe2000bf05270 */
[----:B------:R-:W-:-:S02]  /*0170*/  SHF.R.U32.HI R3, RZ, 0x2, R3 ;  /* 0x00000002ff037819 */ /* 0x000fc40000011603 */
[----:B------:R-:W-:-:S03]  /*0180*/  ISETP.NE.AND.EX P0, PT, RZ, UR9, !P0, P1 ;  /* 0x00000009ff007c0c */ /* 0x000fc6000c705310 */
[----:B------:R-:W-:Y:S01]  /*0190*/  IMAD R3, R4, UR18, R3 ;  /* 0x0000001204037c24 */ /* 0x000fe2000f8e0203 */
[----:B--2-4-:R-:W-:-:S09]  /*01a0*/  LOP3.LUT R4, R2, 0x7ffffff8, RZ, 0xc0, !PT ;  /* 0x7ffffff802047812 */ /* 0x014fd200078ec0ff */
.L_x_1874:
[----:B0-23--:R-:W0:Y:S01]  /*01b0*/  LDC R5, c[0x0][0x3f8] ;  /* 0x0000fe00ff057b82 */ /* 0x00de220000000800 */
[----:B-1----:R-:W1:Y:S01]  /*01c0*/  LDCU.64 UR10, c[0x0][0x3e8] ;  /* 0x00007d00ff0a77ac */ /* 0x002e620008000a00 */
[----:B------:R-:W2:Y:S01]  /*01d0*/  S2R R16, SR_TID.X ;  /* 0x0000000000107919 */ /* 0x000ea20000002100 */
[----:B------:R-:W-:Y:S01]  /*01e0*/  VIADD R14, R3, 0x20 ;  /* 0x00000020030e7836 */ /* 0x000fe20000000000 */
[----:B------:R-:W-:-:S04]  /*01f0*/  SHF.R.S32.HI R17, RZ, 0x1f, R3 ;  /* 0x0000001fff117819 */ /* 0x000fc80000011403 */
[----:B------:R-:W-:Y:S02]  /*0200*/  SHF.R.S32.HI R15, RZ, 0x1f, R14 ;  /* 0x0000001fff0f7819 */ /* 0x000fe4000001140e */
[----:B0----5:R-:W-:Y:S02]  /*0210*/  IABS R9, R5 ;  /* 0x0000000500097213 */ /* 0x021fe40000000000 */
[----:B------:R-:W-:Y:S02]  /*0220*/  ISETP.NE.AND P3, PT, R5, RZ, PT ;  /* 0x000000ff0500720c */ /* 0x000fe40003f65270 */
[----:B------:R-:W0:Y:S08]  /*0230*/  I2F.RP R8, R9 ;  /* 0x0000000900087306 */ /* 0x000e300000209400 */
[----:B0-----:R-:W0:Y:S02]  /*0240*/  MUFU.RCP R8, R8 ;  /* 0x0000000800087308 */ /* 0x001e240000001000 */
[----:B0-----:R-:W-:-:S06]  /*0250*/  VIADD R6, R8, 0xffffffe ;  /* 0x0ffffffe08067836 */ /* 0x001fcc0000000000 */
[----:B------:R0:W3:Y:S02]  /*0260*/  F2I.FTZ.U32.TRUNC.NTZ R7, R6 ;  /* 0x0000000600077305 */ /* 0x0000e4000021f000 */
[----:B0-----:R-:W-:Y:S01]  /*0270*/  IMAD.MOV.U32 R6, RZ, RZ, RZ ;  /* 0x000000ffff067224 */ /* 0x001fe200078e00ff */
        /* <DEDUP_REMOVED lines=10> */
[----:B------:R-:W-:Y:S01]  /*0320*/  @!P2 IMAD.IADD R8, R8, 0x1, -R9 ;  /* 0x000000010808a824 */ /* 0x000fe200078e0a09 */
[----:B------:R-:W-:Y:S02]  /*0330*/  @!P2 IADD3 R7, PT, PT, R7, 0x1, RZ ;  /* 0x000000010707a810 */ /* 0x000fe40007ffe0ff */
[----:B-1----:R-:W-:Y:S02]  /*0340*/  ISETP.GE.U32.AND P2, PT, R14, UR10, PT ;  /* 0x0000000a0e007c0c */ /* 0x002fe4000bf46070 */
[----:B------:R-:W-:Y:S02]  /*0350*/  ISETP.GE.U32.AND P1, PT, R8, R9, PT ;  /* 0x000000090800720c */ /* 0x000fe40003f26070 */
[----:B------:R-:W-:Y:S02]  /*0360*/  ISETP.GE.AND.EX P2, PT, R15, UR11, PT, P2 ;  /* 0x0000000b0f007c0c */ /* 0x000fe4000bf46320 */
[----:B--2---:R-:W-:-:S04]  /*0370*/  SHF.L.U32 R8, R16, 0x1, RZ ;  /* 0x0000000110087819 */ /* 0x004fc800000006ff */
[----:B------:R-:W-:-:S05]  /*0380*/  LOP3.LUT R20, R8, 0x6, RZ, 0xc0, !PT ;  /* 0x0000000608147812 */ /* 0x000fca00078ec0ff */
[----:B------:R-:W-:Y:S02]  /*0390*/  @P1 IADD3 R7, PT, PT, R7, 0x1, RZ ;  /* 0x0000000107071810 */ /* 0x000fe40007ffe0ff */
[----:B------:R-:W-:Y:S02]  /*03a0*/  ISETP.GE.U32.AND P1, PT, R3, UR10, PT ;  /* 0x0000000a03007c0c */ /* 0x000fe4000bf26070 */
[----:B------:R-:W-:Y:S02]  /*03b0*/  MOV R19, R7 ;  /* 0x0000000700137202 */ /* 0x000fe40000000f00 */
[----:B------:R-:W-:Y:S01]  /*03c0*/  ISETP.GE.AND.EX P1, PT, R17, UR11, PT, P1 ;  /* 0x0000000b11007c0c */ /* 0x000fe2000bf26310 */
[----:B------:R-:W0:Y:S02]  /*03d0*/  LDCU.64 UR10, c[0x0][0x3f0] ;  /* 0x00007e00ff0a77ac */ /* 0x000e240008000a00 */
[----:B------:R-:W-:Y:S01]  /*03e0*/  @!P4 IMAD.MOV R19, RZ, RZ, -R19 ;  /* 0x000000ffff13c224 */ /* 0x000fe200078e0a13 */
[----:B------:R-:W-:-:S04]  /*03f0*/  @!P3 LOP3.LUT R19, RZ, R5, RZ, 0x33, !PT ;  /* 0x00000005ff13b212 */ /* 0x000fc800078e33ff */
[----:B------:R-:W-:Y:S02]  /*0400*/  IADD3 R6, PT, PT, -R19, RZ, RZ ;  /* 0x000000ff13067210 */ /* 0x000fe40007ffe1ff */
[----:B------:R-:W-:-:S03]  /*0410*/  SHF.R.S32.HI R10, RZ, 0x1f, R19 ;  /* 0x0000001fff0a7819 */ /* 0x000fc60000011413 */
[----:B------:R-:W1:Y:S01]  /*0420*/  @!P1 LDC.64 R12, c[0x0][0x3e0] ;  /* 0x0000f800ff0c9b82 */ /* 0x000e620000000a00 */
[----:B------:R-:W-:-:S04]  /*0430*/  IMAD R5, R5, R6, UR8 ;  /* 0x0000000805057e24 */ /* 0x000fc8000f8e0206 */
[----:B------:R-:W-:Y:S02]  /*0440*/  IMAD.SHL.U32 R5, R5, 0x8, RZ ;  /* 0x0000000805057824 */ /* 0x000fe400078e00ff */
[----:B0-----:R-:W-:Y:S01]  /*0450*/  IMAD R18, R10, UR10, RZ ;  /* 0x0000000a0a127c24 */ /* 0x001fe2000f8e02ff */
[----:B------:R-:W0:Y:S02]  /*0460*/  @!P2 LDC.64 R6, c[0x0][0x3e0] ;  /* 0x0000f800ff06ab82 */ /* 0x000e240000000a00 */
[----:B------:R-:W-:Y:S01]  /*0470*/  LOP3.LUT R20, R5, R20, RZ, 0xfc, !PT ;  /* 0x0000001405147212 */ /* 0x000fe200078efcff */
[----:B------:R-:W-:Y:S01]  /*0480*/  IMAD R23, R19, UR11, R18 ;  /* 0x0000000b13177c24 */ /* 0x000fe2000f8e0212 */
[----:B------:R-:W-:-:S04]  /*0490*/  SHF.R.S32.HI R21, RZ, 0x1f, R5 ;  /* 0x0000001fff157819 */ /* 0x000fc80000011405 */
[----:B------:R-:W2:Y:S01]  /*04a0*/  @!P1 LDC.64 R8, c[0x0][0x390] ;  /* 0x0000e400ff089b82 */ /* 0x000ea20000000a00 */
[----:B------:R-:W-:-:S05]  /*04b0*/  IMAD.WIDE.U32 R20, R19, UR10, R20 ;  /* 0x0000000a13147c25 */ /* 0x000fca000f8e0014 */
[----:B------:R-:W-:Y:S02]  /*04c0*/  IADD3 R23, PT, PT, R21, R23, RZ ;  /* 0x0000001715177210 */ /* 0x000fe40007ffe0ff */
[----:B------:R-:W3:Y:S01]  /*04d0*/  @!P2 LDC.64 R10, c[0x0][0x390] ;  /* 0x0000e400ff0aab82 */ /* 0x000ee20000000a00 */
[----:B-1----:R-:W-:Y:S01]  /*04e0*/  @!P1 IMAD R18, R17, R12, RZ ;  /* 0x0000000c11129224 */ /* 0x002fe200078e02ff */
[----:B------:R-:W-:Y:S02]  /*04f0*/  @!P1 MOV R22, R20 ;  /* 0x0000001400169202 */ /* 0x000fe40000000f00 */
[----:B------:R-:W-:Y:S01]  /*0500*/  @!P2 MOV R19, R23 ;  /* 0x000000170013a202 */ /* 0x000fe20000000f00 */
[----:B0-----:R-:W-:Y:S02]  /*0510*/  @!P2 IMAD R17, R15, R6, RZ ;  /* 0x000000060f11a224 */ /* 0x001fe400078e02ff */
[----:B------:R-:W-:Y:S02]  /*0520*/  @!P1 IMAD R15, R3, R13, R18 ;  /* 0x0000000d030f9224 */ /* 0x000fe400078e0212 */
[----:B------:R-:W-:-:S02]  /*0530*/  @!P2 IMAD.MOV.U32 R18, RZ, RZ, R20 ;  /* 0x000000ffff12a224 */ /* 0x000fc400078e0014 */
[----:B------:R-:W-:-:S04]  /*0540*/  @!P1 IMAD.WIDE.U32 R12, R3, R12, R22 ;  /* 0x0000000c030c9225 */ /* 0x000fc800078e0016 */
[----:B------:R-:W-:Y:S01]  /*0550*/  @!P2 IMAD R17, R14, R7, R17 ;  /* 0x000000070e11a224 */ /* 0x000fe200078e0211 */
[----:B--2---:R-:W-:Y:S01]  /*0560*/  @!P1 LEA R8, P3, R12, R8, 0x1 ;  /* 0x000000080c089211 */ /* 0x004fe200078608ff */
[----:B------:R-:W-:Y:S01]  /*0570*/  @!P2 IMAD.WIDE.U32 R6, R14, R6, R18 ;  /* 0x000000060e06a225 */ /* 0x000fe200078e0012 */
[----:B------:R-:W-:-:S03]  /*0580*/  @!P1 IADD3 R14, PT, PT, R13, R15, RZ ;  /* 0x0000000f0d0e9210 */ /* 0x000fc60007ffe0ff */
[----:B------:R-:W-:Y:S02]  /*0590*/  @!P2 IMAD.IADD R13, R7, 0x1, R17 ;  /* 0x00000001070da824 */ /* 0x000fe400078e0211 */
[----:B------:R-:W-:Y:S01]  /*05a0*/  HFMA2 R7, -RZ, RZ, 0, 0 ;  /* 0x00000000ff077431 */ /* 0x000fe200000001ff */
[----:B---3--:R-:W-:Y:S02]  /*05b0*/  @!P2 LEA R10, P4, R6, R10, 0x1 ;  /* 0x0000000a060aa211 */ /* 0x008fe400078808ff */
[----:B------:R-:W-:Y:S02]  /*05c0*/  @!P1 LEA.HI.X R9, R12, R9, R14, 0x1, P3 ;  /* 0x000000090c099211 */ /* 0x000fe400018f0c0e */
[----:B------:R-:W-:Y:S02]  /*05d0*/  @!P2 LEA.HI.X R11, R6, R11, R13, 0x1, P4 ;  /* 0x0000000b060ba211 */ /* 0x000fe400020f0c0d */
[----:B------:R-:W-:Y:S01]  /*05e0*/  MOV R13, RZ ;  /* 0x000000ff000d7202 */ /* 0x000fe20000000f00 */
[----:B------:R-:W2:Y:S05]  /*05f0*/  @!P1 LDG.E R7, desc[UR14][R8.64] ;  /* 0x0000000e08079981 */ /* 0x000eaa000c1e1900 */
[----:B------:R-:W3:Y:S01]  /*0600*/  @!P2 LDG.E R13, desc[UR14][R10.64] ;  /* 0x0000000e0a0da981 */ /* 0x000ee2000c1e1900 */
[C---:B------:R-:W-:Y:S01]  /*0610*/  ISETP.GT.AND P2, PT, R0.reuse, 0x1e, PT ;  /* 0x0000001e0000780c */ /* 0x040fe20003f44270 */
[----:B------:R-:W-:Y:S01]  /*0620*/  BSSY.RECONVERGENT B0, `(.L_x_1855) ;  /* 0x0000033000007945 */ /* 0x000fe20003800200 */
[----:B------:R-:W-:-:S02]  /*0630*/  ISETP.GT.AND P3, PT, R0, 0xf, PT ;  /* 0x0000000f0000780c */ /* 0x000fc40003f64270 */
[C---:B--2---:R-:W-:Y:S02]  /*0640*/  PRMT R6, R7.reuse, 0x7632, R6 ;  /* 0x0000763207067816 */ /* 0x044fe40000000006 */
[----:B------:R-:W-:Y:S02]  /*0650*/  SHF.L.U32 R7, R7, 0x10, RZ ;  /* 0x0000001007077819 */ /* 0x000fe400000006ff */
[C---:B---3--:R-:W-:Y:S01]  /*0660*/  PRMT R12, R13.reuse, 0x7632, R12 ;  /* 0x000076320d0c7816 */ /* 0x048fe2000000000c */
[----:B------:R-:W-:Y:S02]  /*0670*/  IMAD.U32 R6, R6, 0x10000, RZ ;  /* 0x0001000006067824 */ /* 0x000fe400078e00ff */
[----:B------:R-:W-:Y:S01]  /*0680*/  IMAD.U32 R13, R13, 0x10000, RZ ;  /* 0x000100000d0d7824 */ /* 0x000fe200078e00ff */
[----:B------:R-:W-:Y:S01]  /*0690*/  SHF.L.U32 R12, R12, 0x10, RZ ;  /* 0x000000100c0c7819 */ /* 0x000fe200000006ff */
[----:B------:R-:W-:Y:S01]  /*06a0*/  FMUL.FTZ R18, R6, R6 ;  /* 0x0000000606127220 */ /* 0x000fe20000410000 */
[----:B------:R-:W-:-:S03]  /*06b0*/  FADD.FTZ R14, R7, R6 ;  /* 0x00000006070e7221 */ /* 0x000fc60000010000 */
[----:B------:R-:W-:Y:S01]  /*06c0*/  FMUL.FTZ R24, R12, R12 ;  /* 0x0000000c0c187220 */ /* 0x000fe20000410000 */
[----:B------:R-:W-:Y:S01]  /*06d0*/  FFMA.FTZ R18, R7, R7, R18 ;  /* 0x0000000707127223 */ /* 0x000fe20000010012 */
[C---:B------:R-:W-:Y:S01]  /*06e0*/  FADD.FTZ R9, R13.reuse, R12 ;  /* 0x0000000c0d097221 */ /* 0x040fe20000010000 */
[----:B------:R-:W-:Y:S01]  /*06f0*/  FADD.FTZ R14, RZ, R14 ;  /* 0x0000000eff0e7221 */ /* 0x000fe20000010000 */
[----:B------:R-:W-:Y:S01]  /*0700*/  FFMA.FTZ R11, R13, R13, R24 ;  /* 0x0000000d0d0b7223 */ /* 0x000fe20000010018 */
[----:B------:R-:W-:Y:S02]  /*0710*/  FADD.FTZ R18, RZ, R18 ;  /* 0x00000012ff127221 */ /* 0x000fe40000010000 */
[----:B------:R-:W-:Y:S02]  /*0720*/  FADD.FTZ R9, R14, R9 ;  /* 0x000000090e097221 */ /* 0x000fe40000010000 */
[----:B------:R-:W-:-:S03]  /*0730*/  FADD.FTZ R11, R18, R11 ;  /* 0x0000000b120b7221 */ /* 0x000fc60000010000 */
[----:B------:R-:W0:Y:S04]  /*0740*/  SHFL.DOWN PT, R8, R9, 0x1, 0x1f ;  /* 0x08201f0009087f89 */ /* 0x000e2800000e0000 */
[----:B------:R-:W1:Y:S01]  /*0750*/  SHFL.DOWN PT, R10, R11, 0x1, 0x1f ;  /* 0x08201f000b0a7f89 */ /* 0x000e6200000e0000 */
        /* <DEDUP_REMOVED lines=22> */
[----:B------:R-:W3:Y:S01]  /*08c0*/  S2UR UR9, SR_CgaCtaId ;  /* 0x00000000000979c3 */ /* 0x000ee20000008800 */
[----:B------:R-:W-:Y:S01]  /*08d0*/  ISETP.NE.AND P2, PT, R0, RZ, PT ;  /* 0x000000ff0000720c */ /* 0x000fe20003f45270 */
[----:B------:R-:W-:Y:S01]  /*08e0*/  UMOV UR5, 0x400 ;  /* 0x0000040000057882 */ /* 0x000fe20000000000 */
[----:B------:R-:W-:Y:S01]  /*08f0*/  SHF.R.U32.HI R9, RZ, 0x2, R16 ;  /* 0x00000002ff097819 */ /* 0x000fe20000011610 */
[----:B01----:R-:W-:Y:S01]  /*0900*/  FADD.FTZ R14, R8, R17 ;  /* 0x00000011080e7221 */ /* 0x003fe20000010000 */
[----:B--2---:R-:W-:Y:S02]  /*0910*/  FADD.FTZ R15, R10, R19 ;  /* 0x000000130a0f7221 */ /* 0x004fe40000010000 */
[----:B------:R-:W-:Y:S01]  /*0920*/  LOP3.LUT R9, R9, 0xf8, RZ, 0xc0, !PT ;  /* 0x000000f809097812 */ /* 0x000fe200078ec0ff */
[----:B---3--:R-:W-:-:S09]  /*0930*/  ULEA UR5, UR9, UR5, 0x18 ;  /* 0x0000000509057291 */ /* 0x008fd2000f8ec0ff */
[----:B------:R3:W-:Y:S03]  /*0940*/  @!P2 STS.64 [R9+UR5+0x8], R14 ;  /* 0x0000080e0900a988 */ /* 0x0007e60008000a05 */
.L_x_1856:
[----:B------:R-:W-:Y:S05]  /*0950*/  BSYNC.RECONVERGENT B0 ;  /* 0x0000000000007941 */ /* 0x000fea0003800200 */
.L_x_1855:
[----:B------:R-:W-:Y:S01]  /*0960*/  BAR.SYNC.DEFER_BLOCKING 0x0 ;  /* 0x0000000000007b1d */ /* 0x000fe20000010000 */
[----:B------:R-:W-:Y:S02]  /*0970*/  ISETP.NE.AND P3, PT, R16, RZ, PT ;  /* 0x000000ff1000720c */ /* 0x000fe40003f65270 */
[----:B------:R-:W-:-:S03]  /*0980*/  ISETP.GE.U32.AND P2, PT, R2, 0x2, PT ;  /* 0x000000020200780c */ /* 0x000fc60003f46070 */
[----:B------:R-:W-:Y:S08]  /*0990*/  BSSY.RECONVERGENT B0, `(.L_x_1857) ;  /* 0x000000d000007945 */ /* 0x000ff00003800200 */
[----:B------:R-:W-:Y:S05]  /*09a0*/  @P3 BRA `(.L_x_1858) ;  /* 0x00000000002c3947 */ /* 0x000fea0003800000 */
[----:B------:R-:W4:Y:S01]  /*09b0*/  S2UR UR9, SR_CgaCtaId ;  /* 0x00000000000979c3 */ /* 0x000f220000008800 */
[----:B------:R-:W-:Y:S02]  /*09c0*/  UMOV UR5, 0x400 ;  /* 0x0000040000057882 */ /* 0x000fe40000000000 */
[----:B----4-:R-:W-:-:S09]  /*09d0*/  ULEA UR5, UR9, UR5, 0x18 ;  /* 0x0000000509057291 */ /* 0x010fd2000f8ec0ff */
[----:B---3--:R-:W2:Y:S04]  /*09e0*/  LDS.128 R8, [UR5+0x10] ;  /* 0x00001005ff087984 */ /* 0x008ea80008000c00 */
[----:B-1----:R-:W0:Y:S01]  /*09f0*/  LDS.64 R16, [UR5+0x20] ;  /* 0x00002005ff107984 */ /* 0x002e220008000a00 */
[----:B--2---:R-:W-:Y:S01]  /*0a00*/  FADD.FTZ R19, R14, R8 ;  /* 0x000000080e137221 */ /* 0x004fe20000010000 */
[----:B------:R-:W-:-:S03]  /*0a10*/  FADD.FTZ R8, R15, R9 ;  /* 0x000000090f087221 */ /* 0x000fc60000010000 */
[----:B------:R-:W-:Y:S01]  /*0a20*/  FADD.FTZ R19, R19, R10 ;  /* 0x0000000a13137221 */ /* 0x000fe20000010000 */
[----:B------:R-:W-:-:S03]  /*0a30*/  FADD.FTZ R8, R8, R11 ;  /* 0x0000000b08087221 */ /* 0x000fc60000010000 */
[----:B0-----:R-:W-:Y:S01]  /*0a40*/  FADD.FTZ R14, R19, R16 ;  /* 0x00000010130e7221 */ /* 0x001fe20000010000 */
[----:B------:R-:W-:-:S07]  /*0a50*/  FADD.FTZ R15, R8, R17 ;  /* 0x00000011080f7221 */ /* 0x000fce0000010000 */
.L_x_1858:
[----:B------:R-:W-:Y:S05]  /*0a60*/  BSYNC.RECONVERGENT B0 ;  /* 0x0000000000007941 */ /* 0x000fea0003800200 */
.L_x_1857:
[----:B------:R-:W-:Y:S05]  /*0a70*/  @!P2 BRA `(.L_x_1859) ;  /* 0x0000000c00b0a947 */ /* 0x000fea0003800000 */
[----:B---3--:R-:W3:Y:S01]  /*0a80*/  LDC.64 R8, c[0x0][0x3b8] ;  /* 0x0000ee00ff087b82 */ /* 0x008ee20000000a00 */
[----:B------:R-:W-:Y:S01]  /*0a90*/  ULOP3.LUT UR5, UR4, 0x1, URZ, 0xc0, !UPT ;  /* 0x0000000104057892 */ /* 0x000fe2000f8ec0ff */
[----:B------:R-:W-:-:S03]  /*0aa0*/  ISETP.GE.U32.AND P2, PT, R2, 0x8, PT ;  /* 0x000000080200780c */ /* 0x000fc60003f46070 */
[----:B------:R-:W-:-:S06]  /*0ab0*/  UIMAD UR5, UR5, UR19, URZ ;  /* 0x00000013050572a4 */ /* 0x000fcc000f8e02ff */
[----:B------:R-:W-:-:S05]  /*0ac0*/  IMAD R10, R2, UR5, RZ ;  /* 0x00000005020a7c24 */ /* 0x000fca000f8e02ff */
[----:B------:R-:W-:-:S05]  /*0ad0*/  SHF.L.U32 R11, R10, 0x1, RZ ;  /* 0x000000010a0b7819 */ /* 0x000fca00000006ff */
[----:B---3--:R-:W-:-:S03]  /*0ae0*/  IMAD.WIDE R8, R11, 0x4, R8 ;  /* 0x000000040b087825 */ /* 0x008fc600078e0208 */
[----:B------:R-:W-:Y:S02]  /*0af0*/  R2UR UR16, R8 ;  /* 0x00000000081072ca */ /* 0x000fe400000e0000 */
[----:B------:R-:W-:Y:S01]  /*0b00*/  R2UR UR17, R9 ;  /* 0x00000000091172ca */ /* 0x000fe200000e0000 */
[----:B------:R-:W-:-:S14]  /*0b10*/  @P3 BRA `(.L_x_1860) ;  /* 0x00000000006c3947 */ /* 0x000fdc0003800000 */
[----:B------:R-:W3:Y:S01]  /*0b20*/  LDC.64 R8, c[0x0][0x3b0] ;  /* 0x0000ec00ff087b82 */ /* 0x000ee20000000a00 */
[----:B------:R-:W-:Y:S02]  /*0b30*/  UIADD3 UR12, UPT, UPT, UR5, UR6, URZ ;  /* 0x00000006050c7290 */ /* 0x000fe4000fffe0ff */
[----:B------:R-:W-:Y:S02]  /*0b40*/  ULOP3.LUT UP1, UR9, UR4, 0x2, URZ, 0xc0, !UPT ;  /* 0x0000000204097892 */ /* 0x000fe4000f82c0ff */
[----:B------:R-:W-:Y:S02]  /*0b50*/  UIMAD UR10, UR18, UR19, UR6 ;  /* 0x00000013120a72a4 */ /* 0x000fe4000f8e0206 */
[----:B------:R-:W-:Y:S01]  /*0b60*/  MOV R11, UR12 ;  /* 0x0000000c000b7c02 */ /* 0x000fe20008000f00 */
[----:B------:R-:W-:Y:S01]  /*0b70*/  IMAD.U32 R16, RZ, RZ, UR12 ;  /* 0x0000000cff107e24 */ /* 0x000fe2000f8e00ff */
[----:B------:R-:W-:Y:S02]  /*0b80*/  UIMAD.WIDE.U32 UR10, UR10, 0x8, UR16 ;  /* 0x000000080a0a78a5 */ /* 0x000fe4000f8e0010 */
[----:B------:R-:W-:-:S04]  /*0b90*/  UIADD3 UR9, UPT, UPT, -UR9, 0x1, URZ ;  /* 0x0000000109097890 */ /* 0x000fc8000fffe1ff */
[----:B------:R-:W-:Y:S02]  /*0ba0*/  MOV R10, UR10 ;  /* 0x0000000a000a7c02 */ /* 0x000fe40008000f00 */
[----:B--2---:R-:W-:Y:S01]  /*0bb0*/  IMAD.U32 R19, RZ, RZ, UR9 ;  /* 0x00000009ff137e24 */ /* 0x004fe2000f8e00ff */
[----:B---3--:R-:W-:Y:S02]  /*0bc0*/  LEA R8, P4, R11, R8, 0x2 ;  /* 0x000000080b087211 */ /* 0x008fe400078810ff */
[----:B------:R-:W-:Y:S02]  /*0bd0*/  MOV R11, UR11 ;  /* 0x0000000b000b7c02 */ /* 0x000fe40008000f00 */
[----:B------:R-:W-:Y:S02]  /*0be0*/  LEA.HI.X R9, R16, R9, RZ, 0x2, P4 ;  /* 0x0000000910097211 */ /* 0x000fe400020f14ff */
[----:B------:R-:W-:Y:S01]  /*0bf0*/  PLOP3.LUT P4, PT, PT, PT, UP1, 0x80, 0x8 ;  /* 0x000000000008781c */ /* 0x000fe20003f8f018 */
[----:B------:R3:W-:Y:S03]  /*0c00*/  STG.E.64 desc[UR14][R10.64], R14 ;  /* 0x0000000e0a007986 */ /* 0x0007e6000c101b0e */
[----:B-1----:R-:W-:Y:S01]  /*0c10*/  SEL R17, R2, RZ, !P4 ;  /* 0x000000ff02117207 */ /* 0x002fe20006000000 */
[----:B------:R-:W-:Y:S06]  /*0c20*/  MEMBAR.ALL.GPU ;  /* 0x0000000000007992 */ /* 0x000fec000000a000 */
[----:B------:R-:W-:-:S00]  /*0c30*/  ERRBAR ;  /* 0x00000000000079ab */ /* 0x000fc00000000000 */
[----:B------:R-:W-:Y:S06]  /*0c40*/  CGAERRBAR ;  /* 0x00000000000075ab */ /* 0x000fec0000000000 */
[----:B------:R3:W-:Y:S01]  /*0c50*/  REDG.E.ADD.S32.STRONG.GPU desc[UR14][R8.64], R19 ;  /* 0x000000130800798e */ /* 0x0007e2000c12e30e */
[----:B------:R-:W-:-:S13]  /*0c60*/  ISETP.NE.AND P4, PT, R17, -0x1, PT ;  /* 0xffffffff1100780c */ /* 0x000fda0003f85270 */
[----:B---3--:R-:W-:Y:S05]  /*0c70*/  @!P4 BRA `(.L_x_1860) ;  /* 0x000000000014c947 */ /* 0x008fea0003800000 */
.L_x_1861:
[----:B------:R-:W2:Y:S04]  /*0c80*/  LDG.E.STRONG.GPU R10, desc[UR14][R8.64] ;  /* 0x0000000e080a7981 */ /* 0x000ea8000c1ef900 */
[----:B--2---:R-:W-:Y:S01]  /*0c90*/  CCTL.IVALL ;  /* 0x00000000ff00798f */ /* 0x004fe20002000000 */
[----:B------:R-:W-:Y:S05]  /*0ca0*/  YIELD ;  /* 0x0000000000007946 */ /* 0x000fea0003800000 */
[----:B------:R-:W-:-:S13]  /*0cb0*/  ISETP.NE.AND P4, PT, R10, R17, PT ;  /* 0x000000110a00720c */ /* 0x000fda0003f85270 */
[----:B------:R-:W-:Y:S05]  /*0cc0*/  @P4 BRA `(.L_x_1861) ;  /* 0xfffffffc00ec4947 */ /* 0x000fea000383ffff */
.L_x_1860:
[----:B------:R-:W-:Y:S05]  /*0cd0*/  WARPSYNC.ALL ;  /* 0x0000000000007948 */ /* 0x000fea0003800000 */
[----:B------:R-:W-:Y:S06]  /*0ce0*/  BAR.SYNC.DEFER_BLOCKING 0x0 ;  /* 0x0000000000007b1d */ /* 0x000fec0000010000 */
[----:B------:R-:W-:Y:S01]  /*0cf0*/  UMOV UR5, URZ ;  /* 0x000000ff00057c82 */ /* 0x000fe20008000000 */
[----:B------:R-:W-:Y:S05]  /*0d00*/  @!P2 BRA `(.L_x_1862) ;  /* 0x000000040094a947 */ /* 0x000fea0003800000 */
[----:B------:R-:W-:Y:S02]  /*0d10*/  ULEA UR22, UR19, UR6, 0x1 ;  /* 0x0000000613167291 */ /* 0x000fe4000f8e08ff */
[----:B------:R-:W-:Y:S02]  /*0d20*/  UIMAD UR23, UR19, 0x3, UR6 ;  /* 0x00000003131778a4 */ /* 0x000fe4000f8e0206 */
[----:B------:R-:W-:Y:S02]  /*0d30*/  UIMAD UR10, UR19, 0x5, UR6 ;  /* 0x00000005130a78a4 */ /* 0x000fe4000f8e0206 */
[----:B------:R-:W-:Y:S02]  /*0d40*/  UIMAD UR11, UR19, 0x7, UR6 ;  /* 0x00000007130b78a4 */ /* 0x000fe4000f8e0206 */
[----:B------:R-:W-:Y:S02]  /*0d50*/  UIMAD UR12, UR19, 0x6, UR6 ;  /* 0x00000006130c78a4 */ /* 0x000fe4000f8e0206 */
[----:B------:R-:W-:-:S02]  /*0d60*/  ULEA UR13, UR19, UR6, 0x2 ;  /* 0x00000006130d7291 */ /* 0x000fc4000f8e10ff */
[----:B------:R-:W-:Y:S02]  /*0d70*/  UIADD3 UR20, UPT, UPT, UR6, UR19, URZ ;  /* 0x0000001306147290 */ /* 0x000fe4000fffe0ff */
[----:B------:R-:W-:Y:S01]  /*0d80*/  UIADD3 UR21, UPT, UPT, -UR18, URZ, URZ ;  /* 0x000000ff12157290 */ /* 0x000fe2000fffe1ff */
[----:B------:R-:W-:Y:S01]  /*0d90*/  UMOV UR5, URZ ;  /* 0x000000ff00057c82 */ /* 0x000fe20008000000 */
[----:B------:R-:W-:-:S10]  /*0da0*/  UMOV UR9, UR6 ;  /* 0x0000000600097c82 */ /* 0x000fd40008000000 */
.L_x_1863:
[----:B------:R-:W-:Y:S01]  /*0db0*/  UIADD3 UR24, UPT, UPT, UR5, 0x1, URZ ;  /* 0x0000000105187890 */ /* 0x000fe2000fffe0ff */
[----:B------:R-:W-:Y:S01]  /*0dc0*/  ISETP.EQ.OR P2, PT, RZ, UR21, P3 ;  /* 0x00000015ff007c0c */ /* 0x000fe20009f42670 */
[----:B------:R-:W-:-:S04]  /*0dd0*/  UIADD3 UR25, UPT, UPT, UR5, 0x2, URZ ;  /* 0x0000000205197890 */ /* 0x000fc8000fffe0ff */
[----:B------:R-:W-:Y:S01]  /*0de0*/  MOV R8, UR24 ;  /* 0x0000001800087c02 */ /* 0x000fe20008000f00 */
[----:B------:R-:W-:Y:S01]  /*0df0*/  UIADD3 UR24, UPT, UPT, UR5, 0x3, URZ ;  /* 0x0000000305187890 */ /* 0x000fe2000fffe0ff */
[----:B------:R-:W-:Y:S02]  /*0e00*/  MOV R9, UR25 ;  /* 0x0000001900097c02 */ /* 0x000fe40008000f00 */
[----:B------:R-:W-:Y:S02]  /*0e10*/  ISETP.EQ.OR P4, PT, R8, UR18, P3 ;  /* 0x0000001208007c0c */ /* 0x000fe40009f82670 */
[----:B------:R-:W-:Y:S01]  /*0e20*/  ISETP.EQ.OR P6, PT, R9, UR18, P3 ;  /* 0x0000001209007c0c */ /* 0x000fe20009fc2670 */
[----:B------:R-:W-:Y:S01]  /*0e30*/  IMAD.U32 R8, RZ, RZ, UR24 ;  /* 0x00000018ff087e24 */ /* 0x000fe2000f8e00ff */
[----:B------:R-:W-:-:S04]  /*0e40*/  VOTEU.ALL UP1, P2 ;  /* 0x0000000000ff7886 */ /* 0x000fc80001020000 */
[----:B------:R-:W-:Y:S01]  /*0e50*/  ISETP.EQ.OR P5, PT, R8, UR18, P3 ;  /* 0x0000001208007c0c */ /* 0x000fe20009fa2670 */
[----:B------:R-:W-:-:S04]  /*0e60*/  @!UP1 UIMAD.WIDE.U32 UR24, UR9, 0x8, UR16 ;  /* 0x00000008091898a5 */ /* 0x000fc8000f8e0010 */
[----:B------:R-:W-:Y:S02]  /*0e70*/  VOTEU.ALL UP1, P4 ;  /* 0x0000000000ff7886 */ /* 0x000fe40002020000 */
[----:B------:R-:W-:Y:S01]  /*0e80*/  MOV R8, UR24 ;  /* 0x0000001800087c02 */ /* 0x000fe20008000f00 */
[----:B------:R-:W-:Y:S01]  /*0e90*/  VOTEU.ALL UP2, P6 ;  /* 0x0000000000ff7886 */ /* 0x000fe20003040000 */
[----:B------:R-:W-:Y:S01]  /*0ea0*/  MOV R9, UR25 ;  /* 0x0000001900097c02 */ /* 0x000fe20008000f00 */
[----:B------:R-:W-:-:S03]  /*0eb0*/  @!UP1 UIMAD.WIDE.U32 UR24, UR20, 0x8, UR16 ;  /* 0x00000008141898a5 */ /* 0x000fc6000f8e0010 */
[----:B------:R-:W-:Y:S01]  /*0ec0*/  VOTEU.ALL UP1, P5 ;  /* 0x0000000000ff7886 */ /* 0x000fe20002820000 */
[----:B------:R-:W-:Y:S01]  /*0ed0*/  @!UP2 UIMAD.WIDE.U32 UR26, UR22, 0x8, UR16 ;  /* 0x00000008161aa8a5 */ /* 0x000fe2000f8e0010 */
[----:B------:R-:W0:Y:S01]  /*0ee0*/  @!P2 LDG.E.64 R8, desc[UR14][R8.64] ;  /* 0x0000000e0808a981 */ /* 0x000e22000c1e1b00 */
[----:B------:R-:W-:Y:S01]  /*0ef0*/  IMAD.U32 R10, RZ, RZ, UR24 ;  /* 0x00000018ff0a7e24 */ /* 0x000fe2000f8e00ff */
[----:B------:R-:W-:Y:S01]  /*0f00*/  MOV R11, UR25 ;  /* 0x00000019000b7c02 */ /* 0x000fe20008000f00 */
[----:B------:R-:W-:Y:S02]  /*0f10*/  @!UP1 UIMAD.WIDE.U32 UR24, UR23, 0x8, UR16 ;  /* 0x00000008171898a5 */ /* 0x000fe4000f8e0010 */
[----:B------:R-:W-:Y:S01]  /*0f20*/  MOV R16, UR26 ;  /* 0x0000001a00107c02 */ /* 0x000fe20008000f00 */
[----:B-1----:R-:W-:Y:S02]  /*0f30*/  IMAD.U32 R17, RZ, RZ, UR27 ;  /* 0x0000001bff117e24 */ /* 0x002fe4000f8e00ff */
[----:B------:R-:W3:Y:S01]  /*0f40*/  @!P4 LDG.E.64 R10, desc[UR14][R10.64] ;  /* 0x0000000e0a0ac981 */ /* 0x000ee2000c1e1b00 */
[----:B------:R-:W-:-:S02]  /*0f50*/  MOV R18, UR24 ;  /* 0x0000001800127c02 */ /* 0x000fc40008000f00 */
[----:B--2---:R-:W-:Y:S01]  /*0f60*/  MOV R19, UR25 ;  /* 0x0000001900137c02 */ /* 0x004fe20008000f00 */
[----:B------:R-:W2:Y:S05]  /*0f70*/  @!P6 LDG.E.64 R16, desc[UR14][R16.64] ;  /* 0x0000000e1010e981 */ /* 0x000eaa000c1e1b00 */
[----:B------:R-:W4:Y:S01]  /*0f80*/  @!P5 LDG.E.64 R18, desc[UR14][R18.64] ;  /* 0x0000000e1212d981 */ /* 0x000f22000c1e1b00 */
[----:B------:R-:W-:Y:S02]  /*0f90*/  UIADD3 UR24, UPT, UPT, UR5, 0x4, URZ ;  /* 0x0000000405187890 */ /* 0x000fe4000fffe0ff */
[----:B------:R-:W-:-:S04]  /*0fa0*/  UIADD3 UR25, UPT, UPT, UR5, 0x5, URZ ;  /* 0x0000000505197890 */ /* 0x000fc8000fffe0ff */
[----:B------:R-:W-:Y:S01]  /*0fb0*/  IMAD.U32 R24, RZ, RZ, UR24 ;  /* 0x00000018ff187e24 */ /* 0x000fe2000f8e00ff */
[----:B------:R-:W-:Y:S01]  /*0fc0*/  UIADD3 UR24, UPT, UPT, UR5, 0x6, URZ ;  /* 0x0000000605187890 */ /* 0x000fe2000fffe0ff */
[----:B0-----:R-:W-:Y:S01]  /*0fd0*/  @!P2 FADD.FTZ R14, R14, R8 ;  /* 0x000000080e0ea221 */ /* 0x001fe20000010000 */
[----:B------:R-:W-:Y:S02]  /*0fe0*/  @!P2 FADD.FTZ R15, R15, R9 ;  /* 0x000000090f0fa221 */ /* 0x000fe40000010000 */
[----:B------:R-:W-:Y:S02]  /*0ff0*/  ISETP.EQ.OR P2, PT, R24, UR18, P3 ;  /* 0x0000001218007c0c */ /* 0x000fe40009f42670 */
[----:B------:R-:W-:Y:S01]  /*1000*/  MOV R8, UR25 ;  /* 0x0000001900087c02 */ /* 0x000fe20008000f00 */
[----:B------:R-:W-:Y:S01]  /*1010*/  UIADD3 UR25, UPT, UPT, UR5, 0x7, URZ ;  /* 0x0000000705197890 */ /* 0x000fe2000fffe0ff */
[----:B---3--:R-:W-:Y:S01]  /*1020*/  @!P4 FADD.FTZ R14, R14, R10 ;  /* 0x0000000a0e0ec221 */ /* 0x008fe20000010000 */
[----:B------:R-:W-:Y:S01]  /*1030*/  @!P4 FADD.FTZ R15, R15, R11 ;  /* 0x0000000b0f0fc221 */ /* 0x000fe20000010000 */
[----:B------:R-:W-:-:S03]  /*1040*/  ISETP.EQ.OR P4, PT, R8, UR18, P3 ;  /* 0x0000001208007c0c */ /* 0x000fc60009f82670 */
[----:B------:R-:W-:Y:S01]  /*1050*/  IMAD.U32 R9, RZ, RZ, UR25 ;  /* 0x00000019ff097e24 */ /* 0x000fe2000f8e00ff */
[----:B------:R-:W-:Y:S01]  /*1060*/  MOV R8, UR24 ;  /* 0x0000001800087c02 */ /* 0x000fe20008000f00 */
[----:B--2---:R-:W-:Y:S01]  /*1070*/  @!P6 FADD.FTZ R14, R14, R16 ;  /* 0x000000100e0ee221 */ /* 0x004fe20000010000 */
[----:B------:R-:W-:Y:S01]  /*1080*/  @!P6 FADD.FTZ R15, R15, R17 ;  /* 0x000000110f0fe221 */ /* 0x000fe20000010000 */
[----:B------:R-:W-:Y:S01]  /*1090*/  VOTEU.ALL UP1, P2 ;  /* 0x0000000000ff7886 */ /* 0x000fe20001020000 */
[----:B------:R-:W-:Y:S01]  /*10a0*/  ISETP.EQ.OR P6, PT, R8, UR18, P3 ;  /* 0x0000001208007c0c */ /* 0x000fe20009fc2670 */
[----:B----4-:R-:W-:Y:S01]  /*10b0*/  @!P5 FADD.FTZ R14, R14, R18 ;  /* 0x000000120e0ed221 */ /* 0x010fe20000010000 */
[----:B------:R-:W-:Y:S01]  /*10c0*/  @!P5 FADD.FTZ R15, R15, R19 ;  /* 0x000000130f0fd221 */ /* 0x000fe20000010000 */
[----:B------:R-:W-:Y:S01]  /*10d0*/  ISETP.EQ.OR P5, PT, R9, UR18, P3 ;  /* 0x0000001209007c0c */ /* 0x000fe20009fa2670 */
[----:B------:R-:W-:Y:S01]  /*10e0*/  @!UP1 UIMAD.WIDE.U32 UR24, UR13, 0x8, UR16 ;  /* 0x000000080d1898a5 */ /* 0x000fe2000f8e0010 */
[----:B------:R-:W-:-:S05]  /*10f0*/  VOTEU.ALL UP2, P4 ;  /* 0x0000000000ff7886 */ /* 0x000fca0002040000 */
[----:B------:R-:W-:Y:S02]  /*1100*/  MOV R8, UR24 ;  /* 0x0000001800087c02 */ /* 0x000fe40008000f00 */
[----:B------:R-:W-:Y:S01]  /*1110*/  MOV R9, UR25 ;  /* 0x0000001900097c02 */ /* 0x000fe20008000f00 */
[----:B------:R-:W-:Y:S01]  /*1120*/  VOTEU.ALL UP1, P6 ;  /* 0x0000000000ff7886 */ /* 0x000fe20003020000 */
[----:B------:R-:W-:Y:S02]  /*1130*/  @!UP2 UIMAD.WIDE.U32 UR26, UR10, 0x8, UR16 ;  /* 0x000000080a1aa8a5 */ /* 0x000fe4000f8e0010 */
[----:B------:R-:W-:Y:S02]  /*1140*/  VOTEU.ALL UP2, P5 ;  /* 0x0000000000ff7886 */ /* 0x000fe40002840000 */
[----:B------:R-:W-:Y:S01]  /*1150*/  @!UP1 UIMAD.WIDE.U32 UR24, UR12, 0x8, UR16 ;  /* 0x000000080c1898a5 */ /* 0x000fe2000f8e0010 */
[----:B------:R-:W2:Y:S01]  /*1160*/  @!P2 LDG.E.64 R8, desc[UR14][R8.64] ;  /* 0x0000000e0808a981 */ /* 0x000ea2000c1e1b00 */
[----:B------:R-:W-:Y:S01]  /*1170*/  IMAD.U32 R10, RZ, RZ, UR26 ;  /* 0x0000001aff0a7e24 */ /* 0x000fe2000f8e00ff */
[----:B------:R-:W-:Y:S01]  /*1180*/  MOV R11, UR27 ;  /* 0x0000001b000b7c02 */ /* 0x000fe20008000f00 */
[----:B------:R-:W-:-:S02]  /*1190*/  @!UP2 UIMAD.WIDE.U32 UR26, UR11, 0x8, UR16 ;  /* 0x000000080b1aa8a5 */ /* 0x000fc4000f8e0010 */
[----:B------:R-:W-:Y:S01]  /*11a0*/  MOV R16, UR24 ;  /* 0x0000001800107c02 */ /* 0x000fe20008000f00 */
[----:B------:R-:W-:Y:S02]  /*11b0*/  IMAD.U32 R17, RZ, RZ, UR25 ;  /* 0x00000019ff117e24 */ /* 0x000fe4000f8e00ff */
[----:B------:R-:W3:Y:S01]  /*11c0*/  @!P4 LDG.E.64 R10, desc[UR14][R10.64] ;  /* 0x0000000e0a0ac981 */ /* 0x000ee2000c1e1b00 */
[----:B------:R-:W-:Y:S02]  /*11d0*/  MOV R18, UR26 ;  /* 0x0000001a00127c02 */ /* 0x000fe40008000f00 */
[----:B------:R-:W-:Y:S01]  /*11e0*/  MOV R19, UR27 ;  /* 0x0000001b00137c02 */ /* 0x000fe20008000f00 */
[----:B------:R-:W4:Y:S05]  /*11f0*/  @!P6 LDG.E.64 R16, desc[UR14][R16.64] ;  /* 0x0000000e1010e981 */ /* 0x000f2a000c1e1b00 */
[----:B------:R-:W5:Y:S01]  /*1200*/  @!P5 LDG.E.64 R18, desc[UR14][R18.64] ;  /* 0x0000000e1212d981 */ /* 0x000f62000c1e1b00 */
[----:B------:R-:W-:-:S02]  /*1210*/  UIADD3 UR5, UPT, UPT, UR5, 0x8, URZ ;  /* 0x0000000805057890 */ /* 0x000fc4000fffe0ff */
[----:B------:R-:W-:Y:S02]  /*1220*/  UIADD3 UR21, UPT, UPT, UR21, 0x8, URZ ;  /* 0x0000000815157890 */ /* 0x000fe4000fffe0ff */
[----:B------:R-:W-:Y:S02]  /*1230*/  ULEA UR9, UR19, UR9, 0x3 ;  /* 0x0000000913097291 */ /* 0x000fe4000f8e18ff */
[----:B------:R-:W-:Y:S02]  /*1240*/  ULEA UR20, UR19, UR20, 0x3 ;  /* 0x0000001413147291 */ /* 0x000fe4000f8e18ff */
[----:B------:R-:W-:Y:S02]  /*1250*/  ULEA UR22, UR19, UR22, 0x3 ;  /* 0x0000001613167291 */ /* 0x000fe4000f8e18ff */
[----:B------:R-:W-:Y:S02]  /*1260*/  ULEA UR23, UR19, UR23, 0x3 ;  /* 0x0000001713177291 */ /* 0x000fe4000f8e18ff */
[----:B------:R-:W-:-:S02]  /*1270*/  ULEA UR13, UR19, UR13, 0x3 ;  /* 0x0000000d130d7291 */ /* 0x000fc4000f8e18ff */
        /* <DEDUP_REMOVED lines=13> */
[----:B------:R-:W-:-:S15]  /*1350*/  R2UR UR5, R4 ;  /* 0x00000000040572ca */ /* 0x000fde00000e0000 */
.L_x_1862:
[----:B------:R-:W-:-:S04]  /*1360*/  LOP3.LUT R8, R2, 0x7, RZ, 0xc0, !PT ;  /* 0x0000000702087812 */ /* 0x000fc800078ec0ff */
[----:B------:R-:W-:-:S13]  /*1370*/  ISETP.NE.AND P2, PT, R8, RZ, PT ;  /* 0x000000ff0800720c */ /* 0x000fda0003f45270 */
[----:B------:R-:W-:Y:S05]  /*1380*/  @!P2 BRA `(.L_x_1859) ;  /* 0x00000004006ca947 */ /* 0x000fea0003800000 */
[----:B------:R-:W-:Y:S01]  /*1390*/  VIADD R8, R8, 0xffffffff ;  /* 0xffffffff08087836 */ /* 0x000fe20000000000 */
[----:B------:R-:W-:-:S04]  /*13a0*/  LOP3.LUT P2, R18, R2, 0x3, RZ, 0xc0, !PT ;  /* 0x0000000302127812 */ /* 0x000fc8000784c0ff */
[----:B------:R-:W-:-:S13]  /*13b0*/  ISETP.GE.U32.AND P4, PT, R8, 0x3, PT ;  /* 0x000000030800780c */ /* 0x000fda0003f86070 */
[----:B------:R-:W-:Y:S05]  /*13c0*/  @!P4 BRA `(.L_x_1864) ;  /* 0x0000000000b8c947 */ /* 0x000fea0003800000 */
[----:B------:R-:W-:-:S04]  /*13d0*/  MOV R8, UR5 ;  /* 0x0000000500087c02 */ /* 0x000fc80008000f00 */
[----:B------:R-:W-:-:S13]  /*13e0*/  ISETP.EQ.OR P6, PT, R8, UR18, P3 ;  /* 0x0000001208007c0c */ /* 0x000fda0009fc2670 */
[----:B------:R-:W-:-:S05]  /*13f0*/  VOTEU.ALL UP1, P6 ;  /* 0x0000000000ff7886 */ /* 0x000fca0003020000 */
[----:B------:R-:W-:-:S04]  /*1400*/  @!UP1 UIMAD UR10, UR5, UR19, UR6 ;  /* 0x00000013050a92a4 */ /* 0x000fc8000f8e0206 */
[----:B------:R-:W-:-:S06]  /*1410*/  @!UP1 UIMAD.WIDE.U32 UR10, UR10, 0x8, UR16 ;  /* 0x000000080a0a98a5 */ /* 0x000fcc000f8e0010 */
[----:B------:R-:W-:Y:S01]  /*1420*/  MOV R8, UR10 ;  /* 0x0000000a00087c02 */ /* 0x000fe20008000f00 */
[----:B------:R-:W-:-:S06]  /*1430*/  IMAD.U32 R9, RZ, RZ, UR11 ;  /* 0x0000000bff097e24 */ /* 0x000fcc000f8e00ff */
[----:B------:R-:W0:Y:S01]  /*1440*/  @!P6 LDG.E.64 R8, desc[UR14][R8.64] ;  /* 0x0000000e0808e981 */ /* 0x000e22000c1e1b00 */
[----:B------:R-:W-:Y:S02]  /*1450*/  UIADD3 UR10, UPT, UPT, UR5, 0x1, URZ ;  /* 0x00000001050a7890 */ /* 0x000fe4000fffe0ff */
[----:B------:R-:W-:Y:S02]  /*1460*/  UIADD3 UR12, UPT, UPT, UR5, 0x2, URZ ;  /* 0x00000002050c7890 */ /* 0x000fe4000fffe0ff */
[----:B------:R-:W-:Y:S02]  /*1470*/  UIADD3 UR9, UPT, UPT, UR5, 0x3, URZ ;  /* 0x0000000305097890 */ /* 0x000fe4000fffe0ff */
[----:B------:R-:W-:Y:S02]  /*1480*/  MOV R10, UR10 ;  /* 0x0000000a000a7c02 */ /* 0x000fe40008000f00 */
[----:B------:R-:W-:Y:S02]  /*1490*/  MOV R11, UR12 ;  /* 0x0000000c000b7c02 */ /* 0x000fe40008000f00 */
[----:B------:R-:W-:Y:S01]  /*14a0*/  ISETP.EQ.OR P5, PT, R10, UR18, P3 ;  /* 0x000000120a007c0c */ /* 0x000fe20009fa2670 */
[----:B------:R-:W-:Y:S01]  /*14b0*/  IMAD.U32 R10, RZ, RZ, UR9 ;  /* 0x00000009ff0a7e24 */ /* 0x000fe2000f8e00ff */
[----:B------:R-:W-:-:S11]  /*14c0*/  ISETP.EQ.OR P4, PT, R11, UR18, P3 ;  /* 0x000000120b007c0c */ /* 0x000fd60009f82670 */
[----:B------:R-:W-:Y:S02]  /*14d0*/  VOTEU.ALL UP1, P5 ;  /* 0x0000000000ff7886 */ /* 0x000fe40002820000 */
[----:B------:R-:W-:-:S03]  /*14e0*/  VOTEU.ALL UP2, P4 ;  /* 0x0000000000ff7886 */ /* 0x000fc60002040000 */
[----:B------:R-:W-:Y:S02]  /*14f0*/  @!UP1 UIMAD UR10, UR10, UR19, UR6 ;  /* 0x000000130a0a92a4 */ /* 0x000fe4000f8e0206 */
[----:B------:R-:W-:Y:S02]  /*1500*/  @!UP2 UIMAD UR12, UR12, UR19, UR6 ;  /* 0x000000130c0ca2a4 */ /* 0x000fe4000f8e0206 */
[----:B------:R-:W-:Y:S02]  /*1510*/  @!UP1 UIMAD.WIDE.U32 UR10, UR10, 0x8, UR16 ;  /* 0x000000080a0a98a5 */ /* 0x000fe4000f8e0010 */
[----:B------:R-:W-:-:S06]  /*1520*/  @!UP2 UIMAD.WIDE.U32 UR12, UR12, 0x8, UR16 ;  /* 0x000000080c0ca8a5 */ /* 0x000fcc000f8e0010 */
[----:B------:R-:W-:Y:S01]  /*1530*/  MOV R11, UR13 ;  /* 0x0000000d000b7c02 */ /* 0x000fe20008000f00 */
[----:B0-----:R-:W-:Y:S01]  /*1540*/  @!P6 FADD.FTZ R14, R14, R8 ;  /* 0x000000080e0ee221 */ /* 0x001fe20000010000 */
[----:B------:R-:W-:Y:S01]  /*1550*/  @!P6 FADD.FTZ R15, R15, R9 ;  /* 0x000000090f0fe221 */ /* 0x000fe20000010000 */
[----:B------:R-:W-:Y:S01]  /*1560*/  ISETP.EQ.OR P6, PT, R10, UR18, P3 ;  /* 0x000000120a007c0c */ /* 0x000fe20009fc2670 */
[----:B------:R-:W-:Y:S01]  /*1570*/  IMAD.U32 R10, RZ, RZ, UR12 ;  /* 0x0000000cff0a7e24 */ /* 0x000fe2000f8e00ff */
[----:B------:R-:W-:Y:S02]  /*1580*/  MOV R8, UR10 ;  /* 0x0000000a00087c02 */ /* 0x000fe40008000f00 */
[----:B------:R-:W-:-:S03]  /*1590*/  MOV R9, UR11 ;  /* 0x0000000b00097c02 */ /* 0x000fc60008000f00 */
[----:B------:R-:W3:Y:S04]  /*15a0*/  @!P4 LDG.E.64 R10, desc[UR14][R10.64] ;  /* 0x0000000e0a0ac981 */ /* 0x000ee8000c1e1b00 */
[----:B------:R-:W4:Y:S02]  /*15b0*/  @!P5 LDG.E.64 R8, desc[UR14][R8.64] ;  /* 0x0000000e0808d981 */ /* 0x000f24000c1e1b00 */
[----:B------:R-:W-:-:S05]  /*15c0*/  VOTEU.ALL UP3, P6 ;  /* 0x0000000000ff7886 */ /* 0x000fca0003060000 */
[----:B------:R-:W-:-:S04]  /*15d0*/  @!UP3 UIMAD UR9, UR9, UR19, UR6 ;  /* 0x000000130909b2a4 */ /* 0x000fc8000f8e0206 */
[----:B------:R-:W-:-:S06]  /*15e0*/  @!UP3 UIMAD.WIDE.U32 UR10, UR9, 0x8, UR16 ;  /* 0x00000008090ab8a5 */ /* 0x000fcc000f8e0010 */
[----:B------:R-:W-:Y:S01]  /*15f0*/  MOV R16, UR10 ;  /* 0x0000000a00107c02 */ /* 0x000fe20008000f00 */
[----:B-1----:R-:W-:-:S06]  /*1600*/  IMAD.U32 R17, RZ, RZ, UR11 ;  /* 0x0000000bff117e24 */ /* 0x002fcc000f8e00ff */
[----:B------:R-:W5:Y:S01]  /*1610*/  @!P6 LDG.E.64 R16, desc[UR14][R16.64] ;  /* 0x0000000e1010e981 */ /* 0x000f62000c1e1b00 */
[----:B--2---:R-:W-:-:S04]  /*1620*/  MOV R19, UR5 ;  /* 0x0000000500137c02 */ /* 0x004fc80008000f00 */
[----:B------:R-:W-:-:S04]  /*1630*/  IADD3 R19, PT, PT, R19, 0x4, RZ ;  /* 0x0000000413137810 */ /* 0x000fc80007ffe0ff */
[----:B------:R-:W-:Y:S01]  /*1640*/  R2UR UR5, R19 ;  /* 0x00000000130572ca */ /* 0x000fe200000e0000 */
[----:B----4-:R-:W-:Y:S01]  /*1650*/  @!P5 FADD.FTZ R14, R14, R8 ;  /* 0x000000080e0ed221 */ /* 0x010fe20000010000 */
[----:B------:R-:W-:-:S03]  /*1660*/  @!P5 FADD.FTZ R15, R15, R9 ;  /* 0x000000090f0fd221 */ /* 0x000fc60000010000 */
[----:B---3--:R-:W-:Y:S01]  /*1670*/  @!P4 FADD.FTZ R14, R14, R10 ;  /* 0x0000000a0e0ec221 */ /* 0x008fe20000010000 */
[----:B------:R-:W-:-:S03]  /*1680*/  @!P4 FADD.FTZ R15, R15, R11 ;  /* 0x0000000b0f0fc221 */ /* 0x000fc60000010000 */
[----:B-----5:R-:W-:Y:S01]  /*1690*/  @!P6 FADD.FTZ R14, R14, R16 ;  /* 0x000000100e0ee221 */ /* 0x020fe20000010000 */
[----:B------:R-:W-:-:S07]  /*16a0*/  @!P6 FADD.FTZ R15, R15, R17 ;  /* 0x000000110f0fe221 */ /* 0x000fce0000010000 */
.L_x_1864:
[----:B------:R-:W-:Y:S05]  /*16b0*/  @!P2 BRA `(.L_x_1859) ;  /* 0x0000000000a0a947 */ /* 0x000fea0003800000 */
[----:B------:R-:W-:-:S13]  /*16c0*/  ISETP.NE.AND P2, PT, R18, 0x1, PT ;  /* 0x000000011200780c */ /* 0x000fda0003f45270 */
[----:B------:R-:W-:Y:S05]  /*16d0*/  @!P2 BRA `(.L_x_1865) ;  /* 0x000000000060a947 */ /* 0x000fea0003800000 */
[----:B------:R-:W-:Y:S02]  /*16e0*/  UIADD3 UR10, UPT, UPT, UR5, 0x1, URZ ;  /* 0x00000001050a7890 */ /* 0x000fe4000fffe0ff */
[----:B------:R-:W-:-:S05]  /*16f0*/  IMAD.U32 R8, RZ, RZ, UR5 ;  /* 0x00000005ff087e24 */ /* 0x000fca000f8e00ff */
[----:B------:R-:W-:Y:S02]  /*1700*/  ISETP.EQ.OR P4, PT, R8, UR18, P3 ;  /* 0x0000001208007c0c */ /* 0x000fe40009f82670 */
[----:B------:R-:W-:-:S04]  /*1710*/  MOV R8, UR10 ;  /* 0x0000000a00087c02 */ /* 0x000fc80008000f00 */
[----:B------:R-:W-:-:S07]  /*1720*/  ISETP.EQ.OR P2, PT, R8, UR18, P3 ;  /* 0x0000001208007c0c */ /* 0x000fce0009f42670 */
[----:B------:R-:W-:-:S05]  /*1730*/  VOTEU.ALL UP1, P4 ;  /* 0x0000000000ff7886 */ /* 0x000fca0002020000 */
[----:B------:R-:W-:Y:S01]  /*1740*/  @!UP1 UIMAD UR12, UR5, UR19, UR6 ;  /* 0x00000013050c92a4 */ /* 0x000fe2000f8e0206 */
[----:B------:R-:W-:-:S03]  /*1750*/  VOTEU.ALL UP2, P2 ;  /* 0x0000000000ff7886 */ /* 0x000fc60001040000 */
[----:B------:R-:W-:Y:S02]  /*1760*/  @!UP1 UIMAD.WIDE.U32 UR12, UR12, 0x8, UR16 ;  /* 0x000000080c0c98a5 */ /* 0x000fe4000f8e0010 */
[----:B------:R-:W-:-:S04]  /*1770*/  @!UP2 UIMAD UR10, UR10, UR19, UR6 ;  /* 0x000000130a0aa2a4 */ /* 0x000fc8000f8e0206 */
[----:B------:R-:W-:Y:S01]  /*1780*/  MOV R8, UR12 ;  /* 0x0000000c00087c02 */ /* 0x000fe20008000f00 */
[----:B------:R-:W-:Y:S01]  /*1790*/  @!UP2 UIMAD.WIDE.U32 UR10, UR10, 0x8, UR16 ;  /* 0x000000080a0aa8a5 */ /* 0x000fe2000f8e0010 */
[----:B------:R-:W-:-:S05]  /*17a0*/  IMAD.U32 R9, RZ, RZ, UR13 ;  /* 0x0000000dff097e24 */ /* 0x000fca000f8e00ff */
[----:B------:R-:W-:Y:S01]  /*17b0*/  MOV R10, UR10 ;  /* 0x0000000a000a7c02 */ /* 0x000fe20008000f00 */
[----:B------:R-:W0:Y:S01]  /*17c0*/  @!P4 LDG.E.64 R8, desc[UR14][R8.64] ;  /* 0x0000000e0808c981 */ /* 0x000e22000c1e1b00 */
[----:B------:R-:W-:-:S06]  /*17d0*/  MOV R11, UR11 ;  /* 0x0000000b000b7c02 */ /* 0x000fcc0008000f00 */
[----:B------:R-:W3:Y:S01]  /*17e0*/  @!P2 LDG.E.64 R10, desc[UR14][R10.64] ;  /* 0x0000000e0a0aa981 */ /* 0x000ee2000c1e1b00 */
[----:B------:R-:W-:-:S05]  /*17f0*/  IMAD.U32 R16, RZ, RZ, UR5 ;  /* 0x00000005ff107e24 */ /* 0x000fca000f8e00ff */
[----:B------:R-:W-:-:S04]  /*1800*/  IADD3 R16, PT, PT, R16, 0x2, RZ ;  /* 0x0000000210107810 */ /* 0x000fc80007ffe0ff */
[----:B------:R-:W-:Y:S01]  /*1810*/  R2UR UR5, R16 ;  /* 0x00000000100572ca */ /* 0x000fe200000e0000 */
[----:B0-----:R-:W-:Y:S01]  /*1820*/  @!P4 FADD.FTZ R14, R14, R8 ;  /* 0x000000080e0ec221 */ /* 0x001fe20000010000 */
[----:B------:R-:W-:-:S03]  /*1830*/  @!P4 FADD.FTZ R15, R15, R9 ;  /* 0x000000090f0fc221 */ /* 0x000fc60000010000 */
[----:B---3--:R-:W-:Y:S01]  /*1840*/  @!P2 FADD.FTZ R14, R14, R10 ;  /* 0x0000000a0e0ea221 */ /* 0x008fe20000010000 */
[----:B------:R-:W-:-:S09]  /*1850*/  @!P2 FADD.FTZ R15, R15, R11 ;  /* 0x0000000b0f0fa221 */ /* 0x000fd20000010000 */
.L_x_1865:
[----:B------:R-:W-:Y:S01]  /*1860*/  MOV R9, UR5 ;  /* 0x0000000500097c02 */ /* 0x000fe20008000f00 */
[----:B------:R-:W-:Y:S01]  /*1870*/  BSSY.RECONVERGENT B0, `(.L_x_1859) ;  /* 0x000000c000007945 */ /* 0x000fe20003800200 */
[----:B------:R-:W-:Y:S02]  /*1880*/  LOP3.LUT R8, R2, 0x1, RZ, 0xc0, !PT ;  /* 0x0000000102087812 */ /* 0x000fe400078ec0ff */
[----:B------:R-:W-:-:S04]  /*1890*/  ISETP.EQ.OR P2, PT, R9, UR18, P3 ;  /* 0x0000001209007c0c */ /* 0x000fc80009f42670 */
[----:B------:R-:W-:-:S13]  /*18a0*/  ISETP.NE.U32.OR P2, PT, R8, 0x1, P2 ;  /* 0x000000010800780c */ /* 0x000fda0001745470 */
[----:B------:R-:W-:Y:S05]  /*18b0*/  @P2 BRA `(.L_x_1866) ;  /* 0x00000000001c2947 */ /* 0x000fea0003800000 */
[----:B------:R-:W-:Y:S01]  /*18c0*/  UIMAD UR9, UR19, UR5, UR6 ;  /* 0x00000005130972a4 */ /* 0x000fe2000f8e0206 */
[----:B------:R-:W-:-:S05]  /*18d0*/  IMAD.MOV.U32 R9, RZ, RZ, 0x8 ;  /* 0x00000008ff097424 */ /* 0x000fca00078e00ff */
[----:B------:R-:W-:-:S05]  /*18e0*/  MOV R8, UR9 ;  /* 0x0000000900087c02 */ /* 0x000fca0008000f00 */
[----:B------:R-:W-:-:S06]  /*18f0*/  IMAD.WIDE.U32 R8, R8, R9, UR16 ;  /* 0x0000001008087e25 */ /* 0x000fcc000f8e0009 */
[----:B------:R-:W0:Y:S02]  /*1900*/  LDG.E.64 R8, desc[UR14][R8.64] ;  /* 0x0000000e08087981 */ /* 0x000e24000c1e1b00 */
[----:B0-----:R-:W-:Y:S01]  /*1910*/  FADD.FTZ R14, R14, R8 ;  /* 0x000000080e0e7221 */ /* 0x001fe20000010000 */
[----:B------:R-:W-:-:S07]  /*1920*/  FADD.FTZ R15, R15, R9 ;  /* 0x000000090f0f7221 */ /* 0x000fce0000010000 */
.L_x_1866:
[----:B------:R-:W-:Y:S05]  /*1930*/  BSYNC.RECONVERGENT B0 ;  /* 0x0000000000007941 */ /* 0x000fea0003800200 */
.L_x_1859:
[----:B------:R-:W4:Y:S01]  /*1940*/  S2R R18, SR_TID.X ;  /* 0x0000000000127919 */ /* 0x000f220000002100 */
[----:B------:R-:W0:Y:S01]  /*1950*/  S2UR UR9, SR_CgaCtaId ;  /* 0x00000000000979c3 */ /* 0x000e220000008800 */
[----:B------:R-:W4:Y:S01]  /*1960*/  LDCU UR10, c[0x0][0x414] ;  /* 0x00008280ff0a77ac */ /* 0x000f220008000800 */
[----:B--2---:R-:W-:Y:S01]  /*1970*/  IMAD.U32 R19, RZ, RZ, UR8 ;  /* 0x00000008ff137e24 */ /* 0x004fe2000f8e00ff */
[----:B------:R-:W-:-:S05]  /*1980*/  UMOV UR5, 0x400 ;  /* 0x0000040000057882 */ /* 0x000fca0000000000 */
[----:B-1----:R-:W1:Y:S08]  /*1990*/  @P0 LDC.64 R16, c[0x0][0x388] ;  /* 0x0000e200ff100b82 */ /* 0x002e700000000a00 */
[----:B---3--:R-:W2:Y:S01]  /*19a0*/  LDC.64 R8, c[0x0][0x398] ;  /* 0x0000e600ff087b82 */ /* 0x008ea20000000a00 */
[----:B0-----:R-:W-:-:S07]  /*19b0*/  ULEA UR5, UR9, UR5, 0x18 ;  /* 0x0000000509057291 */ /* 0x001fce000f8ec0ff */
[----:B------:R-:W0:Y:S01]  /*19c0*/  LDC.64 R10, c[0x0][0x3a0] ;  /* 0x0000e800ff0a7b82 */ /* 0x000e220000000a00 */
[----:B----4-:R-:W-:Y:S01]  /*19d0*/  SHF.L.U32 R18, R18, 0x1, RZ ;  /* 0x0000000112127819 */ /* 0x010fe200000006ff */
[----:B------:R-:W-:Y:S03]  /*19e0*/  @!P3 STS.64 [UR5+0x30], R14 ;  /* 0x0000300eff00b988 */ /* 0x000fe60008000a05 */
[----:B------:R-:W-:-:S04]  /*19f0*/  LOP3.LUT R18, R18, 0x6, RZ, 0xc0, !PT ;  /* 0x0000000612127812 */ /* 0x000fc800078ec0ff */
[----:B------:R-:W-:Y:S01]  /*1a00*/  IADD3 R5, PT, PT, R18, R5, RZ ;  /* 0x0000000512057210 */ /* 0x000fe20007ffe0ff */
[----:B-1----:R-:W-:-:S04]  /*1a10*/  @P0 IMAD.WIDE R18, R19, 0x8, R16 ;  /* 0x0000000813120825 */ /* 0x002fc800078e0210 */
[----:B------:R-:W-:Y:S01]  /*1a20*/  @P0 FMUL.FTZ R16, R14, UR10 ;  /* 0x0000000a0e100c20 */ /* 0x000fe20008410000 */
[----:B------:R-:W-:Y:S01]  /*1a30*/  @P0 FMUL.FTZ R17, R15, UR10 ;  /* 0x0000000a0f110c20 */ /* 0x000fe20008410000 */
[----:B--2---:R-:W-:-:S04]  /*1a40*/  IMAD.WIDE R8, R5, 0x4, R8 ;  /* 0x0000000405087825 */ /* 0x004fc800078e0208 */
[----:B------:R1:W-:Y:S01]  /*1a50*/  @P0 STG.E.64 desc[UR14][R18.64], R16 ;  /* 0x0000001012000986 */ /* 0x0003e2000c101b0e */
[----:B0-----:R-:W-:Y:S01]  /*1a60*/  IMAD.WIDE R10, R5, 0x4, R10 ;  /* 0x00000004050a7825 */ /* 0x001fe200078e020a */
[----:B------:R-:W-:Y:S06]  /*1a70*/  BAR.SYNC.DEFER_BLOCKING 0x0 ;  /* 0x0000000000007b1d */ /* 0x000fec0000010000 */
[----:B------:R-:W5:Y:S04]  /*1a80*/  LDG.E.64 R8, desc[UR14][R8.64] ;  /* 0x0000000e08087981 */ /* 0x000f68000c1e1b00 */
[----:B------:R-:W5:Y:S01]  /*1a90*/  LDG.E.64 R10, desc[UR14][R10.64] ;  /* 0x0000000e0a0a7981 */ /* 0x000f62000c1e1b00 */
[----:B-1----:R-:W-:Y:S01]  /*1aa0*/  HFMA2 R16, -RZ, RZ, 1.875, 0 ;  /* 0x3f800000ff107431 */ /* 0x002fe200000001ff */
[----:B------:R-:W-:Y:S01]  /*1ab0*/  BSSY.RECONVERGENT B0, `(.L_x_1867) ;  /* 0x000007b000007945 */ /* 0x000fe20003800200 */
[----:B------:R-:W-:Y:S01]  /*1ac0*/  VIADD R17, R3, 0x20 ;  /* 0x0000002003117836 */ /* 0x000fe20000000000 */
[----:B------:R-:W0:Y:S02]  /*1ad0*/  LDS.64 R24, [UR5+0x30] ;  /* 0x00003005ff187984 */ /* 0x000e240008000a00 */
[----:B0-----:R-:W-:-:S04]  /*1ae0*/  FMUL.FTZ R5, R24, UR10 ;  /* 0x0000000a18057c20 */ /* 0x001fc80008410000 */
[----:B------:R-:W-:-:S04]  /*1af0*/  FMUL.FTZ R24, R5, R5 ;  /* 0x0000000505187220 */ /* 0x000fc80000410000 */
[----:B------:R-:W-:-:S05]  /*1b00*/  FFMA.FTZ R24, R25, UR10, -R24 ;  /* 0x0000000a19187c23 */ /* 0x000fca0008010818 */
[----:B------:R-:W-:-:S13]  /*1b10*/  FSETP.GTU.FTZ.AND P2, PT, R24, RZ, PT ;  /* 0x000000ff1800720b */ /* 0x000fda0003f5c000 */
[----:B------:R-:W0:Y:S02]  /*1b20*/  @P2 LDC R25, c[0x0][0x3a8] ;  /* 0x0000ea00ff192b82 */ /* 0x000e240000000800 */
[----:B0-----:R-:W-:-:S04]  /*1b30*/  @P2 FADD.FTZ R24, R24, R25 ;  /* 0x0000001918182221 */ /* 0x001fc80000010000 */
[----:B------:R0:W1:Y:S01]  /*1b40*/  @P2 MUFU.RSQ R16, R24 ;  /* 0x0000001800102308 */ /* 0x0000620000001400 */
[----:B------:R-:W-:Y:S05]  /*1b50*/  BRA.U UP0, `(.L_x_1868) ;  /* 0x0000000100bc7547 */ /* 0x000fea000b800000 */
[----:B------:R-:W2:Y:S01]  /*1b60*/  LDCU.64 UR12, c[0x0][0x3e8] ;  /* 0x00007d00ff0c77ac */ /* 0x000ea20008000a00 */
[----:B0-----:R-:W-:Y:S01]  /*1b70*/  SHF.R.S32.HI R24, RZ, 0x1f, R3 ;  /* 0x0000001fff187819 */ /* 0x001fe20000011403 */
[----:B------:R-:W-:Y:S01]  /*1b80*/  BSSY.RECONVERGENT B1, `(.L_x_1869) ;  /* 0x0000019000017945 */ /* 0x000fe20003800200 */
[----:B------:R-:W-:Y:S02]  /*1b90*/  SHF.R.S32.HI R18, RZ, 0x1f, R17 ;  /* 0x0000001fff127819 */ /* 0x000fe40000011411 */
[----:B--2---:R-:W-:Y:S02]  /*1ba0*/  ISETP.GE.U32.AND P1, PT, R3, UR12, PT ;  /* 0x0000000c03007c0c */ /* 0x004fe4000bf26070 */
[----:B------:R-:W-:Y:S02]  /*1bb0*/  ISETP.GE.U32.AND P2, PT, R17, UR12, PT ;  /* 0x0000000c11007c0c */ /* 0x000fe4000bf46070 */
[----:B------:R-:W-:Y:S02]  /*1bc0*/  ISETP.GE.AND.EX P1, PT, R24, UR13, PT, P1 ;  /* 0x0000000d18007c0c */ /* 0x000fe4000bf26310 */
[----:B------:R-:W-:-:S11]  /*1bd0*/  ISETP.GE.AND.EX P2, PT, R18, UR13, PT, P2 ;  /* 0x0000000d12007c0c */ /* 0x000fd6000bf46320 */
[----:B------:R-:W-:Y:S05]  /*1be0*/  @P1 BRA `(.L_x_1870) ;  /* 0x0000000000481947 */ /* 0x000fea0003800000 */
[----:B------:R-:W0:Y:S01]  /*1bf0*/  LDCU.64 UR16, c[0x0][0x3e0] ;  /* 0x00007c00ff1077ac */ /* 0x000e220008000a00 */
[--C-:B------:R-:W-:Y:S01]  /*1c00*/  FADD.FTZ R15, R7, -R5.reuse ;  /* 0x80000005070f7221 */ /* 0x100fe20000010000 */
[----:B------:R-:W-:Y:S01]  /*1c10*/  FADD.FTZ R19, R6, -R5 ;  /* 0x8000000506137221 */ /* 0x000fe20000010000 */
[----:B------:R-:W-:Y:S01]  /*1c20*/  MOV R6, R20 ;  /* 0x0000001400067202 */ /* 0x000fe20000000f00 */
[----:B------:R-:W2:Y:S01]  /*1c30*/  LDCU.64 UR10, c[0x0][0x380] ;  /* 0x00007000ff0a77ac */ /* 0x000ea20008000a00 */
[----:B------:R-:W-:Y:S01]  /*1c40*/  MOV R7, R23 ;  /* 0x0000001700077202 */ /* 0x000fe20000000f00 */
[-C--:B-1----:R-:W-:Y:S01]  /*1c50*/  FMUL.FTZ R15, R15, R16.reuse ;  /* 0x000000100f0f7220 */ /* 0x082fe20000410000 */
[----:B------:R-:W-:-:S03]  /*1c60*/  FMUL.FTZ R14, R19, R16 ;  /* 0x00000010130e7220 */ /* 0x000fc60000410000 */
[----:B-----5:R-:W-:Y:S01]  /*1c70*/  FFMA.FTZ R19, R8, R15, R10 ;  /* 0x0000000f08137223 */ /* 0x020fe2000001000a */
[----:B0-----:R-:W-:Y:S02]  /*1c80*/  IMAD R24, R24, UR16, RZ ;  /* 0x0000001018187c24 */ /* 0x001fe4000f8e02ff */
[----:B------:R-:W-:-:S04]  /*1c90*/  IMAD.WIDE.U32 R6, R3, UR16, R6 ;  /* 0x0000001003067c25 */ /* 0x000fc8000f8e0006 */
[----:B------:R-:W-:Y:S02]  /*1ca0*/  IMAD R25, R3, UR17, R24 ;  /* 0x0000001103197c24 */ /* 0x000fe4000f8e0218 */
[----:B------:R-:W-:Y:S01]  /*1cb0*/  FFMA.FTZ R24, R9, R14, R11 ;  /* 0x0000000e09187223 */ /* 0x000fe2000001000b */
[----:B--2---:R-:W-:Y:S01]  /*1cc0*/  LEA R14, P1, R6, UR10, 0x1 ;  /* 0x0000000a060e7c11 */ /* 0x004fe2000f8208ff */
[----:B------:R-:W-:-:S03]  /*1cd0*/  IMAD.IADD R25, R7, 0x1, R25 ;  /* 0x0000000107197824 */ /* 0x000fc600078e0219 */
[----:B------:R-:W-:Y:S02]  /*1ce0*/  F2FP.BF16.F32.PACK_AB R7, R24, R19 ;  /* 0x000000131807723e */ /* 0x000fe400000010ff */
[----:B------:R-:W-:-:S05]  /*1cf0*/  LEA.HI.X R15, R6, UR11, R25, 0x1, P1 ;  /* 0x0000000b060f7c11 */ /* 0x000fca00088f0c19 */
[----:B------:R0:W-:Y:S02]  /*1d00*/  STG.E desc[UR14][R14.64], R7 ;  /* 0x000000070e007986 */ /* 0x0001e4000c10190e */
.L_x_1870:
[----:B------:R-:W-:Y:S05]  /*1d10*/  BSYNC.RECONVERGENT B1 ;  /* 0x0000000000017941 */ /* 0x000fea0003800200 */
.L_x_1869:
[----:B------:R-:W-:Y:S05]  /*1d20*/  @P2 BRA `(.L_x_1871) ;  /* 0x00000004004c2947 */ /* 0x000fea0003800000 */
[----:B------:R-:W2:Y:S01]  /*1d30*/  LDCU.64 UR10, c[0x0][0x3e0] ;  /* 0x00007c00ff0a77ac */ /* 0x000ea20008000a00 */
[----:B------:R-:W-:Y:S01]  /*1d40*/  MOV R21, R23 ;  /* 0x0000001700157202 */ /* 0x000fe20000000f00 */
[--C-:B------:R-:W-:Y:S01]  /*1d50*/  FADD.FTZ R13, R13, -R5.reuse ;  /* 0x800000050d0d7221 */ /* 0x100fe20000010000 */
[----:B------:R-:W-:Y:S01]  /*1d60*/  FADD.FTZ R5, R12, -R5 ;  /* 0x800000050c057221 */ /* 0x000fe20000010000 */
[----:B------:R-:W3:Y:S02]  /*1d70*/  LDCU.64 UR12, c[0x0][0x380] ;  /* 0x00007000ff0c77ac */ /* 0x000ee40008000a00 */
[-C--:B-1----:R-:W-:Y:S01]  /*1d80*/  FMUL.FTZ R13, R13, R16.reuse ;  /* 0x000000100d0d7220 */ /* 0x082fe20000410000 */
[----:B------:R-:W-:-:S03]  /*1d90*/  FMUL.FTZ R16, R5, R16 ;  /* 0x0000001005107220 */ /* 0x000fc60000410000 */
[----:B-----5:R-:W-:Y:S01]  /*1da0*/  FFMA.FTZ R5, R8, R13, R10 ;  /* 0x0000000d08057223 */ /* 0x020fe2000001000a */
[----:B------:R-:W-:-:S05]  /*1db0*/  FFMA.FTZ R16, R9, R16, R11 ;  /* 0x0000001009107223 */ /* 0x000fca000001000b */
[----:B------:R-:W-:Y:S01]  /*1dc0*/  F2FP.BF16.F32.PACK_AB R5, R16, R5 ;  /* 0x000000051005723e */ /* 0x000fe200000010ff */
[----:B--2---:R-:W-:Y:S02]  /*1dd0*/  IMAD R18, R18, UR10, RZ ;  /* 0x0000000a12127c24 */ /* 0x004fe4000f8e02ff */
[----:B------:R-:W-:-:S04]  /*1de0*/  IMAD.WIDE.U32 R20, R17, UR10, R20 ;  /* 0x0000000a11147c25 */ /* 0x000fc8000f8e0014 */
[----:B------:R-:W-:Y:S01]  /*1df0*/  IMAD R17, R17, UR11, R18 ;  /* 0x0000000b11117c24 */ /* 0x000fe2000f8e0212 */
[----:B---3--:R-:W-:-:S04]  /*1e00*/  LEA R6, P1, R20, UR12, 0x1 ;  /* 0x0000000c14067c11 */ /* 0x008fc8000f8208ff */
[----:B------:R-:W-:-:S04]  /*1e10*/  IADD3 R17, PT, PT, R21, R17, RZ ;  /* 0x0000001115117210 */ /* 0x000fc80007ffe0ff */
[----:B0-----:R-:W-:-:S05]  /*1e20*/  LEA.HI.X R7, R20, UR13, R17, 0x1, P1 ;  /* 0x0000000d14077c11 */ /* 0x001fca00088f0c11 */
[----:B------:R2:W-:Y:S01]  /*1e30*/  STG.E desc[UR14][R6.64], R5 ;  /* 0x0000000506007986 */ /* 0x0005e2000c10190e */
[----:B------:R-:W-:Y:S05]  /*1e40*/  BRA `(.L_x_1871) ;  /* 0x0000000400047947 */ /* 0x000fea0003800000 */
.L_x_1868:
[----:B------:R-:W-:Y:S04]  /*1e50*/  BSSY.RECONVERGENT B1, `(.L_x_1872) ;  /* 0x000001f000017945 */ /* 0x000fe80003800200 */
[----:B------:R-:W-:Y:S05]  /*1e60*/  @P1 BRA `(.L_x_1873) ;  /* 0x0000000000741947 */ /* 0x000fea0003800000 */
[--C-:B------:R-:W-:Y:S01]  /*1e70*/  FADD.FTZ R7, R7, -R5.reuse ;  /* 0x8000000507077221 */ /* 0x100fe20000010000 */
[----:B------:R-:W-:Y:S01]  /*1e80*/  FADD.FTZ R19, R6, -R5 ;  /* 0x8000000506137221 */ /* 0x000fe20000010000 */
[----:B------:R-:W2:Y:S01]  /*1e90*/  LDCU.64 UR10, c[0x0][0x3e0] ;  /* 0x00007c00ff0a77ac */ /* 0x000ea20008000a00 */
[----:B------:R-:W-:Y:S01]  /*1ea0*/  SHF.R.S32.HI R26, RZ, 0x1f, R3 ;  /* 0x0000001fff1a7819 */ /* 0x000fe20000011403 */
[-C--:B-1----:R-:W-:Y:S01]  /*1eb0*/  FMUL.FTZ R7, R7, R16.reuse ;  /* 0x0000001007077220 */ /* 0x082fe20000410000 */
[----:B------:R-:W-:Y:S01]  /*1ec0*/  FMUL.FTZ R14, R19, R16 ;  /* 0x00000010130e7220 */ /* 0x000fe20000410000 */
[----:B------:R-:W1:Y:S02]  /*1ed0*/  LDCU.64 UR12, c[0x0][0x380] ;  /* 0x00007000ff0c77ac */ /* 0x000e640008000a00 */
[----:B-----5:R-:W-:Y:S01]  /*1ee0*/  FFMA.FTZ R15, R8, R7, R10 ;  /* 0x00000007080f7223 */ /* 0x020fe2000001000a */
[----:B------:R-:W-:Y:S01]  /*1ef0*/  FFMA.FTZ R14, R9, R14, R11 ;  /* 0x0000000e090e7223 */ /* 0x000fe2000001000b */
[----:B------:R-:W-:-:S02]  /*1f00*/  MOV R7, R23 ;  /* 0x0000001700077202 */ /* 0x000fc40000000f00 */
[----:B------:R-:W-:Y:S01]  /*1f10*/  FMUL.FTZ R6, R15, -1.4426950216293334961 ;  /* 0xbfb8aa3b0f067820 */ /* 0x000fe20000410000 */
[----:B------:R-:W-:-:S05]  /*1f20*/  FMUL.FTZ R19, R14, -1.4426950216293334961 ;  /* 0xbfb8aa3b0e137820 */ /* 0x000fca0000410000 */
[----:B------:R-:W3:Y:S01]  /*1f30*/  MUFU.EX2 R6, R6 ;  /* 0x0000000600067308 */ /* 0x000ee20000000800 */
[----:B--2---:R-:W-:-:S04]  /*1f40*/  IMAD R26, R26, UR10, RZ ;  /* 0x0000000a1a1a7c24 */ /* 0x004fc8000f8e02ff */
[----:B------:R-:W-:-:S03]  /*1f50*/  IMAD R27, R3, UR11, R26 ;  /* 0x0000000b031b7c24 */ /* 0x000fc6000f8e021a */
[----:B------:R-:W0:Y:S01]  /*1f60*/  MUFU.EX2 R19, R19 ;  /* 0x0000001300137308 */ /* 0x000e220000000800 */
[----:B---3--:R-:W-:Y:S01]  /*1f70*/  FADD.FTZ R18, R6, 1 ;  /* 0x3f80000006127421 */ /* 0x008fe20000010000 */
[----:B------:R-:W-:-:S04]  /*1f80*/  IMAD.MOV.U32 R6, RZ, RZ, R20 ;  /* 0x000000ffff067224 */ /* 0x000fc800078e0014 */
[----:B------:R-:W-:Y:S02]  /*1f90*/  IMAD.WIDE.U32 R6, R3, UR10, R6 ;  /* 0x0000000a03067c25 */ /* 0x000fe4000f8e0006 */
[----:B------:R-:W2:Y:S02]  /*1fa0*/  MUFU.RCP R18, R18 ;  /* 0x0000001200127308 */ /* 0x000ea40000001000 */
[----:B0-----:R-:W-:Y:S01]  /*1fb0*/  FADD.FTZ R24, R19, 1 ;  /* 0x3f80000013187421 */ /* 0x001fe20000010000 */
[----:B------:R-:W-:-:S05]  /*1fc0*/  IADD3 R27, PT, PT, R7, R27, RZ ;  /* 0x0000001b071b7210 */ /* 0x000fca0007ffe0ff */
[----:B------:R-:W0:Y:S01]  /*1fd0*/  MUFU.RCP R25, R24 ;  /* 0x0000001800197308 */ /* 0x000e220000001000 */
[----:B--2---:R-:W-:Y:S01]  /*1fe0*/  FMUL.FTZ R19, R15, R18 ;  /* 0x000000120f137220 */ /* 0x004fe20000410000 */
[----:B0-----:R-:W-:Y:S01]  /*1ff0*/  FMUL.FTZ R26, R14, R25 ;  /* 0x000000190e1a7220 */ /* 0x001fe20000410000 */
[----:B-1----:R-:W-:-:S04]  /*2000*/  LEA R14, P1, R6, UR12, 0x1 ;  /* 0x0000000c060e7c11 */ /* 0x002fc8000f8208ff */
[----:B------:R-:W-:Y:S02]  /*2010*/  LEA.HI.X R15, R6, UR13, R27, 0x1, P1 ;  /* 0x0000000d060f7c11 */ /* 0x000fe400088f0c1b */
[----:B------:R-:W-:-:S05]  /*2020*/  F2FP.BF16.F32.PACK_AB R19, R26, R19 ;  /* 0x000000131a13723e */ /* 0x000fca00000010ff */
[----:B------:R2:W-:Y:S02]  /*2030*/  STG.E desc[UR14][R14.64], R19 ;  /* 0x000000130e007986 */ /* 0x0005e4000c10190e */
.L_x_1873:
[----:B------:R-:W-:Y:S05]  /*2040*/  BSYNC.RECONVERGENT B1 ;  /* 0x0000000000017941 */ /* 0x000fea0003800200 */
.L_x_1872:
[----:B------:R-:W3:Y:S01]  /*2050*/  LDCU.64 UR10, c[0x0][0x3e8] ;  /* 0x00007d00ff0a77ac */ /* 0x000ee20008000a00 */
[----:B------:R-:W-:Y:S02]  /*2060*/  SHF.R.S32.HI R6, RZ, 0x1f, R17 ;  /* 0x0000001fff067819 */ /* 0x000fe40000011411 */
[----:B---3--:R-:W-:-:S04]  /*2070*/  ISETP.GE.U32.AND P1, PT, R17, UR10, PT ;  /* 0x0000000a11007c0c */ /* 0x008fc8000bf26070 */
[----:B------:R-:W-:-:S13]  /*2080*/  ISETP.GE.AND.EX P1, PT, R6, UR11, PT, P1 ;  /* 0x0000000b06007c0c */ /* 0x000fda000bf26310 */
[----:B------:R-:W-:Y:S05]  /*2090*/  @P1 BRA `(.L_x_1871) ;  /* 0x0000000000701947 */ /* 0x000fea0003800000 */
[--C-:B------:R-:W-:Y:S01]  /*20a0*/  FADD.FTZ R13, R13, -R5.reuse ;  /* 0x800000050d0d7221 */ /* 0x100fe20000010000 */
[----:B------:R-:W-:Y:S01]  /*20b0*/  FADD.FTZ R5, R12, -R5 ;  /* 0x800000050c057221 */ /* 0x000fe20000010000 */
[----:B------:R-:W2:Y:S01]  /*20c0*/  LDCU.64 UR10, c[0x0][0x3e0] ;  /* 0x00007c00ff0a77ac */ /* 0x000ea20008000a00 */
[----:B------:R-:W-:Y:S01]  /*20d0*/  MOV R7, R23 ;  /* 0x0000001700077202 */ /* 0x000fe20000000f00 */
[-C--:B-1----:R-:W-:Y:S01]  /*20e0*/  FMUL.FTZ R13, R13, R16.reuse ;  /* 0x000000100d0d7220 */ /* 0x082fe20000410000 */
[----:B------:R-:W-:Y:S01]  /*20f0*/  FMUL.FTZ R16, R5, R16 ;  /* 0x0000001005107220 */ /* 0x000fe20000410000 */
[----:B------:R-:W1:Y:S02]  /*2100*/  LDCU.64 UR12, c[0x0][0x380] ;  /* 0x00007000ff0c77ac */ /* 0x000e640008000a00 */
[----:B-----5:R-:W-:Y:S01]  /*2110*/  FFMA.FTZ R8, R8, R13, R10 ;  /* 0x0000000d08087223 */ /* 0x020fe2000001000a */
[----:B------:R-:W-:-:S03]  /*2120*/  FFMA.FTZ R13, R9, R16, R11 ;  /* 0x00000010090d7223 */ /* 0x000fc6000001000b */
[----:B------:R-:W-:Y:S01]  /*2130*/  FMUL.FTZ R5, R8, -1.4426950216293334961 ;  /* 0xbfb8aa3b08057820 */ /* 0x000fe20000410000 */
[----:B------:R-:W-:-:S05]  /*2140*/  FMUL.FTZ R11, R13, -1.4426950216293334961 ;  /* 0xbfb8aa3b0d0b7820 */ /* 0x000fca0000410000 */
[----:B------:R-:W3:Y:S01]  /*2150*/  MUFU.EX2 R5, R5 ;  /* 0x0000000500057308 */ /* 0x000ee20000000800 */
[----:B--2---:R-:W-:Y:S02]  /*2160*/  IMAD R14, R6, UR10, RZ ;  /* 0x0000000a060e7c24 */ /* 0x004fe4000f8e02ff */
[----:B------:R-:W-:-:S05]  /*2170*/  IMAD.MOV.U32 R6, RZ, RZ, R20 ;  /* 0x000000ffff067224 */ /* 0x000fca00078e0014 */
[----:B------:R-:W2:Y:S01]  /*2180*/  MUFU.EX2 R11, R11 ;  /* 0x0000000b000b7308 */ /* 0x000ea20000000800 */
[----:B------:R-:W-:-:S04]  /*2190*/  IMAD.WIDE.U32 R6, R17, UR10, R6 ;  /* 0x0000000a11067c25 */ /* 0x000fc8000f8e0006 */
[----:B------:R-:W-:Y:S02]  /*21a0*/  IMAD R17, R17, UR11, R14 ;  /* 0x0000000b11117c24 */ /* 0x000fe4000f8e020e */
[----:B---3--:R-:W-:-:S03]  /*21b0*/  FADD.FTZ R10, R5, 1 ;  /* 0x3f800000050a7421 */ /* 0x008fc60000010000 */
[----:B------:R-:W-:Y:S01]  /*21c0*/  IADD3 R17, PT, PT, R7, R17, RZ ;  /* 0x0000001107117210 */ /* 0x000fe20007ffe0ff */
[----:B------:R-:W3:Y:S01]  /*21d0*/  MUFU.RCP R9, R10 ;  /* 0x0000000a00097308 */ /* 0x000ee20000001000 */
[----:B--2---:R-:W-:-:S07]  /*21e0*/  FADD.FTZ R12, R11, 1 ;  /* 0x3f8000000b0c7421 */ /* 0x004fce0000010000 */
[----:B------:R-:W2:Y:S01]  /*21f0*/  MUFU.RCP R12, R12 ;  /* 0x0000000c000c7308 */ /* 0x000ea20000001000 */
[----:B---3--:R-:W-:Y:S01]  /*2200*/  FMUL.FTZ R5, R8, R9 ;  /* 0x0000000908057220 */ /* 0x008fe20000410000 */
[----:B-1----:R-:W-:-:S04]  /*2210*/  LEA R8, P1, R6, UR12, 0x1 ;  /* 0x0000000c06087c11 */ /* 0x002fc8000f8208ff */
[----:B------:R-:W-:Y:S01]  /*2220*/  LEA.HI.X R9, R6, UR13, R17, 0x1, P1 ;  /* 0x0000000d06097c11 */ /* 0x000fe200088f0c11 */
[----:B--2---:R-:W-:-:S05]  /*2230*/  FMUL.FTZ R14, R13, R12 ;  /* 0x0000000c0d0e7220 */ /* 0x004fca0000410000 */
[----:B------:R-:W-:-:S05]  /*2240*/  F2FP.BF16.F32.PACK_AB R5, R14, R5 ;  /* 0x000000050e05723e */ /* 0x000fca00000010ff */
[----:B------:R3:W-:Y:S02]  /*2250*/  STG.E desc[UR14][R8.64], R5 ;  /* 0x0000000508007986 */ /* 0x0007e4000c10190e */
.L_x_1871:
[----:B------:R-:W-:Y:S05]  /*2260*/  BSYNC.RECONVERGENT B0 ;  /* 0x0000000000007941 */ /* 0x000fea0003800200 */
.L_x_1867:
[----:B------:R-:W-:Y:S02]  /*2270*/  UIADD3 UR8, UPT, UPT, UR19, UR8, URZ ;  /* 0x0000000813087290 */ /* 0x000fe4000fffe0ff */
[----:B------:R-:W-:Y:S02]  /*2280*/  UIADD3 UR4, UPT, UPT, UR4, 0x1, URZ ;  /* 0x0000000104047890 */ /* 0x000fe4000fffe0ff */
[----:B------:R-:W-:-:S09]  /*2290*/  UISETP.GE.AND UP1, UPT, UR8, UR7, UPT ;  /* 0x000000070800728c */ /* 0x000fd2000bf26270 */
[----:B------:R-:W-:Y:S05]  /*22a0*/  BRA.U !UP1, `(.L_x_1874) ;  /* 0xffffffdd09c07547 */ /* 0x000fea000b83ffff */
[----:B------:R-:W-:Y:S05]  /*22b0*/  EXIT ;  /* 0x000000000000794d */ /* 0x000fea0003800000 */
.L_x_1875:
        /* <DEDUP_REMOVED lines=12> */
.L_x_3440:


//--------------------- .text._Z35group_norm_nhwc_fwd_one_pass_kernelI11Bf16IOFp32WLi128ELi8ELi128EEv26Group_norm_nhwc_fwd_params --------------------------
	.section	.text._Z35group_norm_nhwc_fwd_one_pass_kernelI11Bf16IOFp32WLi128ELi8ELi128EEv26Group_norm_nhwc_fwd_params,"ax",@progbits
	.align	128
        .global         _Z35group_norm_nhwc_fwd_one_pass_kernelI11Bf16IOFp32WLi128ELi8ELi128EEv26Group_norm_nhwc_fwd_params
        .type           _Z35group_norm_nhwc_fwd_one_pass_kernelI11Bf16IOFp32WLi128ELi8ELi128EEv26Group_norm_nhwc_fwd_params,@function
        .size           _Z35group_norm_nhwc_fwd_one_pass_kernelI11Bf16IOFp32WLi128ELi8ELi128EEv26Group_norm_nhwc_fwd_params,(.L_x_3441 - _Z35group_norm_nhwc_fwd_one_pass_kernelI11Bf16IOFp32WLi128ELi8ELi128EEv26Group_norm_nhwc_fwd_params)
        .other          _Z35group_norm_nhwc_fwd_one_pass_kernelI11Bf16IOFp32WLi128ELi8ELi128EEv26Group_norm_nhwc_fwd_params,@"STO_CUDA_ENTRY STV_DEFAULT"
_Z35group_norm_nhwc_fwd_one_pass_kernelI11Bf16IOFp32WLi128ELi8ELi128EEv26Group_norm_nhwc_fwd_params:
.text._Z35group_norm_nhwc_fwd_one_pass_kernelI11Bf16IOFp32WLi128ELi8ELi128EEv26Group_norm_nhwc_fwd_params:
        /* <DEDUP_REMOVED lines=9> */
[----:B------:R-:W-:Y:S01]  /*0090*/  S2UR UR20, SR_CTAID.X ;  /* 0x00000000001479c3 */ /* 0x000fe20000002500 */
[----:B------:R-:W1:Y:S01]  /*00a0*/  LDCU UR5, c[0x0][0x404] ;  /* 0x00008080ff0577ac */ /* 0x000e620008000800 */
[----:B------:R-:W2:Y:S01]  /*00b0*/  S2R R15, SR_LANEID ;  /* 0x00000000000f7919 */ /* 0x000ea20000000000 */
[----:B------:R-:W3:Y:S05]  /*00c0*/  LDCU UR21, c[0x0][0x374] ;  /* 0x00006e80ff1577ac */ /* 0x000eea0008000800 */
[----:B------:R-:W4:Y:S01]  /*00d0*/  S2UR UR4, SR_CgaCtaId ;  /* 0x00000000000479c3 */ /* 0x000f220000008800 */
[----:B------:R-:W5:Y:S01]  /*00e0*/  LDCU.64 UR8, c[0x0][0x388] ;  /* 0x00007100ff0877ac */ /* 0x000f620008000a00 */
[----:B------:R-:W3:Y:S06]  /*00f0*/  LDCU.U8 UR10, c[0x0][0x3fc] ;  /* 0x00007f80ff0a77ac */ /* 0x000eec0008000000 */
[----:B------:R-:W2:Y:S01]  /*0100*/  LDC R0, c[0x0][0x370] ;  /* 0x0000dc00ff007b82 */ /* 0x000ea20000000800 */
[----:B------:R-:W2:Y:S01]  /*0110*/  LDCU.64 UR16, c[0x0][0x358] ;  /* 0x00006b00ff1077ac */ /* 0x000ea20008000a00 */
[----:B-1----:R-:W-:-:S02]  /*0120*/  MOV R22, UR5 ;  /* 0x0000000500167c02 */ /* 0x002fc40008000f00 */
[----:B-----5:R-:W-:Y:S01]  /*0130*/  ISETP.NE.U32.AND P1, PT, RZ, UR8, PT ;  /* 0x00000008ff007c0c */ /* 0x020fe2000bf25070 */
[----:B------:R-:W-:Y:S01]  /*0140*/  UMOV UR8, 0x400 ;  /* 0x0000040000087882 */ /* 0x000fe20000000000 */
[----:B0-----:R-:W-:Y:S01]  /*0150*/  SHF.R.U32.HI R21, RZ, 0x2, R20 ;  /* 0x00000002ff157819 */ /* 0x001fe20000011614 */
[----:B----4-:R-:W-:Y:S01]  /*0160*/  ULEA UR8, UR4, UR8, 0x18 ;  /* 0x0000000804087291 */ /* 0x010fe2000f8ec0ff */
[C---:B------:R-:W-:Y:S01]  /*0170*/  SHF.L.U32 R23, R20.reuse, 0x1, RZ ;  /* 0x0000000114177819 */ /* 0x040fe200000006ff */
[----:B---3--:R-:W-:Y:S01]  /*0180*/  UISETP.NE.AND UP0, UPT, UR10, URZ, UPT ;  /* 0x000000ff0a00728c */ /* 0x008fe2000bf05270 */
[----:B------:R-:W-:Y:S01]  /*0190*/  LOP3.LUT P0, RZ, R20, UR20, RZ, 0xfc, !PT ;  /* 0x0000001414ff7c12 */ /* 0x000fe2000f80fcff */
[----:B------:R-:W-:Y:S01]  /*01a0*/  IMAD R22, R22, UR20, R21 ;  /* 0x0000001416167c24 */ /* 0x000fe2000f8e0215 */
[----:B------:R-:W-:Y:S01]  /*01b0*/  LOP3.LUT R21, R21, 0xf8, RZ, 0xc0, !PT ;  /* 0x000000f815157812 */ /* 0x000fe200078ec0ff */
[----:B------:R-:W-:Y:S01]  /*01c0*/  UMOV UR4, URZ ;  /* 0x000000ff00047c82 */ /* 0x000fe20008000000 */
[----:B------:R-:W-:-:S02]  /*01d0*/  LOP3.LUT R23, R23, 0x6, RZ, 0xc0, !PT ;  /* 0x0000000617177812 */ /* 0x000fc400078ec0ff */
[----:B------:R-:W-:Y:S02]  /*01e0*/  SHF.R.S32.HI R2, RZ, 0x1f, R22 ;  /* 0x0000001fff027819 */ /* 0x000fe40000011416 */
[----:B------:R-:W-:Y:S01]  /*01f0*/  ISETP.NE.AND.EX P0, PT, RZ, UR9, !P0, P1 ;  /* 0x00000009ff007c0c */ /* 0x000fe2000c705310 */
[----:B------:R-:W-:-:S12]  /*0200*/  UMOV UR9, UR6 ;  /* 0x0000000600097c82 */ /* 0x000fd80008000000 */
.L_x_1903:
[----:B0-----:R-:W0:Y:S01]  /*0210*/  LDCU UR5, c[0x0][0x3f8] ;  /* 0x00007f00ff0577ac */ /* 0x001e220008000800 */
[----:B-----5:R-:W-:Y:S02]  /*0220*/  IABS R8, UR9 ;  /* 0x0000000900087c13 */ /* 0x020fe40008000000 */
[----:B------:R-:W-:Y:S01]  /*0230*/  IADD3 R16, PT, PT, R22, 0x40, RZ ;  /* 0x0000004016107810 */ /* 0x000fe20007ffe0ff */
[----:B-1----:R-:W1:Y:S01]  /*0240*/  LDCU.64 UR14, c[0x0][0x3e8] ;  /* 0x00007d00ff0e77ac */ /* 0x002e620008000a00 */
[----:B------:R-:W-:Y:S02]  /*0250*/  R2UR UR12, R8 ;  /* 0x00000000080c72ca */ /* 0x000fe400000e0000 */
[----:B------:R-:W-:Y:S01]  /*0260*/  SHF.R.S32.HI R17, RZ, 0x1f, R16 ;  /* 0x0000001fff117819 */ /* 0x000fe20000011410 */
[----:B------:R-:W3:Y:S01]  /*0270*/  LDCU.64 UR18, c[0x0][0x3f0] ;  /* 0x00007e00ff1277ac */ /* 0x000ee20008000a00 */
[----:B0-----:R-:W-:Y:S01]  /*0280*/  IMAD.U32 R3, RZ, RZ, UR5 ;  /* 0x00000005ff037e24 */ /* 0x001fe2000f8e00ff */
[----:B------:R-:W-:Y:S01]  /*0290*/  UISETP.NE.AND UP1, UPT, UR5, URZ, UPT ;  /* 0x000000ff0500728c */ /* 0x000fe2000bf25270 */
[----:B-1----:R-:W-:-:S03]  /*02a0*/  ISETP.GE.U32.AND P3, PT, R22, UR14, PT ;  /* 0x0000000e16007c0c */ /* 0x002fc6000bf66070 */
[----:B--2---:R-:W-:Y:S02]  /*02b0*/  IABS R6, R3 ;  /* 0x0000000300067213 */ /* 0x004fe40000000000 */
[----:B------:R-:W-:Y:S02]  /*02c0*/  ISETP.GE.AND.EX P3, PT, R2, UR15, PT, P3 ;  /* 0x0000000f02007c0c */ /* 0x000fe4000bf66330 */
[----:B------:R-:W0:Y:S08]  /*02d0*/  I2F.RP R3, R6 ;  /* 0x0000000600037306 */ /* 0x000e300000209400 */
[----:B0-----:R-:W0:Y:S02]  /*02e0*/  MUFU.RCP R3, R3 ;  /* 0x0000000300037308 */ /* 0x001e240000001000 */
[----:B0-----:R-:W-:-:S06]  /*02f0*/  IADD3 R4, PT, PT, R3, 0xffffffe, RZ ;  /* 0x0ffffffe03047810 */ /* 0x001fcc0007ffe0ff */
[----:B------:R0:W1:Y:S02]  /*0300*/  F2I.FTZ.U32.TRUNC.NTZ R5, R4 ;  /* 0x0000000400057305 */ /* 0x000064000021f000 */
[----:B0-----:R-:W-:-:S05]  /*0310*/  IMAD.MOV.U32 R4, RZ, RZ, RZ ;  /* 0x000000ffff047224 */ /* 0x001fca00078e00ff */
[----:B------:R-:W-:Y:S02]  /*0320*/  R2UR UR10, R4 ;  /* 0x00000000040a72ca */ /* 0x000fe400000e0000 */
[----:B-1----:R-:W-:Y:S02]  /*0330*/  R2UR UR11, R5 ;  /* 0x00000000050b72ca */ /* 0x002fe400000e0000 */
[----:B------:R-:W-:-:S05]  /*0340*/  IADD3 R7, PT, PT, RZ, -R5, RZ ;  /* 0x80000005ff077210 */ /* 0x000fca0007ffe0ff */
[----:B------:R-:W-:-:S06]  /*0350*/  IMAD R7, R7, R6, RZ ;  /* 0x0000000607077224 */ /* 0x000fcc00078e02ff */
[----:B------:R-:W-:-:S04]  /*0360*/  IMAD.HI.U32 R7, R5, R7, UR10 ;  /* 0x0000000a05077e27 */ /* 0x000fc8000f8e0007 */
[----:B---3--:R-:W-:Y:S01]  /*0370*/  IMAD.U32 R5, RZ, RZ, UR18 ;  /* 0x00000012ff057e24 */ /* 0x008fe2000f8e00ff */
[----:B------:R-:W-:Y:S01]  /*0380*/  R2UR UR10, R7 ;  /* 0x00000000070a72ca */ /* 0x000fe200000e0000 */
[----:B------:R-:W-:-:S05]  /*0390*/  VIADD R7, R22, 0x20 ;  /* 0x0000002016077836 */ /* 0x000fca0000000000 */
[----:B------:R-:W-:-:S07]  /*03a0*/  ISETP.GE.U32.AND P2, PT, R7, UR14, PT ;  /* 0x0000000e07007c0c */ /* 0x000fce000bf46070 */
[----:B------:R-:W-:Y:S02]  /*03b0*/  UIMAD.WIDE.U32 UR10, UR10, UR12, URZ ;  /* 0x0000000c0a0a72a5 */ /* 0x000fe4000f8e00ff */
[----:B------:R-:W-:-:S04]  /*03c0*/  ULOP3.LUT UR10, UR9, UR5, URZ, 0x3c, !UPT ;  /* 0x00000005090a7292 */ /* 0x000fc8000f8e3cff */
[----:B------:R-:W-:-:S05]  /*03d0*/  IADD3 R3, PT, PT, RZ, -UR11, RZ ;  /* 0x8000000bff037c10 */ /* 0x000fca000fffe0ff */
[----:B------:R-:W-:-:S05]  /*03e0*/  IMAD R3, R6, R3, UR12 ;  /* 0x0000000c06037e24 */ /* 0x000fca000f8e0203 */
[----:B------:R-:W-:-:S13]  /*03f0*/  ISETP.GT.U32.AND P1, PT, R6, R3, PT ;  /* 0x000000030600720c */ /* 0x000fda0003f24070 */
[----:B------:R-:W-:Y:S01]  /*0400*/  VOTEU.ANY UP3, P1 ;  /* 0x0000000000ff7886 */ /* 0x000fe20000860100 */
[----:B------:R-:W-:-:S04]  /*0410*/  PLOP3.LUT P1, PT, PT, PT, UP3, 0x80, 0x8 ;  /* 0x000000000008781c */ /* 0x000fc80003f2f038 */
[----:B------:R-:W-:Y:S02]  /*0420*/  @!UP3 UIADD3 UR11, UPT, UPT, UR11, 0x1, URZ ;  /* 0x000000010b0bb890 */ /* 0x000fe4000fffe0ff */
[----:B------:R-:W-:-:S07]  /*0430*/  UISETP.GE.AND UP3, UPT, UR10, URZ, UPT ;  /* 0x000000ff0a00728c */ /* 0x000fce000bf66270 */
[----:B------:R-:W-:-:S04]  /*0440*/  @!P1 IADD3 R3, PT, PT, R3, -R6, RZ ;  /* 0x8000000603039210 */ /* 0x000fc80007ffe0ff */
[----:B------:R-:W-:Y:S02]  /*0450*/  ISETP.GE.U32.AND P1, PT, R3, R6, PT ;  /* 0x000000060300720c */ /* 0x000fe40003f26070 */
[----:B------:R-:W-:-:S04]  /*0460*/  SHF.R.S32.HI R3, RZ, 0x1f, R7 ;  /* 0x0000001fff037819 */ /* 0x000fc80000011407 */
[----:B------:R-:W-:-:S07]  /*0470*/  ISETP.GE.AND.EX P2, PT, R3, UR15, PT, P2 ;  /* 0x0000000f03007c0c */ /* 0x000fce000bf46320 */
[----:B------:R-:W-:Y:S01]  /*0480*/  VOTEU.ANY UP2, P1 ;  /* 0x0000000000ff7886 */ /* 0x000fe20000840100 */
[----:B------:R-:W-:-:S04]  /*0490*/  ISETP.GE.U32.AND P1, PT, R16, UR14, PT ;  /* 0x0000000e10007c0c */ /* 0x000fc8000bf26070 */
[----:B------:R-:W-:Y:S01]  /*04a0*/  @UP2 UIADD3 UR11, UPT, UPT, UR11, 0x1, URZ ;  /* 0x000000010b0b2890 */ /* 0x000fe2000fffe0ff */
[----:B------:R-:W0:Y:S01]  /*04b0*/  @!P2 LDC.64 R12, c[0x0][0x3e0] ;  /* 0x0000f800ff0cab82 */ /* 0x000e220000000a00 */
[----:B------:R-:W-:Y:S02]  /*04c0*/  ISETP.GE.AND.EX P1, PT, R17, UR15, PT, P1 ;  /* 0x0000000f11007c0c */ /* 0x000fe4000bf26310 */
[----:B------:R-:W-:Y:S02]  /*04d0*/  @!UP3 UIADD3 UR11, UPT, UPT, -UR11, URZ, URZ ;  /* 0x000000ff0b0bb290 */ /* 0x000fe4000fffe1ff */
[----:B------:R-:W-:-:S03]  /*04e0*/  @!UP1 ULOP3.LUT UR11, URZ, UR5, URZ, 0x33, !UPT ;  /* 0x00000005ff0b9292 */ /* 0x000fc6000f8e33ff */
[----:B------:R-:W1:Y:S01]  /*04f0*/  @!P2 LDC.64 R10, c[0x0][0x390] ;  /* 0x0000e400ff0aab82 */ /* 0x000e620000000a00 */
[----:B------:R-:W-:-:S04]  /*0500*/  UIADD3 UR10, UPT, UPT, -UR11, URZ, URZ ;  /* 0x000000ff0b0a7290 */ /* 0x000fc8000fffe1ff */
[----:B------:R-:W-:Y:S02]  /*0510*/  UIMAD UR10, UR5, UR10, UR9 ;  /* 0x0000000a050a72a4 */ /* 0x000fe4000f8e0209 */
[----:B------:R-:W-:Y:S01]  /*0520*/  USHF.R.S32.HI UR5, URZ, 0x1f, UR11 ;  /* 0x0000001fff057899 */ /* 0x000fe2000801140b */
[----:B------:R-:W3:Y:S01]  /*0530*/  @!P1 LDC.64 R8, c[0x0][0x3e0] ;  /* 0x0000f800ff089b82 */ /* 0x000ee20000000a00 */
[----:B------:R-:W-:Y:S02]  /*0540*/  USHF.L.U32 UR10, UR10, 0x3, URZ ;  /* 0x000000030a0a7899 */ /* 0x000fe400080006ff */
[----:B------:R-:W-:Y:S02]  /*0550*/  UIMAD UR5, UR5, UR18, URZ ;  /* 0x00000012050572a4 */ /* 0x000fe4000f8e02ff */
[----:B------:R-:W-:Y:S02]  /*0560*/  USHF.R.S32.HI UR12, URZ, 0x1f, UR10 ;  /* 0x0000001fff0c7899 */ /* 0x000fe4000801140a */
[----:B------:R-:W-:Y:S01]  /*0570*/  LOP3.LUT R26, R23, UR10, RZ, 0xfc, !PT ;  /* 0x0000000a171a7c12 */ /* 0x000fe2000f8efcff */
[----:B------:R-:W-:Y:S01]  /*0580*/  UIMAD UR5, UR11, UR19, UR5 ;  /* 0x000000130b0572a4 */ /* 0x000fe2000f8e0205 */
[----:B0-----:R-:W-:Y:S01]  /*0590*/  @!P2 IMAD R4, R3, R12, RZ ;  /* 0x0000000c0304a224 */ /* 0x001fe200078e02ff */
[----:B------:R-:W-:-:S02]  /*05a0*/  IADD3 R3, PT, PT, R22, 0x60, RZ ;  /* 0x0000006016037810 */ /* 0x000fc40007ffe0ff */
[----:B------:R-:W-:Y:S01]  /*05b0*/  MOV R27, UR12 ;  /* 0x0000000c001b7c02 */ /* 0x000fe20008000f00 */
[----:B------:R-:W-:Y:S01]  /*05c0*/  @!P2 IMAD R19, R7, R13, R4 ;  /* 0x0000000d0713a224 */ /* 0x000fe200078e0204 */
[----:B------:R-:W-:Y:S02]  /*05d0*/  ISETP.GE.U32.AND P4, PT, R3, UR14, PT ;  /* 0x0000000e03007c0c */ /* 0x000fe4000bf86070 */
[----:B------:R-:W-:Y:S01]  /*05e0*/  SHF.R.S32.HI R14, RZ, 0x1f, R3 ;  /* 0x0000001fff0e7819 */ /* 0x000fe20000011403 */
[----:B------:R-:W-:Y:S02]  /*05f0*/  IMAD.WIDE.U32 R26, R5, UR11, R26 ;  /* 0x0000000b051a7c25 */ /* 0x000fe4000f8e001a */
[----:B------:R-:W0:Y:S01]  /*0600*/  @!P1 LDC.64 R4, c[0x0][0x390] ;  /* 0x0000e400ff049b82 */ /* 0x000e220000000a00 */
[----:B------:R-:W-:Y:S01]  /*0610*/  ISETP.GE.AND.EX P4, PT, R14, UR15, PT, P4 ;  /* 0x0000000f0e007c0c */ /* 0x000fe2000bf86340 */
[----:B------:R-:W-:Y:S01]  /*0620*/  @!P2 IMAD.MOV.U32 R24, RZ, RZ, R26 ;  /* 0x000000ffff18a224 */ /* 0x000fe200078e001a */
[----:B------:R-:W-:Y:S01]  /*0630*/  IADD3 R25, PT, PT, R27, UR5, RZ ;  /* 0x000000051b197c10 */ /* 0x000fe2000fffe0ff */
[----:B---3--:R-:W-:Y:S01]  /*0640*/  @!P1 IMAD R18, R17, R8, RZ ;  /* 0x0000000811129224 */ /* 0x008fe200078e02ff */
[----:B------:R-:W-:Y:S01]  /*0650*/  @!P1 MOV R28, R26 ;  /* 0x0000001a001c9202 */ /* 0x000fe20000000f00 */
[----:B------:R-:W-:Y:S01]  /*0660*/  @!P2 IMAD.WIDE.U32 R12, R7, R12, R24 ;  /* 0x0000000c070ca225 */ /* 0x000fe200078e0018 */
[----:B------:R-:W-:Y:S01]  /*0670*/  @!P1 MOV R29, R25 ;  /* 0x00000019001d9202 */ /* 0x000fe20000000f00 */
[----:B------:R-:W3:Y:S02]  /*0680*/  @!P3 LDC.64 R6, c[0x0][0x3e0] ;  /* 0x0000f800ff06bb82 */ /* 0x000ee40000000a00 */
[----:B------:R-:W-:Y:S01]  /*0690*/  @!P1 IMAD R18, R16, R9, R18 ;  /* 0x0000000910129224 */ /* 0x000fe200078e0212 */
[----:B-1----:R-:W-:Y:S01]  /*06a0*/  @!P2 LEA R10, P5, R12, R10, 0x1 ;  /* 0x0000000a0c0aa211 */ /* 0x002fe200078a08ff */
[----:B------:R-:W-:-:S04]  /*06b0*/  @!P1 IMAD.WIDE.U32 R16, R16, R8, R28 ;  /* 0x0000000810109225 */ /* 0x000fc800078e001c */
[----:B------:R-:W-:Y:S01]  /*06c0*/  @!P2 IMAD.IADD R19, R13, 0x1, R19 ;  /* 0x000000010d13a824 */ /* 0x000fe200078e0213 */
[----:B------:R-:W1:Y:S01]  /*06d0*/  @!P3 LDC.64 R8, c[0x0][0x390] ;  /* 0x0000e400ff08bb82 */ /* 0x000e620000000a00 */
[----:B------:R-:W-:-:S03]  /*06e0*/  @!P1 IADD3 R17, PT, PT, R17, R18, RZ ;  /* 0x0000001211119210 */ /* 0x000fc60007ffe0ff */
[----:B------:R-:W-:Y:S02]  /*06f0*/  @!P2 LEA.HI.X R11, R12, R11, R19, 0x1, P5 ;  /* 0x0000000b0c0ba211 */ /* 0x000fe400028f0c13 */
[C---:B0-----:R-:W-:Y:S02]  /*0700*/  @!P1 LEA R18, P5, R16.reuse, R4, 0x1 ;  /* 0x0000000410129211 */ /* 0x041fe400078a08ff */
[----:B------:R-:W0:Y:S02]  /*0710*/  @!P4 LDC.64 R12, c[0x0][0x3e0] ;  /* 0x0000f800ff0ccb82 */ /* 0x000e240000000a00 */
[----:B------:R-:W-:Y:S01]  /*0720*/  @!P1 LEA.HI.X R19, R16, R5, R17, 0x1, P5 ;  /* 0x0000000510139211 */ /* 0x000fe200028f0c11 */
[----:B------:R-:W-:Y:S02]  /*0730*/  @!P3 IMAD.MOV.U32 R5, RZ, RZ, R25 ;  /* 0x000000ffff05b224 */ /* 0x000fe400078e0019 */
[----:B---3--:R-:W-:-:S04]  /*0740*/  @!P3 IMAD R4, R2, R6, RZ ;  /* 0x000000060204b224 */ /* 0x008fc800078e02ff */
[----:B------:R-:W-:Y:S01]  /*0750*/  @!P3 IMAD R17, R22, R7, R4 ;  /* 0x000000071611b224 */ /* 0x000fe200078e0204 */
[----:B------:R-:W-:-:S05]  /*0760*/  @!P3 MOV R4, R26 ;  /* 0x0000001a0004b202 */ /* 0x000fca0000000f00 */
[----:B------:R-:W-:Y:S02]  /*0770*/  @!P3 IMAD.WIDE.U32 R6, R22, R6, R4 ;  /* 0x000000061606b225 */ /* 0x000fe400078e0004 */
[----:B------:R-:W3:Y:S03]  /*0780*/  @!P4 LDC.64 R4, c[0x0][0x390] ;  /* 0x0000e400ff04cb82 */ /* 0x000ee60000000a00 */
[----:B------:R-:W-:Y:S02]  /*0790*/  @!P3 IADD3 R7, PT, PT, R7, R17, RZ ;  /* 0x000000110707b210 */ /* 0x000fe40007ffe0ff */
[----:B------:R-:W-:Y:S02]  /*07a0*/  CS2R R16, SRZ ;  /* 0x0000000000107805 */ /* 0x000fe4000001ff00 */
[----:B-1----:R-:W-:Y:S01]  /*07b0*/  @!P3 LEA R8, P5, R6, R8, 0x1 ;  /* 0x000000080608b211 */ /* 0x002fe200078a08ff */
[----:B0-----:R-:W-:-:S03]  /*07c0*/  @!P4 IMAD R14, R14, R12, RZ ;  /* 0x0000000c0e0ec224 */ /* 0x001fc600078e02ff */
[----:B------:R-:W-:Y:S01]  /*07d0*/  @!P3 LEA.HI.X R9, R6, R9, R7, 0x1, P5 ;  /* 0x000000090609b211 */ /* 0x000fe200028f0c07 */
[----:B------:R-:W-:Y:S01]  /*07e0*/  @!P4 IMAD.MOV.U32 R6, RZ, RZ, R26 ;  /* 0x000000ffff06c224 */ /* 0x000fe200078e001a */
[----:B------:R-:W-:Y:S01]  /*07f0*/  @!P4 MOV R7, R25 ;  /* 0x000000190007c202 */ /* 0x000fe20000000f00 */
[----:B--2---:R-:W2:Y:S01]  /*0800*/  @!P2 LDG.E R17, desc[UR16][R10.64] ;  /* 0x000000100a11a981 */ /* 0x004ea2000c1e1900 */
[----:B------:R-:W-:-:S03]  /*0810*/  @!P4 IMAD R13, R3, R13, R14 ;  /* 0x0000000d030dc224 */ /* 0x000fc600078e020e */
[----:B------:R0:W4:Y:S01]  /*0820*/  @!P3 LDG.E R16, desc[UR16][R8.64] ;  /* 0x000000100810b981 */ /* 0x000122000c1e1900 */
[----:B------:R-:W-:-:S04]  /*0830*/  @!P4 IMAD.WIDE.U32 R6, R3, R12, R6 ;  /* 0x0000000c0306c225 */ /* 0x000fc800078e0006 */
[----:B0-----:R-:W-:Y:S01]  /*0840*/  HFMA2 R8, -RZ, RZ, 0, 0 ;  /* 0x00000000ff087431 */ /* 0x001fe200000001ff */
[----:B------:R-:W-:Y:S02]  /*0850*/  @!P4 IADD3 R3, PT, PT, R7, R13, RZ ;  /* 0x0000000d0703c210 */ /* 0x000fe40007ffe0ff */
[----:B---3--:R-:W-:Y:S01]  /*0860*/  @!P4 LEA R12, P2, R6, R4, 0x1 ;  /* 0x00000004060cc211 */ /* 0x008fe200078408ff */
[----:B------:R-:W-:-:S03]  /*0870*/  IMAD.MOV.U32 R14, RZ, RZ, RZ ;  /* 0x000000ffff0e7224 */ /* 0x000fc600078e00ff */
[----:B------:R-:W-:Y:S01]  /*0880*/  @!P4 LEA.HI.X R13, R6, R5, R3, 0x1, P2 ;  /* 0x00000005060dc211 */ /* 0x000fe200010f0c03 */
[----:B------:R-:W3:Y:S04]  /*0890*/  @!P1 LDG.E R8, desc[UR16][R18.64] ;  /* 0x0000001012089981 */ /* 0x000ee8000c1e1900 */
[----:B------:R0:W5:Y:S01]  /*08a0*/  @!P4 LDG.E R14, desc[UR16][R12.64] ;  /* 0x000000100c0ec981 */ /* 0x000162000c1e1900 */
[C---:B------:R-:W-:Y:S01]  /*08b0*/  ISETP.GT.AND P2, PT, R15.reuse, 0x1e, PT ;  /* 0x0000001e0f00780c */ /* 0x040fe20003f44270 */
[----:B------:R-:W-:Y:S01]  /*08c0*/  BSSY.RECONVERGENT B0, `(.L_x_1876) ;  /* 0x000003e000007945 */ /* 0x000fe20003800200 */
[----:B------:R-:W-:Y:S02]  /*08d0*/  ISETP.GT.AND P3, PT, R15, 0xf, PT ;  /* 0x0000000f0f00780c */ /* 0x000fe40003f64270 */
[----:B--2---:R-:W-:-:S02]  /*08e0*/  PRMT R6, R17, 0x7632, R6 ;  /* 0x0000763211067816 */ /* 0x004fc40000000006 */
[----:B------:R-:W-:Y:S02]  /*08f0*/  SHF.L.U32 R3, R17, 0x10, RZ ;  /* 0x0000001011037819 */ /* 0x000fe400000006ff */
[C---:B----4-:R-:W-:Y:S01]  /*0900*/  PRMT R4, R16.reuse, 0x7632, R4 ;  /* 0x0000763210047816 */ /* 0x050fe20000000004 */
[----:B------:R-:W-:Y:S01]  /*0910*/  IMAD.U32 R5, R16, 0x10000, RZ ;  /* 0x0001000010057824 */ /* 0x000fe200078e00ff */
[----:B------:R-:W-:Y:S02]  /*0920*/  SHF.L.U32 R6, R6, 0x10, RZ ;  /* 0x0000001006067819 */ /* 0x000fe400000006ff */
[----:B------:R-:W-:-:S03]  /*0930*/  SHF.L.U32 R4, R4, 0x10, RZ ;  /* 0x0000001004047819 */ /* 0x000fc600000006ff */
[----:B0-----:R-:W-:Y:S01]  /*0940*/  FMUL.FTZ R12, R6, R6 ;  /* 0x00000006060c7220 */ /* 0x001fe20000410000 */
[----:B------:R-:W-:Y:S01]  /*0950*/  FADD.FTZ R16, R3, R6 ;  /* 0x0000000603107221 */ /* 0x000fe20000010000 */
[----:B------:R-:W-:Y:S01]  /*0960*/  FMUL.FTZ R10, R4, R4 ;  /* 0x00000004040a7220 */ /* 0x000fe20000410000 */
[----:B------:R-:W-:Y:S01]  /*0970*/  FADD.FTZ R9, R5, R4 ;  /* 0x0000000405097221 */ /* 0x000fe20000010000 */
[----:B------:R-:W-:Y:S02]  /*0980*/  FFMA.FTZ R11, R3, R3, R12 ;  /* 0x00000003030b7223 */ /* 0x000fe4000001000c */
[----:B------:R-:W-:Y:S01]  /*0990*/  FFMA.FTZ R10, R5, R5, R10 ;  /* 0x00000005050a7223 */ /* 0x000fe2000001000a */
[----:B------:R-:W-:-:S03]  /*09a0*/  FADD.FTZ R9, RZ, R9 ;  /* 0x00000009ff097221 */ /* 0x000fc60000010000 */
[----:B------:R-:W-:Y:S01]  /*09b0*/  FADD.FTZ R10, RZ, R10 ;  /* 0x0000000aff0a7221 */ /* 0x000fe20000010000 */
[----:B------:R-:W-:Y:S01]  /*09c0*/  FADD.FTZ R9, R9, R16 ;  /* 0x0000001009097221 */ /* 0x000fe20000010000 */
[C---:B---3--:R-:W-:Y:S01]  /*09d0*/  PRMT R7, R8.reuse, 0x7632, R7 ;  /* 0x0000763208077816 */ /* 0x048fe20000000007 */
[----:B------:R-:W-:Y:S02]  /*09e0*/  IMAD.U32 R12, R8, 0x10000, RZ ;  /* 0x00010000080c7824 */ /* 0x000fe400078e00ff */
[----:B------:R-:W-:Y:S01]  /*09f0*/  FADD.FTZ R10, R10, R11 ;  /* 0x0000000b0a0a7221 */ /* 0x000fe20000010000 */
[----:B------:R-:W-:Y:S02]  /*0a00*/  SHF.L.U32 R7, R7, 0x10, RZ ;  /* 0x0000001007077819 */ /* 0x000fe400000006ff */
[C---:B-----5:R-:W-:Y:S02]  /*0a10*/  PRMT R13, R14.reuse, 0x7632, R13 ;  /* 0x000076320e0d7816 */ /* 0x060fe4000000000d */
[----:B------:R-:W-:Y:S01]  /*0a20*/  SHF.L.U32 R14, R14, 0x10, RZ ;  /* 0x000000100e0e7819 */ /* 0x000fe200000006ff */
[----:B------:R-:W-:Y:S01]  /*0a30*/  FMUL.FTZ R11, R7, R7 ;  /* 0x00000007070b7220 */ /* 0x000fe20000410000 */
[----:B------:R-:W-:Y:S01]  /*0a40*/  SHF.L.U32 R13, R13, 0x10, RZ ;  /* 0x000000100d0d7819 */ /* 0x000fe200000006ff */
[----:B------:R-:W-:-:S02]  /*0a50*/  FADD.FTZ R8, R12, R7 ;  /* 0x000000070c087221 */ /* 0x000fc40000010000 */
[----:B------:R-:W-:Y:S02]  /*0a60*/  FFMA.FTZ R11, R12, R12, R11 ;  /* 0x0000000c0c0b7223 */ /* 0x000fe4000001000b */
[----:B------:R-:W-:Y:S01]  /*0a70*/  FMUL.FTZ R17, R13, R13 ;  /* 0x0000000d0d117220 */ /* 0x000fe20000410000 */
[----:B------:R-:W-:Y:S01]  /*0a80*/  FADD.FTZ R8, R9, R8 ;  /* 0x0000000809087221 */ /* 0x000fe20000010000 */
[----:B------:R-:W-:Y:S01]  /*0a90*/  FADD.FTZ R9, R14, R13 ;  /* 0x0000000d0e097221 */ /* 0x000fe20000010000 */
[----:B------:R-:W-:Y:S01]  /*0aa0*/  FADD.FTZ R10, R10, R11 ;  /* 0x0000000b0a0a7221 */ /* 0x000fe20000010000 */
[----:B------:R-:W-:Y:S02]  /*0ab0*/  FFMA.FTZ R17, R14, R14, R17 ;  /* 0x0000000e0e117223 */ /* 0x000fe40000010011 */
        /* <DEDUP_REMOVED lines=30> */
.L_x_1877:
[----:B------:R-:W-:Y:S05]  /*0ca0*/  BSYNC.RECONVERGENT B0 ;  /* 0x0000000000007941 */ /* 0x000fea0003800200 */
.L_x_1876:
        /* <DEDUP_REMOVED lines=8> */
[----:B------:R-:W4:Y:S04]  /*0d30*/  LDS.128 R8, [UR5+0x10] ;  /* 0x00001005ff087984 */ /* 0x000f280008000c00 */
[----:B-12---:R-:W0:Y:S01]  /*0d40*/  LDS.64 R18, [UR5+0x20] ;  /* 0x00002005ff127984 */ /* 0x006e220008000a00 */
[----:B----4-:R-:W-:Y:S01]  /*0d50*/  FADD.FTZ R29, R16, R8 ;  /* 0x00000008101d7221 */ /* 0x010fe20000010000 */
[----:B------:R-:W-:-:S03]  /*0d60*/  FADD.FTZ R8, R17, R9 ;  /* 0x0000000911087221 */ /* 0x000fc60000010000 */
[----:B------:R-:W-:Y:S01]  /*0d70*/  FADD.FTZ R29, R29, R10 ;  /* 0x0000000a1d1d7221 */ /* 0x000fe20000010000 */
[----:B------:R-:W-:-:S03]  /*0d80*/  FADD.FTZ R8, R8, R11 ;  /* 0x0000000b08087221 */ /* 0x000fc60000010000 */
[----:B0--3--:R-:W-:Y:S01]  /*0d90*/  FADD.FTZ R16, R29, R18 ;  /* 0x000000121d107221 */ /* 0x009fe20000010000 */
[----:B------:R-:W-:-:S07]  /*0da0*/  FADD.FTZ R17, R8, R19 ;  /* 0x0000001308117221 */ /* 0x000fce0000010000 */
.L_x_1879:
[----:B------:R-:W-:Y:S05]  /*0db0*/  BSYNC.RECONVERGENT B0 ;  /* 0x0000000000007941 */ /* 0x000fea0003800200 */
.L_x_1878:
[----:B------:R-:W-:Y:S05]  /*0dc0*/  @!P2 BRA `(.L_x_1880) ;  /* 0x0000000c00b4a947 */ /* 0x000fea0003800000 */
[----:B------:R-:W4:Y:S01]  /*0dd0*/  LDC.64 R8, c[0x0][0x3b8] ;  /* 0x0000ee00ff087b82 */ /* 0x000f220000000a00 */
[----:B------:R-:W-:Y:S01]  /*0de0*/  ULOP3.LUT UR5, UR4, 0x1, URZ, 0xc0, !UPT ;  /* 0x0000000104057892 */ /* 0x000fe2000f8ec0ff */
[----:B------:R-:W-:-:S03]  /*0df0*/  ISETP.GE.U32.AND P2, PT, R0, 0x8, PT ;  /* 0x000000080000780c */ /* 0x000fc60003f46070 */
[----:B------:R-:W-:-:S06]  /*0e00*/  UIMAD UR5, UR5, UR21, URZ ;  /* 0x00000015050572a4 */ /* 0x000fcc000f8e02ff */
[----:B------:R-:W-:-:S05]  /*0e10*/  IMAD R10, R0, UR5, RZ ;  /* 0x00000005000a7c24 */ /* 0x000fca000f8e02ff */
[----:B------:R-:W-:-:S05]  /*0e20*/  SHF.L.U32 R11, R10, 0x1, RZ ;  /* 0x000000010a0b7819 */ /* 0x000fca00000006ff */
[----:B----4-:R-:W-:-:S03]  /*0e30*/  IMAD.WIDE R8, R11, 0x4, R8 ;  /* 0x000000040b087825 */ /* 0x010fc600078e0208 */
[----:B------:R-:W-:Y:S02]  /*0e40*/  R2UR UR18, R8 ;  /* 0x00000000081272ca */ /* 0x000fe400000e0000 */
[----:B------:R-:W-:Y:S01]  /*0e50*/  R2UR UR19, R9 ;  /* 0x00000000091372ca */ /* 0x000fe200000e0000 */
[----:B------:R-:W-:-:S14]  /*0e60*/  @P3 BRA `(.L_x_1881) ;  /* 0x00000000006c3947 */ /* 0x000fdc0003800000 */
[----:B------:R-:W4:Y:S01]  /*0e70*/  LDC.64 R8, c[0x0][0x3b0] ;  /* 0x0000ec00ff087b82 */ /* 0x000f220000000a00 */
[----:B------:R-:W-:Y:S02]  /*0e80*/  UIADD3 UR14, UPT, UPT, UR5, UR6, URZ ;  /* 0x00000006050e7290 */ /* 0x000fe4000fffe0ff */
[----:B------:R-:W-:Y:S02]  /*0e90*/  ULOP3.LUT UP1, UR11, UR4, 0x2, URZ, 0xc0, !UPT ;  /* 0x00000002040b7892 */ /* 0x000fe4000f82c0ff */
[----:B------:R-:W-:Y:S02]  /*0ea0*/  UIMAD UR12, UR20, UR21, UR6 ;  /* 0x00000015140c72a4 */ /* 0x000fe4000f8e0206 */
[----:B------:R-:W-:Y:S01]  /*0eb0*/  IMAD.U32 R11, RZ, RZ, UR14 ;  /* 0x0000000eff0b7e24 */ /* 0x000fe2000f8e00ff */
[----:B-1----:R-:W-:Y:S01]  /*0ec0*/  MOV R18, UR14 ;  /* 0x0000000e00127c02 */ /* 0x002fe20008000f00 */
[----:B------:R-:W-:Y:S02]  /*0ed0*/  UIMAD.WIDE.U32 UR12, UR12, 0x8, UR18 ;  /* 0x000000080c0c78a5 */ /* 0x000fe4000f8e0012 */
[----:B------:R-:W-:-:S04]  /*0ee0*/  UIADD3 UR11, UPT, UPT, -UR11, 0x1, URZ ;  /* 0x000000010b0b7890 */ /* 0x000fc8000fffe1ff */
[----:B------:R-:W-:Y:S02]  /*0ef0*/  MOV R10, UR12 ;  /* 0x0000000c000a7c02 */ /* 0x000fe40008000f00 */
[----:B------:R-:W-:Y:S01]  /*0f00*/  IMAD.U32 R29, RZ, RZ, UR11 ;  /* 0x0000000bff1d7e24 */ /* 0x000fe2000f8e00ff */
[----:B----4-:R-:W-:Y:S02]  /*0f10*/  LEA R8, P4, R11, R8, 0x2 ;  /* 0x000000080b087211 */ /* 0x010fe400078810ff */
[----:B------:R-:W-:Y:S02]  /*0f20*/  MOV R11, UR13 ;  /* 0x0000000d000b7c02 */ /* 0x000fe40008000f00 */
[----:B------:R-:W-:Y:S02]  /*0f30*/  LEA.HI.X R9, R18, R9, RZ, 0x2, P4 ;  /* 0x0000000912097211 */ /* 0x000fe400020f14ff */
[----:B------:R-:W-:Y:S01]  /*0f40*/  PLOP3.LUT P4, PT, PT, PT, UP1, 0x80, 0x8 ;  /* 0x000000000008781c */ /* 0x000fe20003f8f018 */
[----:B------:R4:W-:Y:S03]  /*0f50*/  STG.E.64 desc[UR16][R10.64], R16 ;  /* 0x000000100a007986 */ /* 0x0009e6000c101b10 */
[----:B--2---:R-:W-:Y:S01]  /*0f60*/  SEL R19, R0, RZ, !P4 ;  /* 0x000000ff00137207 */ /* 0x004fe20006000000 */
[----:B------:R-:W-:Y:S06]  /*0f70*/  MEMBAR.ALL.GPU ;  /* 0x0000000000007992 */ /* 0x000fec000000a000 */
[----:B------:R-:W-:-:S00]  /*0f80*/  ERRBAR ;  /* 0x00000000000079ab */ /* 0x000fc00000000000 */
[----:B------:R-:W-:Y:S06]  /*0f90*/  CGAERRBAR ;  /* 0x00000000000075ab */ /* 0x000fec0000000000 */
[----:B------:R4:W-:Y:S01]  /*0fa0*/  REDG.E.ADD.S32.STRONG.GPU desc[UR16][R8.64], R29 ;  /* 0x0000001d0800798e */ /* 0x0009e2000c12e310 */
[----:B------:R-:W-:-:S13]  /*0fb0*/  ISETP.NE.AND P4, PT, R19, -0x1, PT ;  /* 0xffffffff1300780c */ /* 0x000fda0003f85270 */
[----:B----4-:R-:W-:Y:S05]  /*0fc0*/  @!P4 BRA `(.L_x_1881) ;  /* 0x000000000014c947 */ /* 0x010fea0003800000 */
.L_x_1882:
[----:B------:R-:W2:Y:S04]  /*0fd0*/  LDG.E.STRONG.GPU R10, desc[UR16][R8.64] ;  /* 0x00000010080a7981 */ /* 0x000ea8000c1ef900 */
[----:B--2---:R-:W-:Y:S01]  /*0fe0*/  CCTL.IVALL ;  /* 0x00000000ff00798f */ /* 0x004fe20002000000 */
[----:B------:R-:W-:Y:S05]  /*0ff0*/  YIELD ;  /* 0x0000000000007946 */ /* 0x000fea0003800000 */
[----:B------:R-:W-:-:S13]  /*1000*/  ISETP.NE.AND P4, PT, R10, R19, PT ;  /* 0x000000130a00720c */ /* 0x000fda0003f85270 */
[----:B------:R-:W-:Y:S05]  /*1010*/  @P4 BRA `(.L_x_1882) ;  /* 0xfffffffc00ec4947 */ /* 0x000fea000383ffff */
.L_x_1881:
[----:B------:R-:W-:Y:S05]  /*1020*/  WARPSYNC.ALL ;  /* 0x0000000000007948 */ /* 0x000fea0003800000 */
[----:B------:R-:W-:Y:S06]  /*1030*/  BAR.SYNC.DEFER_BLOCKING 0x0 ;  /* 0x0000000000007b1d */ /* 0x000fec0000010000 */
[----:B------:R-:W-:Y:S01]  /*1040*/  UMOV UR5, URZ ;  /* 0x000000ff00057c82 */ /* 0x000fe20008000000 */
[----:B------:R-:W-:Y:S05]  /*1050*/  @!P2 BRA `(.L_x_1883) ;  /* 0x000000040098a947 */ /* 0x000fea0003800000 */
[----:B------:R-:W-:Y:S01]  /*1060*/  LOP3.LUT R28, R0, 0x7ffffff8, RZ, 0xc0, !PT ;  /* 0x7ffffff8001c7812 */ /* 0x000fe200078ec0ff */
[----:B------:R-:W-:Y:S02]  /*1070*/  UIMAD UR25, UR21, 0x7, UR6 ;  /* 0x00000007151978a4 */ /* 0x000fe4000f8e0206 */
[----:B------:R-:W-:Y:S02]  /*1080*/  UIMAD UR24, UR21, 0x6, UR6 ;  /* 0x00000006151878a4 */ /* 0x000fe4000f8e0206 */
[----:B------:R-:W-:Y:S02]  /*1090*/  UIMAD UR23, UR21, 0x5, UR6 ;  /* 0x00000005151778a4 */ /* 0x000fe4000f8e0206 */
[----:B------:R-:W-:Y:S02]  /*10a0*/  UIMAD UR22, UR21, 0x3, UR6 ;  /* 0x00000003151678a4 */ /* 0x000fe4000f8e0206 */
[----:B------:R-:W-:Y:S02]  /*10b0*/  ULEA UR15, UR21, UR6, 0x1 ;  /* 0x00000006150f7291 */ /* 0x000fe4000f8e08ff */
[----:B------:R-:W-:-:S02]  /*10c0*/  ULEA UR12, UR21, UR6, 0x2 ;  /* 0x00000006150c7291 */ /* 0x000fc4000f8e10ff */
[----:B------:R-:W-:Y:S02]  /*10d0*/  UIADD3 UR13, UPT, UPT, UR6, UR21, URZ ;  /* 0x00000015060d7290 */ /* 0x000fe4000fffe0ff */
[----:B------:R-:W-:Y:S01]  /*10e0*/  UIADD3 UR14, UPT, UPT, -UR20, URZ, URZ ;  /* 0x000000ff140e7290 */ /* 0x000fe2000fffe1ff */
[----:B------:R-:W-:Y:S01]  /*10f0*/  UMOV UR5, URZ ;  /* 0x000000ff00057c82 */ /* 0x000fe20008000000 */
[----:B------:R-:W-:-:S10]  /*1100*/  UMOV UR11, UR6 ;  /* 0x00000006000b7c82 */ /* 0x000fd40008000000 */
.L_x_1884:
[----:B------:R-:W-:Y:S01]  /*1110*/  UIADD3 UR26, UPT, UPT, UR5, 0x1, URZ ;  /* 0x00000001051a7890 */ /* 0x000fe2000fffe0ff */
[----:B------:R-:W-:-:S05]  /*1120*/  ISETP.EQ.OR P2, PT, RZ, UR14, P3 ;  /* 0x0000000eff007c0c */ /* 0x000fca0009f42670 */
[----:B------:R-:W-:-:S04]  /*1130*/  MOV R8, UR26 ;  /* 0x0000001a00087c02 */ /* 0x000fc80008000f00 */
[----:B------:R-:W-:-:S04]  /*1140*/  ISETP.EQ.OR P4, PT, R8, UR20, P3 ;  /* 0x0000001408007c0c */ /* 0x000fc80009f82670 */
[----:B------:R-:W-:-:S05]  /*1150*/  VOTEU.ALL UP1, P2 ;  /* 0x0000000000ff7886 */ /* 0x000fca0001020000 */
[----:B------:R-:W-:-:S04]  /*1160*/  @!UP1 UIMAD.WIDE.U32 UR26, UR11, 0x8, UR18 ;  /* 0x000000080b1a98a5 */ /* 0x000fc8000f8e0012 */
[----:B------:R-:W-:Y:S02]  /*1170*/  VOTEU.ALL UP1, P4 ;  /* 0x0000000000ff7886 */ /* 0x000fe40002020000 */
[----:B------:R-:W-:Y:S02]  /*1180*/  MOV R8, UR26 ;  /* 0x0000001a00087c02 */ /* 0x000fe40008000f00 */
[----:B------:R-:W-:Y:S01]  /*1190*/  MOV R9, UR27 ;  /* 0x0000001b00097c02 */ /* 0x000fe20008000f00 */
[----:B------:R-:W-:-:S05]  /*11a0*/  @!UP1 UIMAD.WIDE.U32 UR26, UR13, 0x8, UR18 ;  /* 0x000000080d1a98a5 */ /* 0x000fca000f8e0012 */
[----:B------:R-:W0:Y:S01]  /*11b0*/  @!P2 LDG.E.64 R8, desc[UR16][R8.64] ;  /* 0x000000100808a981 */ /* 0x000e22000c1e1b00 */
[----:B------:R-:W-:Y:S01]  /*11c0*/  IMAD.U32 R10, RZ, RZ, UR26 ;  /* 0x0000001aff0a7e24 */ /* 0x000fe2000f8e00ff */
[----:B------:R-:W-:Y:S01]  /*11d0*/  UIADD3 UR26, UPT, UPT, UR5, 0x2, URZ ;  /* 0x00000002051a7890 */ /* 0x000fe2000fffe0ff */
[----:B------:R-:W-:-:S05]  /*11e0*/  MOV R11, UR27 ;  /* 0x0000001b000b7c02 */ /* 0x000fca0008000f00 */
[----:B-1----:R-:W-:Y:S01]  /*11f0*/  MOV R18, UR26 ;  /* 0x0000001a00127c02 */ /* 0x002fe20008000f00 */
[----:B------:R-:W4:Y:S01]  /*1200*/  @!P4 LDG.E.64 R10, desc[UR16][R10.64] ;  /* 0x000000100a0ac981 */ /* 0x000f22000c1e1b00 */
[----:B------:R-:W-:Y:S02]  /*1210*/  UIADD3 UR26, UPT, UPT, UR5, 0x3, URZ ;  /* 0x00000003051a7890 */ /* 0x000fe4000fffe0ff */
[----:B------:R-:W-:-:S04]  /*1220*/  ISETP.EQ.OR P5, PT, R18, UR20, P3 ;  /* 0x0000001412007c0c */ /* 0x000fc80009fa2670 */
[----:B------:R-:W-:-:S04]  /*1230*/  MOV R18, UR26 ;  /* 0x0000001a00127c02 */ /* 0x000fc80008000f00 */
[----:B------:R-:W-:-:S05]  /*1240*/  ISETP.EQ.OR P6, PT, R18, UR20, P3 ;  /* 0x0000001412007c0c */ /* 0x000fca0009fc2670 */
[----:B------:R-:W-:-:S05]  /*1250*/  VOTEU.ALL UP1, P5 ;  /* 0x0000000000ff7886 */ /* 0x000fca0002820000 */
[----:B------:R-:W-:-:S06]  /*1260*/  @!UP1 UIMAD.WIDE.U32 UR26, UR15, 0x8, UR18 ;  /* 0x000000080f1a98a5 */ /* 0x000fcc000f8e0012 */
[----:B------:R-:W-:Y:S01]  /*1270*/  IMAD.U32 R18, RZ, RZ, UR26 ;  /* 0x0000001aff127e24 */ /* 0x000fe2000f8e00ff */
[----:B--2---:R-:W-:-:S06]  /*1280*/  MOV R19, UR27 ;  /* 0x0000001b00137c02 */ /* 0x004fcc0008000f00 */
[----:B------:R-:W2:Y:S01]  /*1290*/  @!P5 LDG.E.64 R18, desc[UR16][R18.64] ;  /* 0x000000101212d981 */ /* 0x000ea2000c1e1b00 */
[----:B------:R-:W-:-:S05]  /*12a0*/  VOTEU.ALL UP1, P6 ;  /* 0x0000000000ff7886 */ /* 0x000fca0003020000 */
[----:B------:R-:W-:Y:S01]  /*12b0*/  @!UP1 UIMAD.WIDE.U32 UR26, UR22, 0x8, UR18 ;  /* 0x00000008161a98a5 */ /* 0x000fe2000f8e0012 */
[----:B0--3--:R-:W-:Y:S01]  /*12c0*/  @!P2 FADD.FTZ R16, R16, R8 ;  /* 0x000000081010a221 */ /* 0x009fe20000010000 */
[----:B------:R-:W-:-:S04]  /*12d0*/  @!P2 FADD.FTZ R17, R17, R9 ;  /* 0x000000091111a221 */ /* 0x000fc80000010000 */
[----:B------:R-:W-:Y:S01]  /*12e0*/  MOV R8, UR26 ;  /* 0x0000001a00087c02 */ /* 0x000fe20008000f00 */
[----:B------:R-:W-:Y:S01]  /*12f0*/  UIADD3 UR26, UPT, UPT, UR5, 0x4, URZ ;  /* 0x00000004051a7890 */ /* 0x000fe2000fffe0ff */
[----:B------:R-:W-:Y:S01]  /*1300*/  MOV R9, UR27 ;  /* 0x0000001b00097c02 */ /* 0x000fe20008000f00 */
[----:B----4-:R-:W-:-:S05]  /*1310*/  @!P4 FADD.FTZ R16, R16, R10 ;  /* 0x0000000a1010c221 */ /* 0x010fca0000010000 */
[----:B------:R-:W3:Y:S01]  /*1320*/  @!P6 LDG.E.64 R8, desc[UR16][R8.64] ;  /* 0x000000100808e981 */ /* 0x000ee2000c1e1b00 */
[----:B------:R-:W-:Y:S02]  /*1330*/  IMAD.U32 R10, RZ, RZ, UR26 ;  /* 0x0000001aff0a7e24 */ /* 0x000fe4000f8e00ff */
[----:B------:R-:W-:-:S03]  /*1340*/  @!P4 FADD.FTZ R17, R17, R11 ;  /* 0x0000000b1111c221 */ /* 0x000fc60000010000 */
[----:B------:R-:W-:Y:S01]  /*1350*/  ISETP.EQ.OR P4, PT, R10, UR20, P3 ;  /* 0x000000140a007c0c */ /* 0x000fe20009f82670 */
[----:B------:R-:W-:-:S06]  /*1360*/  UIADD3 UR26, UPT, UPT, UR5, 0x5, URZ ;  /* 0x00000005051a7890 */ /* 0x000fcc000fffe0ff */
[----:B------:R-:W-:-:S06]  /*1370*/  MOV R10, UR26 ;  /* 0x0000001a000a7c02 */ /* 0x000fcc0008000f00 */
[----:B------:R-:W-:-:S05]  /*1380*/  VOTEU.ALL UP1, P4 ;  /* 0x0000000000ff7886 */ /* 0x000fca0002020000 */
[----:B------:R-:W-:Y:S01]  /*1390*/  @!UP1 UIMAD.WIDE.U32 UR26, UR12, 0x8, UR18 ;  /* 0x000000080c1a98a5 */ /* 0x000fe2000f8e0012 */
[----:B--2---:R-:W-:Y:S01]  /*13a0*/  @!P5 FADD.FTZ R16, R16, R18 ;  /* 0x000000121010d221 */ /* 0x004fe20000010000 */
[----:B------:R-:W-:-:S04]  /*13b0*/  @!P5 FADD.FTZ R17, R17, R19 ;  /* 0x000000131111d221 */ /* 0x000fc80000010000 */
[----:B------:R-:W-:Y:S02]  /*13c0*/  MOV R18, UR26 ;  /* 0x0000001a00127c02 */ /* 0x000fe40008000f00 */
[----:B------:R-:W-:-:S06]  /*13d0*/  MOV R19, UR27 ;  /* 0x0000001b00137c02 */ /* 0x000fcc0008000f00 */
[----:B------:R-:W2:Y:S01]  /*13e0*/  @!P4 LDG.E.64 R18, desc[UR16][R18.64] ;  /* 0x000000101212c981 */ /* 0x000ea2000c1e1b00 */
[----:B------:R-:W-:-:S13]  /*13f0*/  ISETP.EQ.OR P2, PT, R10, UR20, P3 ;  /* 0x000000140a007c0c */ /* 0x000fda0009f42670 */
[----:B------:R-:W-:-:S05]  /*1400*/  VOTEU.ALL UP1, P2 ;  /* 0x0000000000ff7886 */ /* 0x000fca0001020000 */
[----:B------:R-:W-:-:S06]  /*1410*/  @!UP1 UIMAD.WIDE.U32 UR26, UR23, 0x8, UR18 ;  /* 0x00000008171a98a5 */ /* 0x000fcc000f8e0012 */
[----:B------:R-:W-:Y:S01]  /*1420*/  IMAD.U32 R10, RZ, RZ, UR26 ;  /* 0x0000001aff0a7e24 */ /* 0x000fe2000f8e00ff */
[----:B------:R-:W-:Y:S01]  /*1430*/  UIADD3 UR26, UPT, UPT, UR5, 0x6, URZ ;  /* 0x00000006051a7890 */ /* 0x000fe2000fffe0ff */
[----:B------:R-:W-:-:S06]  /*1440*/  MOV R11, UR27 ;  /* 0x0000001b000b7c02 */ /* 0x000fcc0008000f00 */
[----:B------:R-:W4:Y:S01]  /*1450*/  @!P2 LDG.E.64 R10, desc[UR16][R10.64] ;  /* 0x000000100a0aa981 */ /* 0x000f22000c1e1b00 */
[----:B---3--:R-:W-:Y:S01]  /*1460*/  @!P6 FADD.FTZ R16, R16, R8 ;  /* 0x000000081010e221 */ /* 0x008fe20000010000 */
[----:B------:R-:W-:Y:S01]  /*1470*/  MOV R8, UR26 ;  /* 0x0000001a00087c02 */ /* 0x000fe20008000f00 */
[----:B------:R-:W-:Y:S01]  /*1480*/  UIADD3 UR26, UPT, UPT, UR5, 0x7, URZ ;  /* 0x00000007051a7890 */ /* 0x000fe2000fffe0ff */
[----:B------:R-:W-:Y:S02]  /*1490*/  @!P6 FADD.FTZ R17, R17, R9 ;  /* 0x000000091111e221 */ /* 0x000fe40000010000 */
[----:B------:R-:W-:-:S03]  /*14a0*/  ISETP.EQ.OR P6, PT, R8, UR20, P3 ;  /* 0x0000001408007c0c */ /* 0x000fc60009fc2670 */
[----:B------:R-:W-:-:S04]  /*14b0*/  MOV R8, UR26 ;  /* 0x0000001a00087c02 */ /* 0x000fc80008000f00 */
[----:B------:R-:W-:-:S06]  /*14c0*/  ISETP.EQ.OR P5, PT, R8, UR20, P3 ;  /* 0x0000001408007c0c */ /* 0x000fcc0009fa2670 */
[----:B------:R-:W-:-:S05]  /*14d0*/  VOTEU.ALL UP1, P6 ;  /* 0x0000000000ff7886 */ /* 0x000fca0003020000 */
[----:B------:R-:W-:Y:S02]  /*14e0*/  @!UP1 UIMAD.WIDE.U32 UR26, UR24, 0x8, UR18 ;  /* 0x00000008181a98a5 */ /* 0x000fe4000f8e0012 */
[----:B------:R-:W-:-:S04]  /*14f0*/  VOTEU.ALL UP1, P5 ;  /* 0x0000000000ff7886 */ /* 0x000fc80002820000 */
[----:B------:R-:W-:Y:S01]  /*1500*/  IMAD.U32 R8, RZ, RZ, UR26 ;  /* 0x0000001aff087e24 */ /* 0x000fe2000f8e00ff */
[----:B------:R-:W-:Y:S01]  /*1510*/  MOV R9, UR27 ;  /* 0x0000001b00097c02 */ /* 0x000fe20008000f00 */
[----:B------:R-:W-:-:S05]  /*1520*/  @!UP1 UIMAD.WIDE.U32 UR26, UR25, 0x8, UR18 ;  /* 0x00000008191a98a5 */ /* 0x000fca000f8e0012 */
[----:B------:R-:W3:Y:S01]  /*1530*/  @!P6 LDG.E.64 R8, desc[UR16][R8.64] ;  /* 0x000000100808e981 */ /* 0x000ee2000c1e1b00 */
[----:B--2---:R-:W-:Y:S01]  /*1540*/  @!P4 FADD.FTZ R16, R16, R18 ;  /* 0x000000121010c221 */ /* 0x004fe20000010000 */
[----:B------:R-:W-:Y:S01]  /*1550*/  @!P4 FADD.FTZ R17, R17, R19 ;  /* 0x000000131111c221 */ /* 0x000fe20000010000 */
[----:B------:R-:W-:Y:S02]  /*1560*/  MOV R18, UR26 ;  /* 0x0000001a00127c02 */ /* 0x000fe40008000f00 */
[----:B------:R-:W-:-:S06]  /*1570*/  MOV R19, UR27 ;  /* 0x0000001b00137c02 */ /* 0x000fcc0008000f00 */
[----:B------:R-:W2:Y:S01]  /*1580*/  @!P5 LDG.E.64 R18, desc[UR16][R18.64] ;  /* 0x000000101212d981 */ /* 0x000ea2000c1e1b00 */
[----:B------:R-:W-:Y:S02]  /*1590*/  UIADD3 UR5, UPT, UPT, UR5, 0x8, URZ ;  /* 0x0000000805057890 */ /* 0x000fe4000fffe0ff */
[----:B------:R-:W-:Y:S02]  /*15a0*/  UIADD3 UR14, UPT, UPT, UR14, 0x8, URZ ;  /* 0x000000080e0e7890 */ /* 0x000fe4000fffe0ff */
[----:B------:R-:W-:Y:S02]  /*15b0*/  ULEA UR11, UR21, UR11, 0x3 ;  /* 0x0000000b150b7291 */ /* 0x000fe4000f8e18ff */
[----:B------:R-:W-:Y:S02]  /*15c0*/  ULEA UR13, UR21, UR13, 0x3 ;  /* 0x0000000d150d7291 */ /* 0x000fe4000f8e18ff */
[----:B------:R-:W-:Y:S01]  /*15d0*/  ULEA UR15, UR21, UR15, 0x3 ;  /* 0x0000000f150f7291 */ /* 0x000fe2000f8e18ff */
[----:B----4-:R-:W-:Y:S01]  /*15e0*/  @!P2 FADD.FTZ R16, R16, R10 ;  /* 0x0000000a1010a221 */ /* 0x010fe20000010000 */
[----:B------:R-:W-:Y:S01]  /*15f0*/  @!P2 FADD.FTZ R17, R17, R11 ;  /* 0x0000000b1111a221 */ /* 0x000fe20000010000 */
[----:B------:R-:W-:Y:S01]  /*1600*/  ISETP.NE.AND P2, PT, R28, UR5, PT ;  /* 0x000000051c007c0c */ /* 0x000fe2000bf45270 */
[----:B------:R-:W-:-:S02]  /*1610*/  ULEA UR22, UR21, UR22, 0x3 ;  /* 0x0000001615167291 */ /* 0x000fc4000f8e18ff */
[----:B------:R-:W-:Y:S02]  /*1620*/  ULEA UR12, UR21, UR12, 0x3 ;  /* 0x0000000c150c7291 */ /* 0x000fe4000f8e18ff */
[----:B------:R-:W-:Y:S02]  /*1630*/  ULEA UR23, UR21, UR23, 0x3 ;  /* 0x0000001715177291 */ /* 0x000fe4000f8e18ff */
[----:B------:R-:W-:Y:S02]  /*1640*/  ULEA UR24, UR21, UR24, 0x3 ;  /* 0x0000001815187291 */ /* 0x000fe4000f8e18ff */
[----:B------:R-:W-:Y:S01]  /*1650*/  ULEA UR25, UR21, UR25, 0x3 ;  /* 0x0000001915197291 */ /* 0x000fe2000f8e18ff */
[----:B---3--:R-:W-:Y:S01]  /*1660*/  @!P6 FADD.FTZ R16, R16, R8 ;  /* 0x000000081010e221 */ /* 0x008fe20000010000 */
[----:B------:R-:W-:-:S03]  /*1670*/  @!P6 FADD.FTZ R17, R17, R9 ;  /* 0x000000091111e221 */ /* 0x000fc60000010000 */
[----:B--2---:R-:W-:Y:S01]  /*1680*/  @!P5 FADD.FTZ R16, R16, R18 ;  /* 0x000000121010d221 */ /* 0x004fe20000010000 */
[----:B------:R-:W-:Y:S01]  /*1690*/  @!P5 FADD.FTZ R17, R17, R19 ;  /* 0x000000131111d221 */ /* 0x000fe20000010000 */
[----:B------:R-:W-:Y:S06]  /*16a0*/  @P2 BRA `(.L_x_1884) ;  /* 0xfffffff800982947 */ /* 0x000fec000383ffff */
[----:B------:R-:W-:-:S15]  /*16b0*/  R2UR UR5, R28 ;  /* 0x000000001c0572ca */ /* 0x000fde00000e0000 */
.L_x_1883:
[----:B------:R-:W-:-:S04]  /*16c0*/  LOP3.LUT R8, R0, 0x7, RZ, 0xc0, !PT ;  /* 0x0000000700087812 */ /* 0x000fc800078ec0ff */
[----:B------:R-:W-:-:S13]  /*16d0*/  ISETP.NE.AND P2, PT, R8, RZ, PT ;  /* 0x000000ff0800720c */ /* 0x000fda0003f45270 */
[----:B------:R-:W-:Y:S05]  /*16e0*/  @!P2 BRA `(.L_x_1880) ;  /* 0x00000004006ca947 */ /* 0x000fea0003800000 */
[----:B------:R-:W-:-:S05]  /*16f0*/  VIADD R8, R8, 0xffffffff ;  /* 0xffffffff08087836 */ /* 0x000fca0000000000 */
[----:B------:R-:W-:-:S13]  /*1700*/  ISETP.GE.U32.AND P2, PT, R8, 0x3, PT ;  /* 0x000000030800780c */ /* 0x000fda0003f46070 */
[----:B------:R-:W-:Y:S05]  /*1710*/  @!P2 BRA `(.L_x_1885) ;  /* 0x0000000000b8a947 */ /* 0x000fea0003800000 */
[----:B------:R-:W-:-:S04]  /*1720*/  MOV R8, UR5 ;  /* 0x0000000500087c02 */ /* 0x000fc80008000f00 */
[----:B------:R-:W-:-:S13]  /*1730*/  ISETP.EQ.OR P2, PT, R8, UR20, P3 ;  /* 0x0000001408007c0c */ /* 0x000fda0009f42670 */
[----:B------:R-:W-:-:S05]  /*1740*/  VOTEU.ALL UP1, P2 ;  /* 0x0000000000ff7886 */ /* 0x000fca0001020000 */
[----:B------:R-:W-:-:S04]  /*1750*/  @!UP1 UIMAD UR12, UR5, UR21, UR6 ;  /* 0x00000015050c92a4 */ /* 0x000fc8000f8e0206 */
[----:B------:R-:W-:-:S06]  /*1760*/  @!UP1 UIMAD.WIDE.U32 UR12, UR12, 0x8, UR18 ;  /* 0x000000080c0c98a5 */ /* 0x000fcc000f8e0012 */
[----:B------:R-:W-:Y:S02]  /*1770*/  MOV R10, UR12 ;  /* 0x0000000c000a7c02 */ /* 0x000fe40008000f00 */
[----:B------:R-:W-:-:S06]  /*1780*/  MOV R11, UR13 ;  /* 0x0000000d000b7c02 */ /* 0x000fcc0008000f00 */
[----:B------:R-:W0:Y:S01]  /*1790*/  @!P2 LDG.E.64 R10, desc[UR16][R10.64] ;  /* 0x000000100a0aa981 */ /* 0x000e22000c1e1b00 */
[----:B------:R-:W-:Y:S02]  /*17a0*/  UIADD3 UR12, UPT, UPT, UR5, 0x1, URZ ;  /* 0x00000001050c7890 */ /* 0x000fe4000fffe0ff */
[----:B------:R-:W-:Y:S02]  /*17b0*/  UIADD3 UR11, UPT, UPT, UR5, 0x2, URZ ;  /* 0x00000002050b7890 */ /* 0x000fe4000fffe0ff */
[----:B------:R-:W-:Y:S02]  /*17c0*/  UIADD3 UR14, UPT, UPT, UR5, 0x3, URZ ;  /* 0x00000003050e7890 */ /* 0x000fe4000fffe0ff */
[----:B------:R-:W-:-:S05]  /*17d0*/  IMAD.U32 R8, RZ, RZ, UR12 ;  /* 0x0000000cff087e24 */ /* 0x000fca000f8e00ff */
[----:B------:R-:W-:Y:S02]  /*17e0*/  ISETP.EQ.OR P4, PT, R8, UR20, P3 ;  /* 0x0000001408007c0c */ /* 0x000fe40009f82670 */
[----:B------:R-:W-:-:S04]  /*17f0*/  MOV R8, UR11 ;  /* 0x0000000b00087c02 */ /* 0x000fc80008000f00 */
[----:B------:R-:W-:Y:S02]  /*1800*/  ISETP.EQ.OR P5, PT, R8, UR20, P3 ;  /* 0x0000001408007c0c */ /* 0x000fe40009fa2670 */
[----:B------:R-:W-:-:S04]  /*1810*/  MOV R8, UR14 ;  /* 0x0000000e00087c02 */ /* 0x000fc80008000f00 */
[----:B------:R-:W-:Y:S01]  /*1820*/  ISETP.EQ.OR P6, PT, R8, UR20, P3 ;  /* 0x0000001408007c0c */ /* 0x000fe20009fc2670 */
[----:B------:R-:W-:-:S05]  /*1830*/  VOTEU.ALL UP1, P4 ;  /* 0x0000000000ff7886 */ /* 0x000fca0002020000 */
[----:B------:R-:W-:Y:S01]  /*1840*/  @!UP1 UIMAD UR12, UR12, UR21, UR6 ;  /* 0x000000150c0c92a4 */ /* 0x000fe2000f8e0206 */
[----:B------:R-:W-:-:S03]  /*1850*/  VOTEU.ALL UP2, P5 ;  /* 0x0000000000ff7886 */ /* 0x000fc60002840000 */
[----:B------:R-:W-:Y:S02]  /*1860*/  @!UP1 UIMAD.WIDE.U32 UR12, UR12, 0x8, UR18 ;  /* 0x000000080c0c98a5 */ /* 0x000fe4000f8e0012 */
[----:B------:R-:W-:Y:S01]  /*1870*/  @!UP2 UIMAD UR11, UR11, UR21, UR6 ;  /* 0x000000150b0ba2a4 */ /* 0x000fe2000f8e0206 */
[----:B------:R-:W-:-:S03]  /*1880*/  VOTEU.ALL UP1, P6 ;  /* 0x0000000000ff7886 */ /* 0x000fc60003020000 */
[----:B------:R-:W-:Y:S01]  /*1890*/  MOV R8, UR12 ;  /* 0x0000000c00087c02 */ /* 0x000fe20008000f00 */
[----:B------:R-:W-:Y:S01]  /*18a0*/  IMAD.U32 R9, RZ, RZ, UR13 ;  /* 0x0000000dff097e24 */ /* 0x000fe2000f8e00ff */
[----:B------:R-:W-:Y:S02]  /*18b0*/  @!UP2 UIMAD.WIDE.U32 UR12, UR11, 0x8, UR18 ;  /* 0x000000080b0ca8a5 */ /* 0x000fe4000f8e0012 */
[----:B------:R-:W-:-:S03]  /*18c0*/  @!UP1 UIMAD UR14, UR14, UR21, UR6 ;  /* 0x000000150e0e92a4 */ /* 0x000fc6000f8e0206 */
[----:B------:R-:W4:Y:S01]  /*18d0*/  @!P4 LDG.E.64 R8, desc[UR16][R8.64] ;  /* 0x000000100808c981 */ /* 0x000f22000c1e1b00 */
[----:B------:R-:W-:Y:S01]  /*18e0*/  @!UP1 UIMAD.WIDE.U32 UR14, UR14, 0x8, UR18 ;  /* 0x000000080e0e98a5 */ /* 0x000fe2000f8e0012 */
[----:B-1----:R-:W-:Y:S02]  /*18f0*/  MOV R18, UR12 ;  /* 0x0000000c00127c02 */ /* 0x002fe40008000f00 */
[----:B--2---:R-:W-:Y:S01]  /*1900*/  MOV R19, UR13 ;  /* 0x0000000d00137c02 */ /* 0x004fe20008000f00 */
[----:B0--3--:R-:W-:Y:S01]  /*1910*/  @!P2 FADD.FTZ R16, R16, R10 ;  /* 0x0000000a1010a221 */ /* 0x009fe20000010000 */
[----:B------:R-:W-:-:S03]  /*1920*/  @!P2 FADD.FTZ R17, R17, R11 ;  /* 0x0000000b1111a221 */ /* 0x000fc60000010000 */
[----:B------:R0:W2:Y:S02]  /*1930*/  @!P5 LDG.E.64 R10, desc[UR16][R18.64] ;  /* 0x00000010120ad981 */ /* 0x0000a4000c1e1b00 */
[----:B0-----:R-:W-:Y:S01]  /*1940*/  MOV R18, UR14 ;  /* 0x0000000e00127c02 */ /* 0x001fe20008000f00 */
[----:B------:R-:W-:-:S06]  /*1950*/  IMAD.U32 R19, RZ, RZ, UR15 ;  /* 0x0000000fff137e24 */ /* 0x000fcc000f8e00ff */
[----:B------:R-:W3:Y:S01]  /*1960*/  @!P6 LDG.E.64 R18, desc[UR16][R18.64] ;  /* 0x000000101212e981 */ /* 0x000ee2000c1e1b00 */
[----:B------:R-:W-:Y:S01]  /*1970*/  MOV R28, UR5 ;  /* 0x00000005001c7c02 */ /* 0x000fe20008000f00 */
[----:B----4-:R-:W-:-:S03]  /*1980*/  @!P4 FADD.FTZ R16, R16, R8 ;  /* 0x000000081010c221 */ /* 0x010fc60000010000 */
[----:B------:R-:W-:Y:S01]  /*1990*/  IADD3 R8, PT, PT, R28, 0x4, RZ ;  /* 0x000000041c087810 */ /* 0x000fe20007ffe0ff */
[----:B------:R-:W-:-:S03]  /*19a0*/  @!P4 FADD.FTZ R17, R17, R9 ;  /* 0x000000091111c221 */ /* 0x000fc60000010000 */
[----:B------:R-:W-:Y:S01]  /*19b0*/  R2UR UR5, R8 ;  /* 0x00000000080572ca */ /* 0x000fe200000e0000 */
[----:B--2---:R-:W-:Y:S01]  /*19c0*/  @!P5 FADD.FTZ R16, R16, R10 ;  /* 0x0000000a1010d221 */ /* 0x004fe20000010000 */
[----:B------:R-:W-:-:S03]  /*19d0*/  @!P5 FADD.FTZ R17, R17, R11 ;  /* 0x0000000b1111d221 */ /* 0x000fc60000010000 */
[----:B---3--:R-:W-:Y:S01]  /*19e0*/  @!P6 FADD.FTZ R16, R16, R18 ;  /* 0x000000121010e221 */ /* 0x008fe20000010000 */
[----:B------:R-:W-:-:S09]  /*19f0*/  @!P6 FADD.FTZ R17, R17, R19 ;  /* 0x000000131111e221 */ /* 0x000fd20000010000 */
.L_x_1885:
[----:B------:R-:W-:-:S13]  /*1a00*/  LOP3.LUT P2, R8, R0, 0x3, RZ, 0xc0, !PT ;  /* 0x0000000300087812 */ /* 0x000fda000784c0ff */
[----:B------:R-:W-:Y:S05]  /*1a10*/  @!P2 BRA `(.L_x_1880) ;  /* 0x0000000000a0a947 */ /* 0x000fea0003800000 */
[----:B------:R-:W-:-:S13]  /*1a20*/  ISETP.NE.AND P2, PT, R8, 0x1, PT ;  /* 0x000000010800780c */ /* 0x000fda0003f45270 */
[----:B------:R-:W-:Y:S05]  /*1a30*/  @!P2 BRA `(.L_x_1886) ;  /* 0x000000000060a947 */ /* 0x000fea0003800000 */
[----:B------:R-:W-:Y:S02]  /*1a40*/  UIADD3 UR12, UPT, UPT, UR5, 0x1, URZ ;  /* 0x00000001050c7890 */ /* 0x000fe4000fffe0ff */
[----:B------:R-:W-:-:S04]  /*1a50*/  MOV R8, UR5 ;  /* 0x0000000500087c02 */ /* 0x000fc80008000f00 */
[----:B------:R-:W-:Y:S01]  /*1a60*/  ISETP.EQ.OR P4, PT, R8, UR20, P3 ;  /* 0x0000001408007c0c */ /* 0x000fe20009f82670 */
[----:B------:R-:W-:-:S05]  /*1a70*/  IMAD.U32 R8, RZ, RZ, UR12 ;  /* 0x0000000cff087e24 */ /* 0x000fca000f8e00ff */
        /* <DEDUP_REMOVED lines=8> */
[----:B------:R-:W-:-:S05]  /*1b00*/  MOV R9, UR15 ;  /* 0x0000000f00097c02 */ /* 0x000fca0008000f00 */
[----:B------:R-:W-:Y:S01]  /*1b10*/  MOV R10, UR12 ;  /* 0x0000000c000a7c02 */ /* 0x000fe20008000f00 */
[----:B------:R-:W-:Y:S01]  /*1b20*/  IMAD.U32 R11, RZ, RZ, UR13 ;  /* 0x0000000dff0b7e24 */ /* 0x000fe2000f8e00ff */
[----:B------:R-:W0:Y:S05]  /*1b30*/  @!P4 LDG.E.64 R8, desc[UR16][R8.64] ;  /* 0x000000100808c981 */ /* 0x000e2a000c1e1b00 */
[----:B------:R-:W4:Y:S01]  /*1b40*/  @!P2 LDG.E.64 R10, desc[UR16][R10.64] ;  /* 0x000000100a0aa981 */ /* 0x000f22000c1e1b00 */
[----:B-1----:R-:W-:-:S04]  /*1b50*/  MOV R18, UR5 ;  /* 0x0000000500127c02 */ /* 0x002fc80008000f00 */
[----:B------:R-:W-:-:S04]  /*1b60*/  IADD3 R18, PT, PT, R18, 0x2, RZ ;  /* 0x0000000212127810 */ /* 0x000fc80007ffe0ff */
[----:B------:R-:W-:Y:S01]  /*1b70*/  R2UR UR5, R18 ;  /* 0x00000000120572ca */ /* 0x000fe200000e0000 */
[----:B0--3--:R-:W-:Y:S01]  /*1b80*/  @!P4 FADD.FTZ R16, R16, R8 ;  /* 0x000000081010c221 */ /* 0x009fe20000010000 */
[----:B------:R-:W-:-:S03]  /*1b90*/  @!P4 FADD.FTZ R17, R17, R9 ;  /* 0x000000091111c221 */ /* 0x000fc60000010000 */
[----:B----4-:R-:W-:Y:S01]  /*1ba0*/  @!P2 FADD.FTZ R16, R16, R10 ;  /* 0x0000000a1010a221 */ /* 0x010fe20000010000 */
[----:B------:R-:W-:-:S09]  /*1bb0*/  @!P2 FADD.FTZ R17, R17, R11 ;  /* 0x0000000b1111a221 */ /* 0x000fd20000010000 */
.L_x_1886:
        /* <DEDUP_REMOVED lines=11> */
[----:B0--3--:R-:W-:Y:S01]  /*1c70*/  FADD.FTZ R16, R16, R8 ;  /* 0x0000000810107221 */ /* 0x009fe20000010000 */
[----:B------:R-:W-:-:S07]  /*1c80*/  FADD.FTZ R17, R17, R9 ;  /* 0x0000000911117221 */ /* 0x000fce0000010000 */
.L_x_1887:
[----:B------:R-:W-:Y:S05]  /*1c90*/  BSYNC.RECONVERGENT B0 ;  /* 0x0000000000007941 */ /* 0x000fea0003800200 */
.L_x_1880:
[----:B------:R-:W4:Y:S01]  /*1ca0*/  @P0 LDC.64 R10, c[0x0][0x388] ;  /* 0x0000e200ff0a0b82 */ /* 0x000f220000000a00 */
[----:B------:R-:W0:Y:S01]  /*1cb0*/  LDCU UR12, c[0x0][0x414] ;  /* 0x00008280ff0c77ac */ /* 0x000e220008000800 */
[----:B------:R-:W-:Y:S02]  /*1cc0*/  MOV R9, UR9 ;  /* 0x0000000900097c02 */ /* 0x000fe40008000f00 */
[----:B--2---:R-:W-:Y:S01]  /*1cd0*/  IADD3 R19, PT, PT, R23, UR10, RZ ;  /* 0x0000000a17137c10 */ /* 0x004fe2000fffe0ff */
[----:B------:R-:W-:-:S03]  /*1ce0*/  UMOV UR5, 0x400 ;  /* 0x0000040000057882 */ /* 0x000fc60000000000 */
[----:B------:R-:W2:Y:S01]  /*1cf0*/  S2UR UR11, SR_CgaCtaId ;  /* 0x00000000000b79c3 */ /* 0x000ea20000008800 */
[----:B0-----:R-:W-:Y:S01]  /*1d00*/  @P0 FMUL.FTZ R8, R16, UR12 ;  /* 0x0000000c10080c20 */ /* 0x001fe20008410000 */
[----:B----4-:R-:W-:-:S04]  /*1d10*/  @P0 IMAD.WIDE R10, R9, 0x8, R10 ;  /* 0x00000008090a0825 */ /* 0x010fc800078e020a */
[----:B------:R-:W-:-:S05]  /*1d20*/  @P0 FMUL.FTZ R9, R17, UR12 ;  /* 0x0000000c11090c20 */ /* 0x000fca0008410000 */
[----:B------:R0:W-:Y:S01]  /*1d30*/  @P0 STG.E.64 desc[UR16][R10.64], R8 ;  /* 0x000000080a000986 */ /* 0x0001e2000c101b10 */
[----:B--2---:R-:W-:-:S09]  /*1d40*/  ULEA UR5, UR11, UR5, 0x18 ;  /* 0x000000050b057291 */ /* 0x004fd2000f8ec0ff */
[----:B------:R-:W-:Y:S01]  /*1d50*/  @!P3 STS.64 [UR5+0x30], R16 ;  /* 0x00003010ff00b988 */ /* 0x000fe20008000a05 */
[----:B0-----:R-:W0:Y:S08]  /*1d60*/  LDC.64 R8, c[0x0][0x398] ;  /* 0x0000e600ff087b82 */ /* 0x001e300000000a00 */
[----:B------:R-:W-:Y:S08]  /*1d70*/  BAR.SYNC.DEFER_BLOCKING 0x0 ;  /* 0x0000000000007b1d */ /* 0x000ff00000010000 */
[----:B------:R-:W2:Y:S01]  /*1d80*/  LDC.64 R10, c[0x0][0x3a0] ;  /* 0x0000e800ff0a7b82 */ /* 0x000ea20000000a00 */
[C---:B0-----:R-:W-:Y:S01]  /*1d90*/  IMAD.WIDE R8, R19.reuse, 0x4, R8 ;  /* 0x0000000413087825 */ /* 0x041fe200078e0208 */
[----:B---3--:R-:W0:Y:S05]  /*1da0*/  LDS.64 R16, [UR5+0x30] ;  /* 0x00003005ff107984 */ /* 0x008e2a0008000a00 */
[----:B------:R-:W5:Y:S01]  /*1db0*/  LDG.E.64 R8, desc[UR16][R8.64] ;  /* 0x0000001008087981 */ /* 0x000f62000c1e1b00 */
[----:B--2---:R-:W-:-:S06]  /*1dc0*/  IMAD.WIDE R10, R19, 0x4, R10 ;  /* 0x00000004130a7825 */ /* 0x004fcc00078e020a */
[----:B------:R-:W5:Y:S01]  /*1dd0*/  LDG.E.64 R10, desc[UR16][R10.64] ;  /* 0x000000100a0a7981 */ /* 0x000f62000c1e1b00 */
[----:B0-----:R-:W-:-:S04]  /*1de0*/  FMUL.FTZ R16, R16, UR12 ;  /* 0x0000000c10107c20 */ /* 0x001fc80008410000 */
[----:B-1----:R-:W-:-:S04]  /*1df0*/  FMUL.FTZ R18, R16, R16 ;  /* 0x0000001010127220 */ /* 0x002fc80000410000 */
[----:B------:R-:W-:-:S05]  /*1e00*/  FFMA.FTZ R18, R17, UR12, -R18 ;  /* 0x0000000c11127c23 */ /* 0x000fca0008010812 */
[----:B------:R-:W-:-:S13]  /*1e10*/  FSETP.GTU.FTZ.AND P2, PT, R18, RZ, PT ;  /* 0x000000ff1200720b */ /* 0x000fda0003f5c000 */
[----:B------:R-:W-:-:S05]  /*1e20*/  VOTEU.ANY UP1, P2 ;  /* 0x0000000000ff7886 */ /* 0x000fca0001020100 */
[----:B------:R-:W0:Y:S01]  /*1e30*/  @UP1 LDCU UR5, c[0x0][0x3a8] ;  /* 0x00007500ff0517ac */ /* 0x000e220008000800 */
[----:B------:R-:W-:-:S13]  /*1e40*/  PLOP3.LUT P2, PT, PT, PT, UP1, 0x80, 0x8 ;  /* 0x000000000008781c */ /* 0x000fda0003f4f018 */
[----:B0-----:R-:W-:-:S06]  /*1e50*/  @P2 FADD.FTZ R18, R18, UR5 ;  /* 0x0000000512122e21 */ /* 0x001fcc0008010000 */
[----:B------:R-:W0:Y:S01]  /*1e60*/  @P2 MUFU.RSQ R18, R18 ;  /* 0x0000001200122308 */ /* 0x000e220000001400 */
[----:B------:R-:W-:Y:S01]  /*1e70*/  BSSY.RECONVERGENT B0, `(.L_x_1888) ;  /* 0x00000ec000007945 */ /* 0x000fe20003800200 */
[----:B------:R-:W-:Y:S01]  /*1e80*/  VIADD R17, R22, 0x40 ;  /* 0x0000004016117836 */ /* 0x000fe20000000000 */
[----:B------:R-:W-:Y:S01]  /*1e90*/  UMOV UR5, 0x3f800000 ;  /* 0x3f80000000057882 */ /* 0x000fe20000000000 */
[----:B0-----:R-:W-:-:S13]  /*1ea0*/  @P2 R2UR UR10, R18 ;  /* 0x00000000120a22ca */ /* 0x001fda00000e0000 */
[----:B------:R-:W-:Y:S01]  /*1eb0*/  @UP1 UMOV UR5, UR10 ;  /* 0x0000000a00051c82 */ /* 0x000fe20008000000 */
[----:B------:R-:W-:Y:S05]  /*1ec0*/  BRA.U UP0, `(.L_x_1889) ;  /* 0x0000000500807547 */ /* 0x000fea000b800000 */
[----:B------:R-:W0:Y:S01]  /*1ed0*/  LDCU.64 UR12, c[0x0][0x3e8] ;  /* 0x00007d00ff0c77ac */ /* 0x000e220008000a00 */
[----:B------:R-:W-:Y:S01]  /*1ee0*/  BSSY.RECONVERGENT B1, `(.L_x_1890) ;  /* 0x0000016000017945 */ /* 0x000fe20003800200 */
[----:B0-----:R-:W-:-:S04]  /*1ef0*/  ISETP.GE.U32.AND P1, PT, R22, UR12, PT ;  /* 0x0000000c16007c0c */ /* 0x001fc8000bf26070 */
[----:B------:R-:W-:-:S13]  /*1f00*/  ISETP.GE.AND.EX P1, PT, R2, UR13, PT, P1 ;  /* 0x0000000d02007c0c */ /* 0x000fda000bf26310 */
[----:B------:R-:W-:Y:S05]  /*1f10*/  @P1 BRA `(.L_x_1891) ;  /* 0x0000000000481947 */ /* 0x000fea0003800000 */
[----:B------:R-:W0:Y:S01]  /*1f20*/  LDCU.64 UR14, c[0x0][0x3e0] ;  /* 0x00007c00ff0e77ac */ /* 0x000e220008000a00 */
[--C-:B------:R-:W-:Y:S01]  /*1f30*/  FADD.FTZ R5, R5, -R16.reuse ;  /* 0x8000001005057221 */ /* 0x100fe20000010000 */
[----:B------:R-:W-:Y:S01]  /*1f40*/  FADD.FTZ R4, R4, -R16 ;  /* 0x8000001004047221 */ /* 0x000fe20000010000 */
[----:B------:R-:W1:Y:S02]  /*1f50*/  LDCU.64 UR10, c[0x0][0x380] ;  /* 0x00007000ff0a77ac */ /* 0x000e640008000a00 */
[----:B------:R-:W-:Y:S01]  /*1f60*/  FMUL.FTZ R5, R5, UR5 ;  /* 0x0000000505057c20 */ /* 0x000fe20008410000 */
[----:B------:R-:W-:-:S03]  /*1f70*/  FMUL.FTZ R4, R4, UR5 ;  /* 0x0000000504047c20 */ /* 0x000fc60008410000 */
[----:B-----5:R-:W-:Y:S01]  /*1f80*/  FFMA.FTZ R5, R8, R5, R10 ;  /* 0x0000000508057223 */ /* 0x020fe2000001000a */
[----:B------:R-:W-:-:S05]  /*1f90*/  FFMA.FTZ R4, R9, R4, R11 ;  /* 0x0000000409047223 */ /* 0x000fca000001000b */
[----:B------:R-:W-:Y:S02]  /*1fa0*/  F2FP.BF16.F32.PACK_AB R28, R4, R5 ;  /* 0x00000005041c723e */ /* 0x000fe400000010ff */
[----:B------:R-:W-:Y:S01]  /*1fb0*/  MOV R4, R26 ;  /* 0x0000001a00047202 */ /* 0x000fe20000000f00 */
[----:B0-----:R-:W-:Y:S01]  /*1fc0*/  IMAD R19, R2, UR14, RZ ;  /* 0x0000000e02137c24 */ /* 0x001fe2000f8e02ff */
[----:B------:R-:W-:-:S03]  /*1fd0*/  MOV R5, R25 ;  /* 0x0000001900057202 */ /* 0x000fc60000000f00 */
[C---:B------:R-:W-:Y:S02]  /*1fe0*/  IMAD R19, R22.reuse, UR15, R19 ;  /* 0x0000000f16137c24 */ /* 0x040fe4000f8e0213 */
[----:B------:R-:W-:-:S05]  /*1ff0*/  IMAD.WIDE.U32 R4, R22, UR14, R4 ;  /* 0x0000000e16047c25 */ /* 0x000fca000f8e0004 */
[----:B------:R-:W-:Y:S02]  /*2000*/  IADD3 R19, PT, PT, R5, R19, RZ ;  /* 0x0000001305137210 */ /* 0x000fe40007ffe0ff */
[----:B-1----:R-:W-:-:S04]  /*2010*/  LEA R18, P1, R4, UR10, 0x1 ;  /* 0x0000000a04127c11 */ /* 0x002fc8000f8208ff */
[----:B------:R-:W-:-:S05]  /*2020*/  LEA.HI.X R19, R4, UR11, R19, 0x1, P1 ;  /* 0x0000000b04137c11 */ /* 0x000fca00088f0c13 */
[----:B------:R0:W-:Y:S04]  /*2030*/  STG.E desc[UR16][R18.64], R28 ;  /* 0x0000001c12007986 */ /* 0x0001e8000c101910 */
.L_x_1891:
[----:B------:R-:W-:Y:S05]  /*2040*/  BSYNC.RECONVERGENT B1 ;  /* 0x0000000000017941 */ /* 0x000fea0003800200 */
.L_x_1890:
[----:B------:R-:W-:Y:S01]  /*2050*/  VIADD R29, R22, 0x20 ;  /* 0x00000020161d7836 */ /* 0x000fe20000000000 */
[----:B------:R-:W-:Y:S04]  /*2060*/  BSSY.RECONVERGENT B1, `(.L_x_1892) ;  /* 0x0000017000017945 */ /* 0x000fe80003800200 */
[----:B------:R-:W-:Y:S02]  /*2070*/  ISETP.GE.U32.AND P1, PT, R29, UR12, PT ;  /* 0x0000000c1d007c0c */ /* 0x000fe4000bf26070 */
[----:B------:R-:W-:-:S04]  /*2080*/  SHF.R.S32.HI R4, RZ, 0x1f, R29 ;  /* 0x0000001fff047819 */ /* 0x000fc8000001141d */
[----:B------:R-:W-:-:S13]  /*2090*/  ISETP.GE.AND.EX P1, PT, R4, UR13, PT, P1 ;  /* 0x0000000d04007c0c */ /* 0x000fda000bf26310 */
[----:B------:R-:W-:Y:S05]  /*20a0*/  @P1 BRA `(.L_x_1893) ;  /* 0x0000000000481947 */ /* 0x000fea0003800000 */
[----:B------:R-:W1:Y:S01]  /*20b0*/  LDCU.64 UR10, c[0x0][0x3e0] ;  /* 0x00007c00ff0a77ac */ /* 0x000e620008000a00 */
[----:B------:R-:W-:Y:S01]  /*20c0*/  MOV R5, R25 ;  /* 0x0000001900057202 */ /* 0x000fe20000000f00 */
[--C-:B------:R-:W-:Y:S01]  /*20d0*/  FADD.FTZ R3, R3, -R16.reuse ;  /* 0x8000001003037221 */ /* 0x100fe20000010000 */
[----:B------:R-:W-:Y:S01]  /*20e0*/  FADD.FTZ R6, R6, -R16 ;  /* 0x8000001006067221 */ /* 0x000fe20000010000 */
[----:B------:R-:W2:Y:S02]  /*20f0*/  LDCU.64 UR14, c[0x0][0x380] ;  /* 0x00007000ff0e77ac */ /* 0x000ea40008000a00 */
[----:B------:R-:W-:Y:S01]  /*2100*/  FMUL.FTZ R3, R3, UR5 ;  /* 0x0000000503037c20 */ /* 0x000fe20008410000 */
[----:B------:R-:W-:-:S03]  /*2110*/  FMUL.FTZ R6, R6, UR5 ;  /* 0x0000000506067c20 */ /* 0x000fc60008410000 */
[----:B-----5:R-:W-:Y:S01]  /*2120*/  FFMA.FTZ R3, R8, R3, R10 ;  /* 0x0000000308037223 */ /* 0x020fe2000001000a */
[----:B------:R-:W-:-:S05]  /*2130*/  FFMA.FTZ R6, R9, R6, R11 ;  /* 0x0000000609067223 */ /* 0x000fca000001000b */
[----:B------:R-:W-:Y:S01]  /*2140*/  F2FP.BF16.F32.PACK_AB R3, R6, R3 ;  /* 0x000000030603723e */ /* 0x000fe200000010ff */
[----:B-1----:R-:W-:-:S04]  /*2150*/  IMAD R4, R4, UR10, RZ ;  /* 0x0000000a04047c24 */ /* 0x002fc8000f8e02ff */
[----:B0-----:R-:W-:Y:S01]  /*2160*/  IMAD R19, R29, UR11, R4 ;  /* 0x0000000b1d137c24 */ /* 0x001fe2000f8e0204 */
[----:B------:R-:W-:-:S05]  /*2170*/  MOV R4, R26 ;  /* 0x0000001a00047202 */ /* 0x000fca0000000f00 */
[----:B------:R-:W-:-:S05]  /*2180*/  IMAD.WIDE.U32 R4, R29, UR10, R4 ;  /* 0x0000000a1d047c25 */ /* 0x000fca000f8e0004 */
[----:B------:R-:W-:Y:S02]  /*2190*/  IADD3 R19, PT, PT, R5, R19, RZ ;  /* 0x0000001305137210 */ /* 0x000fe40007ffe0ff */
[----:B--2---:R-:W-:-:S04]  /*21a0*/  LEA R18, P1, R4, UR14, 0x1 ;  /* 0x0000000e04127c11 */ /* 0x004fc8000f8208ff */
[----:B------:R-:W-:-:S05]  /*21b0*/  LEA.HI.X R19, R4, UR15, R19, 0x1, P1 ;  /* 0x0000000f04137c11 */ /* 0x000fca00088f0c13 */
[----:B------:R1:W-:Y:S04]  /*21c0*/  STG.E desc[UR16][R18.64], R3 ;  /* 0x0000000312007986 */ /* 0x0003e8000c101910 */
.L_x_1893:
[----:B------:R-:W-:Y:S05]  /*21d0*/  BSYNC.RECONVERGENT B1 ;  /* 0x0000000000017941 */ /* 0x000fea0003800200 */
.L_x_1892:
[----:B------:R-:W-:Y:S01]  /*21e0*/  SHF.R.S32.HI R4, RZ, 0x1f, R17 ;  /* 0x0000001fff047819 */ /* 0x000fe20000011411 */
[----:B-1----:R-:W-:Y:S01]  /*21f0*/  VIADD R3, R22, 0x60 ;  /* 0x0000006016037836 */ /* 0x002fe20000000000 */
[----:B------:R-:W-:Y:S01]  /*2200*/  ISETP.GE.U32.AND P1, PT, R17, UR12, PT ;  /* 0x0000000c11007c0c */ /* 0x000fe2000bf26070 */
[----:B------:R-:W-:Y:S03]  /*2210*/  BSSY.RECONVERGENT B1, `(.L_x_1894) ;  /* 0x0000018000017945 */ /* 0x000fe60003800200 */
[----:B------:R-:W-:Y:S02]  /*2220*/  ISETP.GE.AND.EX P1, PT, R4, UR13, PT, P1 ;  /* 0x0000000d04007c0c */ /* 0x000fe4000bf26310 */
[----:B------:R-:W-:Y:S02]  /*2230*/  ISETP.GE.U32.AND P2, PT, R3, UR12, PT ;  /* 0x0000000c03007c0c */ /* 0x000fe4000bf46070 */
[----:B0-----:R-:W-:-:S04]  /*2240*/  SHF.R.S32.HI R18, RZ, 0x1f, R3 ;  /* 0x0000001fff127819 */ /* 0x001fc80000011403 */
[----:B------:R-:W-:-:S05]  /*2250*/  ISETP.GE.AND.EX P2, PT, R18, UR13, PT, P2 ;  /* 0x0000000d12007c0c */ /* 0x000fca000bf46320 */
[----:B------:R-:W-:Y:S08]  /*2260*/  @P1 BRA `(.L_x_1895) ;  /* 0x0000000000481947 */ /* 0x000ff00003800000 */
[----:B------:R-:W0:Y:S01]  /*2270*/  LDCU.64 UR10, c[0x0][0x3e0] ;  /* 0x00007c00ff0a77ac */ /* 0x000e220008000a00 */
[--C-:B------:R-:W-:Y:S01]  /*2280*/  FADD.FTZ R6, R7, -R16.reuse ;  /* 0x8000001007067221 */ /* 0x100fe20000010000 */
[----:B------:R-:W-:Y:S01]  /*2290*/  MOV R5, R25 ;  /* 0x0000001900057202 */ /* 0x000fe20000000f00 */
[----:B------:R-:W-:Y:S01]  /*22a0*/  FADD.FTZ R12, R12, -R16 ;  /* 0x800000100c0c7221 */ /* 0x000fe20000010000 */
[----:B------:R-:W1:Y:S01]  /*22b0*/  LDCU.64 UR14, c[0x0][0x380] ;  /* 0x00007000ff0e77ac */ /* 0x000e620008000a00 */
[----:B------:R-:W-:Y:S01]  /*22c0*/  FMUL.FTZ R6, R6, UR5 ;  /* 0x0000000506067c20 */ /* 0x000fe20008410000 */
[----:B0-----:R-:W-:-:S04]  /*22d0*/  IMAD R4, R4, UR10, RZ ;  /* 0x0000000a04047c24 */ /* 0x001fc8000f8e02ff */
[----:B------:R-:W-:Y:S01]  /*22e0*/  IMAD R7, R17, UR11, R4 ;  /* 0x0000000b11077c24 */ /* 0x000fe2000f8e0204 */
[----:B------:R-:W-:-:S05]  /*22f0*/  MOV R4, R26 ;  /* 0x0000001a00047202 */ /* 0x000fca0000000f00 */
[----:B------:R-:W-:-:S04]  /*2300*/  IMAD.WIDE.U32 R4, R17, UR10, R4 ;  /* 0x0000000a11047c25 */ /* 0x000fc8000f8e0004 */
[----:B------:R-:W-:Y:S01]  /*2310*/  FMUL.FTZ R17, R12, UR5 ;  /* 0x000000050c117c20 */ /* 0x000fe20008410000 */
[----:B-----5:R-:W-:-:S03]  /*2320*/  FFMA.FTZ R12, R9, R6, R11 ;  /* 0x00000006090c7223 */ /* 0x020fc6000001000b */
[----:B------:R-:W-:Y:S01]  /*2330*/  FFMA.FTZ R17, R8, R17, R10 ;  /* 0x0000001108117223 */ /* 0x000fe2000001000a */
[----:B------:R-:W-:Y:S02]  /*2340*/  IADD3 R7, PT, PT, R5, R7, RZ ;  /* 0x0000000705077210 */ /* 0x000fe40007ffe0ff */
[----:B-1----:R-:W-:Y:S02]  /*2350*/  LEA R6, P1, R4, UR14, 0x1 ;  /* 0x0000000e04067c11 */ /* 0x002fe4000f8208ff */
[----:B------:R-:W-:Y:S02]  /*2360*/  F2FP.BF16.F32.PACK_AB R5, R12, R17 ;  /* 0x000000110c05723e */ /* 0x000fe400000010ff */
[----:B------:R-:W-:-:S05]  /*2370*/  LEA.HI.X R7, R4, UR15, R7, 0x1, P1 ;  /* 0x0000000f04077c11 */ /* 0x000fca00088f0c07 */
[----:B------:R0:W-:Y:S04]  /*2380*/  STG.E desc[UR16][R6.64], R5 ;  /* 0x0000000506007986 */ /* 0x0001e8000c101910 */
.L_x_1895:
[----:B------:R-:W-:Y:S05]  /*2390*/  BSYNC.RECONVERGENT B1 ;  /* 0x0000000000017941 */ /* 0x000fea0003800200 */
.L_x_1894:
[----:B------:R-:W-:Y:S05]  /*23a0*/  @P2 BRA `(.L_x_1896) ;  /* 0x0000000800602947 */ /* 0x000fea0003800000 */
[----:B------:R-:W1:Y:S01]  /*23b0*/  LDCU.64 UR10, c[0x0][0x3e0] ;  /* 0x00007c00ff0a77ac */ /* 0x000e620008000a00 */
[--C-:B------:R-:W-:Y:S01]  /*23c0*/  FADD.FTZ R14, R14, -R16.reuse ;  /* 0x800000100e0e7221 */ /* 0x100fe20000010000 */
[----:B------:R-:W-:Y:S01]  /*23d0*/  FADD.FTZ R13, R13, -R16 ;  /* 0x800000100d0d7221 */ /* 0x000fe20000010000 */
[----:B------:R-:W-:Y:S01]  /*23e0*/  IMAD.MOV.U32 R24, RZ, RZ, R26 ;  /* 0x000000ffff187224 */ /* 0x000fe200078e001a */
[----:B------:R-:W2:Y:S01]  /*23f0*/  LDCU.64 UR12, c[0x0][0x380] ;  /* 0x00007000ff0c77ac */ /* 0x000ea20008000a00 */
[----:B0-----:R-:W-:Y:S01]  /*2400*/  FMUL.FTZ R5, R14, UR5 ;  /* 0x000000050e057c20 */ /* 0x001fe20008410000 */
[----:B------:R-:W-:-:S04]  /*2410*/  FMUL.FTZ R4, R13, UR5 ;  /* 0x000000050d047c20 */ /* 0x000fc80008410000 */
[----:B-----5:R-:W-:Y:S01]  /*2420*/  FFMA.FTZ R6, R9, R4, R11 ;  /* 0x0000000409067223 */ /* 0x020fe2000001000b */
[----:B-1----:R-:W-:Y:S02]  /*2430*/  IMAD R18, R18, UR10, RZ ;  /* 0x0000000a12127c24 */ /* 0x002fe4000f8e02ff */
[----:B------:R-:W-:-:S04]  /*2440*/  IMAD.WIDE.U32 R24, R3, UR10, R24 ;  /* 0x0000000a03187c25 */ /* 0x000fc8000f8e0018 */
[----:B------:R-:W-:Y:S02]  /*2450*/  IMAD R7, R3, UR11, R18 ;  /* 0x0000000b03077c24 */ /* 0x000fe4000f8e0212 */
[----:B------:R-:W-:Y:S01]  /*2460*/  FFMA.FTZ R3, R8, R5, R10 ;  /* 0x0000000508037223 */ /* 0x000fe2000001000a */
[----:B--2---:R-:W-:Y:S02]  /*2470*/  LEA R4, P1, R24, UR12, 0x1 ;  /* 0x0000000c18047c11 */ /* 0x004fe4000f8208ff */
[----:B------:R-:W-:Y:S02]  /*2480*/  IADD3 R7, PT, PT, R25, R7, RZ ;  /* 0x0000000719077210 */ /* 0x000fe40007ffe0ff */
[----:B------:R-:W-:Y:S02]  /*2490*/  F2FP.BF16.F32.PACK_AB R3, R6, R3 ;  /* 0x000000030603723e */ /* 0x000fe400000010ff */
[----:B------:R-:W-:-:S05]  /*24a0*/  LEA.HI.X R5, R24, UR13, R7, 0x1, P1 ;  /* 0x0000000d18057c11 */ /* 0x000fca00088f0c07 */
[----:B------:R1:W-:Y:S01]  /*24b0*/  STG.E desc[UR16][R4.64], R3 ;  /* 0x0000000304007986 */ /* 0x0003e2000c101910 */
[----:B------:R-:W-:Y:S05]  /*24c0*/  BRA `(.L_x_1896) ;  /* 0x0000000800187947 */ /* 0x000fea0003800000 */
.L_x_1889:
[----:B------:R-:W0:Y:S01]  /*24d0*/  LDCU.64 UR10, c[0x0][0x3e8] ;  /* 0x00007d00ff0a77ac */ /* 0x000e220008000a00 */
[----:B------:R-:W-:Y:S01]  /*24e0*/  BSSY.RECONVERGENT B1, `(.L_x_1897) ;  /* 0x0000020000017945 */ /* 0x000fe20003800200 */
[----:B0-----:R-:W-:-:S04]  /*24f0*/  ISETP.GE.U32.AND P2, PT, R22, UR10, PT ;  /* 0x0000000a16007c0c */ /* 0x001fc8000bf46070 */
[----:B------:R-:W-:-:S13]  /*2500*/  ISETP.GE.AND.EX P2, PT, R2, UR11, PT, P2 ;  /* 0x0000000b02007c0c */ /* 0x000fda000bf46320 */
[----:B------:R-:W-:Y:S05]  /*2510*/  @P2 BRA `(.L_x_1898) ;  /* 0x0000000000702947 */ /* 0x000fea0003800000 */
[--C-:B------:R-:W-:Y:S01]  /*2520*/  FADD.FTZ R5, R5, -R16.reuse ;  /* 0x8000001005057221 */ /* 0x100fe20000010000 */
[----:B------:R-:W-:Y:S01]  /*2530*/  FADD.FTZ R4, R4, -R16 ;  /* 0x8000001004047221 */ /* 0x000fe20000010000 */
[----:B------:R-:W0:Y:S02]  /*2540*/  LDCU.64 UR12, c[0x0][0x3e0] ;  /* 0x00007c00ff0c77ac */ /* 0x000e240008000a00 */
[----:B------:R-:W-:Y:S01]  /*2550*/  FMUL.FTZ R5, R5, UR5 ;  /* 0x0000000505057c20 */ /* 0x000fe20008410000 */
[----:B------:R-:W-:Y:S01]  /*2560*/  FMUL.FTZ R4, R4, UR5 ;  /* 0x0000000504047c20 */ /* 0x000fe20008410000 */
[----:B------:R-:W1:Y:S02]  /*2570*/  LDCU.64 UR14, c[0x0][0x380] ;  /* 0x00007000ff0e77ac */ /* 0x000e640008000a00 */
[----:B-----5:R-:W-:Y:S01]  /*2580*/  FFMA.FTZ R5, R8, R5, R10 ;  /* 0x0000000508057223 */ /* 0x020fe2000001000a */
[----:B------:R-:W-:-:S03]  /*2590*/  FFMA.FTZ R4, R9, R4, R11 ;  /* 0x0000000409047223 */ /* 0x000fc6000001000b */
[----:B------:R-:W-:Y:S01]  /*25a0*/  FMUL.FTZ R18, R5, -1.4426950216293334961 ;  /* 0xbfb8aa3b05127820 */ /* 0x000fe20000410000 */
[----:B------:R-:W-:-:S05]  /*25b0*/  FMUL.FTZ R19, R4, -1.4426950216293334961 ;  /* 0xbfb8aa3b04137820 */ /* 0x000fca0000410000 */
[----:B------:R-:W2:Y:S08]  /*25c0*/  MUFU.EX2 R18, R18 ;  /* 0x0000001200127308 */ /* 0x000eb00000000800 */
[----:B------:R-:W3:Y:S01]  /*25d0*/  MUFU.EX2 R19, R19 ;  /* 0x0000001300137308 */ /* 0x000ee20000000800 */
[----:B--2---:R-:W-:Y:S01]  /*25e0*/  FADD.FTZ R29, R18, 1 ;  /* 0x3f800000121d7421 */ /* 0x004fe20000010000 */
[----:B------:R-:W-:-:S06]  /*25f0*/  MOV R18, R26 ;  /* 0x0000001a00127202 */ /* 0x000fcc0000000f00 */
[----:B------:R3:W2:Y:S02]  /*2600*/  MUFU.RCP R28, R29 ;  /* 0x0000001d001c7308 */ /* 0x0006a40000001000 */
[----:B---3--:R-:W-:Y:S01]  /*2610*/  FADD.FTZ R29, R19, 1 ;  /* 0x3f800000131d7421 */ /* 0x008fe20000010000 */
[----:B------:R-:W-:-:S05]  /*2620*/  MOV R19, R25 ;  /* 0x0000001900137202 */ /* 0x000fca0000000f00 */
[----:B------:R-:W3:Y:S01]  /*2630*/  MUFU.RCP R29, R29 ;  /* 0x0000001d001d7308 */ /* 0x000ee20000001000 */
[----:B0-----:R-:W-:-:S04]  /*2640*/  IMAD.WIDE.U32 R18, R22, UR12, R18 ;  /* 0x0000000c16127c25 */ /* 0x001fc8000f8e0012 */
[----:B--2---:R-:W-:Y:S01]  /*2650*/  FMUL.FTZ R28, R5, R28 ;  /* 0x0000001c051c7220 */ /* 0x004fe20000410000 */
[----:B---3--:R-:W-:Y:S01]  /*2660*/  FMUL.FTZ R5, R4, R29 ;  /* 0x0000001d04057220 */ /* 0x008fe20000410000 */
[----:B-1----:R-:W-:-:S04]  /*2670*/  LEA R4, P2, R18, UR14, 0x1 ;  /* 0x0000000e12047c11 */ /* 0x002fc8000f8408ff */
[----:B------:R-:W-:Y:S01]  /*2680*/  F2FP.BF16.F32.PACK_AB R28, R5, R28 ;  /* 0x0000001c051c723e */ /* 0x000fe200000010ff */
[----:B------:R-:W-:-:S04]  /*2690*/  IMAD R5, R2, UR12, RZ ;  /* 0x0000000c02057c24 */ /* 0x000fc8000f8e02ff */
[----:B------:R-:W-:-:S04]  /*26a0*/  IMAD R5, R22, UR13, R5 ;  /* 0x0000000d16057c24 */ /* 0x000fc8000f8e0205 */
[----:B------:R-:W-:-:S05]  /*26b0*/  IMAD.IADD R5, R19, 0x1, R5 ;  /* 0x0000000113057824 */ /* 0x000fca00078e0205 */
[----:B------:R-:W-:-:S05]  /*26c0*/  LEA.HI.X R5, R18, UR15, R5, 0x1, P2 ;  /* 0x0000000f12057c11 */ /* 0x000fca00090f0c05 */
[----:B------:R0:W-:Y:S02]  /*26d0*/  STG.E desc[UR16][R4.64], R28 ;  /* 0x0000001c04007986 */ /* 0x0001e4000c101910 */
.L_x_1898:
[----:B------:R-:W-:Y:S05]  /*26e0*/  BSYNC.RECONVERGENT B1 ;  /* 0x0000000000017941 */ /* 0x000fea0003800200 */
.L_x_1897:
[C---:B------:R-:W-:Y:S01]  /*26f0*/  IADD3 R19, PT, PT, R22.reuse, 0x20, RZ ;  /* 0x0000002016137810 */ /* 0x040fe20007ffe0ff */
[----:B------:R-:W-:Y:S01]  /*2700*/  BSSY.RECONVERGENT B1, `(.L_x_1899) ;  /* 0x0000022000017945 */ /* 0x000fe20003800200 */
[----:B------:R-:W-:Y:S02]  /*2710*/  IADD3 R18, PT, PT, R22, 0x60, RZ ;  /* 0x0000006016127810 */ /* 0x000fe40007ffe0ff */
[----:B------:R-:W-:Y:S02]  /*2720*/  ISETP.GE.U32.AND P2, PT, R19, UR10, PT ;  /* 0x0000000a13007c0c */ /* 0x000fe4000bf46070 */
[----:B0-----:R-:W-:-:S04]  /*2730*/  SHF.R.S32.HI R4, RZ, 0x1f, R19 ;  /* 0x0000001fff047819 */ /* 0x001fc80000011413 */
        /* <DEDUP_REMOVED lines=14> */
[----:B--2---:R-:W-:-:S07]  /*2820*/  FADD.FTZ R28, R5, 1 ;  /* 0x3f800000051c7421 */ /* 0x004fce0000010000 */
[----:B------:R-:W2:Y:S01]  /*2830*/  MUFU.RCP R28, R28 ;  /* 0x0000001c001c7308 */ /* 0x000ea20000001000 */
[----:B---3--:R-:W-:-:S07]  /*2840*/  FADD.FTZ R5, R29, 1 ;  /* 0x3f8000001d057421 */ /* 0x008fce0000010000 */
[----:B------:R-:W3:Y:S01]  /*2850*/  MUFU.RCP R5, R5 ;  /* 0x0000000500057308 */ /* 0x000ee20000001000 */
[----:B--2---:R-:W-:Y:S01]  /*2860*/  FMUL.FTZ R3, R3, R28 ;  /* 0x0000001c03037220 */ /* 0x004fe20000410000 */
[----:B0-----:R-:W-:Y:S01]  /*2870*/  IMAD R28, R4, UR12, RZ ;  /* 0x0000000c041c7c24 */ /* 0x001fe2000f8e02ff */
[----:B------:R-:W-:-:S03]  /*2880*/  MOV R4, R26 ;  /* 0x0000001a00047202 */ /* 0x000fc60000000f00 */
[C---:B------:R-:W-:Y:S02]  /*2890*/  IMAD R28, R19.reuse, UR13, R28 ;  /* 0x0000000d131c7c24 */ /* 0x040fe4000f8e021c */
[----:B---3--:R-:W-:Y:S01]  /*28a0*/  FMUL.FTZ R6, R6, R5 ;  /* 0x0000000506067220 */ /* 0x008fe20000410000 */
[----:B------:R-:W-:Y:S02]  /*28b0*/  IMAD.MOV.U32 R5, RZ, RZ, R25 ;  /* 0x000000ffff057224 */ /* 0x000fe400078e0019 */
[----:B------:R-:W-:Y:S02]  /*28c0*/  IMAD.WIDE.U32 R4, R19, UR12, R4 ;  /* 0x0000000c13047c25 */ /* 0x000fe4000f8e0004 */
[----:B------:R-:W-:-:S03]  /*28d0*/  F2FP.BF16.F32.PACK_AB R3, R6, R3 ;  /* 0x000000030603723e */ /* 0x000fc600000010ff */
[----:B------:R-:W-:Y:S02]  /*28e0*/  IADD3 R19, PT, PT, R5, R28, RZ ;  /* 0x0000001c05137210 */ /* 0x000fe40007ffe0ff */
[----:B-1----:R-:W-:-:S04]  /*28f0*/  LEA R28, P2, R4, UR14, 0x1 ;  /* 0x0000000e041c7c11 */ /* 0x002fc8000f8408ff */
[----:B------:R-:W-:-:S05]  /*2900*/  LEA.HI.X R29, R4, UR15, R19, 0x1, P2 ;  /* 0x0000000f041d7c11 */ /* 0x000fca00090f0c13 */
[----:B------:R0:W-:Y:S04]  /*2910*/  STG.E desc[UR16][R28.64], R3 ;  /* 0x000000031c007986 */ /* 0x0001e8000c101910 */
.L_x_1900:
[----:B------:R-:W-:Y:S05]  /*2920*/  BSYNC.RECONVERGENT B1 ;  /* 0x0000000000017941 */ /* 0x000fea0003800200 */
.L_x_1899:
[----:B------:R-:W-:Y:S01]  /*2930*/  ISETP.GE.U32.AND P2, PT, R18, UR10, PT ;  /* 0x0000000a12007c0c */ /* 0x000fe2000bf46070 */
[----:B------:R-:W-:Y:S01]  /*2940*/  BSSY.RECONVERGENT B1, `(.L_x_1901) ;  /* 0x0000021000017945 */ /* 0x000fe20003800200 */
[----:B0-----:R-:W-:-:S04]  /*2950*/  SHF.R.S32.HI R3, RZ, 0x1f, R18 ;  /* 0x0000001fff037819 */ /* 0x001fc80000011412 */
[----:B------:R-:W-:Y:S01]  /*2960*/  ISETP.GE.AND.EX P2, PT, R3, UR11, PT, P2 ;  /* 0x0000000b03007c0c */ /* 0x000fe2000bf46320 */
[----:B------:R-:W-:-:S12]  /*2970*/  @P1 BRA `(.L_x_1902) ;  /* 0x0000000000741947 */ /* 0x000fd80003800000 */
[--C-:B------:R-:W-:Y:S01]  /*2980*/  FADD.FTZ R12, R12, -R16.reuse ;  /* 0x800000100c0c7221 */ /* 0x100fe20000010000 */
[----:B------:R-:W-:Y:S01]  /*2990*/  FADD.FTZ R7, R7, -R16 ;  /* 0x8000001007077221 */ /* 0x000fe20000010000 */
[----:B------:R-:W0:Y:S02]  /*29a0*/  LDCU.64 UR12, c[0x0][0x3e0] ;  /* 0x00007c00ff0c77ac */ /* 0x000e240008000a00 */
[----:B------:R-:W-:Y:S01]  /*29b0*/  FMUL.FTZ R19, R12, UR5 ;  /* 0x000000050c137c20 */ /* 0x000fe20008410000 */
[----:B------:R-:W-:Y:S01]  /*29c0*/  FMUL.FTZ R12, R7, UR5 ;  /* 0x00000005070c7c20 */ /* 0x000fe20008410000 */
[----:B------:R-:W1:Y:S01]  /*29d0*/  LDCU.64 UR14, c[0x0][0x380] ;  /* 0x00007000ff0e77ac */ /* 0x000e620008000a00 */
[----:B------:R-:W-:Y:S01]  /*29e0*/  SHF.R.S32.HI R7, RZ, 0x1f, R17 ;  /* 0x0000001fff077819 */ /* 0x000fe20000011411 */
[----:B-----5:R-:W-:Y:S01]  /*29f0*/  FFMA.FTZ R19, R8, R19, R10 ;  /* 0x0000001308137223 */ /* 0x020fe2000001000a */
[----:B------:R-:W-:-:S03]  /*2a00*/  FFMA.FTZ R12, R9, R12, R11 ;  /* 0x0000000c090c7223 */ /* 0x000fc6000001000b */
[----:B------:R-:W-:Y:S01]  /*2a10*/  FMUL.FTZ R4, R19, -1.4426950216293334961 ;  /* 0xbfb8aa3b13047820 */ /* 0x000fe20000410000 */
[----:B------:R-:W-:-:S05]  /*2a20*/  FMUL.FTZ R5, R12, -1.4426950216293334961 ;  /* 0xbfb8aa3b0c057820 */ /* 0x000fca0000410000 */
[----:B------:R-:W2:Y:S01]  /*2a30*/  MUFU.EX2 R4, R4 ;  /* 0x0000000400047308 */ /* 0x000ea20000000800 */
[----:B0-----:R-:W-:-:S04]  /*2a40*/  IMAD R7, R7, UR12, RZ ;  /* 0x0000000c07077c24 */ /* 0x001fc8000f8e02ff */
[----:B------:R-:W-:-:S03]  /*2a50*/  IMAD R7, R17, UR13, R7 ;  /* 0x0000000d11077c24 */ /* 0x000fc6000f8e0207 */
[----:B------:R-:W0:Y:S01]  /*2a60*/  MUFU.EX2 R5, R5 ;  /* 0x0000000500057308 */ /* 0x000e220000000800 */
[----:B--2---:R-:W-:Y:S01]  /*2a70*/  FADD.FTZ R29, R4, 1 ;  /* 0x3f800000041d7421 */ /* 0x004fe20000010000 */
[----:B------:R-:W-:-:S06]  /*2a80*/  MOV R4, R26 ;  /* 0x0000001a00047202 */ /* 0x000fcc0000000f00 */
[----:B------:R-:W2:Y:S01]  /*2a90*/  MUFU.RCP R28, R29 ;  /* 0x0000001d001c7308 */ /* 0x000ea20000001000 */
[----:B0-----:R-:W-:Y:S01]  /*2aa0*/  FADD.FTZ R6, R5, 1 ;  /* 0x3f80000005067421 */ /* 0x001fe20000010000 */
[----:B------:R-:W-:-:S06]  /*2ab0*/  MOV R5, R25 ;  /* 0x0000001900057202 */ /* 0x000fcc0000000f00 */
[----:B------:R-:W0:Y:S01]  /*2ac0*/  MUFU.RCP R6, R6 ;  /* 0x0000000600067308 */ /* 0x000e220000001000 */
[----:B------:R-:W-:-:S04]  /*2ad0*/  IMAD.WIDE.U32 R4, R17, UR12, R4 ;  /* 0x0000000c11047c25 */ /* 0x000fc8000f8e0004 */
[----:B------:R-:W-:Y:S02]  /*2ae0*/  IMAD.IADD R7, R5, 0x1, R7 ;  /* 0x0000000105077824 */ /* 0x000fe400078e0207 */
[----:B--2---:R-:W-:Y:S01]  /*2af0*/  FMUL.FTZ R28, R19, R28 ;  /* 0x0000001c131c7220 */ /* 0x004fe20000410000 */
[----:B0-----:R-:W-:Y:S01]  /*2b00*/  FMUL.FTZ R17, R12, R6 ;  /* 0x000000060c117220 */ /* 0x001fe20000410000 */
[----:B-1----:R-:W-:-:S04]  /*2b10*/  LEA R6, P1, R4, UR14, 0x1 ;  /* 0x0000000e04067c11 */ /* 0x002fc8000f8208ff */
[----:B------:R-:W-:Y:S02]  /*2b20*/  LEA.HI.X R7, R4, UR15, R7, 0x1, P1 ;  /* 0x0000000f04077c11 */ /* 0x000fe400088f0c07 */
[----:B------:R-:W-:-:S05]  /*2b30*/  F2FP.BF16.F32.PACK_AB R17, R17, R28 ;  /* 0x0000001c1111723e */ /* 0x000fca00000010ff */
[----:B------:R0:W-:Y:S02]  /*2b40*/  STG.E desc[UR16][R6.64], R17 ;  /* 0x0000001106007986 */ /* 0x0001e4000c101910 */
.L_x_1902:
[----:B------:R-:W-:Y:S05]  /*2b50*/  BSYNC.RECONVERGENT B1 ;  /* 0x0000000000017941 */ /* 0x000fea0003800200 */
.L_x_1901:
[----:B------:R-:W-:Y:S05]  /*2b60*/  @P2 BRA `(.L_x_1896) ;  /* 0x0000000000702947 */ /* 0x000fea0003800000 */
[--C-:B------:R-:W-:Y:S01]  /*2b70*/  FADD.FTZ R14, R14, -R16.reuse ;  /* 0x800000100e0e7221 */ /* 0x100fe20000010000 */
[----:B------:R-:W-:Y:S01]  /*2b80*/  FADD.FTZ R13, R13, -R16 ;  /* 0x800000100d0d7221 */ /* 0x000fe20000010000 */
[----:B------:R-:W1:Y:S02]  /*2b90*/  LDCU.64 UR10, c[0x0][0x3e0] ;  /* 0x00007c00ff0a77ac */ /* 0x000e640008000a00 */
[----:B------:R-:W-:Y:S01]  /*2ba0*/  FMUL.FTZ R5, R14, UR5 ;  /* 0x000000050e057c20 */ /* 0x000fe20008410000 */
[----:B0-----:R-:W-:Y:S01]  /*2bb0*/  FMUL.FTZ R6, R13, UR5 ;  /* 0x000000050d067c20 */ /* 0x001fe20008410000 */
[----:B------:R-:W0:Y:S02]  /*2bc0*/  LDCU.64 UR12, c[0x0][0x380] ;  /* 0x00007000ff0c77ac */ /* 0x000e240008000a00 */
[----:B-----5:R-:W-:Y:S01]  /*2bd0*/  FFMA.FTZ R8, R8, R5, R10 ;  /* 0x0000000508087223 */ /* 0x020fe2000001000a */
[----:B------:R-:W-:Y:S01]  /*2be0*/  FFMA.FTZ R9, R9, R6, R11 ;  /* 0x0000000609097223 */ /* 0x000fe2000001000b */
[----:B------:R-:W-:-:S02]  /*2bf0*/  MOV R5, R25 ;  /* 0x0000001900057202 */ /* 0x000fc40000000f00 */
[----:B------:R-:W-:Y:S01]  /*2c00*/  FMUL.FTZ R4, R8, -1.4426950216293334961 ;  /* 0xbfb8aa3b08047820 */ /* 0x000fe20000410000 */
[----:B------:R-:W-:-:S05]  /*2c10*/  FMUL.FTZ R6, R9, -1.4426950216293334961 ;  /* 0xbfb8aa3b09067820 */ /* 0x000fca0000410000 */
[----:B------:R-:W2:Y:S01]  /*2c20*/  MUFU.EX2 R4, R4 ;  /* 0x0000000400047308 */ /* 0x000ea20000000800 */
[----:B-1----:R-:W-:-:S04]  /*2c30*/  IMAD R3, R3, UR10, RZ ;  /* 0x0000000a03037c24 */ /* 0x002fc8000f8e02ff */
[----:B------:R-:W-:-:S03]  /*2c40*/  IMAD R3, R18, UR11, R3 ;  /* 0x0000000b12037c24 */ /* 0x000fc6000f8e0203 */
[----:B------:R-:W1:Y:S01]  /*2c50*/  MUFU.EX2 R6, R6 ;  /* 0x0000000600067308 */ /* 0x000e620000000800 */
[----:B--2---:R-:W-:Y:S01]  /*2c60*/  FADD.FTZ R10, R4, 1 ;  /* 0x3f800000040a7421 */ /* 0x004fe20000010000 */
[----:B------:R-:W-:-:S06]  /*2c70*/  MOV R4, R26 ;  /* 0x0000001a00047202 */ /* 0x000fcc0000000f00 */
[----:B------:R-:W2:Y:S01]  /*2c80*/  MUFU.RCP R7, R10 ;  /* 0x0000000a00077308 */ /* 0x000ea20000001000 */
[----:B------:R-:W-:-:S04]  /*2c90*/  IMAD.WIDE.U32 R4, R18, UR10, R4 ;  /* 0x0000000a12047c25 */ /* 0x000fc8000f8e0004 */
[----:B-1----:R-:W-:Y:S01]  /*2ca0*/  FADD.FTZ R11, R6, 1 ;  /* 0x3f800000060b7421 */ /* 0x002fe20000010000 */
[----:B0-----:R-:W-:-:S03]  /*2cb0*/  LEA R6, P1, R4, UR12, 0x1 ;  /* 0x0000000c04067c11 */ /* 0x001fc6000f8208ff */
[----:B------:R-:W0:Y:S01]  /*2cc0*/  MUFU.RCP R12, R11 ;  /* 0x0000000b000c7308 */ /* 0x000e220000001000 */
[----:B------:R-:W-:Y:S01]  /*2cd0*/  IADD3 R3, PT, PT, R5, R3, RZ ;  /* 0x0000000305037210 */ /* 0x000fe20007ffe0ff */
[----:B--2---:R-:W-:-:S03]  /*2ce0*/  FMUL.FTZ R8, R8, R7 ;  /* 0x0000000708087220 */ /* 0x004fc60000410000 */
[----:B------:R-:W-:Y:S01]  /*2cf0*/  LEA.HI.X R7, R4, UR13, R3, 0x1, P1 ;  /* 0x0000000d04077c11 */ /* 0x000fe200088f0c03 */
[----:B0-----:R-:W-:-:S05]  /*2d00*/  FMUL.FTZ R9, R9, R12 ;  /* 0x0000000c09097220 */ /* 0x001fca0000410000 */
[----:B------:R-:W-:-:S05]  /*2d10*/  F2FP.BF16.F32.PACK_AB R9, R9, R8 ;  /* 0x000000080909723e */ /* 0x000fca00000010ff */
[----:B------:R2:W-:Y:S02]  /*2d20*/  STG.E desc[UR16][R6.64], R9 ;  /* 0x0000000906007986 */ /* 0x0005e4000c101910 */
.L_x_1896:
[----:B------:R-:W-:Y:S05]  /*2d30*/  BSYNC.RECONVERGENT B0 ;  /* 0x0000000000007941 */ /* 0x000fea0003800200 */
.L_x_1888:
[----:B------:R-:W-:Y:S02]  /*2d40*/  UIADD3 UR9, UPT, UPT, UR21, UR9, URZ ;  /* 0x0000000915097290 */ /* 0x000fe4000fffe0ff */
[----:B------:R-:W-:Y:S02]  /*2d50*/  UIADD3 UR4, UPT, UPT, UR4, 0x1, URZ ;  /* 0x0000000104047890 */ /* 0x000fe4000fffe0ff */
[----:B------:R-:W-:-:S09]  /*2d60*/  UISETP.GE.AND UP1, UPT, UR9, UR7, UPT ;  /* 0x000000070900728c */ /* 0x000fd2000bf26270 */
[----:B------:R-:W-:Y:S05]  /*2d70*/  BRA.U !UP1, `(.L_x_1903) ;  /* 0xffffffd509247547 */ /* 0x000fea000b83ffff */
[----:B------:R-:W-:Y:S05]  /*2d80*/  EXIT ;  /* 0x000000000000794d */ /* 0x000fea0003800000 */
.L_x_1904:
        /* <DEDUP_REMOVED lines=15> */
.L_x_3441:


//--------------------- .text._Z35group_norm_nhwc_fwd_one_pass_kernelI11Bf16IOFp32WLi256ELi8ELi128EEv26Group_norm_nhwc_fwd_params --------------------------
	.section	.text._Z35group_norm_nhwc_fwd_one_pass_kernelI11Bf16IOFp32WLi256ELi8ELi128EEv26Group_norm_nhwc_fwd_params,"ax",@progbits
	.align	128
        .global         _Z35group_norm_nhwc_fwd_one_pass_kernelI11Bf16IOFp32WLi256ELi8ELi128EEv26Group_norm_nhwc_fwd_params
        .type           _Z35group_norm_nhwc_fwd_one_pass_kernelI11Bf16IOFp32WLi256ELi8ELi128EEv26Group_norm_nhwc_fwd_params,@function
        .size           _Z35group_norm_nhwc_fwd_one_pass_kernelI11Bf16IOFp32WLi256ELi8ELi128EEv26Group_norm_nhwc_fwd_params,(.L_x_3442 - _Z35group_norm_nhwc_fwd_one_pass_kernelI11Bf16IOFp32WLi256ELi8ELi128EEv26Group_norm_nhwc_fwd_params)
        .other          _Z35group_norm_nhwc_fwd_one_pass_kernelI11Bf16IOFp32WLi256ELi8ELi128EEv26Group_norm_nhwc_fwd_params,@"STO_CUDA_ENTRY STV_DEFAULT"
_Z35group_norm_nhwc_fwd_one_pass_kernelI11Bf16IOFp32WLi256ELi8ELi128EEv26Group_norm_nhwc_fwd_params:
.text._Z35group_norm_nhwc_fwd_one_pass_kernelI11Bf16IOFp32WLi256ELi8ELi128EEv26Group_norm_nhwc_fwd_params:
        /* <DEDUP_REMOVED lines=12> */
[----:B------:R-:W3:Y:S05]  /*00c0*/  LDCU.64 UR10, c[0x0][0x388] ;  /* 0x00007100ff0a77ac */ /* 0x000eea0008000a00 */
[----:B------:R-:W4:Y:S01]  /*00d0*/  S2UR UR4, SR_CgaCtaId ;  /* 0x00000000000479c3 */ /* 0x000f220000008800 */
[----:B------:R-:W0:Y:S01]  /*00e0*/  LDCU UR21, c[0x0][0x374] ;  /* 0x00006e80ff1577ac */ /* 0x000e220008000800 */
[----:B------:R-:W5:Y:S06]  /*00f0*/  LDCU.U8 UR9, c[0x0][0x3fc] ;  /* 0x00007f80ff0977ac */ /* 0x000f6c0008000000 */
[----:B------:R-:W2:Y:S01]  /*0100*/  LDC R20, c[0x0][0x370] ;  /* 0x0000dc00ff147b82 */ /* 0x000ea20000000800 */
[----:B------:R-:W-:Y:S01]  /*0110*/  UMOV UR8, 0x400 ;  /* 0x0000040000087882 */ /* 0x000fe20000000000 */
[----:B------:R-:W2:Y:S01]  /*0120*/  LDCU.64 UR16, c[0x0][0x358] ;  /* 0x00006b00ff1077ac */ /* 0x000ea20008000a00 */
[----:B-1----:R-:W-:-:S02]  /*0130*/  MOV R38, UR5 ;  /* 0x0000000500267c02 */ /* 0x002fc40008000f00 */
[----:B---3--:R-:W-:Y:S02]  /*0140*/  ISETP.NE.U32.AND P1, PT, RZ, UR10, PT ;  /* 0x0000000aff007c0c */ /* 0x008fe4000bf25070 */
[----:B0-----:R-:W-:Y:S01]  /*0150*/  SHF.R.U32.HI R37, RZ, 0x2, R24 ;  /* 0x00000002ff257819 */ /* 0x001fe20000011618 */
[----:B----4-:R-:W-:Y:S01]  /*0160*/  ULEA UR8, UR4, UR8, 0x18 ;  /* 0x0000000804087291 */ /* 0x010fe2000f8ec0ff */
[C---:B------:R-:W-:Y:S01]  /*0170*/  LOP3.LUT P0, RZ, R24.reuse, UR20, RZ, 0xfc, !PT ;  /* 0x0000001418ff7c12 */ /* 0x040fe2000f80fcff */
[----:B-----5:R-:W-:Y:S01]  /*0180*/  UISETP.NE.AND UP0, UPT, UR9, URZ, UPT ;  /* 0x000000ff0900728c */ /* 0x020fe2000bf05270 */
[----:B------:R-:W-:Y:S01]  /*0190*/  SHF.L.U32 R39, R24, 0x1, RZ ;  /* 0x0000000118277819 */ /* 0x000fe200000006ff */
[----:B------:R-:W-:Y:S01]  /*01a0*/  IMAD R38, R38, UR20, R37 ;  /* 0x0000001426267c24 */ /* 0x000fe2000f8e0225 */
[----:B------:R-:W-:Y:S01]  /*01b0*/  ISETP.NE.AND.EX P0, PT, RZ, UR11, !P0, P1 ;  /* 0x0000000bff007c0c */ /* 0x000fe2000c705310 */
[----:B------:R-:W-:Y:S01]  /*01c0*/  UMOV UR4, URZ ;  /* 0x000000ff00047c82 */ /* 0x000fe20008000000 */
[----:B------:R-:W-:Y:S01]  /*01d0*/  LOP3.LUT R37, R37, 0xf8, RZ, 0xc0, !PT ;  /* 0x000000f825257812 */ /* 0x000fe200078ec0ff */
[C---:B------:R-:W-:Y:S01]  /*01e0*/  VIADD R30, R38.reuse, 0xe0 ;  /* 0x000000e0261e7836 */ /* 0x040fe20000000000 */
[C---:B------:R-:W-:Y:S01]  /*01f0*/  IADD3 R36, PT, PT, R38.reuse, 0x80, RZ ;  /* 0x0000008026247810 */ /* 0x040fe20007ffe0ff */
[----:B------:R-:W-:Y:S01]  /*0200*/  UMOV UR9, UR6 ;  /* 0x0000000600097c82 */ /* 0x000fe20008000000 */
[----:B------:R-:W-:-:S02]  /*0210*/  IADD3 R34, PT, PT, R38, 0xa0, RZ ;  /* 0x000000a026227810 */ /* 0x000fc40007ffe0ff */
[----:B------:R-:W-:Y:S02]  /*0220*/  IADD3 R32, PT, PT, R38, 0xc0, RZ ;  /* 0x000000c026207810 */ /* 0x000fe40007ffe0ff */
[----:B------:R-:W-:Y:S02]  /*0230*/  LOP3.LUT R39, R39, 0x6, RZ, 0xc0, !PT ;  /* 0x0000000627277812 */ /* 0x000fe400078ec0ff */
[----:B------:R-:W-:Y:S02]  /*0240*/  SHF.R.S32.HI R35, RZ, 0x1f, R38 ;  /* 0x0000001fff237819 */ /* 0x000fe40000011426 */
[----:B------:R-:W-:Y:S02]  /*0250*/  SHF.R.S32.HI R33, RZ, 0x1f, R36 ;  /* 0x0000001fff217819 */ /* 0x000fe40000011424 */
[----:B------:R-:W-:Y:S02]  /*0260*/  SHF.R.S32.HI R31, RZ, 0x1f, R34 ;  /* 0x0000001fff1f7819 */ /* 0x000fe40000011422 */
[----:B------:R-:W-:-:S02]  /*0270*/  SHF.R.S32.HI R3, RZ, 0x1f, R32 ;  /* 0x0000001fff037819 */ /* 0x000fc40000011420 */
[----:B------:R-:W-:-:S07]  /*0280*/  SHF.R.S32.HI R5, RZ, 0x1f, R30 ;  /* 0x0000001fff057819 */ /* 0x000fce000001141e */
.L_x_1948:
[----:B0-----:R-:W0:Y:S01]  /*0290*/  LDCU UR5, c[0x0][0x3f8] ;  /* 0x00007f00ff0577ac */ /* 0x001e220008000800 */
[----:B------:R-:W-:Y:S01]  /*02a0*/  IABS R4, UR9 ;  /* 0x0000000900047c13 */ /* 0x000fe20008000000 */
[----:B------:R-:W-:Y:S01]  /*02b0*/  IMAD.MOV.U32 R18, RZ, RZ, RZ ;  /* 0x000000ffff127224 */ /* 0x000fe200078e00ff */
[C---:B------:R-:W-:Y:S01]  /*02c0*/  IADD3 R29, PT, PT, R38.reuse, 0x40, RZ ;  /* 0x00000040261d7810 */ /* 0x040fe20007ffe0ff */
[----:B-1----:R-:W1:Y:S01]  /*02d0*/  LDCU.64 UR14, c[0x0][0x3e8] ;  /* 0x00007d00ff0e77ac */ /* 0x002e620008000a00 */
[----:B------:R-:W-:Y:S01]  /*02e0*/  IADD3 R21, PT, PT, R38, 0x20, RZ ;  /* 0x0000002026157810 */ /* 0x000fe20007ffe0ff */
[----:B---3--:R-:W3:Y:S03]  /*02f0*/  LDCU.64 UR18, c[0x0][0x3f0] ;  /* 0x00007e00ff1277ac */ /* 0x008ee60008000a00 */
[----:B------:R-:W-:Y:S02]  /*0300*/  SHF.R.S32.HI R23, RZ, 0x1f, R21 ;  /* 0x0000001fff177819 */ /* 0x000fe40000011415 */
[----:B0-----:R-:W-:-:S04]  /*0310*/  MOV R0, UR5 ;  /* 0x0000000500007c02 */ /* 0x001fc80008000f00 */
[----:B--2-4-:R-:W-:Y:S02]  /*0320*/  IABS R9, R0 ;  /* 0x0000000000097213 */ /* 0x014fe40000000000 */
[----:B-1----:R-:W-:Y:S02]  /*0330*/  ISETP.GE.U32.AND P3, PT, R29, UR14, PT ;  /* 0x0000000e1d007c0c */ /* 0x002fe4000bf66070 */
[----:B------:R-:W0:Y:S01]  /*0340*/  I2F.RP R0, R9 ;  /* 0x0000000900007306 */ /* 0x000e220000209400 */
[----:B------:R-:W-:-:S04]  /*0350*/  ISETP.GE.U32.AND P5, PT, R21, UR14, PT ;  /* 0x0000000e15007c0c */ /* 0x000fc8000bfa6070 */
[----:B------:R-:W-:-:S03]  /*0360*/  ISETP.GE.AND.EX P5, PT, R23, UR15, PT, P5 ;  /* 0x0000000f17007c0c */ /* 0x000fc6000bfa6350 */
[----:B0-----:R-:W0:Y:S10]  /*0370*/  MUFU.RCP R0, R0 ;  /* 0x0000000000007308 */ /* 0x001e340000001000 */
[----:B-----5:R-:W1:Y:S08]  /*0380*/  @!P5 LDC.64 R14, c[0x0][0x3e0] ;  /* 0x0000f800ff0edb82 */ /* 0x020e700000000a00 */
[----:B------:R-:W4:Y:S01]  /*0390*/  @!P5 LDC.64 R12, c[0x0][0x390] ;  /* 0x0000e400ff0cdb82 */ /* 0x000f220000000a00 */
[----:B0-----:R-:W-:-:S04]  /*03a0*/  IADD3 R6, PT, PT, R0, 0xffffffe, RZ ;  /* 0x0ffffffe00067810 */ /* 0x001fc80007ffe0ff */
[----:B------:R0:W5:Y:S02]  /*03b0*/  F2I.FTZ.U32.TRUNC.NTZ R7, R6 ;  /* 0x0000000600077305 */ /* 0x000164000021f000 */
[----:B0-----:R-:W-:Y:S01]  /*03c0*/  HFMA2 R6, -RZ, RZ, 0, 0 ;  /* 0x00000000ff067431 */ /* 0x001fe200000001ff */
[----:B-----5:R-:W-:Y:S02]  /*03d0*/  R2UR UR11, R7 ;  /* 0x00000000070b72ca */ /* 0x020fe400000e0000 */
[----:B------:R-:W-:Y:S02]  /*03e0*/  IADD3 R2, PT, PT, RZ, -R7, RZ ;  /* 0x80000007ff027210 */ /* 0x000fe40007ffe0ff */
[----:B------:R-:W-:-:S03]  /*03f0*/  R2UR UR10, R6 ;  /* 0x00000000060a72ca */ /* 0x000fc600000e0000 */
[----:B------:R-:W-:Y:S01]  /*0400*/  IMAD R11, R2, R9, RZ ;  /* 0x00000009020b7224 */ /* 0x000fe200078e02ff */
[----:B------:R-:W-:-:S04]  /*0410*/  MOV R2, R4 ;  /* 0x0000000400027202 */ /* 0x000fc80000000f00 */
[----:B------:R-:W-:-:S05]  /*0420*/  R2UR UR12, R2 ;  /* 0x00000000020c72ca */ /* 0x000fca00000e0000 */
[----:B------:R-:W-:-:S04]  /*0430*/  IMAD.HI.U32 R11, R7, R11, UR10 ;  /* 0x0000000a070b7e27 */ /* 0x000fc8000f8e000b */
[----:B---3--:R-:W-:Y:S01]  /*0440*/  IMAD.U32 R7, RZ, RZ, UR18 ;  /* 0x00000012ff077e24 */ /* 0x008fe2000f8e00ff */
[----:B------:R-:W-:Y:S02]  /*0450*/  R2UR UR10, R11 ;  /* 0x000000000b0a72ca */ /* 0x000fe400000e0000 */
[----:B------:R-:W-:-:S04]  /*0460*/  SHF.R.S32.HI R11, RZ, 0x1f, R29 ;  /* 0x0000001fff0b7819 */ /* 0x000fc8000001141d */
[----:B------:R-:W-:-:S07]  /*0470*/  ISETP.GE.AND.EX P3, PT, R11, UR15, PT, P3 ;  /* 0x0000000f0b007c0c */ /* 0x000fce000bf66330 */
[----:B------:R-:W-:Y:S02]  /*0480*/  UIMAD.WIDE.U32 UR10, UR10, UR12, URZ ;  /* 0x0000000c0a0a72a5 */ /* 0x000fe4000f8e00ff */
[----:B------:R-:W-:-:S04]  /*0490*/  ULOP3.LUT UR10, UR9, UR5, URZ, 0x3c, !UPT ;  /* 0x00000005090a7292 */ /* 0x000fc8000f8e3cff */
[----:B------:R-:W-:Y:S01]  /*04a0*/  IMAD R0, RZ, RZ, -UR11 ;  /* 0x8000000bff007e24 */ /* 0x000fe2000f8e02ff */
[----:B------:R-:W0:Y:S03]  /*04b0*/  @!P3 LDC.64 R16, c[0x0][0x390] ;  /* 0x0000e400ff10bb82 */ /* 0x000e260000000a00 */
        /* <DEDUP_REMOVED lines=8> */
[----:B------:R-:W3:Y:S01]  /*0540*/  @!P3 LDC.64 R8, c[0x0][0x3e0] ;  /* 0x0000f800ff08bb82 */ /* 0x000ee20000000a00 */
[----:B------:R-:W-:-:S04]  /*0550*/  IADD3 R0, PT, PT, R38, 0x60, RZ ;  /* 0x0000006026007810 */ /* 0x000fc80007ffe0ff */
[----:B------:R-:W-:Y:S02]  /*0560*/  ISETP.GE.U32.AND P2, PT, R0, UR14, PT ;  /* 0x0000000e00007c0c */ /* 0x000fe4000bf46070 */
[----:B------:R-:W-:-:S04]  /*0570*/  SHF.R.S32.HI R19, RZ, 0x1f, R0 ;  /* 0x0000001fff137819 */ /* 0x000fc80000011400 */
[----:B------:R-:W-:Y:S01]  /*0580*/  VOTEU.ANY UP2, P1 ;  /* 0x0000000000ff7886 */ /* 0x000fe20000840100 */
[----:B------:R-:W-:Y:S02]  /*0590*/  ISETP.GE.U32.AND P1, PT, R38, UR14, PT ;  /* 0x0000000e26007c0c */ /* 0x000fe4000bf26070 */
[----:B------:R-:W-:Y:S02]  /*05a0*/  ISETP.GE.AND.EX P2, PT, R19, UR15, PT, P2 ;  /* 0x0000000f13007c0c */ /* 0x000fe4000bf46320 */
[----:B------:R-:W-:Y:S01]  /*05b0*/  @UP2 UIADD3 UR11, UPT, UPT, UR11, 0x1, URZ ;  /* 0x000000010b0b2890 */ /* 0x000fe2000fffe0ff */
[----:B------:R-:W-:Y:S01]  /*05c0*/  ISETP.GE.AND.EX P1, PT, R35, UR15, PT, P1 ;  /* 0x0000000f23007c0c */ /* 0x000fe2000bf26310 */
[----:B------:R-:W-:Y:S02]  /*05d0*/  UISETP.NE.AND UP2, UPT, UR5, URZ, UPT ;  /* 0x000000ff0500728c */ /* 0x000fe4000bf45270 */
[----:B------:R-:W-:Y:S01]  /*05e0*/  @!UP1 UIADD3 UR11, UPT, UPT, -UR11, URZ, URZ ;  /* 0x000000ff0b0b9290 */ /* 0x000fe2000fffe1ff */
[----:B---3--:R-:W-:-:S04]  /*05f0*/  @!P3 IMAD R2, R11, R8, RZ ;  /* 0x000000080b02b224 */ /* 0x008fc800078e02ff */
[----:B------:R-:W-:-:S04]  /*0600*/  @!P3 IMAD R9, R29, R9, R2 ;  /* 0x000000091d09b224 */ /* 0x000fc800078e0202 */
[----:B------:R-:W-:Y:S01]  /*0610*/  @!UP2 ULOP3.LUT UR11, URZ, UR5, URZ, 0x33, !UPT ;  /* 0x00000005ff0ba292 */ /* 0x000fe2000f8e33ff */
[----:B------:R-:W3:Y:S01]  /*0620*/  @!P1 LDC.64 R10, c[0x0][0x3e0] ;  /* 0x0000f800ff0a9b82 */ /* 0x000ee20000000a00 */
[----:B-1----:R-:W-:Y:S02]  /*0630*/  @!P5 IMAD R2, R23, R14, RZ ;  /* 0x0000000e1702d224 */ /* 0x002fe400078e02ff */
[----:B------:R-:W-:Y:S02]  /*0640*/  UIADD3 UR10, UPT, UPT, -UR11, URZ, URZ ;  /* 0x000000ff0b0a7290 */ /* 0x000fe4000fffe1ff */
[----:B------:R-:W-:Y:S02]  /*0650*/  @!P5 IMAD R23, R21, R15, R2 ;  /* 0x0000000f1517d224 */ /* 0x000fe400078e0202 */
[----:B------:R-:W-:Y:S02]  /*0660*/  UIMAD UR10, UR5, UR10, UR9 ;  /* 0x0000000a050a72a4 */ /* 0x000fe4000f8e0209 */
[----:B------:R-:W-:-:S02]  /*0670*/  USHF.R.S32.HI UR5, URZ, 0x1f, UR11 ;  /* 0x0000001fff057899 */ /* 0x000fc4000801140b */
[----:B------:R-:W-:Y:S02]  /*0680*/  USHF.L.U32 UR10, UR10, 0x3, URZ ;  /* 0x000000030a0a7899 */ /* 0x000fe400080006ff */
[----:B------:R-:W-:Y:S02]  /*0690*/  UIMAD UR5, UR5, UR18, URZ ;  /* 0x00000012050572a4 */ /* 0x000fe4000f8e02ff */
[----:B------:R-:W-:Y:S02]  /*06a0*/  USHF.R.S32.HI UR12, URZ, 0x1f, UR10 ;  /* 0x0000001fff0c7899 */ /* 0x000fe4000801140a */
[----:B------:R-:W-:Y:S01]  /*06b0*/  LOP3.LUT R42, R39, UR10, RZ, 0xfc, !PT ;  /* 0x0000000a272a7c12 */ /* 0x000fe2000f8efcff */
[----:B------:R-:W-:-:S03]  /*06c0*/  UIMAD UR5, UR11, UR19, UR5 ;  /* 0x000000130b0572a4 */ /* 0x000fc6000f8e0205 */
[----:B------:R-:W-:-:S03]  /*06d0*/  MOV R43, UR12 ;  /* 0x0000000c002b7c02 */ /* 0x000fc60008000f00 */
[----:B------:R-:W-:Y:S02]  /*06e0*/  IMAD.WIDE.U32 R42, R7, UR11, R42 ;  /* 0x0000000b072a7c25 */ /* 0x000fe4000f8e002a */
[----:B------:R-:W1:Y:S03]  /*06f0*/  @!P2 LDC.64 R6, c[0x0][0x3e0] ;  /* 0x0000f800ff06ab82 */ /* 0x000e660000000a00 */
[----:B------:R-:W-:Y:S02]  /*0700*/  IADD3 R41, PT, PT, R43, UR5, RZ ;  /* 0x000000052b297c10 */ /* 0x000fe4000fffe0ff */
[-C--:B------:R-:W-:Y:S02]  /*0710*/  @!P3 MOV R40, R42.reuse ;  /* 0x0000002a0028b202 */ /* 0x080fe40000000f00 */
[----:B------:R-:W-:Y:S02]  /*0720*/  @!P5 MOV R26, R42 ;  /* 0x0000002a001ad202 */ /* 0x000fe40000000f00 */
[----:B------:R-:W-:Y:S01]  /*0730*/  @!P5 MOV R27, R41 ;  /* 0x00000029001bd202 */ /* 0x000fe20000000f00 */
[----:B------:R-:W-:-:S04]  /*0740*/  @!P3 IMAD.WIDE.U32 R28, R29, R8, R40 ;  /* 0x000000081d1cb225 */ /* 0x000fc800078e0028 */
[----:B------:R-:W-:Y:S01]  /*0750*/  @!P5 IMAD.WIDE.U32 R26, R21, R14, R26 ;  /* 0x0000000e151ad225 */ /* 0x000fe200078e001a */
[----:B------:R-:W-:Y:S01]  /*0760*/  @!P3 IADD3 R2, PT, PT, R29, R9, RZ ;  /* 0x000000091d02b210 */ /* 0x000fe20007ffe0ff */
[----:B------:R-:W5:Y:S01]  /*0770*/  @!P1 LDC.64 R14, c[0x0][0x390] ;  /* 0x0000e400ff0e9b82 */ /* 0x000f620000000a00 */
[----:B0-----:R-:W-:Y:S02]  /*0780*/  @!P3 LEA R16, P4, R28, R16, 0x1 ;  /* 0x000000101c10b211 */ /* 0x001fe400078808ff */
[----:B------:R-:W-:Y:S02]  /*0790*/  @!P5 IADD3 R23, PT, PT, R27, R23, RZ ;  /* 0x000000171b17d210 */ /* 0x000fe40007ffe0ff */
[----:B----4-:R-:W-:Y:S02]  /*07a0*/  @!P5 LEA R12, P6, R26, R12, 0x1 ;  /* 0x0000000c1a0cd211 */ /* 0x010fe400078c08ff */
[----:B------:R-:W-:Y:S01]  /*07b0*/  @!P3 LEA.HI.X R17, R28, R17, R2, 0x1, P4 ;  /* 0x000000111c11b211 */ /* 0x000fe200020f0c02 */
[----:B------:R-:W0:Y:S01]  /*07c0*/  @!P2 LDC.64 R8, c[0x0][0x390] ;  /* 0x0000e400ff08ab82 */ /* 0x000e220000000a00 */
[----:B------:R-:W-:Y:S01]  /*07d0*/  @!P5 LEA.HI.X R13, R26, R13, R23, 0x1, P6 ;  /* 0x0000000d1a0dd211 */ /* 0x000fe200030f0c17 */
[----:B-1----:R-:W-:Y:S01]  /*07e0*/  @!P2 IMAD R19, R19, R6, RZ ;  /* 0x000000061313a224 */ /* 0x002fe200078e02ff */
[----:B------:R-:W-:Y:S01]  /*07f0*/  ISETP.GE.U32.AND P4, PT, R36, UR14, PT ;  /* 0x0000000e24007c0c */ /* 0x000fe2000bf86070 */
[----:B--2---:R1:W2:Y:S01]  /*0800*/  @!P3 LDG.E R18, desc[UR16][R16.64] ;  /* 0x000000101012b981 */ /* 0x0042a2000c1e1900 */
[----:B------:R-:W-:Y:S01]  /*0810*/  @!P2 MOV R26, R42 ;  /* 0x0000002a001aa202 */ /* 0x000fe20000000f00 */
[----:B---3--:R-:W-:Y:S01]  /*0820*/  @!P1 IMAD R2, R35, R10, RZ ;  /* 0x0000000a23029224 */ /* 0x008fe200078e02ff */
[----:B------:R-:W-:Y:S01]  /*0830*/  @!P2 MOV R27, R41 ;  /* 0x00000029001ba202 */ /* 0x000fe20000000f00 */
[----:B------:R-:W-:Y:S01]  /*0840*/  @!P2 IMAD R21, R0, R7, R19 ;  /* 0x000000070015a224 */ /* 0x000fe200078e0213 */
[----:B------:R-:W-:Y:S01]  /*0850*/  ISETP.GE.AND.EX P3, PT, R33, UR15, PT, P4 ;  /* 0x0000000f21007c0c */ /* 0x000fe2000bf66340 */
[----:B------:R-:W-:Y:S01]  /*0860*/  @!P1 IMAD R19, R38, R11, R2 ;  /* 0x0000000b26139224 */ /* 0x000fe200078e0202 */
[----:B------:R-:W-:Y:S01]  /*0870*/  ISETP.GE.U32.AND P4, PT, R34, UR14, PT ;  /* 0x0000000e22007c0c */ /* 0x000fe2000bf86070 */
[----:B------:R-:W-:Y:S01]  /*0880*/  @!P2 IMAD.WIDE.U32 R26, R0, R6, R26 ;  /* 0x00000006001aa225 */ /* 0x000fe200078e001a */
[----:B------:R-:W-:-:S02]  /*0890*/  @!P1 MOV R6, R42 ;  /* 0x0000002a00069202 */ /* 0x000fc40000000f00 */
[----:B------:R-:W-:Y:S01]  /*08a0*/  @!P1 MOV R7, R41 ;  /* 0x0000002900079202 */ /* 0x000fe20000000f00 */
[----:B------:R-:W-:Y:S01]  /*08b0*/  IMAD.MOV.U32 R2, RZ, RZ, RZ ;  /* 0x000000ffff027224 */ /* 0x000fe200078e00ff */
[----:B------:R-:W-:Y:S02]  /*08c0*/  ISETP.GE.AND.EX P4, PT, R31, UR15, PT, P4 ;  /* 0x0000000f1f007c0c */ /* 0x000fe4000bf86340 */
[----:B------:R-:W-:Y:S01]  /*08d0*/  @!P2 IADD3 R0, PT, PT, R27, R21, RZ ;  /* 0x000000151b00a210 */ /* 0x000fe20007ffe0ff */
[----:B------:R-:W-:Y:S02]  /*08e0*/  @!P1 IMAD.WIDE.U32 R10, R38, R10, R6 ;  /* 0x0000000a260a9225 */ /* 0x000fe400078e0006 */
[----:B------:R3:W4:Y:S01]  /*08f0*/  @!P5 LDG.E R2, desc[UR16][R12.64] ;  /* 0x000000100c02d981 */ /* 0x000722000c1e1900 */
[----:B------:R-:W3:Y:S01]  /*0900*/  @!P3 LDC.64 R6, c[0x0][0x3e0] ;  /* 0x0000f800ff06bb82 */ /* 0x000ee20000000a00 */
[----:B0-----:R-:W-:-:S04]  /*0910*/  @!P2 LEA R44, P6, R26, R8, 0x1 ;  /* 0x000000081a2ca211 */ /* 0x001fc800078c08ff */
[----:B------:R-:W-:Y:S02]  /*0920*/  @!P2 LEA.HI.X R45, R26, R9, R0, 0x1, P6 ;  /* 0x000000091a2da211 */ /* 0x000fe400030f0c00 */
[----:B------:R-:W-:Y:S01]  /*0930*/  @!P1 IADD3 R0, PT, PT, R11, R19, RZ ;  /* 0x000000130b009210 */ /* 0x000fe20007ffe0ff */
[----:B------:R-:W0:Y:S01]  /*0940*/  @!P4 LDC.64 R8, c[0x0][0x3e0] ;  /* 0x0000f800ff08cb82 */ /* 0x000e220000000a00 */
[----:B-----5:R-:W-:Y:S02]  /*0950*/  @!P1 LEA R26, P5, R10, R14, 0x1 ;  /* 0x0000000e0a1a9211 */ /* 0x020fe400078a08ff */
[----:B------:R-:W-:Y:S02]  /*0960*/  ISETP.GE.U32.AND P6, PT, R32, UR14, PT ;  /* 0x0000000e20007c0c */ /* 0x000fe4000bfc6070 */
[----:B------:R-:W-:Y:S02]  /*0970*/  @!P1 LEA.HI.X R27, R10, R15, R0, 0x1, P5 ;  /* 0x0000000f0a1b9211 */ /* 0x000fe400028f0c00 */
[----:B------:R-:W-:Y:S01]  /*0980*/  ISETP.GE.U32.AND P5, PT, R30, UR14, PT ;  /* 0x0000000e1e007c0c */ /* 0x000fe2000bfa6070 */
[----:B-1----:R-:W1:Y:S01]  /*0990*/  @!P3 LDC.64 R16, c[0x0][0x390] ;  /* 0x0000e400ff10bb82 */ /* 0x002e620000000a00 */
[----:B------:R-:W-:-:S02]  /*09a0*/  ISETP.GE.AND.EX P6, PT, R3, UR15, PT, P6 ;  /* 0x0000000f03007c0c */ /* 0x000fc4000bfc6360 */
[----:B------:R-:W-:Y:S01]  /*09b0*/  ISETP.GE.AND.EX P5, PT, R5, UR15, PT, P5 ;  /* 0x0000000f05007c0c */ /* 0x000fe2000bfa6350 */
[----:B------:R-:W-:-:S04]  /*09c0*/  HFMA2 R0, -RZ, RZ, 0, 0 ;  /* 0x00000000ff007431 */ /* 0x000fc800000001ff */
[----:B---3--:R-:W3:Y:S01]  /*09d0*/  @!P4 LDC.64 R12, c[0x0][0x390] ;  /* 0x0000e400ff0ccb82 */ /* 0x008ee20000000a00 */
[----:B------:R-:W-:Y:S01]  /*09e0*/  @!P3 MOV R28, R42 ;  /* 0x0000002a001cb202 */ /* 0x000fe20000000f00 */
[----:B------:R-:W-:Y:S02]  /*09f0*/  @!P3 IMAD R4, R33, R6, RZ ;  /* 0x000000062104b224 */ /* 0x000fe400078e02ff */
[----:B------:R-:W-:Y:S01]  /*0a00*/  @!P3 IMAD.MOV.U32 R29, RZ, RZ, R41 ;  /* 0x000000ffff1db224 */ /* 0x000fe200078e0029 */
[----:B------:R-:W-:Y:S01]  /*0a10*/  MOV R19, RZ ;  /* 0x000000ff00137202 */ /* 0x000fe20000000f00 */
[----:B------:R5:W4:Y:S02]  /*0a20*/  @!P1 LDG.E R0, desc[UR16][R26.64] ;  /* 0x000000101a009981 */ /* 0x000b24000c1e1900 */
[----:B------:R-:W3:Y:S01]  /*0a30*/  @!P6 LDC.64 R14, c[0x0][0x3e0] ;  /* 0x0000f800ff0eeb82 */ /* 0x000ee20000000a00 */
[----:B------:R-:W-:-:S07]  /*0a40*/  @!P3 IMAD R21, R36, R7, R4 ;  /* 0x000000072415b224 */ /* 0x000fce00078e0204 */
[----:B------:R-:W3:Y:S01]  /*0a50*/  @!P5 LDC.64 R10, c[0x0][0x3e0] ;  /* 0x0000f800ff0adb82 */ /* 0x000ee20000000a00 */
[----:B------:R-:W-:Y:S01]  /*0a60*/  @!P3 IMAD.WIDE.U32 R28, R36, R6, R28 ;  /* 0x00000006241cb225 */ /* 0x000fe200078e001c */
[----:B-----5:R-:W-:Y:S01]  /*0a70*/  @!P4 MOV R26, R42 ;  /* 0x0000002a001ac202 */ /* 0x020fe20000000f00 */
[----:B------:R-:W5:Y:S01]  /*0a80*/  @!P2 LDG.E R19, desc[UR16][R44.64] ;  /* 0x000000102c13a981 */ /* 0x000f62000c1e1900 */
[----:B------:R-:W-:Y:S01]  /*0a90*/  @!P4 MOV R27, R41 ;  /* 0x00000029001bc202 */ /* 0x000fe20000000f00 */
[----:B0-----:R-:W-:-:S03]  /*0aa0*/  @!P4 IMAD R23, R31, R8, RZ ;  /* 0x000000081f17c224 */ /* 0x001fc600078e02ff */
[----:B------:R-:W0:Y:S01]  /*0ab0*/  @!P6 LDC.64 R6, c[0x0][0x390] ;  /* 0x0000e400ff06eb82 */ /* 0x000e220000000a00 */
[C---:B------:R-:W-:Y:S01]  /*0ac0*/  @!P4 IMAD R23, R34.reuse, R9, R23 ;  /* 0x000000092217c224 */ /* 0x040fe200078e0217 */
[----:B------:R-:W-:Y:S01]  /*0ad0*/  @!P3 IADD3 R4, PT, PT, R29, R21, RZ ;  /* 0x000000151d04b210 */ /* 0x000fe20007ffe0ff */
[----:B------:R-:W-:Y:S01]  /*0ae0*/  @!P4 IMAD.WIDE.U32 R26, R34, R8, R26 ;  /* 0x00000008221ac225 */ /* 0x000fe200078e001a */
[----:B-1----:R-:W-:-:S04]  /*0af0*/  @!P3 LEA R16, P2, R28, R16, 0x1 ;  /* 0x000000101c10b211 */ /* 0x002fc800078408ff */
[----:B------:R-:W1:Y:S01]  /*0b00*/  @!P5 LDC.64 R8, c[0x0][0x390] ;  /* 0x0000e400ff08db82 */ /* 0x000e620000000a00 */
[----:B------:R-:W-:Y:S02]  /*0b10*/  @!P3 LEA.HI.X R17, R28, R17, R4, 0x1, P2 ;  /* 0x000000111c11b211 */ /* 0x000fe400010f0c04 */
[----:B------:R-:W-:Y:S02]  /*0b20*/  @!P4 IADD3 R23, PT, PT, R27, R23, RZ ;  /* 0x000000171b17c210 */ /* 0x000fe40007ffe0ff */
[C---:B---3--:R-:W-:Y:S01]  /*0b30*/  @!P4 LEA R12, P2, R26.reuse, R12, 0x1 ;  /* 0x0000000c1a0cc211 */ /* 0x048fe200078408ff */
[----:B------:R-:W-:Y:S01]  /*0b40*/  @!P6 IMAD R4, R3, R14, RZ ;  /* 0x0000000e0304e224 */ /* 0x000fe200078e02ff */
[----:B------:R-:W-:Y:S02]  /*0b50*/  @!P6 MOV R27, R41 ;  /* 0x00000029001be202 */ /* 0x000fe40000000f00 */
[----:B------:R-:W-:Y:S01]  /*0b60*/  @!P4 LEA.HI.X R13, R26, R13, R23, 0x1, P2 ;  /* 0x0000000d1a0dc211 */ /* 0x000fe200010f0c17 */
[----:B------:R-:W-:-:S02]  /*0b70*/  @!P6 IMAD.MOV.U32 R26, RZ, RZ, R42 ;  /* 0x000000ffff1ae224 */ /* 0x000fc400078e002a */
[----:B------:R-:W-:Y:S02]  /*0b80*/  HFMA2 R21, -RZ, RZ, 0, 0 ;  /* 0x00000000ff157431 */ /* 0x000fe400000001ff */
[----:B------:R-:W-:Y:S02]  /*0b90*/  @!P5 IMAD R23, R5, R10, RZ ;  /* 0x0000000a0517d224 */ /* 0x000fe400078e02ff */
[C---:B------:R-:W-:Y:S01]  /*0ba0*/  @!P6 IMAD R25, R32.reuse, R15, R4 ;  /* 0x0000000f2019e224 */ /* 0x040fe200078e0204 */
[----:B------:R-:W-:Y:S01]  /*0bb0*/  @!P5 MOV R15, R41 ;  /* 0x00000029000fd202 */ /* 0x000fe20000000f00 */
[----:B------:R-:W-:Y:S01]  /*0bc0*/  @!P6 IMAD.WIDE.U32 R26, R32, R14, R26 ;  /* 0x0000000e201ae225 */ /* 0x000fe200078e001a */
[----:B------:R-:W-:-:S03]  /*0bd0*/  @!P5 MOV R14, R42 ;  /* 0x0000002a000ed202 */ /* 0x000fc60000000f00 */
[C---:B------:R-:W-:Y:S02]  /*0be0*/  @!P5 IMAD R29, R30.reuse, R11, R23 ;  /* 0x0000000b1e1dd224 */ /* 0x040fe400078e0217 */
[----:B------:R-:W-:Y:S02]  /*0bf0*/  HFMA2 R23, -RZ, RZ, 0, 0 ;  /* 0x00000000ff177431 */ /* 0x000fe400000001ff */
[----:B------:R-:W-:Y:S01]  /*0c00*/  @!P5 IMAD.WIDE.U32 R14, R30, R10, R14 ;  /* 0x0000000a1e0ed225 */ /* 0x000fe200078e000e */
[----:B------:R-:W-:Y:S01]  /*0c10*/  @!P6 IADD3 R4, PT, PT, R27, R25, RZ ;  /* 0x000000191b04e210 */ /* 0x000fe20007ffe0ff */
[----:B------:R1:W3:Y:S01]  /*0c20*/  @!P3 LDG.E R21, desc[UR16][R16.64] ;  /* 0x000000101015b981 */ /* 0x0002e2000c1e1900 */
[----:B0-----:R-:W-:-:S04]  /*0c30*/  @!P6 LEA R10, P2, R26, R6, 0x1 ;  /* 0x000000061a0ae211 */ /* 0x001fc800078408ff */
[----:B------:R-:W-:Y:S02]  /*0c40*/  @!P6 LEA.HI.X R11, R26, R7, R4, 0x1, P2 ;  /* 0x000000071a0be211 */ /* 0x000fe400010f0c04 */
[----:B------:R-:W-:Y:S01]  /*0c50*/  @!P5 IADD3 R4, PT, PT, R15, R29, RZ ;  /* 0x0000001d0f04d210 */ /* 0x000fe20007ffe0ff */
[----:B------:R0:W3:Y:S01]  /*0c60*/  @!P4 LDG.E R23, desc[UR16][R12.64] ;  /* 0x000000100c17c981 */ /* 0x0000e2000c1e1900 */
[----:B-1----:R-:W-:Y:S01]  /*0c70*/  @!P5 LEA R16, P2, R14, R8, 0x1 ;  /* 0x000000080e10d211 */ /* 0x002fe200078408ff */
[----:B------:R-:W-:-:S03]  /*0c80*/  IMAD.MOV.U32 R25, RZ, RZ, RZ ;  /* 0x000000ffff197224 */ /* 0x000fc600078e00ff */
[----:B------:R-:W-:Y:S01]  /*0c90*/  @!P5 LEA.HI.X R17, R14, R9, R4, 0x1, P2 ;  /* 0x000000090e11d211 */ /* 0x000fe200010f0c04 */
[----:B------:R-:W-:Y:S02]  /*0ca0*/  HFMA2 R14, -RZ, RZ, 0, 0 ;  /* 0x00000000ff0e7431 */ /* 0x000fe400000001ff */
[----:B------:R1:W3:Y:S04]  /*0cb0*/  @!P6 LDG.E R25, desc[UR16][R10.64] ;  /* 0x000000100a19e981 */ /* 0x0002e8000c1e1900 */
[----:B------:R5:W3:Y:S01]  /*0cc0*/  @!P5 LDG.E R14, desc[UR16][R16.64] ;  /* 0x00000010100ed981 */ /* 0x000ae2000c1e1900 */
[C---:B------:R-:W-:Y:S02]  /*0cd0*/  ISETP.GT.AND P2, PT, R22.reuse, 0x1e, PT ;  /* 0x0000001e1600780c */ /* 0x040fe40003f44270 */
[----:B------:R-:W-:-:S02]  /*0ce0*/  ISETP.GT.AND P3, PT, R22, 0xf, PT ;  /* 0x0000000f1600780c */ /* 0x000fc40003f64270 */
[----:B--2---:R-:W-:-:S04]  /*0cf0*/  PRMT R4, R18, 0x7632, R4 ;  /* 0x0000763212047816 */ /* 0x004fc80000000004 */
[----:B------:R-:W-:Y:S02]  /*0d00*/  SHF.L.U32 R4, R4, 0x10, RZ ;  /* 0x0000001004047819 */ /* 0x000fe400000006ff */
[C---:B----4-:R-:W-:Y:S02]  /*0d10*/  PRMT R9, R2.reuse, 0x7632, R9 ;  /* 0x0000763202097816 */ /* 0x050fe40000000009 */
[----:B------:R-:W-:-:S03]  /*0d20*/  SHF.L.U32 R2, R2, 0x10, RZ ;  /* 0x0000001002027819 */ /* 0x000fc600000006ff */
[----:B------:R-:W-:-:S04]  /*0d30*/  IMAD.U32 R9, R9, 0x10000, RZ ;  /* 0x0001000009097824 */ /* 0x000fc800078e00ff */
[----:B0-----:R-:W-:Y:S01]  /*0d40*/  FADD.FTZ R13, R2, R9 ;  /* 0x00000009020d7221 */ /* 0x001fe20000010000 */
[----:B------:R-:W-:Y:S01]  /*0d50*/  FMUL.FTZ R15, R9, R9 ;  /* 0x00000009090f7220 */ /* 0x000fe20000410000 */
[C---:B------:R-:W-:Y:S02]  /*0d60*/  PRMT R7, R0.reuse, 0x7632, R7 ;  /* 0x0000763200077816 */ /* 0x040fe40000000007 */
[----:B------:R-:W-:Y:S02]  /*0d70*/  SHF.L.U32 R0, R0, 0x10, RZ ;  /* 0x0000001000007819 */ /* 0x000fe400000006ff */
[----:B------:R-:W-:-:S05]  /*0d80*/  SHF.L.U32 R7, R7, 0x10, RZ ;  /* 0x0000001007077819 */ /* 0x000fca00000006ff */
[----:B------:R-:W-:Y:S01]  /*0d90*/  FADD.FTZ R6, R0, R7 ;  /* 0x0000000700067221 */ /* 0x000fe20000010000 */
[----:B-1----:R-:W-:-:S03]  /*0da0*/  FMUL.FTZ R11, R7, R7 ;  /* 0x00000007070b7220 */ /* 0x002fc60000410000 */
[----:B------:R-:W-:Y:S01]  /*0db0*/  FADD.FTZ R6, RZ, R6 ;  /* 0x00000006ff067221 */ /* 0x000fe20000010000 */
[----:B------:R-:W-:Y:S01]  /*0dc0*/  FFMA.FTZ R8, R0, R0, R11 ;  /* 0x0000000000087223 */ /* 0x000fe2000001000b */
[----:B------:R-:W-:Y:S02]  /*0dd0*/  SHF.L.U32 R11, R18, 0x10, RZ ;  /* 0x00000010120b7819 */ /* 0x000fe400000006ff */
[----:B------:R-:W-:Y:S01]  /*0de0*/  FADD.FTZ R13, R6, R13 ;  /* 0x0000000d060d7221 */ /* 0x000fe20000010000 */
[----:B-----5:R-:W-:Y:S01]  /*0df0*/  PRMT R6, R19, 0x7632, R6 ;  /* 0x0000763213067816 */ /* 0x020fe20000000006 */
[----:B------:R-:W-:Y:S01]  /*0e00*/  FFMA.FTZ R15, R2, R2, R15 ;  /* 0x00000002020f7223 */ /* 0x000fe2000001000f */
[----:B------:R-:W-:Y:S01]  /*0e10*/  FADD.FTZ R8, RZ, R8 ;  /* 0x00000008ff087221 */ /* 0x000fe20000010000 */
[----:B------:R-:W-:Y:S01]  /*0e20*/  FMUL.FTZ R12, R4, R4 ;  /* 0x00000004040c7220 */ /* 0x000fe20000410000 */
[----:B------:R-:W-:Y:S01]  /*0e30*/  FADD.FTZ R10, R11, R4 ;  /* 0x000000040b0a7221 */ /* 0x000fe20000010000 */
[----:B------:R-:W-:-:S02]  /*0e40*/  SHF.L.U32 R6, R6, 0x10, RZ ;  /* 0x0000001006067819 */ /* 0x000fc400000006ff */
[----:B------:R-:W-:Y:S01]  /*0e50*/  SHF.L.U32 R17, R19, 0x10, RZ ;  /* 0x0000001013117819 */ /* 0x000fe200000006ff */
[----:B------:R-:W-:Y:S01]  /*0e60*/  FADD.FTZ R8, R8, R15 ;  /* 0x0000000f08087221 */ /* 0x000fe20000010000 */
[----:B------:R-:W-:Y:S01]  /*0e70*/  FFMA.FTZ R15, R11, R11, R12 ;  /* 0x0000000b0b0f7223 */ /* 0x000fe2000001000c */
[----:B------:R-:W-:Y:S01]  /*0e80*/  FADD.FTZ R10, R13, R10 ;  /* 0x0000000a0d0a7221 */ /* 0x000fe20000010000 */
[----:B------:R-:W-:Y:S01]  /*0e90*/  FMUL.FTZ R12, R6, R6 ;  /* 0x00000006060c7220 */ /* 0x000fe20000410000 */
[C---:B------:R-:W-:Y:S01]  /*0ea0*/  FADD.FTZ R13, R17.reuse, R6 ;  /* 0x00000006110d7221 */ /* 0x040fe20000010000 */
[----:B------:R-:W-:Y:S02]  /*0eb0*/  FADD.FTZ R15, R8, R15 ;  /* 0x0000000f080f7221 */ /* 0x000fe40000010000 */
[----:B------:R-:W-:Y:S01]  /*0ec0*/  FFMA.FTZ R12, R17, R17, R12 ;  /* 0x00000011110c7223 */ /* 0x000fe2000001000c */
[----:B------:R-:W-:-:S03]  /*0ed0*/  FADD.FTZ R13, R10, R13 ;  /* 0x0000000d0a0d7221 */ /* 0x000fc60000010000 */
[----:B------:R-:W-:Y:S01]  /*0ee0*/  FADD.FTZ R12, R15, R12 ;  /* 0x0000000c0f0c7221 */ /* 0x000fe20000010000 */
[C---:B---3--:R-:W-:Y:S02]  /*0ef0*/  PRMT R19, R21.reuse, 0x7632, R19 ;  /* 0x0000763215137816 */ /* 0x048fe40000000013 */
[----:B------:R-:W-:-:S03]  /*0f00*/  SHF.L.U32 R8, R21, 0x10, RZ ;  /* 0x0000001015087819 */ /* 0x000fc600000006ff */
[----:B------:R-:W-:Y:S01]  /*0f10*/  IMAD.U32 R19, R19, 0x10000, RZ ;  /* 0x0001000013137824 */ /* 0x000fe200078e00ff */
[----:B------:R-:W-:-:S03]  /*0f20*/  PRMT R10, R23, 0x7632, R10 ;  /* 0x00007632170a7816 */ /* 0x000fc6000000000a */
[----:B------:R-:W-:Y:S01]  /*0f30*/  FMUL.FTZ R15, R19, R19 ;  /* 0x00000013130f7220 */ /* 0x000fe20000410000 */
[----:B------:R-:W-:Y:S01]  /*0f40*/  SHF.L.U32 R21, R23, 0x10, RZ ;  /* 0x0000001017157819 */ /* 0x000fe200000006ff */
[----:B------:R-:W-:Y:S01]  /*0f50*/  FADD.FTZ R16, R8, R19 ;  /* 0x0000001308107221 */ /* 0x000fe20000010000 */
[----:B------:R-:W-:Y:S01]  /*0f60*/  SHF.L.U32 R10, R10, 0x10, RZ ;  /* 0x000000100a0a7819 */ /* 0x000fe200000006ff */
[----:B------:R-:W-:Y:S02]  /*0f70*/  FFMA.FTZ R15, R8, R8, R15 ;  /* 0x00000008080f7223 */ /* 0x000fe4000001000f */
[----:B------:R-:W-:Y:S02]  /*0f80*/  FADD.FTZ R13, R13, R16 ;  /* 0x000000100d0d7221 */ /* 0x000fe40000010000 */
[----:B------:R-:W-:Y:S01]  /*0f90*/  FADD.FTZ R18, R21, R10 ;  /* 0x0000000a15127221 */ /* 0x000fe20000010000 */
[----:B------:R-:W-:Y:S01]  /*0fa0*/  PRMT R16, R25, 0x7632, R16 ;  /* 0x0000763219107816 */ /* 0x000fe20000000010 */
[----:B------:R-:W-:Y:S01]  /*0fb0*/  FMUL.FTZ R26, R10, R10 ;  /* 0x0000000a0a1a7220 */ /* 0x000fe20000410000 */
[----:B------:R-:W-:Y:S01]  /*0fc0*/  FADD.FTZ R15, R12, R15 ;  /* 0x0000000f0c0f7221 */ /* 0x000fe20000010000 */
[----:B------:R-:W-:Y:S01]  /*0fd0*/  FADD.FTZ R12, R13, R18 ;  /* 0x000000120d0c7221 */ /* 0x000fe20000010000 */
[----:B------:R-:W-:Y:S01]  /*0fe0*/  SHF.L.U32 R16, R16, 0x10, RZ ;  /* 0x0000001010107819 */ /* 0x000fe200000006ff */
[----:B------:R-:W-:Y:S01]  /*0ff0*/  FFMA.FTZ R26, R21, R21, R26 ;  /* 0x00000015151a7223 */ /* 0x000fe2000001001a */
[----:B------:R-:W-:-:S02]  /*1000*/  PRMT R18, R14, 0x7632, R18 ;  /* 0x000076320e127816 */ /* 0x000fc40000000012 */
[----:B------:R-:W-:Y:S01]  /*1010*/  SHF.L.U32 R23, R25, 0x10, RZ ;  /* 0x0000001019177819 */ /* 0x000fe200000006ff */
[----:B------:R-:W-:Y:S01]  /*1020*/  FADD.FTZ R15, R15, R26 ;  /* 0x0000001a0f0f7221 */ /* 0x000fe20000010000 */
[----:B------:R-:W-:Y:S01]  /*1030*/  SHF.L.U32 R18, R18, 0x10, RZ ;  /* 0x0000001012127819 */ /* 0x000fe200000006ff */
[----:B------:R-:W-:Y:S01]  /*1040*/  FMUL.FTZ R26, R16, R16 ;  /* 0x00000010101a7220 */ /* 0x000fe20000410000 */
[----:B------:R-:W-:Y:S02]  /*1050*/  IMAD.U32 R25, R14, 0x10000, RZ ;  /* 0x000100000e197824 */ /* 0x000fe400078e00ff */
[C---:B------:R-:W-:Y:S01]  /*1060*/  FADD.FTZ R13, R23.reuse, R16 ;  /* 0x00000010170d7221 */ /* 0x040fe20000010000 */
[----:B------:R-:W-:Y:S01]  /*1070*/  FFMA.FTZ R26, R23, R23, R26 ;  /* 0x00000017171a7223 */ /* 0x000fe2000001001a */
[----:B------:R-:W-:Y:S02]  /*1080*/  FMUL.FTZ R14, R18, R18 ;  /* 0x00000012120e7220 */ /* 0x000fe40000410000 */
[----:B------:R-:W-:Y:S01]  /*1090*/  FADD.FTZ R12, R12, R13 ;  /* 0x0000000d0c0c7221 */ /* 0x000fe20000010000 */
[----:B------:R-:W-:Y:S01]  /*10a0*/  FADD.FTZ R13, R25, R18 ;  /* 0x00000012190d7221 */ /* 0x000fe20000010000 */
[----:B------:R-:W-:Y:S01]  /*10b0*/  FADD.FTZ R15, R15, R26 ;  /* 0x0000001a0f0f7221 */ /* 0x000fe20000010000 */
[----:B------:R-:W-:-:S02]  /*10c0*/  FFMA.FTZ R14, R25, R25, R14 ;  /* 0x00000019190e7223 */ /* 0x000fc4000001000e */
[----:B------:R-:W-:Y:S02]  /*10d0*/  FADD.FTZ R12, R12, R13 ;  /* 0x0000000d0c0c7221 */ /* 0x000fe40000010000 */
[----:B------:R-:W-:-:S03]  /*10e0*/  FADD.FTZ R13, R15, R14 ;  /* 0x0000000e0f0d7221 */ /* 0x000fc60000010000 */
[----:B------:R-:W0:Y:S04]  /*10f0*/  SHFL.DOWN PT, R15, R12, 0x1, 0x1f ;  /* 0x08201f000c0f7f89 */ /* 0x000e2800000e0000 */
[----:B------:R-:W1:Y:S01]  /*1100*/  SHFL.DOWN PT, R14, R13, 0x1, 0x1f ;  /* 0x08201f000d0e7f89 */ /* 0x000e6200000e0000 */
[----:B0-----:R-:W-:Y:S01]  /*1110*/  @!P2 FADD.FTZ R12, R12, R15 ;  /* 0x0000000f0c0ca221 */ /* 0x001fe20000010000 */
[----:B-1----:R-:W-:-:S04]  /*1120*/  @!P2 FADD.FTZ R13, R13, R14 ;  /* 0x0000000e0d0da221 */ /* 0x002fc80000010000 */
[----:B------:R-:W0:Y:S04]  /*1130*/  SHFL.DOWN PT, R15, R12, 0x2, 0x1f ;  /* 0x08401f000c0f7f89 */ /* 0x000e2800000e0000 */
[----:B------:R-:W1:Y:S01]  /*1140*/  SHFL.DOWN PT, R14, R13, 0x2, 0x1f ;  /* 0x08401f000d0e7f89 */ /* 0x000e6200000e0000 */
[----:B------:R-:W-:-:S13]  /*1150*/  ISETP.GT.AND P2, PT, R22, 0x1d, PT ;  /* 0x0000001d1600780c */ /* 0x000fda0003f44270 */
        /* <DEDUP_REMOVED lines=9> */
[----:B------:R-:W-:Y:S01]  /*11f0*/  ISETP.GT.AND P2, PT, R22, 0x17, PT ;  /* 0x000000171600780c */ /* 0x000fe20003f44270 */
[----:B------:R-:W-:Y:S01]  /*1200*/  BSSY.RECONVERGENT B0, `(.L_x_1905) ;  /* 0x000000c000007945 */ /* 0x000fe20003800200 */
        /* <DEDUP_REMOVED lines=11> */
.L_x_1906:
[----:B------:R-:W-:Y:S05]  /*12c0*/  BSYNC.RECONVERGENT B0 ;  /* 0x0000000000007941 */ /* 0x000fea0003800200 */
.L_x_1905:
        /* <DEDUP_REMOVED lines=16> */
.L_x_1908:
[----:B------:R-:W-:Y:S05]  /*13d0*/  BSYNC.RECONVERGENT B0 ;  /* 0x0000000000007941 */ /* 0x000fea0003800200 */
.L_x_1907:
        /* <DEDUP_REMOVED lines=15> */
[----:B------:R-:W-:Y:S01]  /*14d0*/  MOV R15, UR14 ;  /* 0x0000000e000f7c02 */ /* 0x000fe20008000f00 */
[----:B------:R-:W-:Y:S01]  /*14e0*/  UIADD3 UR11, UPT, UPT, -UR11, 0x1, URZ ;  /* 0x000000010b0b7890 */ /* 0x000fe2000fffe1ff */
[----:B------:R-:W-:Y:S01]  /*14f0*/  MOV R14, UR14 ;  /* 0x0000000e000e7c02 */ /* 0x000fe20008000f00 */
[----:B------:R-:W-:-:S04]  /*1500*/  UIMAD.WIDE.U32 UR12, UR12, 0x8, UR18 ;  /* 0x000000080c0c78a5 */ /* 0x000fc8000f8e0012 */
[----:B------:R-:W-:Y:S01]  /*1510*/  IMAD.U32 R45, RZ, RZ, UR11 ;  /* 0x0000000bff2d7e24 */ /* 0x000fe2000f8e00ff */
[----:B----4-:R-:W-:Y:S02]  /*1520*/  LEA R12, P4, R15, R12, 0x2 ;  /* 0x0000000c0f0c7211 */ /* 0x010fe400078810ff */
[----:B------:R-:W-:Y:S02]  /*1530*/  MOV R15, UR13 ;  /* 0x0000000d000f7c02 */ /* 0x000fe40008000f00 */
[----:B------:R-:W-:Y:S02]  /*1540*/  LEA.HI.X R13, R14, R13, RZ, 0x2, P4 ;  /* 0x0000000d0e0d7211 */ /* 0x000fe400020f14ff */
[----:B------:R-:W-:Y:S02]  /*1550*/  PLOP3.LUT P4, PT, PT, PT, UP1, 0x80, 0x8 ;  /* 0x000000000008781c */ /* 0x000fe40003f8f018 */
[----:B------:R-:W-:Y:S02]  /*1560*/  MOV R14, UR12 ;  /* 0x0000000c000e7c02 */ /* 0x000fe40008000f00 */
[----:B--2---:R-:W-:-:S03]  /*1570*/  SEL R29, R20, RZ, !P4 ;  /* 0x000000ff141d7207 */ /* 0x004fc60006000000 */
[----:B------:R4:W-:Y:S01]  /*1580*/  STG.E.64 desc[UR16][R14.64], R26 ;  /* 0x0000001a0e007986 */ /* 0x0009e2000c101b10 */
[----:B------:R-:W-:Y:S01]  /*1590*/  ISETP.NE.AND P4, PT, R29, -0x1, PT ;  /* 0xffffffff1d00780c */ /* 0x000fe20003f85270 */
[----:B------:R-:W-:Y:S06]  /*15a0*/  MEMBAR.ALL.GPU ;  /* 0x0000000000007992 */ /* 0x000fec000000a000 */
[----:B------:R-:W-:-:S00]  /*15b0*/  ERRBAR ;  /* 0x00000000000079ab */ /* 0x000fc00000000000 */
[----:B------:R-:W-:Y:S06]  /*15c0*/  CGAERRBAR ;  /* 0x00000000000075ab */ /* 0x000fec0000000000 */
[----:B------:R4:W-:Y:S01]  /*15d0*/  REDG.E.ADD.S32.STRONG.GPU desc[UR16][R12.64], R45 ;  /* 0x0000002d0c00798e */ /* 0x0009e2000c12e310 */
[----:B------:R-:W-:Y:S05]  /*15e0*/  @!P4 BRA `(.L_x_1910) ;  /* 0x000000000014c947 */ /* 0x000fea0003800000 */
.L_x_1911:
[----:B----4-:R-:W2:Y:S04]  /*15f0*/  LDG.E.STRONG.GPU R14, desc[UR16][R12.64] ;  /* 0x000000100c0e7981 */ /* 0x010ea8000c1ef900 */
[----:B--2---:R-:W-:Y:S01]  /*1600*/  CCTL.IVALL ;  /* 0x00000000ff00798f */ /* 0x004fe20002000000 */
[----:B------:R-:W-:Y:S05]  /*1610*/  YIELD ;  /* 0x0000000000007946 */ /* 0x000fea0003800000 */
[----:B------:R-:W-:-:S13]  /*1620*/  ISETP.NE.AND P4, PT, R14, R29, PT ;  /* 0x0000001d0e00720c */ /* 0x000fda0003f85270 */
[----:B------:R-:W-:Y:S05]  /*1630*/  @P4 BRA `(.L_x_1911) ;  /* 0xfffffffc00ec4947 */ /* 0x000fea000383ffff */
.L_x_1910:
        /* <DEDUP_REMOVED lines=13> */
[----:B------:R-:W-:Y:S01]  /*1710*/  UMOV UR5, URZ ;  /* 0x000000ff00057c82 */ /* 0x000fe20008000000 */
[----:B------:R-:W-:-:S10]  /*1720*/  UMOV UR11, UR6 ;  /* 0x00000006000b7c82 */ /* 0x000fd40008000000 */
.L_x_1913:
[----:B------:R-:W-:Y:S01]  /*1730*/  UIADD3 UR26, UPT, UPT, UR5, 0x1, URZ ;  /* 0x00000001051a7890 */ /* 0x000fe2000fffe0ff */
[----:B------:R-:W-:-:S05]  /*1740*/  ISETP.EQ.OR P2, PT, RZ, UR15, P3 ;  /* 0x0000000fff007c0c */ /* 0x000fca0009f42670 */
[----:B----4-:R-:W-:-:S04]  /*1750*/  MOV R12, UR26 ;  /* 0x0000001a000c7c02 */ /* 0x010fc80008000f00 */
        /* <DEDUP_REMOVED lines=8> */
[----:B------:R-:W-:Y:S01]  /*17e0*/  MOV R14, UR26 ;  /* 0x0000001a000e7c02 */ /* 0x000fe20008000f00 */
[----:B------:R-:W-:Y:S01]  /*17f0*/  UIADD3 UR26, UPT, UPT, UR5, 0x2, URZ ;  /* 0x00000002051a7890 */ /* 0x000fe2000fffe0ff */
[----:B------:R-:W-:-:S05]  /*1800*/  MOV R15, UR27 ;  /* 0x0000001b000f7c02 */ /* 0x000fca0008000f00 */
[----:B-1----:R-:W-:Y:S01]  /*1810*/  IMAD.U32 R28, RZ, RZ, UR26 ;  /* 0x0000001aff1c7e24 */ /* 0x002fe2000f8e00ff */
[----:B------:R-:W4:Y:S01]  /*1820*/  @!P4 LDG.E.64 R14, desc[UR16][R14.64] ;  /* 0x000000100e0ec981 */ /* 0x000f22000c1e1b00 */
[----:B------:R-:W-:-:S03]  /*1830*/  UIADD3 UR26, UPT, UPT, UR5, 0x3, URZ ;  /* 0x00000003051a7890 */ /* 0x000fc6000fffe0ff */
[----:B------:R-:W-:-:S03]  /*1840*/  ISETP.EQ.OR P5, PT, R28, UR20, P3 ;  /* 0x000000141c007c0c */ /* 0x000fc60009fa2670 */
[----:B------:R-:W-:-:S04]  /*1850*/  MOV R28, UR26 ;  /* 0x0000001a001c7c02 */ /* 0x000fc80008000f00 */
[----:B------:R-:W-:-:S06]  /*1860*/  ISETP.EQ.OR P6, PT, R28, UR20, P3 ;  /* 0x000000141c007c0c */ /* 0x000fcc0009fc2670 */
[----:B------:R-:W-:-:S05]  /*1870*/  VOTEU.ALL UP1, P5 ;  /* 0x0000000000ff7886 */ /* 0x000fca0002820000 */
[----:B------:R-:W-:-:S06]  /*1880*/  @!UP1 UIMAD.WIDE.U32 UR26, UR22, 0x8, UR18 ;  /* 0x00000008161a98a5 */ /* 0x000fcc000f8e0012 */
[----:B------:R-:W-:Y:S02]  /*1890*/  MOV R28, UR26 ;  /* 0x0000001a001c7c02 */ /* 0x000fe40008000f00 */
        /* <DEDUP_REMOVED lines=26> */
[----:B------:R-:W-:Y:S01]  /*1a40*/  MOV R14, UR26 ;  /* 0x0000001a000e7c02 */ /* 0x000fe20008000f00 */
[----:B------:R-:W-:Y:S01]  /*1a50*/  UIADD3 UR26, UPT, UPT, UR5, 0x6, URZ ;  /* 0x00000006051a7890 */ /* 0x000fe2000fffe0ff */
[----:B------:R-:W-:-:S06]  /*1a60*/  MOV R15, UR27 ;  /* 0x0000001b000f7c02 */ /* 0x000fcc0008000f00 */
[----:B------:R-:W4:Y:S01]  /*1a70*/  @!P2 LDG.E.64 R14, desc[UR16][R14.64] ;  /* 0x000000100e0ea981 */ /* 0x000f22000c1e1b00 */
[----:B---3--:R-:W-:Y:S01]  /*1a80*/  @!P6 FADD.FTZ R26, R26, R12 ;  /* 0x0000000c1a1ae221 */ /* 0x008fe20000010000 */
[----:B------:R-:W-:Y:S01]  /*1a90*/  IMAD.U32 R12, RZ, RZ, UR26 ;  /* 0x0000001aff0c7e24 */ /* 0x000fe2000f8e00ff */
[----:B------:R-:W-:Y:S01]  /*1aa0*/  UIADD3 UR26, UPT, UPT, UR5, 0x7, URZ ;  /* 0x00000007051a7890 */ /* 0x000fe2000fffe0ff */
[----:B------:R-:W-:-:S03]  /*1ab0*/  @!P6 FADD.FTZ R27, R27, R13 ;  /* 0x0000000d1b1be221 */ /* 0x000fc60000010000 */
[----:B------:R-:W-:Y:S02]  /*1ac0*/  ISETP.EQ.OR P6, PT, R12, UR20, P3 ;  /* 0x000000140c007c0c */ /* 0x000fe40009fc2670 */
[----:B------:R-:W-:-:S04]  /*1ad0*/  MOV R12, UR26 ;  /* 0x0000001a000c7c02 */ /* 0x000fc80008000f00 */
[----:B------:R-:W-:-:S07]  /*1ae0*/  ISETP.EQ.OR P5, PT, R12, UR20, P3 ;  /* 0x000000140c007c0c */ /* 0x000fce0009fa2670 */
[----:B------:R-:W-:-:S05]  /*1af0*/  VOTEU.ALL UP1, P6 ;  /* 0x0000000000ff7886 */ /* 0x000fca0003020000 */
[----:B------:R-:W-:Y:S01]  /*1b00*/  @!UP1 UIMAD.WIDE.U32 UR26, UR12, 0x8, UR18 ;  /* 0x000000080c1a98a5 */ /* 0x000fe2000f8e0012 */
[----:B------:R-:W-:-:S05]  /*1b10*/  VOTEU.ALL UP1, P5 ;  /* 0x0000000000ff7886 */ /* 0x000fca0002820000 */
[----:B------:R-:W-:Y:S02]  /*1b20*/  MOV R12, UR26 ;  /* 0x0000001a000c7c02 */ /* 0x000fe40008000f00 */
        /* <DEDUP_REMOVED lines=27> */
.L_x_1912:
[----:B----4-:R-:W-:-:S04]  /*1ce0*/  LOP3.LUT R12, R20, 0x7, RZ, 0xc0, !PT ;  /* 0x00000007140c7812 */ /* 0x010fc800078ec0ff */
        /* <DEDUP_REMOVED lines=16> */
[----:B------:R-:W-:-:S04]  /*1df0*/  MOV R12, UR12 ;  /* 0x0000000c000c7c02 */ /* 0x000fc80008000f00 */
[----:B------:R-:W-:Y:S02]  /*1e00*/  ISETP.EQ.OR P4, PT, R12, UR20, P3 ;  /* 0x000000140c007c0c */ /* 0x000fe40009f82670 */
[----:B------:R-:W-:-:S04]  /*1e10*/  MOV R12, UR11 ;  /* 0x0000000b000c7c02 */ /* 0x000fc80008000f00 */
[----:B------:R-:W-:Y:S01]  /*1e20*/  ISETP.EQ.OR P5, PT, R12, UR20, P3 ;  /* 0x000000140c007c0c */ /* 0x000fe20009fa2670 */
[----:B------:R-:W-:-:S05]  /*1e30*/  IMAD.U32 R12, RZ, RZ, UR14 ;  /* 0x0000000eff0c7e24 */ /* 0x000fca000f8e00ff */
[----:B------:R-:W-:Y:S01]  /*1e40*/  ISETP.EQ.OR P6, PT, R12, UR20, P3 ;  /* 0x000000140c007c0c */ /* 0x000fe20009fc2670 */
[----:B------:R-:W-:-:S05]  /*1e50*/  VOTEU.ALL UP2, P4 ;  /* 0x0000000000ff7886 */ /* 0x000fca0002040000 */
[----:B------:R-:W-:Y:S01]  /*1e60*/  @!UP2 UIMAD UR12, UR12, UR21, UR6 ;  /* 0x000000150c0ca2a4 */ /* 0x000fe2000f8e0206 */
[----:B------:R-:W-:-:S03]  /*1e70*/  VOTEU.ALL UP1, P5 ;  /* 0x0000000000ff7886 */ /* 0x000fc60002820000 */
[----:B------:R-:W-:-:S03]  /*1e80*/  @!UP2 UIMAD.WIDE.U32 UR12, UR12, 0x8, UR18 ;  /* 0x000000080c0ca8a5 */ /* 0x000fc6000f8e0012 */
[----:B------:R-:W-:Y:S01]  /*1e90*/  VOTEU.ALL UP2, P6 ;  /* 0x0000000000ff7886 */ /* 0x000fe20003040000 */
[----:B------:R-:W-:Y:S02]  /*1ea0*/  @!UP1 UIMAD UR11, UR11, UR21, UR6 ;  /* 0x000000150b0b92a4 */ /* 0x000fe4000f8e0206 */
[----:B------:R-:W-:Y:S02]  /*1eb0*/  MOV R12, UR12 ;  /* 0x0000000c000c7c02 */ /* 0x000fe40008000f00 */
[----:B------:R-:W-:Y:S01]  /*1ec0*/  MOV R13, UR13 ;  /* 0x0000000d000d7c02 */ /* 0x000fe20008000f00 */
[----:B------:R-:W-:Y:S02]  /*1ed0*/  @!UP2 UIMAD UR14, UR14, UR21, UR6 ;  /* 0x000000150e0ea2a4 */ /* 0x000fe4000f8e0206 */
[----:B------:R-:W-:-:S03]  /*1ee0*/  @!UP1 UIMAD.WIDE.U32 UR12, UR11, 0x8, UR18 ;  /* 0x000000080b0c98a5 */ /* 0x000fc6000f8e0012 */
[----:B------:R-:W4:Y:S01]  /*1ef0*/  @!P4 LDG.E.64 R12, desc[UR16][R12.64] ;  /* 0x000000100c0cc981 */ /* 0x000f22000c1e1b00 */
[----:B------:R-:W-:Y:S02]  /*1f00*/  @!UP2 UIMAD.WIDE.U32 UR14, UR14, 0x8, UR18 ;  /* 0x000000080e0ea8a5 */ /* 0x000fe4000f8e0012 */
[----:B------:R-:W-:Y:S02]  /*1f10*/  MOV R44, UR12 ;  /* 0x0000000c002c7c02 */ /* 0x000fe40008000f00 */
[----:B------:R-:W-:Y:S02]  /*1f20*/  MOV R45, UR13 ;  /* 0x0000000d002d7c02 */ /* 0x000fe40008000f00 */
[----:B-1----:R-:W-:Y:S01]  /*1f30*/  MOV R28, UR14 ;  /* 0x0000000e001c7c02 */ /* 0x002fe20008000f00 */
[----:B--2---:R-:W-:-:S06]  /*1f40*/  IMAD.U32 R29, RZ, RZ, UR15 ;  /* 0x0000000fff1d7e24 */ /* 0x004fcc000f8e00ff */
[----:B------:R-:W2:Y:S01]  /*1f50*/  @!P6 LDG.E.64 R28, desc[UR16][R28.64] ;  /* 0x000000101c1ce981 */ /* 0x000ea2000c1e1b00 */
[----:B0--3--:R-:W-:Y:S01]  /*1f60*/  @!P2 FADD.FTZ R26, R26, R14 ;  /* 0x0000000e1a1aa221 */ /* 0x009fe20000010000 */
[----:B------:R-:W-:Y:S02]  /*1f70*/  @!P2 FADD.FTZ R27, R27, R15 ;  /* 0x0000000f1b1ba221 */ /* 0x000fe40000010000 */
[----:B------:R-:W3:Y:S01]  /*1f80*/  @!P5 LDG.E.64 R14, desc[UR16][R44.64] ;  /* 0x000000102c0ed981 */ /* 0x000ee2000c1e1b00 */
[----:B----4-:R-:W-:Y:S01]  /*1f90*/  @!P4 FADD.FTZ R26, R26, R12 ;  /* 0x0000000c1a1ac221 */ /* 0x010fe20000010000 */
[----:B------:R-:W-:-:S04]  /*1fa0*/  MOV R12, UR5 ;  /* 0x00000005000c7c02 */ /* 0x000fc80008000f00 */
[----:B------:R-:W-:Y:S01]  /*1fb0*/  IADD3 R12, PT, PT, R12, 0x4, RZ ;  /* 0x000000040c0c7810 */ /* 0x000fe20007ffe0ff */
[----:B------:R-:W-:-:S03]  /*1fc0*/  @!P4 FADD.FTZ R27, R27, R13 ;  /* 0x0000000d1b1bc221 */ /* 0x000fc60000010000 */
[----:B------:R-:W-:Y:S01]  /*1fd0*/  R2UR UR5, R12 ;  /* 0x000000000c0572ca */ /* 0x000fe200000e0000 */
[----:B---3--:R-:W-:Y:S01]  /*1fe0*/  @!P5 FADD.FTZ R26, R26, R14 ;  /* 0x0000000e1a1ad221 */ /* 0x008fe20000010000 */
[----:B------:R-:W-:-:S03]  /*1ff0*/  @!P5 FADD.FTZ R27, R27, R15 ;  /* 0x0000000f1b1bd221 */ /* 0x000fc60000010000 */
[----:B--2---:R-:W-:Y:S01]  /*2000*/  @!P6 FADD.FTZ R26, R26, R28 ;  /* 0x0000001c1a1ae221 */ /* 0x004fe20000010000 */
[----:B------:R-:W-:-:S09]  /*2010*/  @!P6 FADD.FTZ R27, R27, R29 ;  /* 0x0000001d1b1be221 */ /* 0x000fd20000010000 */
.L_x_1914:
[----:B------:R-:W-:-:S13]  /*2020*/  LOP3.LUT P2, R12, R20, 0x3, RZ, 0xc0, !PT ;  /* 0x00000003140c7812 */ /* 0x000fda000784c0ff */
[----:B------:R-:W-:Y:S05]  /*2030*/  @!P2 BRA `(.L_x_1909) ;  /* 0x0000000000a0a947 */ /* 0x000fea0003800000 */
[----:B------:R-:W-:-:S13]  /*2040*/  ISETP.NE.AND P2, PT, R12, 0x1, PT ;  /* 0x000000010c00780c */ /* 0x000fda0003f45270 */
[----:B------:R-:W-:Y:S05]  /*2050*/  @!P2 BRA `(.L_x_1915) ;  /* 0x000000000060a947 */ /* 0x000fea0003800000 */
[----:B------:R-:W-:Y:S02]  /*2060*/  UIADD3 UR12, UPT, UPT, UR5, 0x1, URZ ;  /* 0x00000001050c7890 */ /* 0x000fe4000fffe0ff */
[----:B------:R-:W-:-:S04]  /*2070*/  MOV R12, UR5 ;  /* 0x00000005000c7c02 */ /* 0x000fc80008000f00 */
        /* <DEDUP_REMOVED lines=22> */
.L_x_1915:
        /* <DEDUP_REMOVED lines=13> */
.L_x_1916:
[----:B------:R-:W-:Y:S05]  /*22b0*/  BSYNC.RECONVERGENT B0 ;  /* 0x0000000000007941 */ /* 0x000fea0003800200 */
.L_x_1909:
[----:B------:R-:W4:Y:S01]  /*22c0*/  S2UR UR11, SR_CgaCtaId ;  /* 0x00000000000b79c3 */ /* 0x000f220000008800 */
[----:B------:R-:W0:Y:S01]  /*22d0*/  LDCU UR12, c[0x0][0x414] ;  /* 0x00008280ff0c77ac */ /* 0x000e220008000800 */
[----:B------:R-:W-:Y:S01]  /*22e0*/  MOV R13, UR9 ;  /* 0x00000009000d7c02 */ /* 0x000fe20008000f00 */
[----:B------:R-:W-:-:S05]  /*22f0*/  UMOV UR5, 0x400 ;  /* 0x0000040000057882 */ /* 0x000fca0000000000 */
[----:B-12---:R-:W1:Y:S08]  /*2300*/  @P0 LDC.64 R28, c[0x0][0x388] ;  /* 0x0000e200ff1c0b82 */ /* 0x006e700000000a00 */
[----:B------:R-:W2:Y:S01]  /*2310*/  LDC.64 R44, c[0x0][0x3a0] ;  /* 0x0000e800ff2c7b82 */ /* 0x000ea20000000a00 */
[----:B0-----:R-:W-:Y:S01]  /*2320*/  @P0 FMUL.FTZ R14, R26, UR12 ;  /* 0x0000000c1a0e0c20 */ /* 0x001fe20008410000 */
[----:B------:R-:W-:Y:S01]  /*2330*/  @P0 FMUL.FTZ R15, R27, UR12 ;  /* 0x0000000c1b0f0c20 */ /* 0x000fe20008410000 */
[----:B----4-:R-:W-:Y:S01]  /*2340*/  ULEA UR5, UR11, UR5, 0x18 ;  /* 0x000000050b057291 */ /* 0x010fe2000f8ec0ff */
[----:B-1----:R-:W-:-:S08]  /*2350*/  @P0 IMAD.WIDE R28, R13, 0x8, R28 ;  /* 0x000000080d1c0825 */ /* 0x002fd000078e021c */
[----:B------:R-:W-:Y:S01]  /*2360*/  @!P3 STS.64 [UR5+0x30], R26 ;  /* 0x0000301aff00b988 */ /* 0x000fe20008000a05 */
[----:B------:R-:W0:Y:S03]  /*2370*/  LDC.64 R12, c[0x0][0x398] ;  /* 0x0000e600ff0c7b82 */ /* 0x000e260000000a00 */
[----:B------:R1:W-:Y:S05]  /*2380*/  @P0 STG.E.64 desc[UR16][R28.64], R14 ;  /* 0x0000000e1c000986 */ /* 0x0003ea000c101b10 */
[----:B------:R-:W-:Y:S01]  /*2390*/  BAR.SYNC.DEFER_BLOCKING 0x0 ;  /* 0x0000000000007b1d */ /* 0x000fe20000010000 */
[----:B-1----:R-:W-:-:S05]  /*23a0*/  IADD3 R15, PT, PT, R39, UR10, RZ ;  /* 0x0000000a270f7c10 */ /* 0x002fca000fffe0ff */
[----:B--2---:R-:W-:-:S04]  /*23b0*/  IMAD.WIDE R44, R15, 0x4, R44 ;  /* 0x000000040f2c7825 */ /* 0x004fc800078e022c */
[----:B0-----:R-:W-:Y:S02]  /*23c0*/  IMAD.WIDE R12, R15, 0x4, R12 ;  /* 0x000000040f0c7825 */ /* 0x001fe400078e020c */
[----:B------:R0:W5:Y:S04]  /*23d0*/  LDG.E.64 R14, desc[UR16][R44.64] ;  /* 0x000000102c0e7981 */ /* 0x000168000c1e1b00 */
[----:B------:R-:W5:Y:S04]  /*23e0*/  LDG.E.64 R12, desc[UR16][R12.64] ;  /* 0x000000100c0c7981 */ /* 0x000f68000c1e1b00 */
[----:B------:R-:W1:Y:S02]  /*23f0*/  LDS.64 R28, [UR5+0x30] ;  /* 0x00003005ff1c7984 */ /* 0x000e640008000a00 */
[----:B-1----:R-:W-:-:S05]  /*2400*/  FMUL.FTZ R28, R28, UR12 ;  /* 0x0000000c1c1c7c20 */ /* 0x002fca0008410000 */
[----:B------:R-:W-:-:S13]  /*2410*/  R2UR UR5, R28 ;  /* 0x000000001c0572ca */ /* 0x000fda00000e0000 */
[----:B------:R-:W-:-:S05]  /*2420*/  MOV R28, UR5 ;  /* 0x00000005001c7c02 */ /* 0x000fca0008000f00 */
[----:B------:R-:W-:-:S04]  /*2430*/  FMUL.FTZ R28, R28, UR5 ;  /* 0x000000051c1c7c20 */ /* 0x000fc80008410000 */
[----:B------:R-:W-:-:S05]  /*2440*/  FFMA.FTZ R28, R29, UR12, -R28 ;  /* 0x0000000c1d1c7c23 */ /* 0x000fca000801081c */
[----:B------:R-:W-:-:S13]  /*2450*/  FSETP.GTU.FTZ.AND P2, PT, R28, RZ, PT ;  /* 0x000000ff1c00720b */ /* 0x000fda0003f5c000 */
[----:B------:R-:W-:-:S05]  /*2460*/  VOTEU.ANY UP1, P2 ;  /* 0x0000000000ff7886 */ /* 0x000fca0001020100 */
[----:B------:R-:W1:Y:S01]  /*2470*/  @UP1 LDCU UR10, c[0x0][0x3a8] ;  /* 0x00007500ff0a17ac */ /* 0x000e620008000800 */
[----:B------:R-:W-:-:S13]  /*2480*/  PLOP3.LUT P2, PT, PT, PT, UP1, 0x80, 0x8 ;  /* 0x000000000008781c */ /* 0x000fda0003f4f018 */
[----:B-1----:R-:W-:-:S06]  /*2490*/  @P2 FADD.FTZ R28, R28, UR10 ;  /* 0x0000000a1c1c2e21 */ /* 0x002fcc0008010000 */
[----:B------:R-:W1:Y:S01]  /*24a0*/  @P2 MUFU.RSQ R28, R28 ;  /* 0x0000001c001c2308 */ /* 0x000e620000001400 */
[----:B------:R-:W-:Y:S01]  /*24b0*/  BSSY.RECONVERGENT B0, `(.L_x_1917) ;  /* 0x00001cd000007945 */ /* 0x000fe20003800200 */
[----:B------:R-:W-:Y:S01]  /*24c0*/  IADD3 R29, PT, PT, R38, 0x20, RZ ;  /* 0x00000020261d7810 */ /* 0x000fe20007ffe0ff */
[----:B------:R-:W-:Y:S01]  /*24d0*/  UMOV UR10, 0x3f800000 ;  /* 0x3f800000000a7882 */ /* 0x000fe20000000000 */
[----:B-1----:R-:W-:-:S13]  /*24e0*/  @P2 R2UR UR11, R28 ;  /* 0x000000001c0b22ca */ /* 0x002fda00000e0000 */
[----:B------:R-:W-:Y:S01]  /*24f0*/  @UP1 UMOV UR10, UR11 ;  /* 0x0000000b000a1c82 */ /* 0x000fe20008000000 */
[----:B0-----:R-:W-:Y:S05]  /*2500*/  BRA.U UP0, `(.L_x_1918) ;  /* 0x0000000900f47547 */ /* 0x001fea000b800000 */
[----:B------:R-:W0:Y:S01]  /*2510*/  LDCU.64 UR14, c[0x0][0x3e8] ;  /* 0x00007d00ff0e77ac */ /* 0x000e220008000a00 */
[----:B------:R-:W-:Y:S01]  /*2520*/  BSSY.RECONVERGENT B1, `(.L_x_1919) ;  /* 0x0000016000017945 */ /* 0x000fe20003800200 */
[----:B0-----:R-:W-:-:S04]  /*2530*/  ISETP.GE.U32.AND P1, PT, R38, UR14, PT ;  /* 0x0000000e26007c0c */ /* 0x001fc8000bf26070 */
[----:B------:R-:W-:-:S13]  /*2540*/  ISETP.GE.AND.EX P1, PT, R35, UR15, PT, P1 ;  /* 0x0000000f23007c0c */ /* 0x000fda000bf26310 */
[----:B------:R-:W-:Y:S05]  /*2550*/  @P1 BRA `(.L_x_1920) ;  /* 0x0000000000481947 */ /* 0x000fea0003800000 */
[----:B------:R-:W0:Y:S01]  /*2560*/  LDCU.64 UR18, c[0x0][0x3e0] ;  /* 0x00007c00ff1277ac */ /* 0x000e220008000a00 */
[----:B---3--:R-:W-:Y:S01]  /*2570*/  MOV R27, R41 ;  /* 0x00000029001b7202 */ /* 0x008fe20000000f00 */
[----:B------:R-:W-:Y:S02]  /*2580*/  IMAD.MOV.U32 R26, RZ, RZ, R42 ;  /* 0x000000ffff1a7224 */ /* 0x000fe400078e002a */
[----:B------:R-:W-:Y:S01]  /*2590*/  FADD.FTZ R0, R0, -UR5 ;  /* 0x8000000500007e21 */ /* 0x000fe20008010000 */
[----:B------:R-:W1:Y:S01]  /*25a0*/  LDCU.64 UR12, c[0x0][0x380] ;  /* 0x00007000ff0c77ac */ /* 0x000e620008000a00 */
[----:B0-----:R-:W-:Y:S02]  /*25b0*/  IMAD R45, R35, UR18, RZ ;  /* 0x00000012232d7c24 */ /* 0x001fe4000f8e02ff */
[----:B------:R-:W-:-:S04]  /*25c0*/  IMAD.WIDE.U32 R26, R38, UR18, R26 ;  /* 0x00000012261a7c25 */ /* 0x000fc8000f8e001a */
[----:B------:R-:W-:Y:S01]  /*25d0*/  IMAD R45, R38, UR19, R45 ;  /* 0x00000013262d7c24 */ /* 0x000fe2000f8e022d */
[----:B-1----:R-:W-:-:S04]  /*25e0*/  LEA R44, P1, R26, UR12, 0x1 ;  /* 0x0000000c1a2c7c11 */ /* 0x002fc8000f8208ff */
[----:B------:R-:W-:-:S04]  /*25f0*/  IADD3 R45, PT, PT, R27, R45, RZ ;  /* 0x0000002d1b2d7210 */ /* 0x000fc80007ffe0ff */
[----:B------:R-:W-:Y:S01]  /*2600*/  LEA.HI.X R45, R26, UR13, R45, 0x1, P1 ;  /* 0x0000000d1a2d7c11 */ /* 0x000fe200088f0c2d */
[----:B------:R-:W-:Y:S01]  /*2610*/  FADD.FTZ R26, R7, -UR5 ;  /* 0x80000005071a7e21 */ /* 0x000fe20008010000 */
[----:B------:R-:W-:-:S03]  /*2620*/  FMUL.FTZ R7, R0, UR10 ;  /* 0x0000000a00077c20 */ /* 0x000fc60008410000 */
[----:B------:R-:W-:Y:S01]  /*2630*/  FMUL.FTZ R26, R26, UR10 ;  /* 0x0000000a1a1a7c20 */ /* 0x000fe20008410000 */
[----:B-----5:R-:W-:-:S03]  /*2640*/  FFMA.FTZ R7, R12, R7, R14 ;  /* 0x000000070c077223 */ /* 0x020fc6000001000e */
[----:B------:R-:W-:-:S05]  /*2650*/  FFMA.FTZ R26, R13, R26, R15 ;  /* 0x0000001a0d1a7223 */ /* 0x000fca000001000f */
[----:B------:R-:W-:-:S05]  /*2660*/  F2FP.BF16.F32.PACK_AB R7, R26, R7 ;  /* 0x000000071a07723e */ /* 0x000fca00000010ff */
[----:B------:R0:W-:Y:S02]  /*2670*/  STG.E desc[UR16][R44.64], R7 ;  /* 0x000000072c007986 */ /* 0x0001e4000c101910 */
.L_x_1920:
[----:B------:R-:W-:Y:S05]  /*2680*/  BSYNC.RECONVERGENT B1 ;  /* 0x0000000000017941 */ /* 0x000fea0003800200 */
.L_x_1919:
[----:B---3--:R-:W-:Y:S01]  /*2690*/  SHF.R.S32.HI R26, RZ, 0x1f, R29 ;  /* 0x0000001fff1a7819 */ /* 0x008fe2000001141d */
[----:B------:R-:W-:Y:S01]  /*26a0*/  BSSY.RECONVERGENT B1, `(.L_x_1921) ;  /* 0x0000018000017945 */ /* 0x000fe20003800200 */
[----:B------:R-:W-:Y:S02]  /*26b0*/  ISETP.GE.U32.AND P1, PT, R29, UR14, PT ;  /* 0x0000000e1d007c0c */ /* 0x000fe4000bf26070 */
[----:B------:R-:W-:Y:S02]  /*26c0*/  IADD3 R0, PT, PT, R38, 0x40, RZ ;  /* 0x0000004026007810 */ /* 0x000fe40007ffe0ff */
[----:B------:R-:W-:Y:S02]  /*26d0*/  ISETP.GE.AND.EX P1, PT, R26, UR15, PT, P1 ;  /* 0x0000000f1a007c0c */ /* 0x000fe4000bf26310 */
[----:B0-----:R-:W-:-:S11]  /*26e0*/  IADD3 R7, PT, PT, R38, 0x60, RZ ;  /* 0x0000006026077810 */ /* 0x001fd60007ffe0ff */
[----:B------:R-:W-:Y:S05]  /*26f0*/  @P1 BRA `(.L_x_1922) ;  /* 0x0000000000481947 */ /* 0x000fea0003800000 */
[----:B------:R-:W0:Y:S01]  /*2700*/  LDCU.64 UR12, c[0x0][0x3e0] ;  /* 0x00007c00ff0c77ac */ /* 0x000e220008000a00 */
[----:B------:R-:W-:Y:S02]  /*2710*/  IMAD.MOV.U32 R27, RZ, RZ, R41 ;  /* 0x000000ffff1b7224 */ /* 0x000fe400078e0029 */
[----:B------:R-:W-:Y:S01]  /*2720*/  FADD.FTZ R2, R2, -UR5 ;  /* 0x8000000502027e21 */ /* 0x000fe20008010000 */
[----:B------:R-:W1:Y:S01]  /*2730*/  LDCU.64 UR18, c[0x0][0x380] ;  /* 0x00007000ff1277ac */ /* 0x000e620008000a00 */
[----:B0-----:R-:W-:-:S04]  /*2740*/  IMAD R26, R26, UR12, RZ ;  /* 0x0000000c1a1a7c24 */ /* 0x001fc8000f8e02ff */
[----:B------:R-:W-:Y:S01]  /*2750*/  IMAD R45, R29, UR13, R26 ;  /* 0x0000000d1d2d7c24 */ /* 0x000fe2000f8e021a */
[----:B------:R-:W-:-:S05]  /*2760*/  MOV R26, R42 ;  /* 0x0000002a001a7202 */ /* 0x000fca0000000f00 */
[----:B------:R-:W-:-:S05]  /*2770*/  IMAD.WIDE.U32 R26, R29, UR12, R26 ;  /* 0x0000000c1d1a7c25 */ /* 0x000fca000f8e001a */
[----:B------:R-:W-:Y:S02]  /*2780*/  IADD3 R45, PT, PT, R27, R45, RZ ;  /* 0x0000002d1b2d7210 */ /* 0x000fe40007ffe0ff */
[----:B-1----:R-:W-:-:S04]  /*2790*/  LEA R28, P1, R26, UR18, 0x1 ;  /* 0x000000121a1c7c11 */ /* 0x002fc8000f8208ff */
        /* <DEDUP_REMOVED lines=8> */
.L_x_1922:
[----:B------:R-:W-:Y:S05]  /*2820*/  BSYNC.RECONVERGENT B1 ;  /* 0x0000000000017941 */ /* 0x000fea0003800200 */
.L_x_1921:
[----:B------:R-:W-:Y:S01]  /*2830*/  ISETP.GE.U32.AND P5, PT, R0, UR14, PT ;  /* 0x0000000e00007c0c */ /* 0x000fe2000bfa6070 */
[----:B------:R-:W-:Y:S01]  /*2840*/  BSSY.RECONVERGENT B1, `(.L_x_1923) ;  /* 0x0000021000017945 */ /* 0x000fe20003800200 */
[----:B0-----:R-:W-:Y:S02]  /*2850*/  SHF.R.S32.HI R9, RZ, 0x1f, R0 ;  /* 0x0000001fff097819 */ /* 0x001fe40000011400 */
[----:B------:R-:W-:Y:S02]  /*2860*/  ISETP.GE.U32.AND P2, PT, R7, UR14, PT ;  /* 0x0000000e07007c0c */ /* 0x000fe4000bf46070 */
[----:B------:R-:W-:Y:S02]  /*2870*/  ISETP.GE.AND.EX P5, PT, R9, UR15, PT, P5 ;  /* 0x0000000f09007c0c */ /* 0x000fe4000bfa6350 */
[----:B------:R-:W-:Y:S02]  /*2880*/  ISETP.GE.U32.AND P1, PT, R36, UR14, PT ;  /* 0x0000000e24007c0c */ /* 0x000fe4000bf26070 */
[----:B------:R-:W-:-:S02]  /*2890*/  ISETP.GE.U32.AND P6, PT, R34, UR14, PT ;  /* 0x0000000e22007c0c */ /* 0x000fc4000bfc6070 */
[----:B------:R-:W-:Y:S02]  /*28a0*/  SHF.R.S32.HI R2, RZ, 0x1f, R7 ;  /* 0x0000001fff027819 */ /* 0x000fe40000011407 */
[----:B------:R-:W-:Y:S02]  /*28b0*/  ISETP.GE.U32.AND P3, PT, R32, UR14, PT ;  /* 0x0000000e20007c0c */ /* 0x000fe4000bf66070 */
[----:B------:R-:W-:Y:S02]  /*28c0*/  ISETP.GE.U32.AND P4, PT, R30, UR14, PT ;  /* 0x0000000e1e007c0c */ /* 0x000fe4000bf86070 */
[----:B------:R-:W-:Y:S02]  /*28d0*/  ISETP.GE.AND.EX P2, PT, R2, UR15, PT, P2 ;  /* 0x0000000f02007c0c */ /* 0x000fe4000bf46320 */
[----:B------:R-:W-:Y:S02]  /*28e0*/  ISETP.GE.AND.EX P1, PT, R33, UR15, PT, P1 ;  /* 0x0000000f21007c0c */ /* 0x000fe4000bf26310 */
[----:B------:R-:W-:-:S02]  /*28f0*/  ISETP.GE.AND.EX P6, PT, R31, UR15, PT, P6 ;  /* 0x0000000f1f007c0c */ /* 0x000fc4000bfc6360 */
[----:B------:R-:W-:Y:S02]  /*2900*/  ISETP.GE.AND.EX P3, PT, R3, UR15, PT, P3 ;  /* 0x0000000f03007c0c */ /* 0x000fe4000bf66330 */
[----:B------:R-:W-:Y:S01]  /*2910*/  ISETP.GE.AND.EX P4, PT, R5, UR15, PT, P4 ;  /* 0x0000000f05007c0c */ /* 0x000fe2000bf86340 */
[----:B------:R-:W-:-:S12]  /*2920*/  @P5 BRA `(.L_x_1924) ;  /* 0x0000000000485947 */ /* 0x000fd80003800000 */
[----:B------:R-:W0:Y:S01]  /*2930*/  LDCU.64 UR12, c[0x0][0x3e0] ;  /* 0x00007c00ff0c77ac */ /* 0x000e220008000a00 */
[----:B------:R-:W-:Y:S01]  /*2940*/  MOV R26, R42 ;  /* 0x0000002a001a7202 */ /* 0x000fe20000000f00 */
[----:B------:R-:W-:Y:S01]  /*2950*/  FADD.FTZ R11, R11, -UR5 ;  /* 0x800000050b0b7e21 */ /* 0x000fe20008010000 */
[----:B------:R-:W-:Y:S01]  /*2960*/  MOV R27, R41 ;  /* 0x00000029001b7202 */ /* 0x000fe20000000f00 */
[----:B------:R-:W1:Y:S01]  /*2970*/  LDCU.64 UR18, c[0x0][0x380] ;  /* 0x00007000ff1277ac */ /* 0x000e620008000a00 */
[----:B------:R-:W-:Y:S01]  /*2980*/  FADD.FTZ R4, R4, -UR5 ;  /* 0x8000000504047e21 */ /* 0x000fe20008010000 */
[----:B------:R-:W-:-:S03]  /*2990*/  FMUL.FTZ R11, R11, UR10 ;  /* 0x0000000a0b0b7c20 */ /* 0x000fc60008410000 */
[----:B------:R-:W-:Y:S01]  /*29a0*/  FMUL.FTZ R4, R4, UR10 ;  /* 0x0000000a04047c20 */ /* 0x000fe20008410000 */
[----:B-----5:R-:W-:-:S03]  /*29b0*/  FFMA.FTZ R11, R12, R11, R14 ;  /* 0x0000000b0c0b7223 */ /* 0x020fc6000001000e */
[----:B------:R-:W-:Y:S01]  /*29c0*/  FFMA.FTZ R4, R13, R4, R15 ;  /* 0x000000040d047223 */ /* 0x000fe2000001000f */
[----:B0-----:R-:W-:Y:S02]  /*29d0*/  IMAD R9, R9, UR12, RZ ;  /* 0x0000000c09097c24 */ /* 0x001fe4000f8e02ff */
[----:B------:R-:W-:-:S04]  /*29e0*/  IMAD.WIDE.U32 R26, R0, UR12, R26 ;  /* 0x0000000c001a7c25 */ /* 0x000fc8000f8e001a */
[----:B------:R-:W-:Y:S01]  /*29f0*/  IMAD R9, R0, UR13, R9 ;  /* 0x0000000d00097c24 */ /* 0x000fe2000f8e0209 */
[----:B-1----:R-:W-:-:S04]  /*2a00*/  LEA R28, P5, R26, UR18, 0x1 ;  /* 0x000000121a1c7c11 */ /* 0x002fc8000f8a08ff */
[----:B------:R-:W-:-:S04]  /*2a10*/  IADD3 R9, PT, PT, R27, R9, RZ ;  /* 0x000000091b097210 */ /* 0x000fc80007ffe0ff */
[----:B------:R-:W-:Y:S02]  /*2a20*/  LEA.HI.X R29, R26, UR19, R9, 0x1, P5 ;  /* 0x000000131a1d7c11 */ /* 0x000fe4000a8f0c09 */
[----:B------:R-:W-:-:S05]  /*2a30*/  F2FP.BF16.F32.PACK_AB R9, R4, R11 ;  /* 0x0000000b0409723e */ /* 0x000fca00000010ff */
[----:B------:R0:W-:Y:S02]  /*2a40*/  STG.E desc[UR16][R28.64], R9 ;  /* 0x000000091c007986 */ /* 0x0001e4000c101910 */
.L_x_1924:
[----:B------:R-:W-:Y:S05]  /*2a50*/  BSYNC.RECONVERGENT B1 ;  /* 0x0000000000017941 */ /* 0x000fea0003800200 */
.L_x_1923:
[----:B------:R-:W-:Y:S04]  /*2a60*/  BSSY.RECONVERGENT B1, `(.L_x_1925) ;  /* 0x0000014000017945 */ /* 0x000fe80003800200 */
[----:B------:R-:W-:Y:S05]  /*2a70*/  @P2 BRA `(.L_x_1926) ;  /* 0x0000000000482947 */ /* 0x000fea0003800000 */
[----:B------:R-:W1:Y:S01]  /*2a80*/  LDCU.64 UR12, c[0x0][0x3e0] ;  /* 0x00007c00ff0c77ac */ /* 0x000e620008000a00 */
[----:B------:R-:W-:Y:S01]  /*2a90*/  MOV R26, R42 ;  /* 0x0000002a001a7202 */ /* 0x000fe20000000f00 */
[----:B------:R-:W-:Y:S02]  /*2aa0*/  IMAD.MOV.U32 R27, RZ, RZ, R41 ;  /* 0x000000ffff1b7224 */ /* 0x000fe400078e0029 */
[----:B------:R-:W-:Y:S01]  /*2ab0*/  FADD.FTZ R17, R17, -UR5 ;  /* 0x8000000511117e21 */ /* 0x000fe20008010000 */
[----:B------:R-:W2:Y:S01]  /*2ac0*/  LDCU.64 UR18, c[0x0][0x380] ;  /* 0x00007000ff1277ac */ /* 0x000ea20008000a00 */
[----:B------:R-:W-:Y:S02]  /*2ad0*/  FADD.FTZ R6, R6, -UR5 ;  /* 0x8000000506067e21 */ /* 0x000fe40008010000 */
[----:B------:R-:W-:Y:S02]  /*2ae0*/  FMUL.FTZ R17, R17, UR10 ;  /* 0x0000000a11117c20 */ /* 0x000fe40008410000 */
[----:B------:R-:W-:-:S02]  /*2af0*/  FMUL.FTZ R6, R6, UR10 ;  /* 0x0000000a06067c20 */ /* 0x000fc40008410000 */
[----:B0----5:R-:W-:Y:S02]  /*2b00*/  FFMA.FTZ R9, R12, R17, R14 ;  /* 0x000000110c097223 */ /* 0x021fe4000001000e */
[----:B------:R-:W-:Y:S01]  /*2b10*/  FFMA.FTZ R0, R13, R6, R15 ;  /* 0x000000060d007223 */ /* 0x000fe2000001000f */
[----:B-1----:R-:W-:-:S04]  /*2b20*/  IMAD R2, R2, UR12, RZ ;  /* 0x0000000c02027c24 */ /* 0x002fc8000f8e02ff */
[----:B------:R-:W-:Y:S01]  /*2b30*/  F2FP.BF16.F32.PACK_AB R9, R0, R9 ;  /* 0x000000090009723e */ /* 0x000fe200000010ff */
[----:B------:R-:W-:-:S04]  /*2b40*/  IMAD.WIDE.U32 R26, R7, UR12, R26 ;  /* 0x0000000c071a7c25 */ /* 0x000fc8000f8e001a */
[----:B------:R-:W-:Y:S01]  /*2b50*/  IMAD R7, R7, UR13, R2 ;  /* 0x0000000d07077c24 */ /* 0x000fe2000f8e0202 */
[----:B--2---:R-:W-:-:S04]  /*2b60*/  LEA R6, P2, R26, UR18, 0x1 ;  /* 0x000000121a067c11 */ /* 0x004fc8000f8408ff */
[----:B------:R-:W-:-:S04]  /*2b70*/  IADD3 R7, PT, PT, R27, R7, RZ ;  /* 0x000000071b077210 */ /* 0x000fc80007ffe0ff */
[----:B------:R-:W-:-:S05]  /*2b80*/  LEA.HI.X R7, R26, UR19, R7, 0x1, P2 ;  /* 0x000000131a077c11 */ /* 0x000fca00090f0c07 */
[----:B------:R1:W-:Y:S02]  /*2b90*/  STG.E desc[UR16][R6.64], R9 ;  /* 0x0000000906007986 */ /* 0x0003e4000c101910 */
.L_x_1926:
[----:B------:R-:W-:Y:S05]  /*2ba0*/  BSYNC.RECONVERGENT B1 ;  /* 0x0000000000017941 */ /* 0x000fea0003800200 */
.L_x_1925:
[----:B------:R-:W-:Y:S04]  /*2bb0*/  BSSY.RECONVERGENT B1, `(.L_x_1927) ;  /* 0x0000014000017945 */ /* 0x000fe80003800200 */
[----:B------:R-:W-:Y:S05]  /*2bc0*/  @P1 BRA `(.L_x_1928) ;  /* 0x0000000000481947 */ /* 0x000fea0003800000 */
[----:B------:R-:W2:Y:S01]  /*2bd0*/  LDCU.64 UR12, c[0x0][0x3e0] ;  /* 0x00007c00ff0c77ac */ /* 0x000ea20008000a00 */
[----:B-1----:R-:W-:Y:S01]  /*2be0*/  MOV R6, R42 ;  /* 0x0000002a00067202 */ /* 0x002fe20000000f00 */
[----:B------:R-:W-:Y:S01]  /*2bf0*/  FADD.FTZ R8, R8, -UR5 ;  /* 0x8000000508087e21 */ /* 0x000fe20008010000 */
[----:B------:R-:W-:Y:S01]  /*2c00*/  MOV R7, R41 ;  /* 0x0000002900077202 */ /* 0x000fe20000000f00 */
[----:B------:R-:W1:Y:S01]  /*2c10*/  LDCU.64 UR18, c[0x0][0x380] ;  /* 0x00007000ff1277ac */ /* 0x000e620008000a00 */
[----:B------:R-:W-:Y:S01]  /*2c20*/  FADD.FTZ R19, R19, -UR5 ;  /* 0x8000000513137e21 */ /* 0x000fe20008010000 */
[----:B0-----:R-:W-:-:S03]  /*2c30*/  FMUL.FTZ R9, R8, UR10 ;  /* 0x0000000a08097c20 */ /* 0x001fc60008410000 */
[----:B------:R-:W-:Y:S01]  /*2c40*/  FMUL.FTZ R0, R19, UR10 ;  /* 0x0000000a13007c20 */ /* 0x000fe20008410000 */
[----:B-----5:R-:W-:Y:S01]  /*2c50*/  FFMA.FTZ R2, R12, R9, R14 ;  /* 0x000000090c027223 */ /* 0x020fe2000001000e */
[----:B--2---:R-:W-:Y:S02]  /*2c60*/  IMAD R11, R33, UR12, RZ ;  /* 0x0000000c210b7c24 */ /* 0x004fe4000f8e02ff */
[----:B------:R-:W-:-:S04]  /*2c70*/  IMAD.WIDE.U32 R6, R36, UR12, R6 ;  /* 0x0000000c24067c25 */ /* 0x000fc8000f8e0006 */
[----:B------:R-:W-:Y:S02]  /*2c80*/  IMAD R17, R36, UR13, R11 ;  /* 0x0000000d24117c24 */ /* 0x000fe4000f8e020b */
[----:B------:R-:W-:Y:S01]  /*2c90*/  FFMA.FTZ R11, R13, R0, R15 ;  /* 0x000000000d0b7223 */ /* 0x000fe2000001000f */
[C---:B-1----:R-:W-:Y:S02]  /*2ca0*/  LEA R8, P1, R6.reuse, UR18, 0x1 ;  /* 0x0000001206087c11 */ /* 0x042fe4000f8208ff */
[----:B------:R-:W-:Y:S02]  /*2cb0*/  IADD3 R17, PT, PT, R7, R17, RZ ;  /* 0x0000001107117210 */ /* 0x000fe40007ffe0ff */
[----:B------:R-:W-:Y:S02]  /*2cc0*/  F2FP.BF16.F32.PACK_AB R7, R11, R2 ;  /* 0x000000020b07723e */ /* 0x000fe400000010ff */
[----:B------:R-:W-:-:S05]  /*2cd0*/  LEA.HI.X R9, R6, UR19, R17, 0x1, P1 ;  /* 0x0000001306097c11 */ /* 0x000fca00088f0c11 */
[----:B------:R2:W-:Y:S02]  /*2ce0*/  STG.E desc[UR16][R8.64], R7 ;  /* 0x0000000708007986 */ /* 0x0005e4000c101910 */
.L_x_1928:
[----:B------:R-:W-:Y:S05]  /*2cf0*/  BSYNC.RECONVERGENT B1 ;  /* 0x0000000000017941 */ /* 0x000fea0003800200 */
.L_x_1927:
[----:B------:R-:W-:Y:S04]  /*2d00*/  BSSY.RECONVERGENT B1, `(.L_x_1929) ;  /* 0x0000014000017945 */ /* 0x000fe80003800200 */
[----:B------:R-:W-:Y:S05]  /*2d10*/  @P6 BRA `(.L_x_1930) ;  /* 0x0000000000486947 */ /* 0x000fea0003800000 */
[----:B------:R-:W0:Y:S01]  /*2d20*/  LDCU.64 UR12, c[0x0][0x3e0] ;  /* 0x00007c00ff0c77ac */ /* 0x000e220008000a00 */
[----:B-1----:R-:W-:Y:S01]  /*2d30*/  MOV R6, R42 ;  /* 0x0000002a00067202 */ /* 0x002fe20000000f00 */
[----:B------:R-:W-:Y:S01]  /*2d40*/  FADD.FTZ R21, R21, -UR5 ;  /* 0x8000000515157e21 */ /* 0x000fe20008010000 */
[----:B------:R-:W-:Y:S01]  /*2d50*/  FADD.FTZ R10, R10, -UR5 ;  /* 0x800000050a0a7e21 */ /* 0x000fe20008010000 */
[----:B------:R-:W1:Y:S01]  /*2d60*/  LDCU.64 UR18, c[0x0][0x380] ;  /* 0x00007000ff1277ac */ /* 0x000e620008000a00 */
[----:B--2---:R-:W-:Y:S02]  /*2d70*/  IMAD.MOV.U32 R7, RZ, RZ, R41 ;  /* 0x000000ffff077224 */ /* 0x004fe400078e0029 */
[----:B------:R-:W-:Y:S01]  /*2d80*/  FMUL.FTZ R21, R21, UR10 ;  /* 0x0000000a15157c20 */ /* 0x000fe20008410000 */
[----:B------:R-:W-:-:S03]  /*2d90*/  FMUL.FTZ R10, R10, UR10 ;  /* 0x0000000a0a0a7c20 */ /* 0x000fc60008410000 */
[----:B-----5:R-:W-:Y:S01]  /*2da0*/  FFMA.FTZ R21, R12, R21, R14 ;  /* 0x000000150c157223 */ /* 0x020fe2000001000e */
[----:B------:R-:W-:Y:S01]  /*2db0*/  FFMA.FTZ R10, R13, R10, R15 ;  /* 0x0000000a0d0a7223 */ /* 0x000fe2000001000f */
        /* <DEDUP_REMOVED lines=8> */
.L_x_1930:
[----:B------:R-:W-:Y:S05]  /*2e40*/  BSYNC.RECONVERGENT B1 ;  /* 0x0000000000017941 */ /* 0x000fea0003800200 */
.L_x_1929:
[----:B------:R-:W-:Y:S04]  /*2e50*/  BSSY.RECONVERGENT B1, `(.L_x_1931) ;  /* 0x0000014000017945 */ /* 0x000fe80003800200 */
[----:B------:R-:W-:Y:S05]  /*2e60*/  @P3 BRA `(.L_x_1932) ;  /* 0x0000000000483947 */ /* 0x000fea0003800000 */
[----:B------:R-:W0:Y:S01]  /*2e70*/  LDCU.64 UR12, c[0x0][0x3e0] ;  /* 0x00007c00ff0c77ac */ /* 0x000e220008000a00 */
[----:B-1----:R-:W-:Y:S01]  /*2e80*/  MOV R6, R42 ;  /* 0x0000002a00067202 */ /* 0x002fe20000000f00 */
[----:B------:R-:W-:Y:S01]  /*2e90*/  FADD.FTZ R23, R23, -UR5 ;  /* 0x8000000517177e21 */ /* 0x000fe20008010000 */
[----:B--23--:R-:W-:Y:S01]  /*2ea0*/  MOV R7, R41 ;  /* 0x0000002900077202 */ /* 0x00cfe20000000f00 */
        /* <DEDUP_REMOVED lines=14> */
.L_x_1932:
[----:B------:R-:W-:Y:S05]  /*2f90*/  BSYNC.RECONVERGENT B1 ;  /* 0x0000000000017941 */ /* 0x000fea0003800200 */
.L_x_1931:
[----:B------:R-:W-:Y:S05]  /*2fa0*/  @P4 BRA `(.L_x_1933) ;  /* 0x0000001000744947 */ /* 0x000fea0003800000 */
[----:B------:R-:W0:Y:S01]  /*2fb0*/  LDCU.64 UR12, c[0x0][0x3e0] ;  /* 0x00007c00ff0c77ac */ /* 0x000e220008000a00 */
[----:B-1----:R-:W-:Y:S01]  /*2fc0*/  MOV R6, R42 ;  /* 0x0000002a00067202 */ /* 0x002fe20000000f00 */
[----:B------:R-:W-:Y:S01]  /*2fd0*/  FADD.FTZ R25, R25, -UR5 ;  /* 0x8000000519197e21 */ /* 0x000fe20008010000 */
[----:B------:R-:W-:Y:S01]  /*2fe0*/  FADD.FTZ R18, R18, -UR5 ;  /* 0x8000000512127e21 */ /* 0x000fe20008010000 */
[----:B------:R-:W1:Y:S01]  /*2ff0*/  LDCU.64 UR14, c[0x0][0x380] ;  /* 0x00007000ff0e77ac */ /* 0x000e620008000a00 */
[----:B--234-:R-:W-:Y:S02]  /*3000*/  IMAD.MOV.U32 R7, RZ, RZ, R41 ;  /* 0x000000ffff077224 */ /* 0x01cfe400078e0029 */
        /* <DEDUP_REMOVED lines=11> */
[----:B------:R0:W-:Y:S01]  /*30c0*/  STG.E desc[UR16][R8.64], R7 ;  /* 0x0000000708007986 */ /* 0x0001e2000c101910 */
[----:B------:R-:W-:Y:S05]  /*30d0*/  BRA `(.L_x_1933) ;  /* 0x0000001000287947 */ /* 0x000fea0003800000 */
.L_x_1918:
[----:B------:R-:W0:Y:S01]  /*30e0*/  LDCU.64 UR18, c[0x0][0x3e8] ;  /* 0x00007d00ff1277ac */ /* 0x000e220008000a00 */
[----:B------:R-:W-:Y:S04]  /*30f0*/  BSSY.RECONVERGENT B1, `(.L_x_1934) ;  /* 0x000001e000017945 */ /* 0x000fe80003800200 */
[----:B------:R-:W-:Y:S05]  /*3100*/  @P1 BRA `(.L_x_1935) ;  /* 0x0000000000701947 */ /* 0x000fea0003800000 */
[----:B------:R-:W-:Y:S01]  /*3110*/  FADD.FTZ R7, R7, -UR5 ;  /* 0x8000000507077e21 */ /* 0x000fe20008010000 */
[----:B------:R-:W-:Y:S01]  /*3120*/  FADD.FTZ R0, R0, -UR5 ;  /* 0x8000000500007e21 */ /* 0x000fe20008010000 */
[----:B------:R-:W1:Y:S01]  /*3130*/  LDCU.64 UR12, c[0x0][0x3e0] ;  /* 0x00007c00ff0c77ac */ /* 0x000e620008000a00 */
[----:B------:R-:W-:Y:S01]  /*3140*/  MOV R45, R41 ;  /* 0x00000029002d7202 */ /* 0x000fe20000000f00 */
[----:B------:R-:W-:Y:S01]  /*3150*/  FMUL.FTZ R28, R7, UR10 ;  /* 0x0000000a071c7c20 */ /* 0x000fe20008410000 */
[----:B---3--:R-:W-:Y:S01]  /*3160*/  FMUL.FTZ R27, R0, UR10 ;  /* 0x0000000a001b7c20 */ /* 0x008fe20008410000 */
[----:B------:R-:W2:Y:S02]  /*3170*/  LDCU.64 UR14, c[0x0][0x380] ;  /* 0x00007000ff0e77ac */ /* 0x000ea40008000a00 */
[----:B-----5:R-:W-:Y:S01]  /*3180*/  FFMA.FTZ R7, R13, R28, R15 ;  /* 0x0000001c0d077223 */ /* 0x020fe2000001000f */
[----:B------:R-:W-:-:S03]  /*3190*/  FFMA.FTZ R0, R12, R27, R14 ;  /* 0x0000001b0c007223 */ /* 0x000fc6000001000e */
[----:B------:R-:W-:Y:S01]  /*31a0*/  FMUL.FTZ R28, R7, -1.4426950216293334961 ;  /* 0xbfb8aa3b071c7820 */ /* 0x000fe20000410000 */
[----:B------:R-:W-:-:S05]  /*31b0*/  FMUL.FTZ R26, R0, -1.4426950216293334961 ;  /* 0xbfb8aa3b001a7820 */ /* 0x000fca0000410000 */
[----:B------:R-:W3:Y:S08]  /*31c0*/  MUFU.EX2 R28, R28 ;  /* 0x0000001c001c7308 */ /* 0x000ef00000000800 */
[----:B------:R-:W4:Y:S01]  /*31d0*/  MUFU.EX2 R26, R26 ;  /* 0x0000001a001a7308 */ /* 0x000f220000000800 */
[----:B---3--:R-:W-:-:S07]  /*31e0*/  FADD.FTZ R28, R28, 1 ;  /* 0x3f8000001c1c7421 */ /* 0x008fce0000010000 */
[----:B------:R-:W3:Y:S01]  /*31f0*/  MUFU.RCP R44, R28 ;  /* 0x0000001c002c7308 */ /* 0x000ee20000001000 */
[----:B----4-:R-:W-:Y:S01]  /*3200*/  FADD.FTZ R27, R26, 1 ;  /* 0x3f8000001a1b7421 */ /* 0x010fe20000010000 */
[----:B-1----:R-:W-:-:S04]  /*3210*/  IMAD R26, R35, UR12, RZ ;  /* 0x0000000c231a7c24 */ /* 0x002fc8000f8e02ff */
[----:B------:R-:W-:Y:S02]  /*3220*/  IMAD R26, R38, UR13, R26 ;  /* 0x0000000d261a7c24 */ /* 0x000fe4000f8e021a */
[----:B------:R-:W1:Y:S01]  /*3230*/  MUFU.RCP R27, R27 ;  /* 0x0000001b001b7308 */ /* 0x000e620000001000 */
[----:B---3--:R-:W-:Y:S01]  /*3240*/  FMUL.FTZ R7, R7, R44 ;  /* 0x0000002c07077220 */ /* 0x008fe20000410000 */
[----:B------:R-:W-:-:S05]  /*3250*/  MOV R44, R42 ;  /* 0x0000002a002c7202 */ /* 0x000fca0000000f00 */
[----:B------:R-:W-:-:S04]  /*3260*/  IMAD.WIDE.U32 R44, R38, UR12, R44 ;  /* 0x0000000c262c7c25 */ /* 0x000fc8000f8e002c */
[----:B-1----:R-:W-:Y:S01]  /*3270*/  FMUL.FTZ R0, R0, R27 ;  /* 0x0000001b00007220 */ /* 0x002fe20000410000 */
[----:B------:R-:W-:Y:S02]  /*3280*/  IADD3 R27, PT, PT, R45, R26, RZ ;  /* 0x0000001a2d1b7210 */ /* 0x000fe40007ffe0ff */
[C---:B--2---:R-:W-:Y:S02]  /*3290*/  LEA R26, P1, R44.reuse, UR14, 0x1 ;  /* 0x0000000e2c1a7c11 */ /* 0x044fe4000f8208ff */
[----:B------:R-:W-:Y:S02]  /*32a0*/  F2FP.BF16.F32.PACK_AB R7, R7, R0 ;  /* 0x000000000707723e */ /* 0x000fe400000010ff */
[----:B------:R-:W-:-:S05]  /*32b0*/  LEA.HI.X R27, R44, UR15, R27, 0x1, P1 ;  /* 0x0000000f2c1b7c11 */ /* 0x000fca00088f0c1b */
[----:B------:R1:W-:Y:S04]  /*32c0*/  STG.E desc[UR16][R26.64], R7 ;  /* 0x000000071a007986 */ /* 0x0003e8000c101910 */
.L_x_1935:
[----:B0-----:R-:W-:Y:S05]  /*32d0*/  BSYNC.RECONVERGENT B1 ;  /* 0x0000000000017941 */ /* 0x001fea0003800200 */
.L_x_1934:
[----:B-1-3--:R-:W-:Y:S01]  /*32e0*/  SHF.R.S32.HI R26, RZ, 0x1f, R29 ;  /* 0x0000001fff1a7819 */ /* 0x00afe2000001141d */
[----:B------:R-:W-:Y:S01]  /*32f0*/  BSSY.RECONVERGENT B1, `(.L_x_1936) ;  /* 0x0000022000017945 */ /* 0x000fe20003800200 */
[----:B------:R-:W-:Y:S02]  /*3300*/  ISETP.GE.U32.AND P1, PT, R29, UR18, PT ;  /* 0x000000121d007c0c */ /* 0x000fe4000bf26070 */
[----:B------:R-:W-:Y:S02]  /*3310*/  IADD3 R0, PT, PT, R38, 0x40, RZ ;  /* 0x0000004026007810 */ /* 0x000fe40007ffe0ff */
[----:B------:R-:W-:Y:S02]  /*3320*/  ISETP.GE.AND.EX P1, PT, R26, UR19, PT, P1 ;  /* 0x000000131a007c0c */ /* 0x000fe4000bf26310 */
[----:B------:R-:W-:-:S11]  /*3330*/  IADD3 R7, PT, PT, R38, 0x60, RZ ;  /* 0x0000006026077810 */ /* 0x000fd60007ffe0ff */
[----:B------:R-:W-:Y:S05]  /*3340*/  @P1 BRA `(.L_x_1937) ;  /* 0x0000000000701947 */ /* 0x000fea0003800000 */
[----:B------:R-:W-:Y:S01]  /*3350*/  FADD.FTZ R2, R2, -UR5 ;  /* 0x8000000502027e21 */ /* 0x000fe20008010000 */
[----:B------:R-:W-:Y:S01]  /*3360*/  FADD.FTZ R9, R9, -UR5 ;  /* 0x8000000509097e21 */ /* 0x000fe20008010000 */
[----:B------:R-:W0:Y:S02]  /*3370*/  LDCU.64 UR12, c[0x0][0x3e0] ;  /* 0x00007c00ff0c77ac */ /* 0x000e240008000a00 */
[----:B------:R-:W-:Y:S01]  /*3380*/  FMUL.FTZ R27, R2, UR10 ;  /* 0x0000000a021b7c20 */ /* 0x000fe20008410000 */
[----:B------:R-:W-:Y:S01]  /*3390*/  FMUL.FTZ R28, R9, UR10 ;  /* 0x0000000a091c7c20 */ /* 0x000fe20008410000 */
[----:B------:R-:W1:Y:S02]  /*33a0*/  LDCU.64 UR14, c[0x0][0x380] ;  /* 0x00007000ff0e77ac */ /* 0x000e640008000a00 */
[----:B-----5:R-:W-:Y:S01]  /*33b0*/  FFMA.FTZ R2, R12, R27, R14 ;  /* 0x0000001b0c027223 */ /* 0x020fe2000001000e */
[----:B------:R-:W-:-:S03]  /*33c0*/  FFMA.FTZ R28, R13, R28, R15 ;  /* 0x0000001c0d1c7223 */ /* 0x000fc6000001000f */
[----:B------:R-:W-:Y:S01]  /*33d0*/  FMUL.FTZ R27, R2, -1.4426950216293334961 ;  /* 0xbfb8aa3b021b7820 */ /* 0x000fe20000410000 */
[----:B------:R-:W-:-:S04]  /*33e0*/  FMUL.FTZ R44, R28, -1.4426950216293334961 ;  /* 0xbfb8aa3b1c2c7820 */ /* 0x000fc80000410000 */
[----:B------:R-:W2:Y:S01]  /*33f0*/  MUFU.EX2 R45, R44 ;  /* 0x0000002c002d7308 */ /* 0x000ea20000000800 */
[----:B0-----:R-:W-:-:S07]  /*3400*/  IMAD R26, R26, UR12, RZ ;  /* 0x0000000c1a1a7c24 */ /* 0x001fce000f8e02ff */
[----:B------:R-:W0:Y:S01]  /*3410*/  MUFU.EX2 R27, R27 ;  /* 0x0000001b001b7308 */ /* 0x000e220000000800 */
[----:B--2---:R-:W-:-:S07]  /*3420*/  FADD.FTZ R45, R45, 1 ;  /* 0x3f8000002d2d7421 */ /* 0x004fce0000010000 */
[----:B------:R-:W2:Y:S01]  /*3430*/  MUFU.RCP R45, R45 ;  /* 0x0000002d002d7308 */ /* 0x000ea20000001000 */
[----:B0-----:R-:W-:Y:S01]  /*3440*/  FADD.FTZ R44, R27, 1 ;  /* 0x3f8000001b2c7421 */ /* 0x001fe20000010000 */
[----:B------:R-:W-:-:S06]  /*3450*/  MOV R27, R41 ;  /* 0x00000029001b7202 */ /* 0x000fcc0000000f00 */
[----:B------:R-:W0:Y:S01]  /*3460*/  MUFU.RCP R9, R44 ;  /* 0x0000002c00097308 */ /* 0x000e220000001000 */
[----:B--2---:R-:W-:Y:S01]  /*3470*/  FMUL.FTZ R45, R28, R45 ;  /* 0x0000002d1c2d7220 */ /* 0x004fe20000410000 */
[----:B0-----:R-:W-:Y:S01]  /*3480*/  FMUL.FTZ R2, R2, R9 ;  /* 0x0000000902027220 */ /* 0x001fe20000410000 */
[----:B------:R-:W-:Y:S02]  /*3490*/  IMAD R9, R29, UR13, R26 ;  /* 0x0000000d1d097c24 */ /* 0x000fe4000f8e021a */
[----:B------:R-:W-:Y:S02]  /*34a0*/  IMAD.MOV.U32 R26, RZ, RZ, R42 ;  /* 0x000000ffff1a7224 */ /* 0x000fe400078e002a */
[----:B------:R-:W-:Y:S02]  /*34b0*/  F2FP.BF16.F32.PACK_AB R45, R45, R2 ;  /* 0x000000022d2d723e */ /* 0x000fe400000010ff */
[----:B------:R-:W-:-:S05]  /*34c0*/  IMAD.WIDE.U32 R26, R29, UR12, R26 ;  /* 0x0000000c1d1a7c25 */ /* 0x000fca000f8e001a */
[----:B------:R-:W-:Y:S02]  /*34d0*/  IADD3 R9, PT, PT, R27, R9, RZ ;  /* 0x000000091b097210 */ /* 0x000fe40007ffe0ff */
[----:B-1----:R-:W-:-:S04]  /*34e0*/  LEA R28, P1, R26, UR14, 0x1 ;  /* 0x0000000e1a1c7c11 */ /* 0x002fc8000f8208ff */
[----:B------:R-:W-:-:S05]  /*34f0*/  LEA.HI.X R29, R26, UR15, R9, 0x1, P1 ;  /* 0x0000000f1a1d7c11 */ /* 0x000fca00088f0c09 */
[----:B------:R0:W-:Y:S04]  /*3500*/  STG.E desc[UR16][R28.64], R45 ;  /* 0x0000002d1c007986 */ /* 0x0001e8000c101910 */
.L_x_1937:
[----:B------:R-:W-:Y:S05]  /*3510*/  BSYNC.RECONVERGENT B1 ;  /* 0x0000000000017941 */ /* 0x000fea0003800200 */
.L_x_1936:
[----:B------:R-:W-:Y:S01]  /*3520*/  ISETP.GE.U32.AND P5, PT, R0, UR18, PT ;  /* 0x0000001200007c0c */ /* 0x000fe2000bfa6070 */
[----:B------:R-:W-:Y:S01]  /*3530*/  BSSY.RECONVERGENT B1, `(.L_x_1938) ;  /* 0x000002b000017945 */ /* 0x000fe20003800200 */
[----:B------:R-:W-:Y:S02]  /*3540*/  SHF.R.S32.HI R27, RZ, 0x1f, R0 ;  /* 0x0000001fff1b7819 */ /* 0x000fe40000011400 */
        /* <DEDUP_REMOVED lines=13> */
[----:B------:R-:W-:Y:S01]  /*3620*/  FADD.FTZ R11, R11, -UR5 ;  /* 0x800000050b0b7e21 */ /* 0x000fe20008010000 */
[----:B------:R-:W-:Y:S01]  /*3630*/  FADD.FTZ R4, R4, -UR5 ;  /* 0x8000000504047e21 */ /* 0x000fe20008010000 */
[----:B------:R-:W1:Y:S01]  /*3640*/  LDCU.64 UR12, c[0x0][0x3e0] ;  /* 0x00007c00ff0c77ac */ /* 0x000e620008000a00 */
[----:B0-----:R-:W-:Y:S01]  /*3650*/  MOV R29, R41 ;  /* 0x00000029001d7202 */ /* 0x001fe20000000f00 */
[----:B------:R-:W-:Y:S01]  /*3660*/  FMUL.FTZ R11, R11, UR10 ;  /* 0x0000000a0b0b7c20 */ /* 0x000fe20008410000 */
[----:B------:R-:W-:Y:S01]  /*3670*/  FMUL.FTZ R4, R4, UR10 ;  /* 0x0000000a04047c20 */ /* 0x000fe20008410000 */
[----:B------:R-:W0:Y:S02]  /*3680*/  LDCU.64 UR14, c[0x0][0x380] ;  /* 0x00007000ff0e77ac */ /* 0x000e240008000a00 */
[----:B-----5:R-:W-:Y:S01]  /*3690*/  FFMA.FTZ R11, R12, R11, R14 ;  /* 0x0000000b0c0b7223 */ /* 0x020fe2000001000e */
[----:B------:R-:W-:-:S03]  /*36a0*/  FFMA.FTZ R26, R13, R4, R15 ;  /* 0x000000040d1a7223 */ /* 0x000fc6000001000f */
        /* <DEDUP_REMOVED lines=11> */
[----:B------:R-:W-:-:S05]  /*3760*/  IADD3 R27, PT, PT, R29, R27, RZ ;  /* 0x0000001b1d1b7210 */ /* 0x000fca0007ffe0ff */
[----:B------:R-:W1:Y:S01]  /*3770*/  MUFU.RCP R9, R9 ;  /* 0x0000000900097308 */ /* 0x000e620000001000 */
[----:B--2---:R-:W-:Y:S01]  /*3780*/  FMUL.FTZ R11, R11, R4 ;  /* 0x000000040b0b7220 */ /* 0x004fe20000410000 */
[----:B-1----:R-:W-:Y:S01]  /*3790*/  FMUL.FTZ R0, R26, R9 ;  /* 0x000000091a007220 */ /* 0x002fe20000410000 */
[----:B0-----:R-:W-:-:S04]  /*37a0*/  LEA R26, P5, R28, UR14, 0x1 ;  /* 0x0000000e1c1a7c11 */ /* 0x001fc8000f8a08ff */
[----:B------:R-:W-:Y:S02]  /*37b0*/  LEA.HI.X R27, R28, UR15, R27, 0x1, P5 ;  /* 0x0000000f1c1b7c11 */ /* 0x000fe4000a8f0c1b */
[----:B------:R-:W-:-:S05]  /*37c0*/  F2FP.BF16.F32.PACK_AB R11, R0, R11 ;  /* 0x0000000b000b723e */ /* 0x000fca00000010ff */
[----:B------:R1:W-:Y:S02]  /*37d0*/  STG.E desc[UR16][R26.64], R11 ;  /* 0x0000000b1a007986 */ /* 0x0003e4000c101910 */
.L_x_1939:
[----:B------:R-:W-:Y:S05]  /*37e0*/  BSYNC.RECONVERGENT B1 ;  /* 0x0000000000017941 */ /* 0x000fea0003800200 */
.L_x_1938:
[----:B------:R-:W-:Y:S04]  /*37f0*/  BSSY.RECONVERGENT B1, `(.L_x_1940) ;  /* 0x000001e000017945 */ /* 0x000fe80003800200 */
[----:B------:R-:W-:Y:S05]  /*3800*/  @P2 BRA `(.L_x_1941) ;  /* 0x0000000000702947 */ /* 0x000fea0003800000 */
[----:B------:R-:W-:Y:S01]  /*3810*/  FADD.FTZ R17, R17, -UR5 ;  /* 0x8000000511117e21 */ /* 0x000fe20008010000 */
[----:B------:R-:W-:Y:S01]  /*3820*/  FADD.FTZ R6, R6, -UR5 ;  /* 0x8000000506067e21 */ /* 0x000fe20008010000 */
[----:B------:R-:W2:Y:S01]  /*3830*/  LDCU.64 UR12, c[0x0][0x3e0] ;  /* 0x00007c00ff0c77ac */ /* 0x000ea20008000a00 */
[----:B-1----:R-:W-:Y:S01]  /*3840*/  MOV R26, R42 ;  /* 0x0000002a001a7202 */ /* 0x002fe20000000f00 */
[----:B------:R-:W-:Y:S01]  /*3850*/  FMUL.FTZ R17, R17, UR10 ;  /* 0x0000000a11117c20 */ /* 0x000fe20008410000 */
[----:B------:R-:W-:Y:S01]  /*3860*/  FMUL.FTZ R0, R6, UR10 ;  /* 0x0000000a06007c20 */ /* 0x000fe20008410000 */
[----:B------:R-:W1:Y:S01]  /*3870*/  LDCU.64 UR14, c[0x0][0x380] ;  /* 0x00007000ff0e77ac */ /* 0x000e620008000a00 */
[----:B------:R-:W-:Y:S02]  /*3880*/  IMAD.MOV.U32 R27, RZ, RZ, R41 ;  /* 0x000000ffff1b7224 */ /* 0x000fe400078e0029 */
[----:B-----5:R-:W-:Y:S01]  /*3890*/  FFMA.FTZ R4, R12, R17, R14 ;  /* 0x000000110c047223 */ /* 0x020fe2000001000e */
[----:B------:R-:W-:-:S03]  /*38a0*/  FFMA.FTZ R0, R13, R0, R15 ;  /* 0x000000000d007223 */ /* 0x000fc6000001000f */
[----:B------:R-:W-:Y:S01]  /*38b0*/  FMUL.FTZ R6, R4, -1.4426950216293334961 ;  /* 0xbfb8aa3b04067820 */ /* 0x000fe20000410000 */
[----:B------:R-:W-:-:S05]  /*38c0*/  FMUL.FTZ R11, R0, -1.4426950216293334961 ;  /* 0xbfb8aa3b000b7820 */ /* 0x000fca0000410000 */
[----:B------:R-:W3:Y:S01]  /*38d0*/  MUFU.EX2 R6, R6 ;  /* 0x0000000600067308 */ /* 0x000ee20000000800 */
[----:B--2---:R-:W-:Y:S02]  /*38e0*/  IMAD R2, R2, UR12, RZ ;  /* 0x0000000c02027c24 */ /* 0x004fe4000f8e02ff */
[----:B------:R-:W-:-:S05]  /*38f0*/  IMAD.WIDE.U32 R26, R7, UR12, R26 ;  /* 0x0000000c071a7c25 */ /* 0x000fca000f8e001a */
[----:B------:R-:W2:Y:S01]  /*3900*/  MUFU.EX2 R11, R11 ;  /* 0x0000000b000b7308 */ /* 0x000ea20000000800 */
[----:B------:R-:W-:-:S05]  /*3910*/  IMAD R7, R7, UR13, R2 ;  /* 0x0000000d07077c24 */ /* 0x000fca000f8e0202 */
[----:B------:R-:W-:Y:S01]  /*3920*/  IADD3 R7, PT, PT, R27, R7, RZ ;  /* 0x000000071b077210 */ /* 0x000fe20007ffe0ff */
[----:B---3--:R-:W-:Y:S01]  /*3930*/  FADD.FTZ R9, R6, 1 ;  /* 0x3f80000006097421 */ /* 0x008fe20000010000 */
[----:B-1----:R-:W-:-:S04]  /*3940*/  LEA R6, P2, R26, UR14, 0x1 ;  /* 0x0000000e1a067c11 */ /* 0x002fc8000f8408ff */
[----:B------:R-:W-:Y:S01]  /*3950*/  LEA.HI.X R7, R26, UR15, R7, 0x1, P2 ;  /* 0x0000000f1a077c11 */ /* 0x000fe200090f0c07 */
[----:B------:R-:W1:Y:S01]  /*3960*/  MUFU.RCP R9, R9 ;  /* 0x0000000900097308 */ /* 0x000e620000001000 */
[----:B--2---:R-:W-:-:S07]  /*3970*/  FADD.FTZ R17, R11, 1 ;  /* 0x3f8000000b117421 */ /* 0x004fce0000010000 */
[----:B------:R-:W2:Y:S01]  /*3980*/  MUFU.RCP R17, R17 ;  /* 0x0000001100117308 */ /* 0x000ea20000001000 */
[----:B-1----:R-:W-:Y:S01]  /*3990*/  FMUL.FTZ R4, R4, R9 ;  /* 0x0000000904047220 */ /* 0x002fe20000410000 */
[----:B--2---:R-:W-:-:S05]  /*39a0*/  FMUL.FTZ R11, R0, R17 ;  /* 0x00000011000b7220 */ /* 0x004fca0000410000 */
[----:B------:R-:W-:-:S05]  /*39b0*/  F2FP.BF16.F32.PACK_AB R11, R11, R4 ;  /* 0x000000040b0b723e */ /* 0x000fca00000010ff */
[----:B------:R2:W-:Y:S02]  /*39c0*/  STG.E desc[UR16][R6.64], R11 ;  /* 0x0000000b06007986 */ /* 0x0005e4000c101910 */
.L_x_1941:
[----:B------:R-:W-:Y:S05]  /*39d0*/  BSYNC.RECONVERGENT B1 ;  /* 0x0000000000017941 */ /* 0x000fea0003800200 */
.L_x_1940:
[----:B------:R-:W-:Y:S04]  /*39e0*/  BSSY.RECONVERGENT B1, `(.L_x_1942) ;  /* 0x000001e000017945 */ /* 0x000fe80003800200 */
[----:B------:R-:W-:Y:S05]  /*39f0*/  @P1 BRA `(.L_x_1943) ;  /* 0x0000000000701947 */ /* 0x000fea0003800000 */
[----:B------:R-:W-:Y:S01]  /*3a00*/  FADD.FTZ R8, R8, -UR5 ;  /* 0x8000000508087e21 */ /* 0x000fe20008010000 */
[----:B------:R-:W-:Y:S01]  /*3a10*/  FADD.FTZ R19, R19, -UR5 ;  /* 0x8000000513137e21 */ /* 0x000fe20008010000 */
[----:B------:R-:W3:Y:S01]  /*3a20*/  LDCU.64 UR12, c[0x0][0x3e0] ;  /* 0x00007c00ff0c77ac */ /* 0x000ee20008000a00 */
[----:B------:R-:W-:Y:S01]  /*3a30*/  MOV R9, R41 ;  /* 0x0000002900097202 */ /* 0x000fe20000000f00 */
[----:B--2---:R-:W-:Y:S01]  /*3a40*/  FMUL.FTZ R7, R8, UR10 ;  /* 0x0000000a08077c20 */ /* 0x004fe20008410000 */
[----:B------:R-:W-:Y:S01]  /*3a50*/  FMUL.FTZ R2, R19, UR10 ;  /* 0x0000000a13027c20 */ /* 0x000fe20008410000 */
[----:B------:R-:W2:Y:S01]  /*3a60*/  LDCU.64 UR14, c[0x0][0x380] ;  /* 0x00007000ff0e77ac */ /* 0x000ea20008000a00 */
[----:B------:R-:W-:Y:S01]  /*3a70*/  MOV R8, R42 ;  /* 0x0000002a00087202 */ /* 0x000fe20000000f00 */
[----:B-----5:R-:W-:Y:S01]  /*3a80*/  FFMA.FTZ R0, R12, R7, R14 ;  /* 0x000000070c007223 */ /* 0x020fe2000001000e */
[----:B------:R-:W-:-:S03]  /*3a90*/  FFMA.FTZ R2, R13, R2, R15 ;  /* 0x000000020d027223 */ /* 0x000fc6000001000f */
[----:B------:R-:W-:Y:S01]  /*3aa0*/  FMUL.FTZ R4, R0, -1.4426950216293334961 ;  /* 0xbfb8aa3b00047820 */ /* 0x000fe20000410000 */
[----:B------:R-:W-:-:S05]  /*3ab0*/  FMUL.FTZ R6, R2, -1.4426950216293334961 ;  /* 0xbfb8aa3b02067820 */ /* 0x000fca0000410000 */
[----:B------:R-:W1:Y:S01]  /*3ac0*/  MUFU.EX2 R4, R4 ;  /* 0x0000000400047308 */ /* 0x000e620000000800 */
[----:B---3--:R-:W-:Y:S02]  /*3ad0*/  IMAD R7, R33, UR12, RZ ;  /* 0x0000000c21077c24 */ /* 0x008fe4000f8e02ff */
[----:B------:R-:W-:-:S05]  /*3ae0*/  IMAD.WIDE.U32 R8, R36, UR12, R8 ;  /* 0x0000000c24087c25 */ /* 0x000fca000f8e0008 */
[----:B------:R-:W3:Y:S01]  /*3af0*/  MUFU.EX2 R6, R6 ;  /* 0x0000000600067308 */ /* 0x000ee20000000800 */
[----:B------:R-:W-:-:S05]  /*3b00*/  IMAD R7, R36, UR13, R7 ;  /* 0x0000000d24077c24 */ /* 0x000fca000f8e0207 */
[----:B------:R-:W-:Y:S01]  /*3b10*/  IADD3 R7, PT, PT, R9, R7, RZ ;  /* 0x0000000709077210 */ /* 0x000fe20007ffe0ff */
[----:B-1----:R-:W-:-:S06]  /*3b20*/  FADD.FTZ R11, R4, 1 ;  /* 0x3f800000040b7421 */ /* 0x002fcc0000010000 */
[----:B------:R-:W1:Y:S01]  /*3b30*/  MUFU.RCP R11, R11 ;  /* 0x0000000b000b7308 */ /* 0x000e620000001000 */
[----:B---3--:R-:W-:Y:S01]  /*3b40*/  FADD.FTZ R17, R6, 1 ;  /* 0x3f80000006117421 */ /* 0x008fe20000010000 */
[----:B--2---:R-:W-:-:S04]  /*3b50*/  LEA R6, P1, R8, UR14, 0x1 ;  /* 0x0000000e08067c11 */ /* 0x004fc8000f8208ff */
[----:B------:R-:W-:Y:S02]  /*3b60*/  LEA.HI.X R7, R8, UR15, R7, 0x1, P1 ;  /* 0x0000000f08077c11 */ /* 0x000fe400088f0c07 */
[----:B------:R-:W2:Y:S01]  /*3b70*/  MUFU.RCP R17, R17 ;  /* 0x0000001100117308 */ /* 0x000ea20000001000 */
[----:B-1----:R-:W-:Y:S01]  /*3b80*/  FMUL.FTZ R0, R0, R11 ;  /* 0x0000000b00007220 */ /* 0x002fe20000410000 */
[----:B--2---:R-:W-:-:S05]  /*3b90*/  FMUL.FTZ R19, R2, R17 ;  /* 0x0000001102137220 */ /* 0x004fca0000410000 */
[----:B------:R-:W-:-:S05]  /*3ba0*/  F2FP.BF16.F32.PACK_AB R19, R19, R0 ;  /* 0x000000001313723e */ /* 0x000fca00000010ff */
[----:B------:R3:W-:Y:S02]  /*3bb0*/  STG.E desc[UR16][R6.64], R19 ;  /* 0x0000001306007986 */ /* 0x0007e4000c101910 */
.L_x_1943:
[----:B------:R-:W-:Y:S05]  /*3bc0*/  BSYNC.RECONVERGENT B1 ;  /* 0x0000000000017941 */ /* 0x000fea0003800200 */
.L_x_1942:
[----:B------:R-:W-:Y:S04]  /*3bd0*/  BSSY.RECONVERGENT B1, `(.L_x_1944) ;  /* 0x000001e000017945 */ /* 0x000fe80003800200 */
[----:B------:R-:W-:Y:S05]  /*3be0*/  @P6 BRA `(.L_x_1945) ;  /* 0x0000000000706947 */ /* 0x000fea0003800000 */
[----:B------:R-:W-:Y:S01]  /*3bf0*/  FADD.FTZ R21, R21, -UR5 ;  /* 0x8000000515157e21 */ /* 0x000fe20008010000 */
[----:B------:R-:W-:Y:S01]  /*3c00*/  FADD.FTZ R10, R10, -UR5 ;  /* 0x800000050a0a7e21 */ /* 0x000fe20008010000 */
[----:B------:R-:W3:Y:S01]  /*3c10*/  LDCU.64 UR12, c[0x0][0x3e0] ;  /* 0x00007c00ff0c77ac */ /* 0x000ee20008000a00 */
[----:B------:R-:W-:Y:S01]  /*3c20*/  MOV R8, R42 ;  /* 0x0000002a00087202 */ /* 0x000fe20000000f00 */
[----:B------:R-:W-:Y:S01]  /*3c30*/  FMUL.FTZ R21, R21, UR10 ;  /* 0x0000000a15157c20 */ /* 0x000fe20008410000 */
[----:B------:R-:W-:Y:S01]  /*3c40*/  FMUL.FTZ R10, R10, UR10 ;  /* 0x0000000a0a0a7c20 */ /* 0x000fe20008410000 */
[----:B------:R-:W4:Y:S01]  /*3c50*/  LDCU.64 UR14, c[0x0][0x380] ;  /* 0x00007000ff0e77ac */ /* 0x000f220008000a00 */
[----:B------:R-:W-:Y:S01]  /*3c60*/  MOV R9, R41 ;  /* 0x0000002900097202 */ /* 0x000fe20000000f00 */
[----:B-----5:R-:W-:Y:S01]  /*3c70*/  FFMA.FTZ R21, R12, R21, R14 ;  /* 0x000000150c157223 */ /* 0x020fe2000001000e */
[----:B-12---:R-:W-:-:S03]  /*3c80*/  FFMA.FTZ R11, R13, R10, R15 ;  /* 0x0000000a0d0b7223 */ /* 0x006fc6000001000f */
[----:B------:R-:W-:Y:S01]  /*3c90*/  FMUL.FTZ R0, R21, -1.4426950216293334961 ;  /* 0xbfb8aa3b15007820 */ /* 0x000fe20000410000 */
[----:B------:R-:W-:-:S05]  /*3ca0*/  FMUL.FTZ R4, R11, -1.4426950216293334961 ;  /* 0xbfb8aa3b0b047820 */ /* 0x000fca0000410000 */
[----:B------:R-:W1:Y:S01]  /*3cb0*/  MUFU.EX2 R0, R0 ;  /* 0x0000000000007308 */ /* 0x000e620000000800 */
[----:B---3--:R-:W-:Y:S02]  /*3cc0*/  IMAD R7, R31, UR12, RZ ;  /* 0x0000000c1f077c24 */ /* 0x008fe4000f8e02ff */
[----:B------:R-:W-:-:S05]  /*3cd0*/  IMAD.WIDE.U32 R8, R34, UR12, R8 ;  /* 0x0000000c22087c25 */ /* 0x000fca000f8e0008 */
[----:B------:R-:W2:Y:S01]  /*3ce0*/  MUFU.EX2 R4, R4 ;  /* 0x0000000400047308 */ /* 0x000ea20000000800 */
[----:B------:R-:W-:Y:S01]  /*3cf0*/  IMAD R7, R34, UR13, R7 ;  /* 0x0000000d22077c24 */ /* 0x000fe2000f8e0207 */
[----:B----4-:R-:W-:-:S03]  /*3d00*/  LEA R6, P1, R8, UR14, 0x1 ;  /* 0x0000000e08067c11 */ /* 0x010fc6000f8208ff */
[----:B------:R-:W-:Y:S02]  /*3d10*/  IMAD.IADD R7, R9, 0x1, R7 ;  /* 0x0000000109077824 */ /* 0x000fe400078e0207 */
[----:B-1----:R-:W-:-:S03]  /*3d20*/  FADD.FTZ R2, R0, 1 ;  /* 0x3f80000000027421 */ /* 0x002fc60000010000 */
[----:B------:R-:W-:-:S03]  /*3d30*/  LEA.HI.X R7, R8, UR15, R7, 0x1, P1 ;  /* 0x0000000f08077c11 */ /* 0x000fc600088f0c07 */
[----:B------:R-:W1:Y:S01]  /*3d40*/  MUFU.RCP R2, R2 ;  /* 0x0000000200027308 */ /* 0x000e620000001000 */
[----:B--2---:R-:W-:-:S07]  /*3d50*/  FADD.FTZ R10, R4, 1 ;  /* 0x3f800000040a7421 */ /* 0x004fce0000010000 */
[----:B------:R-:W2:Y:S01]  /*3d60*/  MUFU.RCP R10, R10 ;  /* 0x0000000a000a7308 */ /* 0x000ea20000001000 */
[----:B-1----:R-:W-:Y:S01]  /*3d70*/  FMUL.FTZ R0, R21, R2 ;  /* 0x0000000215007220 */ /* 0x002fe20000410000 */
[----:B--2---:R-:W-:-:S05]  /*3d80*/  FMUL.FTZ R11, R11, R10 ;  /* 0x0000000a0b0b7220 */ /* 0x004fca0000410000 */
[----:B------:R-:W-:-:S05]  /*3d90*/  F2FP.BF16.F32.PACK_AB R11, R11, R0 ;  /* 0x000000000b0b723e */ /* 0x000fca00000010ff */
[----:B------:R4:W-:Y:S02]  /*3da0*/  STG.E desc[UR16][R6.64], R11 ;  /* 0x0000000b06007986 */ /* 0x0009e4000c101910 */
.L_x_1945:
[----:B------:R-:W-:Y:S05]  /*3db0*/  BSYNC.RECONVERGENT B1 ;  /* 0x0000000000017941 */ /* 0x000fea0003800200 */
.L_x_1944:
        /* <DEDUP_REMOVED lines=8> */
[----:B------:R-:W0:Y:S01]  /*3e40*/  LDCU.64 UR14, c[0x0][0x380] ;  /* 0x00007000ff0e77ac */ /* 0x000e220008000a00 */
[----:B------:R-:W-:Y:S01]  /*3e50*/  MOV R9, R41 ;  /* 0x0000002900097202 */ /* 0x000fe20000000f00 */
[----:B-----5:R-:W-:Y:S01]  /*3e60*/  FFMA.FTZ R23, R12, R23, R14 ;  /* 0x000000170c177223 */ /* 0x020fe2000001000e */
[----:B-12-4-:R-:W-:-:S03]  /*3e70*/  FFMA.FTZ R11, R13, R16, R15 ;  /* 0x000000100d0b7223 */ /* 0x016fc6000001000f */
[----:B------:R-:W-:Y:S01]  /*3e80*/  FMUL.FTZ R0, R23, -1.4426950216293334961 ;  /* 0xbfb8aa3b17007820 */ /* 0x000fe20000410000 */
[----:B------:R-:W-:-:S05]  /*3e90*/  FMUL.FTZ R4, R11, -1.4426950216293334961 ;  /* 0xbfb8aa3b0b047820 */ /* 0x000fca0000410000 */
[----:B------:R-:W1:Y:S01]  /*3ea0*/  MUFU.EX2 R0, R0 ;  /* 0x0000000000007308 */ /* 0x000e620000000800 */
[----:B---3--:R-:W-:Y:S02]  /*3eb0*/  IMAD R7, R3, UR12, RZ ;  /* 0x0000000c03077c24 */ /* 0x008fe4000f8e02ff */
[----:B------:R-:W-:-:S05]  /*3ec0*/  IMAD.WIDE.U32 R8, R32, UR12, R8 ;  /* 0x0000000c20087c25 */ /* 0x000fca000f8e0008 */
[----:B------:R-:W2:Y:S01]  /*3ed0*/  MUFU.EX2 R4, R4 ;  /* 0x0000000400047308 */ /* 0x000ea20000000800 */
[----:B------:R-:W-:Y:S01]  /*3ee0*/  IMAD R7, R32, UR13, R7 ;  /* 0x0000000d20077c24 */ /* 0x000fe2000f8e0207 */
[----:B0-----:R-:W-:-:S04]  /*3ef0*/  LEA R6, P1, R8, UR14, 0x1 ;  /* 0x0000000e08067c11 */ /* 0x001fc8000f8208ff */
[----:B------:R-:W-:Y:S01]  /*3f00*/  IADD3 R7, PT, PT, R9, R7, RZ ;  /* 0x0000000709077210 */ /* 0x000fe20007ffe0ff */
[----:B-1----:R-:W-:-:S03]  /*3f10*/  FADD.FTZ R2, R0, 1 ;  /* 0x3f80000000027421 */ /* 0x002fc60000010000 */
[----:B------:R-:W-:-:S03]  /*3f20*/  LEA.HI.X R7, R8, UR15, R7, 0x1, P1 ;  /* 0x0000000f08077c11 */ /* 0x000fc600088f0c07 */
[----:B------:R-:W0:Y:S01]  /*3f30*/  MUFU.RCP R2, R2 ;  /* 0x0000000200027308 */ /* 0x000e220000001000 */
[----:B--2---:R-:W-:-:S07]  /*3f40*/  FADD.FTZ R10, R4, 1 ;  /* 0x3f800000040a7421 */ /* 0x004fce0000010000 */
[----:B------:R-:W1:Y:S01]  /*3f50*/  MUFU.RCP R10, R10 ;  /* 0x0000000a000a7308 */ /* 0x000e620000001000 */
[----:B0-----:R-:W-:Y:S01]  /*3f60*/  FMUL.FTZ R0, R23, R2 ;  /* 0x0000000217007220 */ /* 0x001fe20000410000 */
[----:B-1----:R-:W-:-:S05]  /*3f70*/  FMUL.FTZ R11, R11, R10 ;  /* 0x0000000a0b0b7220 */ /* 0x002fca0000410000 */
[----:B------:R-:W-:-:S05]  /*3f80*/  F2FP.BF16.F32.PACK_AB R11, R11, R0 ;  /* 0x000000000b0b723e */ /* 0x000fca00000010ff */
[----:B------:R0:W-:Y:S02]  /*3f90*/  STG.E desc[UR16][R6.64], R11 ;  /* 0x0000000b06007986 */ /* 0x0001e4000c101910 */
.L_x_1947:
[----:B------:R-:W-:Y:S05]  /*3fa0*/  BSYNC.RECONVERGENT B1 ;  /* 0x0000000000017941 */ /* 0x000fea0003800200 */
.L_x_1946:
[----:B------:R-:W-:Y:S05]  /*3fb0*/  @P4 BRA `(.L_x_1933) ;  /* 0x0000000000704947 */ /* 0x000fea0003800000 */
[----:B------:R-:W-:Y:S01]  /*3fc0*/  FADD.FTZ R25, R25, -UR5 ;  /* 0x8000000519197e21 */ /* 0x000fe20008010000 */
[----:B------:R-:W-:Y:S01]  /*3fd0*/  FADD.FTZ R18, R18, -UR5 ;  /* 0x8000000512127e21 */ /* 0x000fe20008010000 */
[----:B------:R-:W1:Y:S01]  /*3fe0*/  LDCU.64 UR12, c[0x0][0x3e0] ;  /* 0x00007c00ff0c77ac */ /* 0x000e620008000a00 */
[----:B0-234-:R-:W-:Y:S01]  /*3ff0*/  MOV R6, R42 ;  /* 0x0000002a00067202 */ /* 0x01dfe20000000f00 */
[----:B------:R-:W-:Y:S01]  /*4000*/  FMUL.FTZ R25, R25, UR10 ;  /* 0x0000000a19197c20 */ /* 0x000fe20008410000 */
[----:B------:R-:W-:Y:S01]  /*4010*/  FMUL.FTZ R18, R18, UR10 ;  /* 0x0000000a12127c20 */ /* 0x000fe20008410000 */
[----:B------:R-:W0:Y:S01]  /*4020*/  LDCU.64 UR14, c[0x0][0x380] ;  /* 0x00007000ff0e77ac */ /* 0x000e220008000a00 */
[----:B------:R-:W-:Y:S01]  /*4030*/  MOV R7, R41 ;  /* 0x0000002900077202 */ /* 0x000fe20000000f00 */
[----:B-----5:R-:W-:Y:S01]  /*4040*/  FFMA.FTZ R25, R12, R25, R14 ;  /* 0x000000190c197223 */ /* 0x020fe2000001000e */
[----:B-1----:R-:W-:-:S03]  /*4050*/  FFMA.FTZ R11, R13, R18, R15 ;  /* 0x000000120d0b7223 */ /* 0x002fc6000001000f */
[----:B------:R-:W-:Y:S01]  /*4060*/  FMUL.FTZ R0, R25, -1.4426950216293334961 ;  /* 0xbfb8aa3b19007820 */ /* 0x000fe20000410000 */
[----:B------:R-:W-:-:S05]  /*4070*/  FMUL.FTZ R4, R11, -1.4426950216293334961 ;  /* 0xbfb8aa3b0b047820 */ /* 0x000fca0000410000 */
[----:B------:R-:W1:Y:S01]  /*4080*/  MUFU.EX2 R0, R0 ;  /* 0x0000000000007308 */ /* 0x000e620000000800 */
[----:B------:R-:W-:Y:S02]  /*4090*/  IMAD R9, R5, UR12, RZ ;  /* 0x0000000c05097c24 */ /* 0x000fe4000f8e02ff */
        /* <DEDUP_REMOVED lines=14> */
.L_x_1933:
[----:B------:R-:W-:Y:S05]  /*4180*/  BSYNC.RECONVERGENT B0 ;  /* 0x0000000000007941 */ /* 0x000fea0003800200 */
.L_x_1917:
[----:B------:R-:W-:Y:S02]  /*4190*/  UIADD3 UR9, UPT, UPT, UR21, UR9, URZ ;  /* 0x0000000915097290 */ /* 0x000fe4000fffe0ff */
[----:B------:R-:W-:Y:S02]  /*41a0*/  UIADD3 UR4, UPT, UPT, UR4, 0x1, URZ ;  /* 0x0000000104047890 */ /* 0x000fe4000fffe0ff */
[----:B------:R-:W-:-:S09]  /*41b0*/  UISETP.GE.AND UP1, UPT, UR9, UR7, UPT ;  /* 0x000000070900728c */ /* 0x000fd2000bf26270 */
[----:B------:R-:W-:Y:S05]  /*41c0*/  BRA.U !UP1, `(.L_x_1948) ;  /* 0xffffffc109307547 */ /* 0x000fea000b83ffff */
[----:B------:R-:W-:Y:S05]  /*41d0*/  EXIT ;  /* 0x000000000000794d */ /* 0x000fea0003800000 */
.L_x_1949:
        /* <DEDUP_REMOVED lines=10> */
.L_x_3442:


//--------------------- .text._Z35group_norm_nhwc_fwd_one_pass_kernelI11Bf16IOFp32WLi512ELi8ELi128EEv26Group_norm_nhwc_fwd_params --------------------------
	.section	.text._Z35group_norm_nhwc_fwd_one_pass_kernelI11Bf16IOFp32WLi512ELi8ELi128EEv26Group_norm_nhwc_fwd_params,"ax",@progbits
	.align	128
        .global         _Z35group_norm_nhwc_fwd_one_pass_kernelI11Bf16IOFp32WLi512ELi8ELi128EEv26Group_norm_nhwc_fwd_params
        .type           _Z35group_norm_nhwc_fwd_one_pass_kernelI11Bf16IOFp32WLi512ELi8ELi128EEv26Group_norm_nhwc_fwd_params,@function
        .size           _Z35group_norm_nhwc_fwd_one_pass_kernelI11Bf16IOFp32WLi512ELi8ELi128EEv26Group_norm_nhwc_fwd_params,(.L_x_3443 - _Z35group_norm_nhwc_fwd_one_pass_kernelI11Bf16IOFp32WLi512ELi8ELi128EEv26Group_norm_nhwc_fwd_params)
        .other          _Z35group_norm_nhwc_fwd_one_pass_kernelI11Bf16IOFp32WLi512ELi8ELi128EEv26Group_norm_nhwc_fwd_params,@"STO_CUDA_ENTRY STV_DEFAULT"
_Z35group_norm_nhwc_fwd_one_pass_kernelI11Bf16IOFp32WLi512ELi8ELi128EEv26Group_norm_nhwc_fwd_params:
.text._Z35group_norm_nhwc_fwd_one_pass_kernelI11Bf16IOFp32WLi512ELi8ELi128EEv26Group_norm_nhwc_fwd_params:
        /* <DEDUP_REMOVED lines=9> */
[----:B------:R-:W1:Y:S01]  /*0090*/  S2UR UR19, SR_CTAID.X ;  /* 0x00000000001379c3 */ /* 0x000e620000002500 */
[----:B------:R-:W2:Y:S01]  /*00a0*/  LDCU UR4, c[0x0][0x404] ;  /* 0x00008080ff0477ac */ /* 0x000ea20008000800 */
[----:B------:R-:W3:Y:S01]  /*00b0*/  S2R R42, SR_LANEID ;  /* 0x00000000002a7919 */ /* 0x000ee20000000000 */
[----:B------:R-:W4:Y:S01]  /*00c0*/  LDCU.64 UR10, c[0x0][0x388] ;  /* 0x00007100ff0a77ac */ /* 0x000f220008000a00 */
[----:B------:R-:W0:Y:S04]  /*00d0*/  LDCU UR18, c[0x0][0x374] ;  /* 0x00006e80ff1277ac */ /* 0x000e280008000800 */
[----:B------:R-:W3:Y:S01]  /*00e0*/  LDC R40, c[0x0][0x370] ;  /* 0x0000dc00ff287b82 */ /* 0x000ee20000000800 */
[----:B------:R-:W0:Y:S01]  /*00f0*/  LDCU.64 UR14, c[0x0][0x358] ;  /* 0x00006b00ff0e77ac */ /* 0x000e220008000a00 */
[----:B------:R-:W-:Y:S01]  /*0100*/  UMOV UR7, UR6 ;  /* 0x0000000600077c82 */ /* 0x000fe20008000000 */
[----:B--2---:R-:W-:Y:S01]  /*0110*/  MOV R3, UR4 ;  /* 0x0000000400037c02 */ /* 0x004fe20008000f00 */
[----:B------:R-:W-:Y:S01]  /*0120*/  UMOV UR4, URZ ;  /* 0x000000ff00047c82 */ /* 0x000fe20008000000 */
[----:B----4-:R-:W-:-:S02]  /*0130*/  ISETP.NE.U32.AND P1, PT, RZ, UR10, PT ;  /* 0x0000000aff007c0c */ /* 0x010fc4000bf25070 */
[----:B0-----:R-:W-:Y:S02]  /*0140*/  SHF.R.U32.HI R56, RZ, 0x2, R44 ;  /* 0x00000002ff387819 */ /* 0x001fe4000001162c */
[----:B-1----:R-:W-:-:S03]  /*0150*/  LOP3.LUT P0, RZ, R44, UR19, RZ, 0xfc, !PT ;  /* 0x000000132cff7c12 */ /* 0x002fc6000f80fcff */
[----:B------:R-:W-:Y:S01]  /*0160*/  IMAD R56, R3, UR19, R56 ;  /* 0x0000001303387c24 */ /* 0x000fe2000f8e0238 */
[----:B------:R-:W-:-:S04]  /*0170*/  ISETP.NE.AND.EX P0, PT, RZ, UR11, !P0, P1 ;  /* 0x0000000bff007c0c */ /* 0x000fc8000c705310 */
[C---:B------:R-:W-:Y:S02]  /*0180*/  IADD3 R55, PT, PT, R56.reuse, 0x20, RZ ;  /* 0x0000002038377810 */ /* 0x040fe40007ffe0ff */
[C---:B------:R-:W-:Y:S02]  /*0190*/  IADD3 R54, PT, PT, R56.reuse, 0x40, RZ ;  /* 0x0000004038367810 */ /* 0x040fe40007ffe0ff */
[C---:B------:R-:W-:Y:S02]  /*01a0*/  IADD3 R52, PT, PT, R56.reuse, 0x60, RZ ;  /* 0x0000006038347810 */ /* 0x040fe40007ffe0ff */
[C---:B------:R-:W-:Y:S02]  /*01b0*/  IADD3 R48, PT, PT, R56.reuse, 0x1c0, RZ ;  /* 0x000001c038307810 */ /* 0x040fe40007ffe0ff */
[----:B------:R-:W-:Y:S02]  /*01c0*/  IADD3 R46, PT, PT, R56, 0x1e0, RZ ;  /* 0x000001e0382e7810 */ /* 0x000fe40007ffe0ff */
[----:B------:R-:W-:-:S02]  /*01d0*/  SHF.R.S32.HI R53, RZ, 0x1f, R56 ;  /* 0x0000001fff357819 */ /* 0x000fc40000011438 */
[----:B------:R-:W-:Y:S02]  /*01e0*/  IADD3 R50, PT, PT, R56, 0x1a0, RZ ;  /* 0x000001a038327810 */ /* 0x000fe40007ffe0ff */
[----:B------:R-:W-:Y:S02]  /*01f0*/  SHF.R.S32.HI R51, RZ, 0x1f, R55 ;  /* 0x0000001fff337819 */ /* 0x000fe40000011437 */
[----:B------:R-:W-:Y:S02]  /*0200*/  SHF.R.S32.HI R49, RZ, 0x1f, R54 ;  /* 0x0000001fff317819 */ /* 0x000fe40000011436 */
[----:B------:R-:W-:Y:S02]  /*0210*/  SHF.R.S32.HI R47, RZ, 0x1f, R52 ;  /* 0x0000001fff2f7819 */ /* 0x000fe40000011434 */
[----:B------:R-:W-:Y:S02]  /*0220*/  SHF.R.S32.HI R45, RZ, 0x1f, R48 ;  /* 0x0000001fff2d7819 */ /* 0x000fe40000011430 */
[----:B---3--:R-:W-:-:S07]  /*0230*/  SHF.R.S32.HI R43, RZ, 0x1f, R46 ;  /* 0x0000001fff2b7819 */ /* 0x008fce000001142e */
.L_x_2025:
[----:B0-----:R-:W0:Y:S01]  /*0240*/  LDCU UR5, c[0x0][0x3f8] ;  /* 0x00007f00ff0577ac */ /* 0x001e220008000800 */
[----:B------:R-:W-:Y:S01]  /*0250*/  IABS R6, UR7 ;  /* 0x0000000700067c13 */ /* 0x000fe20008000000 */
[----:B------:R-:W-:Y:S01]  /*0260*/  IMAD.SHL.U32 R60, R44, 0x2, RZ ;  /* 0x000000022c3c7824 */ /* 0x000fe200078e00ff */
[C---:B------:R-:W-:Y:S01]  /*0270*/  IADD3 R15, PT, PT, R56.reuse, 0xa0, RZ ;  /* 0x000000a0380f7810 */ /* 0x040fe20007ffe0ff */
[----:B-1----:R-:W1:Y:S01]  /*0280*/  LDCU.64 UR12, c[0x0][0x3e8] ;  /* 0x00007d00ff0c77ac */ /* 0x002e620008000a00 */
[C---:B------:R-:W-:Y:S02]  /*0290*/  IADD3 R23, PT, PT, R56.reuse, 0xc0, RZ ;  /* 0x000000c038177810 */ /* 0x040fe40007ffe0ff */
[----:B-----5:R-:W-:Y:S01]  /*02a0*/  SHF.R.S32.HI R19, RZ, 0x1f, R15 ;  /* 0x0000001fff137819 */ /* 0x020fe2000001140f */
[----:B--2---:R-:W2:Y:S01]  /*02b0*/  LDCU.64 UR16, c[0x0][0x3f0] ;  /* 0x00007e00ff1077ac */ /* 0x004ea20008000a00 */
[----:B------:R-:W-:Y:S02]  /*02c0*/  SHF.R.S32.HI R27, RZ, 0x1f, R23 ;  /* 0x0000001fff1b7819 */ /* 0x000fe40000011417 */
[----:B------:R-:W-:-:S04]  /*02d0*/  IADD3 R25, PT, PT, R56, 0xe0, RZ ;  /* 0x000000e038197810 */ /* 0x000fc80007ffe0ff */
[----:B------:R-:W-:Y:S02]  /*02e0*/  SHF.R.S32.HI R17, RZ, 0x1f, R25 ;  /* 0x0000001fff117819 */ /* 0x000fe40000011419 */
[----:B0-----:R-:W-:-:S04]  /*02f0*/  MOV R0, UR5 ;  /* 0x0000000500007c02 */ /* 0x001fc80008000f00 */
[----:B---34-:R-:W-:Y:S02]  /*0300*/  IABS R5, R0 ;  /* 0x0000000000057213 */ /* 0x018fe40000000000 */
[----:B-1----:R-:W-:Y:S02]  /*0310*/  ISETP.GE.U32.AND P2, PT, R15, UR12, PT ;  /* 0x0000000c0f007c0c */ /* 0x002fe4000bf46070 */
[----:B------:R-:W0:Y:S01]  /*0320*/  I2F.RP R0, R5 ;  /* 0x0000000500007306 */ /* 0x000e220000209400 */
[----:B------:R-:W-:Y:S02]  /*0330*/  ISETP.GE.U32.AND P3, PT, R23, UR12, PT ;  /* 0x0000000c17007c0c */ /* 0x000fe4000bf66070 */
[----:B------:R-:W-:Y:S02]  /*0340*/  ISETP.GE.AND.EX P2, PT, R19, UR13, PT, P2 ;  /* 0x0000000d13007c0c */ /* 0x000fe4000bf46320 */
[----:B--2---:R-:W-:Y:S02]  /*0350*/  MOV R13, UR16 ;  /* 0x00000010000d7c02 */ /* 0x004fe40008000f00 */
[----:B------:R-:W-:-:S02]  /*0360*/  ISETP.GE.AND.EX P3, PT, R27, UR13, PT, P3 ;  /* 0x0000000d1b007c0c */ /* 0x000fc4000bf66330 */
[----:B------:R-:W-:-:S04]  /*0370*/  ISETP.GE.U32.AND P4, PT, R25, UR12, PT ;  /* 0x0000000c19007c0c */ /* 0x000fc8000bf86070 */
[----:B------:R-:W-:Y:S01]  /*0380*/  ISETP.GE.AND.EX P4, PT, R17, UR13, PT, P4 ;  /* 0x0000000d11007c0c */ /* 0x000fe2000bf86340 */
[----:B0-----:R-:W0:Y:S02]  /*0390*/  MUFU.RCP R0, R0 ;  /* 0x0000000000007308 */ /* 0x001e240000001000 */
[----:B------:R-:W1:Y:S01]  /*03a0*/  @!P2 LDC.64 R8, c[0x0][0x3e0] ;  /* 0x0000f800ff08ab82 */ /* 0x000e620000000a00 */
[----:B0-----:R-:W-:-:S05]  /*03b0*/  VIADD R2, R0, 0xffffffe ;  /* 0x0ffffffe00027836 */ /* 0x001fca0000000000 */
[----:B------:R0:W2:Y:S01]  /*03c0*/  F2I.FTZ.U32.TRUNC.NTZ R3, R2 ;  /* 0x0000000200037305 */ /* 0x0000a2000021f000 */
[----:B-1----:R-:W-:Y:S02]  /*03d0*/  @!P2 IMAD R12, R19, R8, RZ ;  /* 0x00000008130ca224 */ /* 0x002fe400078e02ff */
[----:B------:R-:W-:Y:S02]  /*03e0*/  VIADD R19, R56, 0x120 ;  /* 0x0000012038137836 */ /* 0x000fe40000000000 */
[----:B------:R-:W-:Y:S02]  /*03f0*/  @!P2 IMAD R29, R15, R9, R12 ;  /* 0x000000090f1da224 */ /* 0x000fe400078e020c */
[----:B0-----:R-:W-:Y:S01]  /*0400*/  HFMA2 R2, -RZ, RZ, 0, 0 ;  /* 0x00000000ff027431 */ /* 0x001fe200000001ff */
[----:B------:R-:W-:Y:S02]  /*0410*/  SHF.R.S32.HI R21, RZ, 0x1f, R19 ;  /* 0x0000001fff157819 */ /* 0x000fe40000011413 */
[----:B--2---:R-:W-:-:S02]  /*0420*/  R2UR UR11, R3 ;  /* 0x00000000030b72ca */ /* 0x004fc400000e0000 */
[----:B------:R-:W-:Y:S02]  /*0430*/  IADD3 R4, PT, PT, RZ, -R3, RZ ;  /* 0x80000003ff047210 */ /* 0x000fe40007ffe0ff */
[----:B------:R-:W-:-:S03]  /*0440*/  R2UR UR10, R2 ;  /* 0x00000000020a72ca */ /* 0x000fc600000e0000 */
[----:B------:R-:W-:Y:S01]  /*0450*/  IMAD R7, R4, R5, RZ ;  /* 0x0000000504077224 */ /* 0x000fe200078e02ff */
[----:B------:R-:W-:-:S04]  /*0460*/  MOV R4, R6 ;  /* 0x0000000600047202 */ /* 0x000fc80000000f00 */
[----:B------:R-:W-:-:S05]  /*0470*/  R2UR UR9, R4 ;  /* 0x00000000040972ca */ /* 0x000fca00000e0000 */
[----:B------:R-:W-:Y:S01]  /*0480*/  IMAD.HI.U32 R7, R3, R7, UR10 ;  /* 0x0000000a03077e27 */ /* 0x000fe2000f8e0007 */
[----:B------:R-:W-:-:S04]  /*0490*/  IADD3 R3, PT, PT, R56, 0x100, RZ ;  /* 0x0000010038037810 */ /* 0x000fc80007ffe0ff */
[----:B------:R-:W-:Y:S02]  /*04a0*/  R2UR UR10, R7 ;  /* 0x00000000070a72ca */ /* 0x000fe400000e0000 */
[----:B------:R-:W-:-:S11]  /*04b0*/  SHF.R.S32.HI R7, RZ, 0x1f, R3 ;  /* 0x0000001fff077819 */ /* 0x000fd60000011403 */
[----:B------:R-:W-:-:S06]  /*04c0*/  UIMAD.WIDE.U32 UR10, UR10, UR9, URZ ;  /* 0x000000090a0a72a5 */ /* 0x000fcc000f8e00ff */
[----:B------:R-:W-:-:S05]  /*04d0*/  IADD3 R0, PT, PT, RZ, -UR11, RZ ;  /* 0x8000000bff007c10 */ /* 0x000fca000fffe0ff */
[----:B------:R-:W-:Y:S01]  /*04e0*/  IMAD R0, R5, R0, UR9 ;  /* 0x0000000905007e24 */ /* 0x000fe2000f8e0200 */
[----:B------:R-:W-:-:S04]  /*04f0*/  ULOP3.LUT UR9, UR7, UR5, URZ, 0x3c, !UPT ;  /* 0x0000000507097292 */ /* 0x000fc8000f8e3cff */
[----:B------:R-:W-:-:S13]  /*0500*/  ISETP.GT.U32.AND P1, PT, R5, R0, PT ;  /* 0x000000000500720c */ /* 0x000fda0003f24070 */
[----:B------:R-:W-:Y:S01]  /*0510*/  VOTEU.ANY UP0, P1 ;  /* 0x0000000000ff7886 */ /* 0x000fe20000800100 */
[----:B------:R-:W-:-:S04]  /*0520*/  PLOP3.LUT P1, PT, PT, PT, UP0, 0x80, 0x8 ;  /* 0x000000000008781c */ /* 0x000fc80003f2f008 */
[----:B------:R-:W-:Y:S02]  /*0530*/  @!UP0 UIADD3 UR11, UPT, UPT, UR11, 0x1, URZ ;  /* 0x000000010b0b8890 */ /* 0x000fe4000fffe0ff */
[----:B------:R-:W-:-:S07]  /*0540*/  UISETP.GE.AND UP0, UPT, UR9, URZ, UPT ;  /* 0x000000ff0900728c */ /* 0x000fce000bf06270 */
[----:B------:R-:W-:-:S04]  /*0550*/  @!P1 IADD3 R0, PT, PT, R0, -R5, RZ ;  /* 0x8000000500009210 */ /* 0x000fc80007ffe0ff */
[----:B------:R-:W-:-:S13]  /*0560*/  ISETP.GE.U32.AND P1, PT, R0, R5, PT ;  /* 0x000000050000720c */ /* 0x000fda0003f26070 */
[----:B------:R-:W-:Y:S01]  /*0570*/  VOTEU.ANY UP1, P1 ;  /* 0x0000000000ff7886 */ /* 0x000fe20000820100 */
[----:B------:R-:W-:-:S04]  /*0580*/  ISETP.GE.U32.AND P1, PT, R3, UR12, PT ;  /* 0x0000000c03007c0c */ /* 0x000fc8000bf26070 */
[----:B------:R-:W-:Y:S01]  /*0590*/  @UP1 UIADD3 UR11, UPT, UPT, UR11, 0x1, URZ ;  /* 0x000000010b0b1890 */ /* 0x000fe2000fffe0ff */
[----:B------:R-:W-:Y:S01]  /*05a0*/  ISETP.GE.AND.EX P1, PT, R7, UR13, PT, P1 ;  /* 0x0000000d07007c0c */ /* 0x000fe2000bf26310 */
[----:B------:R-:W-:Y:S02]  /*05b0*/  UISETP.NE.AND UP1, UPT, UR5, URZ, UPT ;  /* 0x000000ff0500728c */ /* 0x000fe4000bf25270 */
[----:B------:R-:W-:-:S09]  /*05c0*/  @!UP0 UIADD3 UR11, UPT, UPT, -UR11, URZ, URZ ;  /* 0x000000ff0b0b8290 */ /* 0x000fd2000fffe1ff */
[----:B------:R-:W-:Y:S01]  /*05d0*/  @!UP1 ULOP3.LUT UR11, URZ, UR5, URZ, 0x33, !UPT ;  /* 0x00000005ff0b9292 */ /* 0x000fe2000f8e33ff */
[----:B------:R-:W0:Y:S03]  /*05e0*/  @!P1 LDC.64 R10, c[0x0][0x3e0] ;  /* 0x0000f800ff0a9b82 */ /* 0x000e260000000a00 */
[----:B------:R-:W-:-:S04]  /*05f0*/  UIADD3 UR9, UPT, UPT, -UR11, URZ, URZ ;  /* 0x000000ff0b097290 */ /* 0x000fc8000fffe1ff */
[----:B------:R-:W-:Y:S01]  /*0600*/  UIMAD UR9, UR5, UR9, UR7 ;  /* 0x00000009050972a4 */ /* 0x000fe2000f8e0207 */
[----:B------:R-:W1:Y:S01]  /*0610*/  @!P1 LDC.64 R4, c[0x0][0x390] ;  /* 0x0000e400ff049b82 */ /* 0x000e620000000a00 */
[----:B------:R-:W-:Y:S02]  /*0620*/  USHF.R.S32.HI UR5, URZ, 0x1f, UR11 ;  /* 0x0000001fff057899 */ /* 0x000fe4000801140b */
[----:B------:R-:W-:Y:S02]  /*0630*/  USHF.L.U32 UR9, UR9, 0x3, URZ ;  /* 0x0000000309097899 */ /* 0x000fe400080006ff */
[----:B------:R-:W-:Y:S02]  /*0640*/  UIMAD UR5, UR5, UR16, URZ ;  /* 0x00000010050572a4 */ /* 0x000fe4000f8e02ff */
[----:B------:R-:W-:Y:S02]  /*0650*/  USHF.R.S32.HI UR10, URZ, 0x1f, UR9 ;  /* 0x0000001fff0a7899 */ /* 0x000fe40008011409 */
[----:B------:R-:W-:Y:S01]  /*0660*/  MOV R61, UR9 ;  /* 0x00000009003d7c02 */ /* 0x000fe20008000f00 */
[----:B------:R-:W-:-:S03]  /*0670*/  UIMAD UR5, UR11, UR17, UR5 ;  /* 0x000000110b0572a4 */ /* 0x000fc6000f8e0205 */
[----:B------:R-:W-:Y:S02]  /*0680*/  LOP3.LUT R60, R61, 0x6, R60, 0xf8, !PT ;  /* 0x000000063d3c7812 */ /* 0x000fe400078ef83c */
[----:B------:R-:W-:Y:S01]  /*0690*/  MOV R61, UR10 ;  /* 0x0000000a003d7c02 */ /* 0x000fe20008000f00 */
[----:B0-----:R-:W-:Y:S02]  /*06a0*/  @!P1 IMAD R0, R7, R10, RZ ;  /* 0x0000000a07009224 */ /* 0x001fe400078e02ff */
[----:B------:R-:W0:Y:S01]  /*06b0*/  @!P2 LDC.64 R6, c[0x0][0x390] ;  /* 0x0000e400ff06ab82 */ /* 0x000e220000000a00 */
[----:B------:R-:W-:-:S04]  /*06c0*/  IMAD.WIDE.U32 R60, R13, UR11, R60 ;  /* 0x0000000b0d3c7c25 */ /* 0x000fc8000f8e003c */
[----:B------:R-:W-:Y:S01]  /*06d0*/  @!P1 IMAD R13, R3, R11, R0 ;  /* 0x0000000b030d9224 */ /* 0x000fe200078e0200 */
[----:B------:R-:W-:Y:S02]  /*06e0*/  IADD3 R59, PT, PT, R61, UR5, RZ ;  /* 0x000000053d3b7c10 */ /* 0x000fe4000fffe0ff */
[----:B------:R-:W-:-:S05]  /*06f0*/  @!P1 MOV R58, R60 ;  /* 0x0000003c003a9202 */ /* 0x000fca0000000f00 */
[----:B------:R-:W-:Y:S02]  /*0700*/  @!P1 IMAD.WIDE.U32 R10, R3, R10, R58 ;  /* 0x0000000a030a9225 */ /* 0x000fe400078e003a */
[----:B------:R-:W2:Y:S03]  /*0710*/  @!P3 LDC.64 R2, c[0x0][0x3e0] ;  /* 0x0000f800ff02bb82 */ /* 0x000ea60000000a00 */
[----:B------:R-:W-:Y:S01]  /*0720*/  @!P1 IADD3 R0, PT, PT, R11, R13, RZ ;  /* 0x0000000d0b009210 */ /* 0x000fe20007ffe0ff */
[----:B------:R-:W-:Y:S01]  /*0730*/  HFMA2 R13, -RZ, RZ, 0, 0 ;  /* 0x00000000ff0d7431 */ /* 0x000fe200000001ff */
[C---:B-1----:R-:W-:Y:S02]  /*0740*/  @!P1 LEA R4, P5, R10.reuse, R4, 0x1 ;  /* 0x000000040a049211 */ /* 0x042fe400078a08ff */
[----:B------:R-:W-:Y:S02]  /*0750*/  @!P2 MOV R11, R59 ;  /* 0x0000003b000ba202 */ /* 0x000fe40000000f00 */
[----:B------:R-:W-:-:S02]  /*0760*/  @!P1 LEA.HI.X R5, R10, R5, R0, 0x1, P5 ;  /* 0x000000050a059211 */ /* 0x000fc400028f0c00 */
[----:B------:R-:W-:Y:S02]  /*0770*/  @!P2 MOV R10, R60 ;  /* 0x0000003c000aa202 */ /* 0x000fe40000000f00 */
[----:B------:R-:W-:Y:S01]  /*0780*/  ISETP.GE.U32.AND P5, PT, R19, UR12, PT ;  /* 0x0000000c13007c0c */ /* 0x000fe2000bfa6070 */
[----:B------:R1:W3:Y:S01]  /*0790*/  @!P1 LDG.E R13, desc[UR14][R4.64] ;  /* 0x0000000e040d9981 */ /* 0x0002e2000c1e1900 */
[----:B------:R-:W-:Y:S01]  /*07a0*/  IADD3 R0, PT, PT, R56, 0x140, RZ ;  /* 0x0000014038007810 */ /* 0x000fe20007ffe0ff */
[----:B------:R-:W-:Y:S01]  /*07b0*/  @!P2 IMAD.WIDE.U32 R8, R15, R8, R10 ;  /* 0x000000080f08a225 */ /* 0x000fe200078e000a */
[----:B------:R-:W-:Y:S01]  /*07c0*/  ISETP.GE.AND.EX P5, PT, R21, UR13, PT, P5 ;  /* 0x0000000d15007c0c */ /* 0x000fe2000bfa6350 */
[----:B------:R-:W4:Y:S03]  /*07d0*/  @!P3 LDC.64 R14, c[0x0][0x390] ;  /* 0x0000e400ff0ebb82 */ /* 0x000f260000000a00 */
[----:B------:R-:W-:-:S02]  /*07e0*/  @!P2 IADD3 R9, PT, PT, R9, R29, RZ ;  /* 0x0000001d0909a210 */ /* 0x000fc40007ffe0ff */
[C---:B0-----:R-:W-:Y:S01]  /*07f0*/  @!P2 LEA R6, P6, R8.reuse, R6, 0x1 ;  /* 0x000000060806a211 */ /* 0x041fe200078c08ff */
[----:B--2---:R-:W-:Y:S02]  /*0800*/  @!P3 IMAD R12, R27, R2, RZ ;  /* 0x000000021b0cb224 */ /* 0x004fe400078e02ff */
[----:B------:R-:W0:Y:S01]  /*0810*/  @!P4 LDC.64 R10, c[0x0][0x3e0] ;  /* 0x0000f800ff0acb82 */ /* 0x000e220000000a00 */
[----:B-1----:R-:W-:Y:S02]  /*0820*/  @!P3 MOV R4, R60 ;  /* 0x0000003c0004b202 */ /* 0x002fe40000000f00 */
[----:B------:R-:W-:Y:S02]  /*0830*/  @!P3 MOV R5, R59 ;  /* 0x0000003b0005b202 */ /* 0x000fe40000000f00 */
[----:B------:R-:W-:Y:S01]  /*0840*/  @!P2 LEA.HI.X R7, R8, R7, R9, 0x1, P6 ;  /* 0x000000070807a211 */ /* 0x000fe200030f0c09 */
[C---:B------:R-:W-:Y:S02]  /*0850*/  @!P3 IMAD R9, R23.reuse, R3, R12 ;  /* 0x000000031709b224 */ /* 0x040fe400078e020c */
[----:B------:R-:W-:-:S04]  /*0860*/  @!P3 IMAD.WIDE.U32 R2, R23, R2, R4 ;  /* 0x000000021702b225 */ /* 0x000fc800078e0004 */
[----:B------:R-:W-:Y:S01]  /*0870*/  HFMA2 R8, -RZ, RZ, 0, 0 ;  /* 0x00000000ff087431 */ /* 0x000fe200000001ff */
[----:B------:R-:W1:Y:S01]  /*0880*/  @!P4 LDC.64 R22, c[0x0][0x390] ;  /* 0x0000e400ff16cb82 */ /* 0x000e620000000a00 */
[----:B------:R-:W-:Y:S02]  /*0890*/  ISETP.GE.U32.AND P1, PT, R0, UR12, PT ;  /* 0x0000000c00007c0c */ /* 0x000fe4000bf26070 */
[----:B------:R-:W-:Y:S02]  /*08a0*/  SHF.R.S32.HI R27, RZ, 0x1f, R0 ;  /* 0x0000001fff1b7819 */ /* 0x000fe40000011400 */
[----:B------:R-:W-:-:S03]  /*08b0*/  ISETP.GE.U32.AND P6, PT, R56, UR12, PT ;  /* 0x0000000c38007c0c */ /* 0x000fc6000bfc6070 */
[----:B------:R-:W2:Y:S01]  /*08c0*/  @!P5 LDC.64 R4, c[0x0][0x3e0] ;  /* 0x0000f800ff04db82 */ /* 0x000ea20000000a00 */
[----:B------:R-:W-:Y:S01]  /*08d0*/  ISETP.GE.AND.EX P1, PT, R27, UR13, PT, P1 ;  /* 0x0000000d1b007c0c */ /* 0x000fe2000bf26310 */
[----:B------:R5:W3:Y:S01]  /*08e0*/  @!P2 LDG.E R8, desc[UR14][R6.64] ;  /* 0x0000000e0608a981 */ /* 0x000ae2000c1e1900 */
[----:B------:R-:W-:Y:S01]  /*08f0*/  ISETP.GE.AND.EX P2, PT, R53, UR13, PT, P6 ;  /* 0x0000000d35007c0c */ /* 0x000fe2000bf46360 */
[----:B------:R-:W-:Y:S01]  /*0900*/  @!P3 IMAD.IADD R3, R3, 0x1, R9 ;  /* 0x000000010303b824 */ /* 0x000fe200078e0209 */
[C---:B----4-:R-:W-:Y:S01]  /*0910*/  @!P3 LEA R14, P6, R2.reuse, R14, 0x1 ;  /* 0x0000000e020eb211 */ /* 0x050fe200078c08ff */
[----:B0-----:R-:W-:Y:S01]  /*0920*/  @!P4 IMAD R12, R17, R10, RZ ;  /* 0x0000000a110cc224 */ /* 0x001fe200078e02ff */
[----:B------:R-:W-:Y:S01]  /*0930*/  MOV R9, RZ ;  /* 0x000000ff00097202 */ /* 0x000fe20000000f00 */
[----:B------:R-:W0:Y:S01]  /*0940*/  @!P5 LDC.64 R16, c[0x0][0x390] ;  /* 0x0000e400ff10db82 */ /* 0x000e220000000a00 */
[----:B------:R-:W-:Y:S02]  /*0950*/  @!P3 LEA.HI.X R15, R2, R15, R3, 0x1, P6 ;  /* 0x0000000f020fb211 */ /* 0x000fe400030f0c03 */
[----:B-----5:R-:W-:-:S02]  /*0960*/  @!P4 MOV R6, R60 ;  /* 0x0000003c0006c202 */ /* 0x020fc40000000f00 */
[----:B------:R-:W-:Y:S01]  /*0970*/  @!P4 MOV R7, R59 ;  /* 0x0000003b0007c202 */ /* 0x000fe20000000f00 */
[----:B------:R-:W-:Y:S01]  /*0980*/  @!P4 IMAD R29, R25, R11, R12 ;  /* 0x0000000b191dc224 */ /* 0x000fe200078e020c */
[----:B------:R-:W-:Y:S01]  /*0990*/  ISETP.GE.U32.AND P6, PT, R55, UR12, PT ;  /* 0x0000000c37007c0c */ /* 0x000fe2000bfc6070 */
[----:B------:R-:W4:Y:S01]  /*09a0*/  @!P1 LDC.64 R2, c[0x0][0x3e0] ;  /* 0x0000f800ff029b82 */ /* 0x000f220000000a00 */
[----:B------:R5:W3:Y:S01]  /*09b0*/  @!P3 LDG.E R9, desc[UR14][R14.64] ;  /* 0x0000000e0e09b981 */ /* 0x000ae2000c1e1900 */
[----:B------:R-:W-:Y:S01]  /*09c0*/  @!P4 IMAD.WIDE.U32 R10, R25, R10, R6 ;  /* 0x0000000a190ac225 */ /* 0x000fe200078e0006 */
[----:B------:R-:W-:-:S04]  /*09d0*/  ISETP.GE.AND.EX P3, PT, R51, UR13, PT, P6 ;  /* 0x0000000d33007c0c */ /* 0x000fc8000bf66360 */
[----:B------:R-:W-:Y:S01]  /*09e0*/  @!P4 IADD3 R11, PT, PT, R11, R29, RZ ;  /* 0x0000001d0b0bc210 */ /* 0x000fe20007ffe0ff */
[----:B------:R-:W5:Y:S01]  /*09f0*/  @!P2 LDC.64 R6, c[0x0][0x3e0] ;  /* 0x0000f800ff06ab82 */ /* 0x000f620000000a00 */
[----:B-1----:R-:W-:Y:S01]  /*0a00*/  @!P4 LEA R22, P6, R10, R22, 0x1 ;  /* 0x000000160a16c211 */ /* 0x002fe200078c08ff */
[----:B--2---:R-:W-:-:S03]  /*0a10*/  @!P5 IMAD R12, R21, R4, RZ ;  /* 0x00000004150cd224 */ /* 0x004fc600078e02ff */
[----:B------:R-:W-:Y:S02]  /*0a20*/  @!P4 LEA.HI.X R23, R10, R23, R11, 0x1, P6 ;  /* 0x000000170a17c211 */ /* 0x000fe400030f0c0b */
[----:B------:R-:W-:Y:S01]  /*0a30*/  @!P5 MOV R10, R60 ;  /* 0x0000003c000ad202 */ /* 0x000fe20000000f00 */
[----:B------:R-:W1:Y:S01]  /*0a40*/  @!P1 LDC.64 R24, c[0x0][0x390] ;  /* 0x0000e400ff189b82 */ /* 0x000e620000000a00 */
[----:B------:R-:W-:Y:S01]  /*0a50*/  @!P5 MOV R11, R59 ;  /* 0x0000003b000bd202 */ /* 0x000fe20000000f00 */
[C---:B------:R-:W-:Y:S02]  /*0a60*/  @!P5 IMAD R29, R19.reuse, R5, R12 ;  /* 0x00000005131dd224 */ /* 0x040fe400078e020c */
[----:B------:R-:W-:-:S04]  /*0a70*/  @!P5 IMAD.WIDE.U32 R4, R19, R4, R10 ;  /* 0x000000041304d225 */ /* 0x000fc800078e000a */
[----:B------:R-:W-:Y:S01]  /*0a80*/  HFMA2 R11, -RZ, RZ, 0, 0 ;  /* 0x00000000ff0b7431 */ /* 0x000fe200000001ff */
[----:B------:R-:W2:Y:S01]  /*0a90*/  @!P2 LDC.64 R20, c[0x0][0x390] ;  /* 0x0000e400ff14ab82 */ /* 0x000ea20000000a00 */
[----:B------:R-:W-:Y:S02]  /*0aa0*/  @!P5 IADD3 R5, PT, PT, R5, R29, RZ ;  /* 0x0000001d0505d210 */ /* 0x000fe40007ffe0ff */
[----:B0-----:R-:W-:Y:S01]  /*0ab0*/  @!P5 LEA R16, P6, R4, R16, 0x1 ;  /* 0x000000100410d211 */ /* 0x001fe200078c08ff */
[----:B----4-:R-:W-:-:S04]  /*0ac0*/  @!P1 IMAD R27, R27, R2, RZ ;  /* 0x000000021b1b9224 */ /* 0x010fc800078e02ff */
[----:B------:R-:W0:Y:S01]  /*0ad0*/  @!P3 LDC.64 R18, c[0x0][0x3e0] ;  /* 0x0000f800ff12bb82 */ /* 0x000e220000000a00 */
[----:B------:R4:W3:Y:S01]  /*0ae0*/  @!P4 LDG.E R11, desc[UR14][R22.64] ;  /* 0x0000000e160bc981 */ /* 0x0008e2000c1e1900 */
[----:B------:R-:W-:Y:S01]  /*0af0*/  @!P5 LEA.HI.X R17, R4, R17, R5, 0x1, P6 ;  /* 0x000000110411d211 */ /* 0x000fe200030f0c05 */
[----:B------:R-:W-:Y:S01]  /*0b00*/  @!P1 IMAD.MOV.U32 R4, RZ, RZ, R60 ;  /* 0x000000ffff049224 */ /* 0x000fe200078e003c */
[----:B------:R-:W-:Y:S02]  /*0b10*/  ISETP.GE.U32.AND P4, PT, R54, UR12, PT ;  /* 0x0000000c36007c0c */ /* 0x000fe4000bf86070 */
[----:B------:R-:W-:Y:S01]  /*0b20*/  @!P1 MOV R5, R59 ;  /* 0x0000003b00059202 */ /* 0x000fe20000000f00 */
[C---:B------:R-:W-:Y:S01]  /*0b30*/  @!P1 IMAD R27, R0.reuse, R3, R27 ;  /* 0x00000003001b9224 */ /* 0x040fe200078e021b */
[----:B------:R-:W-:Y:S01]  /*0b40*/  ISETP.GE.AND.EX P4, PT, R49, UR13, PT, P4 ;  /* 0x0000000d31007c0c */ /* 0x000fe2000bf86340 */
[----:B-----5:R-:W-:Y:S02]  /*0b50*/  HFMA2 R14, -RZ, RZ, 0, 0 ;  /* 0x00000000ff0e7431 */ /* 0x020fe400000001ff */
[----:B------:R-:W-:Y:S01]  /*0b60*/  @!P2 IMAD R10, R53, R6, RZ ;  /* 0x00000006350aa224 */ /* 0x000fe200078e02ff */
[----:B----4-:R-:W-:Y:S01]  /*0b70*/  @!P2 MOV R22, R60 ;  /* 0x0000003c0016a202 */ /* 0x010fe20000000f00 */
[----:B------:R-:W-:Y:S01]  /*0b80*/  @!P1 IMAD.WIDE.U32 R2, R0, R2, R4 ;  /* 0x0000000200029225 */ /* 0x000fe200078e0004 */
[----:B------:R-:W-:Y:S01]  /*0b90*/  @!P2 MOV R23, R59 ;  /* 0x0000003b0017a202 */ /* 0x000fe20000000f00 */
[----:B------:R-:W4:Y:S02]  /*0ba0*/  @!P3 LDC.64 R4, c[0x0][0x390] ;  /* 0x0000e400ff04bb82 */ /* 0x000f240000000a00 */
[C---:B------:R-:W-:Y:S01]  /*0bb0*/  @!P2 IMAD R15, R56.reuse, R7, R10 ;  /* 0x00000007380fa224 */ /* 0x040fe200078e020a */
[----:B------:R-:W-:Y:S01]  /*0bc0*/  @!P1 IADD3 R0, PT, PT, R3, R27, RZ ;  /* 0x0000001b03009210 */ /* 0x000fe20007ffe0ff */
[----:B------:R-:W-:Y:S01]  /*0bd0*/  @!P2 IMAD.WIDE.U32 R6, R56, R6, R22 ;  /* 0x000000063806a225 */ /* 0x000fe200078e0016 */
[----:B-1----:R-:W-:Y:S01]  /*0be0*/  @!P1 LEA R24, P6, R2, R24, 0x1 ;  /* 0x0000001802189211 */ /* 0x002fe200078c08ff */
[----:B------:R1:W5:Y:S01]  /*0bf0*/  @!P5 LDG.E R14, desc[UR14][R16.64] ;  /* 0x0000000e100ed981 */ /* 0x000362000c1e1900 */
[----:B------:R-:W-:-:S02]  /*0c00*/  IADD3 R33, PT, PT, R56, 0x80, RZ ;  /* 0x0000008038217810 */ /* 0x000fc40007ffe0ff */
[----:B------:R-:W-:Y:S02]  /*0c10*/  @!P1 LEA.HI.X R25, R2, R25, R0, 0x1, P6 ;  /* 0x0000001902199211 */ /* 0x000fe400030f0c00 */
[----:B------:R-:W-:Y:S01]  /*0c20*/  @!P2 IADD3 R0, PT, PT, R7, R15, RZ ;  /* 0x0000000f0700a210 */ /* 0x000fe20007ffe0ff */
[----:B------:R-:W4:Y:S01]  /*0c30*/  @!P4 LDC.64 R2, c[0x0][0x3e0] ;  /* 0x0000f800ff02cb82 */ /* 0x000f220000000a00 */
[----:B--2---:R-:W-:Y:S02]  /*0c40*/  @!P2 LEA R20, P5, R6, R20, 0x1 ;  /* 0x000000140614a211 */ /* 0x004fe400078a08ff */
[----:B------:R-:W-:Y:S02]  /*0c50*/  ISETP.GE.U32.AND P6, PT, R52, UR12, PT ;  /* 0x0000000c34007c0c */ /* 0x000fe4000bfc6070 */
[----:B------:R-:W-:Y:S02]  /*0c60*/  @!P2 LEA.HI.X R21, R6, R21, R0, 0x1, P5 ;  /* 0x000000150615a211 */ /* 0x000fe400028f0c00 */
[----:B------:R-:W-:Y:S01]  /*0c70*/  ISETP.GE.AND.EX P6, PT, R47, UR13, PT, P6 ;  /* 0x0000000d2f007c0c */ /* 0x000fe2000bfc6360 */
[----:B------:R-:W-:Y:S01]  /*0c80*/  HFMA2 R41, -RZ, RZ, 0, 0 ;  /* 0x00000000ff297431 */ /* 0x000fe200000001ff */
[----:B------:R-:W-:Y:S01]  /*0c90*/  ISETP.GE.U32.AND P5, PT, R33, UR12, PT ;  /* 0x0000000c21007c0c */ /* 0x000fe2000bfa6070 */
[----:B0-----:R-:W-:Y:S01]  /*0ca0*/  @!P3 IMAD R10, R51, R18, RZ ;  /* 0x00000012330ab224 */ /* 0x001fe200078e02ff */
[----:B------:R-:W-:Y:S01]  /*0cb0*/  SHF.R.S32.HI R35, RZ, 0x1f, R33 ;  /* 0x0000001fff237819 */ /* 0x000fe20000011421 */
[----:B------:R-:W-:Y:S01]  /*0cc0*/  @!P3 IMAD.MOV.U32 R6, RZ, RZ, R60 ;  /* 0x000000ffff06b224 */ /* 0x000fe200078e003c */
[----:B------:R-:W-:Y:S01]  /*0cd0*/  @!P3 MOV R7, R59 ;  /* 0x0000003b0007b202 */ /* 0x000fe20000000f00 */
[----:B-1----:R-:W0:Y:S01]  /*0ce0*/  @!P4 LDC.64 R16, c[0x0][0x390] ;  /* 0x0000e400ff10cb82 */ /* 0x002e220000000a00 */
[----:B------:R-:W-:Y:S01]  /*0cf0*/  ISETP.GE.AND.EX P5, PT, R35, UR13, PT, P5 ;  /* 0x0000000d23007c0c */ /* 0x000fe2000bfa6350 */
[----:B------:R-:W-:-:S02]  /*0d00*/  @!P3 IMAD R15, R55, R19, R10 ;  /* 0x00000013370fb224 */ /* 0x000fc400078e020a */
[----:B------:R-:W-:Y:S01]  /*0d10*/  @!P3 IMAD.WIDE.U32 R18, R55, R18, R6 ;  /* 0x000000123712b225 */ /* 0x000fe200078e0006 */
[----:B------:R1:W2:Y:S03]  /*0d20*/  @!P2 LDG.E R41, desc[UR14][R20.64] ;  /* 0x0000000e1429a981 */ /* 0x0002a6000c1e1900 */
[----:B------:R-:W0:Y:S01]  /*0d30*/  @!P6 LDC.64 R6, c[0x0][0x3e0] ;  /* 0x0000f800ff06eb82 */ /* 0x000e220000000a00 */
[----:B------:R-:W-:Y:S02]  /*0d40*/  @!P3 IADD3 R0, PT, PT, R19, R15, RZ ;  /* 0x0000000f1300b210 */ /* 0x000fe40007ffe0ff */
[----:B----4-:R-:W-:Y:S02]  /*0d50*/  @!P3 LEA R22, P2, R18, R4, 0x1 ;  /* 0x000000041216b211 */ /* 0x010fe400078408ff */
[----:B------:R-:W-:Y:S02]  /*0d60*/  IADD3 R15, PT, PT, R56, 0x160, RZ ;  /* 0x00000160380f7810 */ /* 0x000fe40007ffe0ff */
[----:B------:R-:W-:-:S02]  /*0d70*/  @!P3 LEA.HI.X R23, R18, R5, R0, 0x1, P2 ;  /* 0x000000051217b211 */ /* 0x000fc400010f0c00 */
[----:B------:R-:W4:Y:S01]  /*0d80*/  @!P5 LDC.64 R4, c[0x0][0x3e0] ;  /* 0x0000f800ff04db82 */ /* 0x000f220000000a00 */
[----:B------:R-:W-:Y:S01]  /*0d90*/  HFMA2 R39, -RZ, RZ, 0, 0 ;  /* 0x00000000ff277431 */ /* 0x000fe200000001ff */
[----:B------:R-:W-:Y:S01]  /*0da0*/  ISETP.GE.U32.AND P2, PT, R15, UR12, PT ;  /* 0x0000000c0f007c0c */ /* 0x000fe2000bf46070 */
[----:B------:R-:W-:Y:S01]  /*0db0*/  @!P4 IMAD R0, R49, R2, RZ ;  /* 0x000000023100c224 */ /* 0x000fe200078e02ff */
[----:B------:R-:W-:Y:S02]  /*0dc0*/  SHF.R.S32.HI R29, RZ, 0x1f, R15 ;  /* 0x0000001fff1d7819 */ /* 0x000fe4000001140f */
[----:B-1----:R-:W-:Y:S02]  /*0dd0*/  @!P4 MOV R20, R60 ;  /* 0x0000003c0014c202 */ /* 0x002fe40000000f00 */
[----:B------:R-:W-:Y:S01]  /*0de0*/  @!P4 MOV R21, R59 ;  /* 0x0000003b0015c202 */ /* 0x000fe20000000f00 */
[----:B------:R-:W1:Y:S01]  /*0df0*/  @!P6 LDC.64 R18, c[0x0][0x390] ;  /* 0x0000e400ff12eb82 */ /* 0x000e620000000a00 */
[----:B------:R-:W-:Y:S01]  /*0e00*/  ISETP.GE.AND.EX P2, PT, R29, UR13, PT, P2 ;  /* 0x0000000d1d007c0c */ /* 0x000fe2000bf46320 */
[C---:B------:R-:W-:Y:S01]  /*0e10*/  @!P4 IMAD R3, R54.reuse, R3, R0 ;  /* 0x000000033603c224 */ /* 0x040fe200078e0200 */
[----:B------:R0:W3:Y:S01]  /*0e20*/  @!P3 LDG.E R39, desc[UR14][R22.64] ;  /* 0x0000000e1627b981 */ /* 0x0000e2000c1e1900 */
[----:B------:R-:W-:Y:S01]  /*0e30*/  @!P4 IMAD.WIDE.U32 R20, R54, R2, R20 ;  /* 0x000000023614c225 */ /* 0x000fe200078e0014 */
[----:B------:R-:W-:-:S04]  /*0e40*/  IADD3 R0, PT, PT, R56, 0x180, RZ ;  /* 0x0000018038007810 */ /* 0x000fc80007ffe0ff */
[----:B------:R-:W-:Y:S02]  /*0e50*/  @!P4 IADD3 R10, PT, PT, R21, R3, RZ ;  /* 0x00000003150ac210 */ /* 0x000fe40007ffe0ff */
[C---:B0-----:R-:W-:Y:S02]  /*0e60*/  @!P4 LEA R30, P3, R20.reuse, R16, 0x1 ;  /* 0x00000010141ec211 */ /* 0x041fe400078608ff */
[----:B------:R-:W-:Y:S01]  /*0e70*/  SHF.R.S32.HI R27, RZ, 0x1f, R0 ;  /* 0x0000001fff1b7819 */ /* 0x000fe20000011400 */
[----:B------:R-:W0:Y:S01]  /*0e80*/  @!P2 LDC.64 R2, c[0x0][0x3e0] ;  /* 0x0000f800ff02ab82 */ /* 0x000e220000000a00 */
[----:B------:R-:W-:Y:S01]  /*0e90*/  @!P4 LEA.HI.X R31, R20, R17, R10, 0x1, P3 ;  /* 0x00000011141fc211 */ /* 0x000fe200018f0c0a */
[----:B------:R-:W-:Y:S01]  /*0ea0*/  @!P6 IMAD R10, R47, R6, RZ ;  /* 0x000000062f0ae224 */ /* 0x000fe200078e02ff */
[----:B------:R-:W-:Y:S02]  /*0eb0*/  ISETP.GE.U32.AND P3, PT, R0, UR12, PT ;  /* 0x0000000c00007c0c */ /* 0x000fe4000bf66070 */
[----:B------:R-:W-:-:S02]  /*0ec0*/  @!P6 MOV R22, R60 ;  /* 0x0000003c0016e202 */ /* 0x000fc40000000f00 */
[----:B------:R-:W-:Y:S01]  /*0ed0*/  @!P6 MOV R23, R59 ;  /* 0x0000003b0017e202 */ /* 0x000fe20000000f00 */
[C---:B------:R-:W-:Y:S01]  /*0ee0*/  @!P6 IMAD R7, R52.reuse, R7, R10 ;  /* 0x000000073407e224 */ /* 0x040fe200078e020a */
[----:B------:R-:W-:Y:S01]  /*0ef0*/  ISETP.GE.AND.EX P3, PT, R27, UR13, PT, P3 ;  /* 0x0000000d1b007c0c */ /* 0x000fe2000bf66330 */
[----:B------:R-:W-:Y:S01]  /*0f00*/  IMAD.MOV.U32 R37, RZ, RZ, RZ ;  /* 0x000000ffff257224 */ /* 0x000fe200078e00ff */
[----:B------:R-:W0:Y:S01]  /*0f10*/  @!P5 LDC.64 R16, c[0x0][0x390] ;  /* 0x0000e400ff10db82 */ /* 0x000e220000000a00 */
[----:B----4-:R-:W-:Y:S02]  /*0f20*/  @!P5 IMAD R10, R35, R4, RZ ;  /* 0x00000004230ad224 */ /* 0x010fe400078e02ff */
[----:B------:R-:W-:Y:S01]  /*0f30*/  @!P6 IMAD.WIDE.U32 R22, R52, R6, R22 ;  /* 0x000000063416e225 */ /* 0x000fe200078e0016 */
[----:B------:R-:W-:Y:S01]  /*0f40*/  @!P5 MOV R20, R60 ;  /* 0x0000003c0014d202 */ /* 0x000fe20000000f00 */
[----:B------:R-:W4:Y:S01]  /*0f50*/  @!P4 LDG.E R37, desc[UR14][R30.64] ;  /* 0x0000000e1e25c981 */ /* 0x000f22000c1e1900 */
[----:B------:R-:W-:Y:S01]  /*0f60*/  @!P5 MOV R21, R59 ;  /* 0x0000003b0015d202 */ /* 0x000fe20000000f00 */
[----:B------:R-:W-:Y:S01]  /*0f70*/  @!P5 IMAD R35, R33, R5, R10 ;  /* 0x000000052123d224 */ /* 0x000fe200078e020a */
[----:B------:R-:W-:-:S02]  /*0f80*/  @!P6 IADD3 R5, PT, PT, R23, R7, RZ ;  /* 0x000000071705e210 */ /* 0x000fc40007ffe0ff */
[C---:B-1----:R-:W-:Y:S01]  /*0f90*/  @!P6 LEA R18, P4, R22.reuse, R18, 0x1 ;  /* 0x000000121612e211 */ /* 0x042fe200078808ff */
[----:B------:R-:W-:Y:S01]  /*0fa0*/  HFMA2 R10, -RZ, RZ, 0, 0 ;  /* 0x00000000ff0a7431 */ /* 0x000fe200000001ff */
[----:B------:R-:W1:Y:S01]  /*0fb0*/  @!P2 LDC.64 R6, c[0x0][0x390] ;  /* 0x0000e400ff06ab82 */ /* 0x000e620000000a00 */
[----:B------:R-:W-:Y:S01]  /*0fc0*/  @!P5 IMAD.WIDE.U32 R20, R33, R4, R20 ;  /* 0x000000042114d225 */ /* 0x000fe200078e0014 */
[----:B------:R-:W-:-:S06]  /*0fd0*/  @!P6 LEA.HI.X R19, R22, R19, R5, 0x1, P4 ;  /* 0x000000131613e211 */ /* 0x000fcc00020f0c05 */
[----:B------:R-:W1:Y:S01]  /*0fe0*/  @!P3 LDC.64 R4, c[0x0][0x3e0] ;  /* 0x0000f800ff04bb82 */ /* 0x000e620000000a00 */
[----:B------:R0:W5:Y:S02]  /*0ff0*/  @!P6 LDG.E R10, desc[UR14][R18.64] ;  /* 0x0000000e120ae981 */ /* 0x000164000c1e1900 */
[----:B0-----:R-:W-:Y:S01]  /*1000*/  @!P2 IMAD R22, R29, R2, RZ ;  /* 0x000000021d16a224 */ /* 0x001fe200078e02ff */
[----:B------:R-:W-:Y:S01]  /*1010*/  @!P5 IADD3 R12, PT, PT, R21, R35, RZ ;  /* 0x00000023150cd210 */ /* 0x000fe20007ffe0ff */
[----:B------:R-:W-:Y:S02]  /*1020*/  HFMA2 R21, -RZ, RZ, 0, 0 ;  /* 0x00000000ff157431 */ /* 0x000fe400000001ff */
[C---:B------:R-:W-:Y:S01]  /*1030*/  @!P2 IMAD R29, R15.reuse, R3, R22 ;  /* 0x000000030f1da224 */ /* 0x040fe200078e0216 */
[----:B------:R-:W-:Y:S01]  /*1040*/  @!P2 MOV R19, R59 ;  /* 0x0000003b0013a202 */ /* 0x000fe20000000f00 */
[----:B------:R-:W-:Y:S01]  /*1050*/  @!P2 IMAD.MOV.U32 R18, RZ, RZ, R60 ;  /* 0x000000ffff12a224 */ /* 0x000fe200078e003c */
[----:B------:R-:W-:Y:S01]  /*1060*/  @!P5 LEA R16, P4, R20, R16, 0x1 ;  /* 0x000000101410d211 */ /* 0x000fe200078808ff */
[----:B------:R-:W5:Y:S02]  /*1070*/  @!P1 LDG.E R21, desc[UR14][R24.64] ;  /* 0x0000000e18159981 */ /* 0x000f64000c1e1900 */
[----:B------:R-:W-:-:S02]  /*1080*/  @!P2 IMAD.WIDE.U32 R22, R15, R2, R18 ;  /* 0x000000020f16a225 */ /* 0x000fc400078e0012 */
[----:B------:R-:W0:Y:S01]  /*1090*/  @!P3 LDC.64 R2, c[0x0][0x390] ;  /* 0x0000e400ff02bb82 */ /* 0x000e220000000a00 */
[----:B------:R-:W-:Y:S02]  /*10a0*/  @!P5 LEA.HI.X R17, R20, R17, R12, 0x1, P4 ;  /* 0x000000111411d211 */ /* 0x000fe400020f0c0c */
[----:B------:R-:W-:Y:S02]  /*10b0*/  @!P2 IADD3 R18, PT, PT, R23, R29, RZ ;  /* 0x0000001d1712a210 */ /* 0x000fe40007ffe0ff */
[----:B-1----:R-:W-:Y:S01]  /*10c0*/  @!P2 LEA R26, P4, R22, R6, 0x1 ;  /* 0x00000006161aa211 */ /* 0x002fe200078808ff */
[----:B------:R-:W-:Y:S01]  /*10d0*/  @!P3 IMAD R6, R27, R4, RZ ;  /* 0x000000041b06b224 */ /* 0x000fe200078e02ff */
[----:B------:R-:W-:Y:S02]  /*10e0*/  SHF.R.S32.HI R15, RZ, 0x1f, R50 ;  /* 0x0000001fff0f7819 */ /* 0x000fe40000011432 */
[----:B------:R-:W-:Y:S02]  /*10f0*/  ISETP.GE.U32.AND P1, PT, R50, UR12, PT ;  /* 0x0000000c32007c0c */ /* 0x000fe4000bf26070 */
[----:B------:R-:W-:Y:S01]  /*1100*/  MOV R12, RZ ;  /* 0x000000ff000c7202 */ /* 0x000fe20000000f00 */
[----:B------:R-:W-:Y:S01]  /*1110*/  @!P3 IMAD R19, R0, R5, R6 ;  /* 0x000000050013b224 */ /* 0x000fe200078e0206 */
[----:B------:R-:W-:-:S02]  /*1120*/  @!P2 LEA.HI.X R27, R22, R7, R18, 0x1, P4 ;  /* 0x00000007161ba211 */ /* 0x000fc400020f0c12 */
[----:B------:R-:W-:Y:S02]  /*1130*/  ISETP.GE.AND.EX P1, PT, R15, UR13, PT, P1 ;  /* 0x0000000d0f007c0c */ /* 0x000fe4000bf26310 */
[----:B------:R-:W-:Y:S01]  /*1140*/  ISETP.GE.U32.AND P4, PT, R48, UR12, PT ;  /* 0x0000000c30007c0c */ /* 0x000fe2000bf86070 */
[----:B------:R1:W5:Y:S01]  /*1150*/  @!P5 LDG.E R12, desc[UR14][R16.64] ;  /* 0x0000000e100cd981 */ /* 0x000362000c1e1900 */
[----:B------:R-:W-:Y:S02]  /*1160*/  @!P3 MOV R6, R60 ;  /* 0x0000003c0006b202 */ /* 0x000fe40000000f00 */
[----:B------:R-:W-:Y:S02]  /*1170*/  @!P3 MOV R7, R59 ;  /* 0x0000003b0007b202 */ /* 0x000fe40000000f00 */
[----:B------:R-:W-:Y:S02]  /*1180*/  MOV R23, RZ ;  /* 0x000000ff00177202 */ /* 0x000fe40000000f00 */
[----:B------:R-:W-:Y:S01]  /*1190*/  ISETP.GE.AND.EX P4, PT, R45, UR13, PT, P4 ;  /* 0x0000000d2d007c0c */ /* 0x000fe2000bf86340 */
[----:B------:R-:W-:-:S02]  /*11a0*/  @!P3 IMAD.WIDE.U32 R6, R0, R4, R6 ;  /* 0x000000040006b225 */ /* 0x000fc400078e0006 */
[----:B------:R-:W1:Y:S01]  /*11b0*/  @!P1 LDC.64 R4, c[0x0][0x3e0] ;  /* 0x0000f800ff049b82 */ /* 0x000e620000000a00 */
[----:B------:R1:W5:Y:S02]  /*11c0*/  @!P2 LDG.E R23, desc[UR14][R26.64] ;  /* 0x0000000e1a17a981 */ /* 0x000364000c1e1900 */
[----:B------:R-:W-:Y:S02]  /*11d0*/  @!P3 IADD3 R0, PT, PT, R7, R19, RZ ;  /* 0x000000130700b210 */ /* 0x000fe40007ffe0ff */
[----:B0-----:R-:W-:-:S03]  /*11e0*/  @!P3 LEA R30, P2, R6, R2, 0x1 ;  /* 0x00000002061eb211 */ /* 0x001fc600078408ff */
[----:B------:R-:W0:Y:S01]  /*11f0*/  @!P1 LDC.64 R18, c[0x0][0x390] ;  /* 0x0000e400ff129b82 */ /* 0x000e220000000a00 */
[----:B------:R-:W-:Y:S02]  /*1200*/  @!P3 LEA.HI.X R31, R6, R3, R0, 0x1, P2 ;  /* 0x00000003061fb211 */ /* 0x000fe400010f0c00 */
[----:B------:R-:W-:-:S05]  /*1210*/  ISETP.GE.U32.AND P2, PT, R46, UR12, PT ;  /* 0x0000000c2e007c0c */ /* 0x000fca000bf46070 */
[----:B-1----:R-:W1:Y:S01]  /*1220*/  @!P4 LDC.64 R16, c[0x0][0x3e0] ;  /* 0x0000f800ff10cb82 */ /* 0x002e620000000a00 */
[----:B------:R-:W-:-:S07]  /*1230*/  ISETP.GE.AND.EX P2, PT, R43, UR13, PT, P2 ;  /* 0x0000000d2b007c0c */ /* 0x000fce000bf46320 */
[----:B------:R-:W0:Y:S01]  /*1240*/  @!P4 LDC.64 R6, c[0x0][0x390] ;  /* 0x0000e400ff06cb82 */ /* 0x000e220000000a00 */
[----:B------:R-:W-:Y:S01]  /*1250*/  HFMA2 R25, -RZ, RZ, 0, 0 ;  /* 0x00000000ff197431 */ /* 0x000fe200000001ff */
[----:B------:R-:W-:Y:S01]  /*1260*/  @!P1 MOV R29, R59 ;  /* 0x0000003b001d9202 */ /* 0x000fe20000000f00 */
[----:B------:R-:W-:-:S05]  /*1270*/  @!P1 IMAD R15, R15, R4, RZ ;  /* 0x000000040f0f9224 */ /* 0x000fca00078e02ff */
[----:B------:R-:W0:Y:S01]  /*1280*/  @!P2 LDC.64 R2, c[0x0][0x3e0] ;  /* 0x0000f800ff02ab82 */ /* 0x000e220000000a00 */
[----:B------:R-:W-:Y:S01]  /*1290*/  @!P1 IMAD.MOV.U32 R28, RZ, RZ, R60 ;  /* 0x000000ffff1c9224 */ /* 0x000fe200078e003c */
[----:B------:R-:W-:Y:S01]  /*12a0*/  @!P4 MOV R26, R60 ;  /* 0x0000003c001ac202 */ /* 0x000fe20000000f00 */
[C---:B------:R-:W-:Y:S01]  /*12b0*/  @!P1 IMAD R15, R50.reuse, R5, R15 ;  /* 0x00000005320f9224 */ /* 0x040fe200078e020f */
[----:B------:R-:W-:Y:S01]  /*12c0*/  @!P4 MOV R27, R59 ;  /* 0x0000003b001bc202 */ /* 0x000fe20000000f00 */
[----:B------:R-:W-:Y:S01]  /*12d0*/  @!P1 IMAD.WIDE.U32 R28, R50, R4, R28 ;  /* 0x00000004321c9225 */ /* 0x000fe200078e001c */
[----:B------:R0:W5:Y:S02]  /*12e0*/  @!P3 LDG.E R25, desc[UR14][R30.64] ;  /* 0x0000000e1e19b981 */ /* 0x000164000c1e1900 */
[----:B------:R-:W2:Y:S01]  /*12f0*/  @!P2 LDC.64 R4, c[0x0][0x390] ;  /* 0x0000e400ff04ab82 */ /* 0x000ea20000000a00 */
[----:B-1----:R-:W-:Y:S01]  /*1300*/  @!P4 IMAD R0, R45, R16, RZ ;  /* 0x000000102d00c224 */ /* 0x002fe200078e02ff */
[----:B0-----:R-:W-:-:S03]  /*1310*/  @!P1 LEA R18, P3, R28, R18, 0x1 ;  /* 0x000000121c129211 */ /* 0x001fc600078608ff */
[C---:B------:R-:W-:Y:S01]  /*1320*/  @!P4 IMAD R33, R48.reuse, R17, R0 ;  /* 0x000000113021c224 */ /* 0x040fe200078e0200 */
[----:B------:R-:W-:Y:S01]  /*1330*/  @!P1 IADD3 R0, PT, PT, R29, R15, RZ ;  /* 0x0000000f1d009210 */ /* 0x000fe20007ffe0ff */
[----:B------:R-:W-:-:S04]  /*1340*/  @!P4 IMAD.WIDE.U32 R16, R48, R16, R26 ;  /* 0x000000103010c225 */ /* 0x000fc800078e001a */
[----:B------:R-:W-:Y:S01]  /*1350*/  HFMA2 R27, -RZ, RZ, 0, 0 ;  /* 0x00000000ff1b7431 */ /* 0x000fe200000001ff */
[----:B------:R-:W-:Y:S02]  /*1360*/  @!P1 LEA.HI.X R19, R28, R19, R0, 0x1, P3 ;  /* 0x000000131c139211 */ /* 0x000fe400018f0c00 */
[----:B------:R-:W-:Y:S02]  /*1370*/  @!P4 IADD3 R0, PT, PT, R17, R33, RZ ;  /* 0x000000211100c210 */ /* 0x000fe40007ffe0ff */
[----:B------:R-:W-:Y:S01]  /*1380*/  @!P4 LEA R6, P3, R16, R6, 0x1 ;  /* 0x000000061006c211 */ /* 0x000fe200078608ff */
[----:B------:R-:W-:-:S03]  /*1390*/  @!P2 IMAD.MOV.U32 R17, RZ, RZ, R59 ;  /* 0x000000ffff11a224 */ /* 0x000fc600078e003b */
[----:B------:R-:W-:Y:S01]  /*13a0*/  @!P4 LEA.HI.X R7, R16, R7, R0, 0x1, P3 ;  /* 0x000000071007c211 */ /* 0x000fe200018f0c00 */
[----:B------:R-:W-:Y:S01]  /*13b0*/  @!P2 IMAD R15, R43, R2, RZ ;  /* 0x000000022b0fa224 */ /* 0x000fe200078e02ff */
[----:B------:R-:W-:Y:S01]  /*13c0*/  @!P2 MOV R16, R60 ;  /* 0x0000003c0010a202 */ /* 0x000fe20000000f00 */
[----:B------:R-:W5:Y:S01]  /*13d0*/  @!P1 LDG.E R27, desc[UR14][R18.64] ;  /* 0x0000000e121b9981 */ /* 0x000f62000c1e1900 */
[----:B------:R-:W-:Y:S01]  /*13e0*/  MOV R29, RZ ;  /* 0x000000ff001d7202 */ /* 0x000fe20000000f00 */
[C---:B------:R-:W-:Y:S02]  /*13f0*/  @!P2 IMAD R3, R46.reuse, R3, R15 ;  /* 0x000000032e03a224 */ /* 0x040fe400078e020f */
[----:B------:R-:W-:-:S04]  /*1400*/  @!P2 IMAD.WIDE.U32 R16, R46, R2, R16 ;  /* 0x000000022e10a225 */ /* 0x000fc800078e0010 */
[----:B------:R-:W-:Y:S01]  /*1410*/  HFMA2 R31, -RZ, RZ, 0, 0 ;  /* 0x00000000ff1f7431 */ /* 0x000fe200000001ff */
[----:B------:R0:W5:Y:S01]  /*1420*/  @!P4 LDG.E R29, desc[UR14][R6.64] ;  /* 0x0000000e061dc981 */ /* 0x000162000c1e1900 */
[----:B------:R-:W-:Y:S02]  /*1430*/  @!P2 IADD3 R0, PT, PT, R17, R3, RZ ;  /* 0x000000031100a210 */ /* 0x000fe40007ffe0ff */
[----:B--2---:R-:W-:-:S04]  /*1440*/  @!P2 LEA R4, P1, R16, R4, 0x1 ;  /* 0x000000041004a211 */ /* 0x004fc800078208ff */
[----:B------:R-:W-:-:S05]  /*1450*/  @!P2 LEA.HI.X R5, R16, R5, R0, 0x1, P1 ;  /* 0x000000051005a211 */ /* 0x000fca00008f0c00 */
[----:B------:R1:W2:Y:S01]  /*1460*/  @!P2 LDG.E R31, desc[UR14][R4.64] ;  /* 0x0000000e041fa981 */ /* 0x0002a2000c1e1900 */
[----:B------:R-:W-:-:S04]  /*1470*/  PRMT R38, R41, 0x7632, R38 ;  /* 0x0000763229267816 */ /* 0x000fc80000000026 */
[----:B------:R-:W-:Y:S02]  /*1480*/  SHF.L.U32 R38, R38, 0x10, RZ ;  /* 0x0000001026267819 */ /* 0x000fe400000006ff */
[----:B------:R-:W-:-:S03]  /*1490*/  SHF.L.U32 R41, R41, 0x10, RZ ;  /* 0x0000001029297819 */ /* 0x000fc600000006ff */
[----:B0-----:R-:W-:Y:S02]  /*14a0*/  FMUL.FTZ R6, R38, R38 ;  /* 0x0000002626067220 */ /* 0x001fe40000410000 */
[C---:B------:R-:W-:Y:S02]  /*14b0*/  FADD.FTZ R2, R41.reuse, R38 ;  /* 0x0000002629027221 */ /* 0x040fe40000010000 */
[----:B------:R-:W-:Y:S01]  /*14c0*/  FFMA.FTZ R6, R41, R41, R6 ;  /* 0x0000002929067223 */ /* 0x000fe20000010006 */
[----:B---3--:R-:W-:-:S04]  /*14d0*/  PRMT R36, R39, 0x7632, R36 ;  /* 0x0000763227247816 */ /* 0x008fc80000000024 */
[----:B------:R-:W-:Y:S02]  /*14e0*/  SHF.L.U32 R36, R36, 0x10, RZ ;  /* 0x0000001024247819 */ /* 0x000fe400000006ff */
[----:B------:R-:W-:-:S03]  /*14f0*/  SHF.L.U32 R39, R39, 0x10, RZ ;  /* 0x0000001027277819 */ /* 0x000fc600000006ff */
[----:B-1----:R-:W-:Y:S01]  /*1500*/  FMUL.FTZ R4, R36, R36 ;  /* 0x0000002424047220 */ /* 0x002fe20000410000 */
[----:B------:R-:W-:Y:S01]  /*1510*/  FADD.FTZ R2, RZ, R2 ;  /* 0x00000002ff027221 */ /* 0x000fe20000010000 */
[C---:B------:R-:W-:Y:S01]  /*1520*/  FADD.FTZ R3, R39.reuse, R36 ;  /* 0x0000002427037221 */ /* 0x040fe20000010000 */
[----:B------:R-:W-:Y:S01]  /*1530*/  FADD.FTZ R6, RZ, R6 ;  /* 0x00000006ff067221 */ /* 0x000fe20000010000 */
[----:B------:R-:W-:Y:S02]  /*1540*/  FFMA.FTZ R5, R39, R39, R4 ;  /* 0x0000002727057223 */ /* 0x000fe40000010004 */
[----:B------:R-:W-:Y:S02]  /*1550*/  FADD.FTZ R4, R2, R3 ;  /* 0x0000000302047221 */ /* 0x000fe40000010000 */
[----:B------:R-:W-:Y:S01]  /*1560*/  FADD.FTZ R5, R6, R5 ;  /* 0x0000000506057221 */ /* 0x000fe20000010000 */
[----:B----4-:R-:W-:-:S04]  /*1570*/  PRMT R0, R37, 0x7632, R0 ;  /* 0x0000763225007816 */ /* 0x010fc80000000000 */
[----:B------:R-:W-:Y:S02]  /*1580*/  SHF.L.U32 R0, R0, 0x10, RZ ;  /* 0x0000001000007819 */ /* 0x000fe400000006ff */
[----:B------:R-:W-:-:S03]  /*1590*/  SHF.L.U32 R37, R37, 0x10, RZ ;  /* 0x0000001025257819 */ /* 0x000fc600000006ff */
[----:B------:R-:W-:Y:S02]  /*15a0*/  FMUL.FTZ R6, R0, R0 ;  /* 0x0000000000067220 */ /* 0x000fe40000410000 */
[C---:B------:R-:W-:Y:S01]  /*15b0*/  FADD.FTZ R7, R37.reuse, R0 ;  /* 0x0000000025077221 */ /* 0x040fe20000010000 */
[C---:B-----5:R-:W-:Y:S01]  /*15c0*/  PRMT R2, R10.reuse, 0x7632, R2 ;  /* 0x000076320a027816 */ /* 0x060fe20000000002 */
[----:B------:R-:W-:Y:S01]  /*15d0*/  FFMA.FTZ R6, R37, R37, R6 ;  /* 0x0000002525067223 */ /* 0x000fe20000010006 */
[----:B------:R-:W-:-:S03]  /*15e0*/  SHF.L.U32 R3, R10, 0x10, RZ ;  /* 0x000000100a037819 */ /* 0x000fc600000006ff */
[----:B------:R-:W-:Y:S02]  /*15f0*/  IMAD.U32 R2, R2, 0x10000, RZ ;  /* 0x0001000002027824 */ /* 0x000fe400078e00ff */
[----:B------:R-:W-:Y:S01]  /*1600*/  FADD.FTZ R7, R4, R7 ;  /* 0x0000000704077221 */ /* 0x000fe20000010000 */
[----:B------:R-:W-:Y:S01]  /*1610*/  FADD.FTZ R10, R5, R6 ;  /* 0x00000006050a7221 */ /* 0x000fe20000010000 */
[----:B------:R-:W-:Y:S01]  /*1620*/  FMUL.FTZ R16, R2, R2 ;  /* 0x0000000202107220 */ /* 0x000fe20000410000 */
[----:B------:R-:W-:-:S03]  /*1630*/  FADD.FTZ R6, R3, R2 ;  /* 0x0000000203067221 */ /* 0x000fc60000010000 */
[----:B------:R-:W-:-:S04]  /*1640*/  FFMA.FTZ R15, R3, R3, R16 ;  /* 0x00000003030f7223 */ /* 0x000fc80000010010 */
[----:B------:R-:W-:Y:S01]  /*1650*/  FADD.FTZ R10, R10, R15 ;  /* 0x0000000f0a0a7221 */ /* 0x000fe20000010000 */
[C---:B------:R-:W-:Y:S02]  /*1660*/  PRMT R4, R12.reuse, 0x7632, R4 ;  /* 0x000076320c047816 */ /* 0x040fe40000000004 */
[----:B------:R-:W-:Y:S01]  /*1670*/  SHF.L.U32 R5, R12, 0x10, RZ ;  /* 0x000000100c057819 */ /* 0x000fe200000006ff */
[--C-:B------:R-:W-:Y:S01]  /*1680*/  FADD.FTZ R12, R7, R6.reuse ;  /* 0x00000006070c7221 */ /* 0x100fe20000010000 */
[----:B------:R-:W-:Y:S02]  /*1690*/  SHF.L.U32 R4, R4, 0x10, RZ ;  /* 0x0000001004047819 */ /* 0x000fe400000006ff */
[C---:B------:R-:W-:Y:S02]  /*16a0*/  PRMT R6, R8.reuse, 0x7632, R6 ;  /* 0x0000763208067816 */ /* 0x040fe40000000006 */
[----:B------:R-:W-:Y:S01]  /*16b0*/  SHF.L.U32 R7, R8, 0x10, RZ ;  /* 0x0000001008077819 */ /* 0x000fe200000006ff */
[----:B------:R-:W-:Y:S01]  /*16c0*/  FADD.FTZ R15, R5, R4 ;  /* 0x00000004050f7221 */ /* 0x000fe20000010000 */
[----:B------:R-:W-:Y:S01]  /*16d0*/  SHF.L.U32 R6, R6, 0x10, RZ ;  /* 0x0000001006067819 */ /* 0x000fe200000006ff */
[----:B------:R-:W-:Y:S01]  /*16e0*/  FMUL.FTZ R16, R4, R4 ;  /* 0x0000000404107220 */ /* 0x000fe20000410000 */
[C---:B------:R-:W-:Y:S01]  /*16f0*/  PRMT R8, R9.reuse, 0x7632, R8 ;  /* 0x0000763209087816 */ /* 0x040fe20000000008 */
[----:B------:R-:W-:Y:S01]  /*1700*/  FADD.FTZ R12, R12, R15 ;  /* 0x0000000f0c0c7221 */ /* 0x000fe20000010000 */
[----:B------:R-:W-:Y:S01]  /*1710*/  SHF.L.U32 R9, R9, 0x10, RZ ;  /* 0x0000001009097819 */ /* 0x000fe200000006ff */
[----:B------:R-:W-:Y:S01]  /*1720*/  FFMA.FTZ R17, R5, R5, R16 ;  /* 0x0000000505117223 */ /* 0x000fe20000010010 */
[----:B------:R-:W-:Y:S01]  /*1730*/  FADD.FTZ R15, R7, R6 ;  /* 0x00000006070f7221 */ /* 0x000fe20000010000 */
[----:B------:R-:W-:Y:S01]  /*1740*/  SHF.L.U32 R8, R8, 0x10, RZ ;  /* 0x0000001008087819 */ /* 0x000fe200000006ff */
[----:B------:R-:W-:Y:S01]  /*1750*/  FMUL.FTZ R16, R6, R6 ;  /* 0x0000000606107220 */ /* 0x000fe20000410000 */
[----:B------:R-:W-:Y:S01]  /*1760*/  FADD.FTZ R17, R10, R17 ;  /* 0x000000110a117221 */ /* 0x000fe20000010000 */
[----:B------:R-:W-:Y:S01]  /*1770*/  FADD.FTZ R12, R12, R15 ;  /* 0x0000000f0c0c7221 */ /* 0x000fe20000010000 */
[----:B------:R-:W-:Y:S01]  /*1780*/  PRMT R10, R11, 0x7632, R10 ;  /* 0x000076320b0a7816 */ /* 0x000fe2000000000a */
[----:B------:R-:W-:Y:S01]  /*1790*/  FADD.FTZ R15, R9, R8 ;  /* 0x00000008090f7221 */ /* 0x000fe20000010000 */
[----:B------:R-:W-:Y:S01]  /*17a0*/  FFMA.FTZ R16, R7, R7, R16 ;  /* 0x0000000707107223 */ /* 0x000fe20000010010 */
[----:B------:R-:W-:Y:S01]  /*17b0*/  FMUL.FTZ R18, R8, R8 ;  /* 0x0000000808127220 */ /* 0x000fe20000410000 */
[----:B------:R-:W-:Y:S01]  /*17c0*/  SHF.L.U32 R10, R10, 0x10, RZ ;  /* 0x000000100a0a7819 */ /* 0x000fe200000006ff */
[----:B------:R-:W-:Y:S01]  /*17d0*/  FADD.FTZ R15, R12, R15 ;  /* 0x0000000f0c0f7221 */ /* 0x000fe20000010000 */
[----:B------:R-:W-:Y:S01]  /*17e0*/  IMAD.U32 R11, R11, 0x10000, RZ ;  /* 0x000100000b0b7824 */ /* 0x000fe200078e00ff */
[----:B------:R-:W-:Y:S01]  /*17f0*/  PRMT R12, R13, 0x7632, R12 ;  /* 0x000076320d0c7816 */ /* 0x000fe2000000000c */
[----:B------:R-:W-:Y:S01]  /*1800*/  FADD.FTZ R16, R17, R16 ;  /* 0x0000001011107221 */ /* 0x000fe20000010000 */
[----:B------:R-:W-:Y:S01]  /*1810*/  FFMA.FTZ R17, R9, R9, R18 ;  /* 0x0000000909117223 */ /* 0x000fe20000010012 */
[----:B------:R-:W-:Y:S01]  /*1820*/  FMUL.FTZ R20, R10, R10 ;  /* 0x0000000a0a147220 */ /* 0x000fe20000410000 */
[C---:B------:R-:W-:Y:S01]  /*1830*/  FADD.FTZ R18, R11.reuse, R10 ;  /* 0x0000000a0b127221 */ /* 0x040fe20000010000 */
[----:B------:R-:W-:Y:S01]  /*1840*/  SHF.L.U32 R12, R12, 0x10, RZ ;  /* 0x000000100c0c7819 */ /* 0x000fe200000006ff */
[----:B------:R-:W-:Y:S01]  /*1850*/  FADD.FTZ R16, R16, R17 ;  /* 0x0000001110107221 */ /* 0x000fe20000010000 */
[----:B------:R-:W-:Y:S01]  /*1860*/  FFMA.FTZ R17, R11, R11, R20 ;  /* 0x0000000b0b117223 */ /* 0x000fe20000010014 */
[----:B------:R-:W-:Y:S01]  /*1870*/  FADD.FTZ R18, R15, R18 ;  /* 0x000000120f127221 */ /* 0x000fe20000010000 */
[----:B------:R-:W-:Y:S01]  /*1880*/  SHF.L.U32 R13, R13, 0x10, RZ ;  /* 0x000000100d0d7819 */ /* 0x000fe200000006ff */
[----:B------:R-:W-:Y:S01]  /*1890*/  FMUL.FTZ R20, R12, R12 ;  /* 0x0000000c0c147220 */ /* 0x000fe20000410000 */
[----:B------:R-:W-:-:S03]  /*18a0*/  PRMT R15, R14, 0x7632, R15 ;  /* 0x000076320e0f7816 */ /* 0x000fc6000000000f */
[--C-:B------:R-:W-:Y:S01]  /*18b0*/  FFMA.FTZ R19, R13, R13, R20.reuse ;  /* 0x0000000d0d137223 */ /* 0x100fe20000010014 */
[----:B------:R-:W-:Y:S02]  /*18c0*/  SHF.L.U32 R15, R15, 0x10, RZ ;  /* 0x000000100f0f7819 */ /* 0x000fe400000006ff */
[----:B------:R-:W-:Y:S01]  /*18d0*/  PRMT R20, R21, 0x7632, R20 ;  /* 0x0000763215147816 */ /* 0x000fe20000000014 */
[----:B------:R-:W-:Y:S01]  /*18e0*/  FADD.FTZ R16, R16, R17 ;  /* 0x0000001110107221 */ /* 0x000fe20000010000 */
[----:B------:R-:W-:Y:S01]  /*18f0*/  SHF.L.U32 R14, R14, 0x10, RZ ;  /* 0x000000100e0e7819 */ /* 0x000fe200000006ff */
[----:B------:R-:W-:Y:S01]  /*1900*/  FADD.FTZ R17, R13, R12 ;  /* 0x0000000c0d117221 */ /* 0x000fe20000010000 */
[----:B------:R-:W-:Y:S01]  /*1910*/  FMUL.FTZ R33, R15, R15 ;  /* 0x0000000f0f217220 */ /* 0x000fe20000410000 */
[----:B------:R-:W-:Y:S02]  /*1920*/  SHF.L.U32 R20, R20, 0x10, RZ ;  /* 0x0000001014147819 */ /* 0x000fe400000006ff */
[----:B------:R-:W-:Y:S01]  /*1930*/  PRMT R22, R23, 0x7632, R22 ;  /* 0x0000763217167816 */ /* 0x000fe20000000016 */
[----:B------:R-:W-:Y:S01]  /*1940*/  FADD.FTZ R17, R18, R17 ;  /* 0x0000001112117221 */ /* 0x000fe20000010000 */
[----:B------:R-:W-:Y:S01]  /*1950*/  FADD.FTZ R19, R16, R19 ;  /* 0x0000001310137221 */ /* 0x000fe20000010000 */
[----:B------:R-:W-:Y:S01]  /*1960*/  FFMA.FTZ R18, R14, R14, R33 ;  /* 0x0000000e0e127223 */ /* 0x000fe20000010021 */
[----:B------:R-:W-:Y:S01]  /*1970*/  SHF.L.U32 R21, R21, 0x10, RZ ;  /* 0x0000001015157819 */ /* 0x000fe200000006ff */
[----:B------:R-:W-:Y:S01]  /*1980*/  FMUL.FTZ R26, R20, R20 ;  /* 0x00000014141a7220 */ /* 0x000fe20000410000 */
[----:B------:R-:W-:-:S02]  /*1990*/  SHF.L.U32 R22, R22, 0x10, RZ ;  /* 0x0000001016167819 */ /* 0x000fc400000006ff */
[----:B------:R-:W-:Y:S01]  /*19a0*/  PRMT R24, R25, 0x7632, R24 ;  /* 0x0000763219187816 */ /* 0x000fe20000000018 */
[----:B------:R-:W-:Y:S01]  /*19b0*/  FADD.FTZ R18, R19, R18 ;  /* 0x0000001213127221 */ /* 0x000fe20000010000 */
[----:B------:R-:W-:Y:S01]  /*19c0*/  SHF.L.U32 R23, R23, 0x10, RZ ;  /* 0x0000001017177819 */ /* 0x000fe200000006ff */
[----:B------:R-:W-:Y:S01]  /*19d0*/  FFMA.FTZ R19, R21, R21, R26 ;  /* 0x0000001515137223 */ /* 0x000fe2000001001a */
[----:B------:R-:W-:Y:S01]  /*19e0*/  FMUL.FTZ R26, R22, R22 ;  /* 0x00000016161a7220 */ /* 0x000fe20000410000 */
[----:B------:R-:W-:Y:S02]  /*19f0*/  IMAD.U32 R24, R24, 0x10000, RZ ;  /* 0x0001000018187824 */ /* 0x000fe400078e00ff */
[----:B------:R-:W-:Y:S01]  /*1a00*/  FADD.FTZ R16, R14, R15 ;  /* 0x0000000f0e107221 */ /* 0x000fe20000010000 */
[----:B------:R-:W-:Y:S01]  /*1a10*/  FADD.FTZ R18, R18, R19 ;  /* 0x0000001312127221 */ /* 0x000fe20000010000 */
[--C-:B------:R-:W-:Y:S01]  /*1a20*/  FFMA.FTZ R19, R23, R23, R26.reuse ;  /* 0x0000001717137223 */ /* 0x100fe2000001001a */
[----:B------:R-:W-:Y:S01]  /*1a30*/  SHF.L.U32 R25, R25, 0x10, RZ ;  /* 0x0000001019197819 */ /* 0x000fe200000006ff */
[----:B------:R-:W-:Y:S01]  /*1a40*/  FMUL.FTZ R28, R24, R24 ;  /* 0x00000018181c7220 */ /* 0x000fe20000410000 */
[----:B------:R-:W-:Y:S01]  /*1a50*/  PRMT R26, R27, 0x7632, R26 ;  /* 0x000076321b1a7816 */ /* 0x000fe2000000001a */
[----:B------:R-:W-:Y:S01]  /*1a60*/  FADD.FTZ R16, R17, R16 ;  /* 0x0000001011107221 */ /* 0x000fe20000010000 */
[----:B------:R-:W-:Y:S01]  /*1a70*/  FADD.FTZ R17, R21, R20 ;  /* 0x0000001415117221 */ /* 0x000fe20000010000 */
[----:B------:R-:W-:Y:S01]  /*1a80*/  FADD.FTZ R18, R18, R19 ;  /* 0x0000001312127221 */ /* 0x000fe20000010000 */
[--C-:B------:R-:W-:Y:S01]  /*1a90*/  FFMA.FTZ R19, R25, R25, R28.reuse ;  /* 0x0000001919137223 */ /* 0x100fe2000001001c */
[----:B------:R-:W-:Y:S01]  /*1aa0*/  SHF.L.U32 R26, R26, 0x10, RZ ;  /* 0x000000101a1a7819 */ /* 0x000fe200000006ff */
[----:B------:R-:W-:Y:S01]  /*1ab0*/  FADD.FTZ R16, R16, R17 ;  /* 0x0000001110107221 */ /* 0x000fe20000010000 */
[----:B------:R-:W-:Y:S01]  /*1ac0*/  PRMT R28, R29, 0x7632, R28 ;  /* 0x000076321d1c7816 */ /* 0x000fe2000000001c */
[----:B------:R-:W-:Y:S01]  /*1ad0*/  FADD.FTZ R17, R23, R22 ;  /* 0x0000001617117221 */ /* 0x000fe20000010000 */
[----:B------:R-:W-:Y:S01]  /*1ae0*/  SHF.L.U32 R27, R27, 0x10, RZ ;  /* 0x000000101b1b7819 */ /* 0x000fe200000006ff */
[----:B------:R-:W-:Y:S01]  /*1af0*/  FMUL.FTZ R30, R26, R26 ;  /* 0x0000001a1a1e7220 */ /* 0x000fe20000410000 */
[----:B------:R-:W-:Y:S01]  /*1b00*/  SHF.L.U32 R28, R28, 0x10, RZ ;  /* 0x000000101c1c7819 */ /* 0x000fe200000006ff */
[----:B------:R-:W-:Y:S01]  /*1b10*/  FADD.FTZ R16, R16, R17 ;  /* 0x0000001110107221 */ /* 0x000fe20000010000 */
[----:B------:R-:W-:Y:S01]  /*1b20*/  FADD.FTZ R18, R18, R19 ;  /* 0x0000001312127221 */ /* 0x000fe20000010000 */
[----:B------:R-:W-:Y:S01]  /*1b30*/  FADD.FTZ R17, R25, R24 ;  /* 0x0000001819117221 */ /* 0x000fe20000010000 */
[----:B------:R-:W-:Y:S01]  /*1b40*/  FFMA.FTZ R19, R27, R27, R30 ;  /* 0x0000001b1b137223 */ /* 0x000fe2000001001e */
[----:B------:R-:W-:Y:S01]  /*1b50*/  SHF.L.U32 R29, R29, 0x10, RZ ;  /* 0x000000101d1d7819 */ /* 0x000fe200000006ff */
[----:B------:R-:W-:Y:S01]  /*1b60*/  FMUL.FTZ R30, R28, R28 ;  /* 0x0000001c1c1e7220 */ /* 0x000fe20000410000 */
[----:B------:R-:W-:Y:S01]  /*1b70*/  FADD.FTZ R16, R16, R17 ;  /* 0x0000001110107221 */ /* 0x000fe20000010000 */
[----:B--2---:R-:W-:Y:S01]  /*1b80*/  PRMT R32, R31, 0x7632, R32 ;  /* 0x000076321f207816 */ /* 0x004fe20000000020 */
[----:B------:R-:W-:Y:S01]  /*1b90*/  FADD.FTZ R18, R18, R19 ;  /* 0x0000001312127221 */ /* 0x000fe20000010000 */
[----:B------:R-:W-:Y:S01]  /*1ba0*/  FADD.FTZ R17, R27, R26 ;  /* 0x0000001a1b117221 */ /* 0x000fe20000010000 */
[----:B------:R-:W-:Y:S01]  /*1bb0*/  FFMA.FTZ R19, R29, R29, R30 ;  /* 0x0000001d1d137223 */ /* 0x000fe2000001001e */
[----:B------:R-:W-:-:S02]  /*1bc0*/  SHF.L.U32 R30, R32, 0x10, RZ ;  /* 0x00000010201e7819 */ /* 0x000fc400000006ff */
[----:B------:R-:W-:Y:S01]  /*1bd0*/  FADD.FTZ R16, R16, R17 ;  /* 0x0000001110107221 */ /* 0x000fe20000010000 */
[----:B------:R-:W-:Y:S01]  /*1be0*/  SHF.L.U32 R31, R31, 0x10, RZ ;  /* 0x000000101f1f7819 */ /* 0x000fe200000006ff */
[----:B------:R-:W-:Y:S01]  /*1bf0*/  FADD.FTZ R17, R29, R28 ;  /* 0x0000001c1d117221 */ /* 0x000fe20000010000 */
[----:B------:R-:W-:Y:S01]  /*1c00*/  FMUL.FTZ R32, R30, R30 ;  /* 0x0000001e1e207220 */ /* 0x000fe20000410000 */
[----:B------:R-:W-:Y:S02]  /*1c10*/  FADD.FTZ R18, R18, R19 ;  /* 0x0000001312127221 */ /* 0x000fe40000010000 */
[----:B------:R-:W-:Y:S01]  /*1c20*/  FADD.FTZ R16, R16, R17 ;  /* 0x0000001110107221 */ /* 0x000fe20000010000 */
[C---:B------:R-:W-:Y:S01]  /*1c30*/  FADD.FTZ R17, R31.reuse, R30 ;  /* 0x0000001e1f117221 */ /* 0x040fe20000010000 */
[----:B------:R-:W-:-:S03]  /*1c40*/  FFMA.FTZ R19, R31, R31, R32 ;  /* 0x0000001f1f137223 */ /* 0x000fc60000010020 */
[----:B------:R-:W-:Y:S01]  /*1c50*/  FADD.FTZ R16, R16, R17 ;  /* 0x0000001110107221 */ /* 0x000fe20000010000 */
[----:B------:R-:W-:-:S04]  /*1c60*/  FADD.FTZ R17, R18, R19 ;  /* 0x0000001312117221 */ /* 0x000fc80000010000 */
        /* <DEDUP_REMOVED lines=17> */
[C---:B------:R-:W-:Y:S02]  /*1d80*/  ISETP.GT.AND P2, PT, R42.reuse, 0xf, PT ;  /* 0x0000000f2a00780c */ /* 0x040fe40003f44270 */
        /* <DEDUP_REMOVED lines=12> */
[----:B------:R-:W0:Y:S01]  /*1e50*/  @!P1 S2R R17, SR_CgaCtaId ;  /* 0x0000000000119919 */ /* 0x000e220000008800 */
[----:B------:R-:W-:-:S04]  /*1e60*/  @!P1 MOV R16, 0x400 ;  /* 0x0000040000109802 */ /* 0x000fc80000000f00 */
[----:B0-----:R-:W-:Y:S02]  /*1e70*/  @!P1 LEA R17, R17, R16, 0x18 ;  /* 0x0000001011119211 */ /* 0x001fe400078ec0ff */
[----:B------:R-:W-:-:S04]  /*1e80*/  @!P1 SHF.R.U32.HI R16, RZ, 0x2, R44 ;  /* 0x00000002ff109819 */ /* 0x000fc8000001162c */
[----:B------:R-:W-:-:S04]  /*1e90*/  @!P1 LOP3.LUT R16, R16, 0xf8, RZ, 0xc0, !PT ;  /* 0x000000f810109812 */ /* 0x000fc800078ec0ff */
[----:B------:R-:W-:-:S05]  /*1ea0*/  @!P1 IADD3 R16, PT, PT, R16, R17, RZ ;  /* 0x0000001110109210 */ /* 0x000fca0007ffe0ff */
[----:B------:R3:W-:Y:S02]  /*1eb0*/  @!P1 STS.64 [R16+0x8], R32 ;  /* 0x0000082010009388 */ /* 0x0007e40000000a00 */
.L_x_1951:
[----:B------:R-:W-:Y:S05]  /*1ec0*/  BSYNC.RECONVERGENT B0 ;  /* 0x0000000000007941 */ /* 0x000fea0003800200 */
.L_x_1950:
        /* <DEDUP_REMOVED lines=8> */
[----:B---3--:R-:W3:Y:S04]  /*1f50*/  LDS.128 R16, [UR5+0x10] ;  /* 0x00001005ff107984 */ /* 0x008ee80008000c00 */
[----:B-12---:R-:W0:Y:S01]  /*1f60*/  LDS.64 R34, [UR5+0x20] ;  /* 0x00002005ff227984 */ /* 0x006e220008000a00 */
[----:B---3--:R-:W-:Y:S01]  /*1f70*/  FADD.FTZ R57, R32, R16 ;  /* 0x0000001020397221 */ /* 0x008fe20000010000 */
[----:B------:R-:W-:-:S03]  /*1f80*/  FADD.FTZ R16, R33, R17 ;  /* 0x0000001121107221 */ /* 0x000fc60000010000 */
[----:B------:R-:W-:Y:S01]  /*1f90*/  FADD.FTZ R57, R57, R18 ;  /* 0x0000001239397221 */ /* 0x000fe20000010000 */
[----:B------:R-:W-:-:S03]  /*1fa0*/  FADD.FTZ R16, R16, R19 ;  /* 0x0000001310107221 */ /* 0x000fc60000010000 */
[----:B0-----:R-:W-:Y:S01]  /*1fb0*/  FADD.FTZ R32, R57, R34 ;  /* 0x0000002239207221 */ /* 0x001fe20000010000 */
[----:B------:R-:W-:-:S07]  /*1fc0*/  FADD.FTZ R33, R16, R35 ;  /* 0x0000002310217221 */ /* 0x000fce0000010000 */
.L_x_1953:
[----:B------:R-:W-:Y:S05]  /*1fd0*/  BSYNC.RECONVERGENT B0 ;  /* 0x0000000000007941 */ /* 0x000fea0003800200 */
.L_x_1952:
[----:B------:R-:W-:Y:S05]  /*1fe0*/  @!P1 BRA `(.L_x_1954) ;  /* 0x0000000c00b49947 */ /* 0x000fea0003800000 */
[----:B---3--:R-:W3:Y:S01]  /*1ff0*/  LDC.64 R16, c[0x0][0x3b8] ;  /* 0x0000ee00ff107b82 */ /* 0x008ee20000000a00 */
[----:B------:R-:W-:Y:S01]  /*2000*/  ULOP3.LUT UR5, UR4, 0x1, URZ, 0xc0, !UPT ;  /* 0x0000000104057892 */ /* 0x000fe2000f8ec0ff */
[----:B------:R-:W-:-:S03]  /*2010*/  ISETP.GE.U32.AND P1, PT, R40, 0x8, PT ;  /* 0x000000082800780c */ /* 0x000fc60003f26070 */
[----:B------:R-:W-:-:S06]  /*2020*/  UIMAD UR5, UR5, UR18, URZ ;  /* 0x00000012050572a4 */ /* 0x000fcc000f8e02ff */
[----:B------:R-:W-:-:S04]  /*2030*/  IMAD R18, R40, UR5, RZ ;  /* 0x0000000528127c24 */ /* 0x000fc8000f8e02ff */
[----:B------:R-:W-:-:S04]  /*2040*/  IMAD.SHL.U32 R19, R18, 0x2, RZ ;  /* 0x0000000212137824 */ /* 0x000fc800078e00ff */
[----:B---3--:R-:W-:-:S03]  /*2050*/  IMAD.WIDE R16, R19, 0x4, R16 ;  /* 0x0000000413107825 */ /* 0x008fc600078e0210 */
[----:B------:R-:W-:Y:S02]  /*2060*/  R2UR UR16, R16 ;  /* 0x00000000101072ca */ /* 0x000fe400000e0000 */
[----:B------:R-:W-:Y:S01]  /*2070*/  R2UR UR17, R17 ;  /* 0x00000000111172ca */ /* 0x000fe200000e0000 */
[----:B------:R-:W-:-:S14]  /*2080*/  @P2 BRA `(.L_x_1955) ;  /* 0x00000000006c2947 */ /* 0x000fdc0003800000 */
[----:B------:R-:W3:Y:S01]  /*2090*/  LDC.64 R16, c[0x0][0x3b0] ;  /* 0x0000ec00ff107b82 */ /* 0x000ee20000000a00 */
[----:B------:R-:W-:Y:S02]  /*20a0*/  UIMAD UR10, UR19, UR18, UR6 ;  /* 0x00000012130a72a4 */ /* 0x000fe4000f8e0206 */
[----:B------:R-:W-:Y:S02]  /*20b0*/  UIADD3 UR12, UPT, UPT, UR5, UR6, URZ ;  /* 0x00000006050c7290 */ /* 0x000fe4000fffe0ff */
[----:B------:R-:W-:-:S04]  /*20c0*/  UIMAD.WIDE.U32 UR10, UR10, 0x8, UR16 ;  /* 0x000000080a0a78a5 */ /* 0x000fc8000f8e0010 */
[----:B--2---:R-:W-:Y:S02]  /*20d0*/  MOV R35, UR12 ;  /* 0x0000000c00237c02 */ /* 0x004fe40008000f00 */
[----:B------:R-:W-:Y:S01]  /*20e0*/  MOV R18, UR10 ;  /* 0x0000000a00127c02 */ /* 0x000fe20008000f00 */
[----:B------:R-:W-:Y:S01]  /*20f0*/  ULOP3.LUT UP0, UR10, UR4, 0x2, URZ, 0xc0, !UPT ;  /* 0x00000002040a7892 */ /* 0x000fe2000f80c0ff */
[----:B-1----:R-:W-:Y:S02]  /*2100*/  MOV R34, UR12 ;  /* 0x0000000c00227c02 */ /* 0x002fe40008000f00 */
[----:B------:R-:W-:Y:S01]  /*2110*/  MOV R19, UR11 ;  /* 0x0000000b00137c02 */ /* 0x000fe20008000f00 */
[----:B------:R-:W-:-:S04]  /*2120*/  UIADD3 UR10, UPT, UPT, -UR10, 0x1, URZ ;  /* 0x000000010a0a7890 */ /* 0x000fc8000fffe1ff */
[----:B------:R4:W-:Y:S02]  /*2130*/  STG.E.64 desc[UR14][R18.64], R32 ;  /* 0x0000002012007986 */ /* 0x0009e4000c101b0e */
[----:B------:R-:W-:Y:S02]  /*2140*/  MOV R57, UR10 ;  /* 0x0000000a00397c02 */ /* 0x000fe40008000f00 */
[----:B---3--:R-:W-:-:S04]  /*2150*/  LEA R16, P3, R35, R16, 0x2 ;  /* 0x0000001023107211 */ /* 0x008fc800078610ff */
[----:B------:R-:W-:Y:S02]  /*2160*/  LEA.HI.X R17, R34, R17, RZ, 0x2, P3 ;  /* 0x0000001122117211 */ /* 0x000fe400018f14ff */
[----:B------:R-:W-:Y:S01]  /*2170*/  PLOP3.LUT P3, PT, PT, PT, UP0, 0x80, 0x8 ;  /* 0x000000000008781c */ /* 0x000fe20003f6f008 */
[----:B------:R-:W-:Y:S06]  /*2180*/  MEMBAR.ALL.GPU ;  /* 0x0000000000007992 */ /* 0x000fec000000a000 */
[----:B------:R-:W-:-:S00]  /*2190*/  ERRBAR ;  /* 0x00000000000079ab */ /* 0x000fc00000000000 */
[----:B------:R-:W-:Y:S06]  /*21a0*/  CGAERRBAR ;  /* 0x00000000000075ab */ /* 0x000fec0000000000 */
[----:B------:R4:W-:Y:S01]  /*21b0*/  REDG.E.ADD.S32.STRONG.GPU desc[UR14][R16.64], R57 ;  /* 0x000000391000798e */ /* 0x0009e2000c12e30e */
[----:B------:R-:W-:-:S04]  /*21c0*/  SEL R35, R40, RZ, !P3 ;  /* 0x000000ff28237207 */ /* 0x000fc80005800000 */
[----:B------:R-:W-:-:S13]  /*21d0*/  ISETP.NE.AND P3, PT, R35, -0x1, PT ;  /* 0xffffffff2300780c */ /* 0x000fda0003f65270 */
[----:B----4-:R-:W-:Y:S05]  /*21e0*/  @!P3 BRA `(.L_x_1955) ;  /* 0x000000000014b947 */ /* 0x010fea0003800000 */
.L_x_1956:
[----:B------:R-:W2:Y:S04]  /*21f0*/  LDG.E.STRONG.GPU R18, desc[UR14][R16.64] ;  /* 0x0000000e10127981 */ /* 0x000ea8000c1ef900 */
[----:B--2---:R-:W-:Y:S01]  /*2200*/  CCTL.IVALL ;  /* 0x00000000ff00798f */ /* 0x004fe20002000000 */
[----:B------:R-:W-:Y:S05]  /*2210*/  YIELD ;  /* 0x0000000000007946 */ /* 0x000fea0003800000 */
[----:B------:R-:W-:-:S13]  /*2220*/  ISETP.NE.AND P3, PT, R18, R35, PT ;  /* 0x000000231200720c */ /* 0x000fda0003f65270 */
[----:B------:R-:W-:Y:S05]  /*2230*/  @P3 BRA `(.L_x_1956) ;  /* 0xfffffffc00ec3947 */ /* 0x000fea000383ffff */
.L_x_1955:
[----:B------:R-:W-:Y:S05]  /*2240*/  WARPSYNC.ALL ;  /* 0x0000000000007948 */ /* 0x000fea0003800000 */
[----:B------:R-:W-:Y:S06]  /*2250*/  BAR.SYNC.DEFER_BLOCKING 0x0 ;  /* 0x0000000000007b1d */ /* 0x000fec0000010000 */
[----:B------:R-:W-:Y:S01]  /*2260*/  UMOV UR5, URZ ;  /* 0x000000ff00057c82 */ /* 0x000fe20008000000 */
[----:B------:R-:W-:Y:S05]  /*2270*/  @!P1 BRA `(.L_x_1957) ;  /* 0x0000000400989947 */ /* 0x000fea0003800000 */
[----:B-1----:R-:W-:Y:S01]  /*2280*/  LOP3.LUT R34, R40, 0x7ffffff8, RZ, 0xc0, !PT ;  /* 0x7ffffff828227812 */ /* 0x002fe200078ec0ff */
        /* <DEDUP_REMOVED lines=10> */
.L_x_1958:
[----:B------:R-:W-:Y:S01]  /*2330*/  ISETP.EQ.OR P1, PT, RZ, UR24, P2 ;  /* 0x00000018ff007c0c */ /* 0x000fe20009722670 */
[----:B------:R-:W-:-:S06]  /*2340*/  UIADD3 UR25, UPT, UPT, UR5, 0x1, URZ ;  /* 0x0000000105197890 */ /* 0x000fcc000fffe0ff */
[----:B------:R-:W-:-:S04]  /*2350*/  MOV R16, UR25 ;  /* 0x0000001900107c02 */ /* 0x000fc80008000f00 */
[----:B------:R-:W-:Y:S02]  /*2360*/  ISETP.EQ.OR P6, PT, R16, UR19, P2 ;  /* 0x0000001310007c0c */ /* 0x000fe400097c2670 */
[----:B------:R-:W-:-:S05]  /*2370*/  VOTEU.ALL UP0, P1 ;  /* 0x0000000000ff7886 */ /* 0x000fca0000800000 */
[----:B------:R-:W-:-:S06]  /*2380*/  @!UP0 UIMAD.WIDE.U32 UR26, UR10, 0x8, UR16 ;  /* 0x000000080a1a88a5 */ /* 0x000fcc000f8e0010 */
[----:B------:R-:W-:Y:S02]  /*2390*/  MOV R18, UR26 ;  /* 0x0000001a00127c02 */ /* 0x000fe40008000f00 */
[----:B------:R-:W-:-:S06]  /*23a0*/  MOV R19, UR27 ;  /* 0x0000001b00137c02 */ /* 0x000fcc0008000f00 */
[----:B------:R-:W0:Y:S01]  /*23b0*/  @!P1 LDG.E.64 R18, desc[UR14][R18.64] ;  /* 0x0000000e12129981 */ /* 0x000e22000c1e1b00 */
[----:B------:R-:W-:-:S05]  /*23c0*/  VOTEU.ALL UP0, P6 ;  /* 0x0000000000ff7886 */ /* 0x000fca0003000000 */
[----:B------:R-:W-:-:S06]  /*23d0*/  @!UP0 UIMAD.WIDE.U32 UR26, UR23, 0x8, UR16 ;  /* 0x00000008171a88a5 */ /* 0x000fcc000f8e0010 */
[----:B------:R-:W-:Y:S01]  /*23e0*/  IMAD.U32 R16, RZ, RZ, UR26 ;  /* 0x0000001aff107e24 */ /* 0x000fe2000f8e00ff */
[----:B------:R-:W-:-:S06]  /*23f0*/  MOV R17, UR27 ;  /* 0x0000001b00117c02 */ /* 0x000fcc0008000f00 */
[----:B------:R-:W3:Y:S01]  /*2400*/  @!P6 LDG.E.64 R16, desc[UR14][R16.64] ;  /* 0x0000000e1010e981 */ /* 0x000ee2000c1e1b00 */
[----:B------:R-:W-:-:S06]  /*2410*/  UIADD3 UR25, UPT, UPT, UR5, 0x2, URZ ;  /* 0x0000000205197890 */ /* 0x000fcc000fffe0ff */
[----:B--2---:R-:W-:Y:S01]  /*2420*/  MOV R35, UR25 ;  /* 0x0000001900237c02 */ /* 0x004fe20008000f00 */
[----:B------:R-:W-:-:S03]  /*2430*/  UIADD3 UR25, UPT, UPT, UR5, 0x3, URZ ;  /* 0x0000000305197890 */ /* 0x000fc6000fffe0ff */
[----:B------:R-:W-:-:S13]  /*2440*/  ISETP.EQ.OR P3, PT, R35, UR19, P2 ;  /* 0x0000001323007c0c */ /* 0x000fda0009762670 */
[----:B------:R-:W-:-:S05]  /*2450*/  VOTEU.ALL UP0, P3 ;  /* 0x0000000000ff7886 */ /* 0x000fca0001800000 */
[----:B------:R-:W-:Y:S01]  /*2460*/  @!UP0 UIMAD.WIDE.U32 UR26, UR22, 0x8, UR16 ;  /* 0x00000008161a88a5 */ /* 0x000fe2000f8e0010 */
[----:B0-----:R-:W-:Y:S01]  /*2470*/  @!P1 FADD.FTZ R32, R32, R18 ;  /* 0x0000001220209221 */ /* 0x001fe20000010000 */
[----:B------:R-:W-:Y:S01]  /*2480*/  MOV R18, UR25 ;  /* 0x0000001900127c02 */ /* 0x000fe20008000f00 */
[----:B------:R-:W-:-:S03]  /*2490*/  @!P1 FADD.FTZ R33, R33, R19 ;  /* 0x0000001321219221 */ /* 0x000fc60000010000 */
[----:B------:R-:W-:Y:S02]  /*24a0*/  MOV R19, UR27 ;  /* 0x0000001b00137c02 */ /* 0x000fe40008000f00 */
[----:B------:R-:W-:Y:S02]  /*24b0*/  ISETP.EQ.OR P4, PT, R18, UR19, P2 ;  /* 0x0000001312007c0c */ /* 0x000fe40009782670 */
[----:B------:R-:W-:-:S06]  /*24c0*/  MOV R18, UR26 ;  /* 0x0000001a00127c02 */ /* 0x000fcc0008000f00 */
[----:B------:R-:W2:Y:S05]  /*24d0*/  @!P3 LDG.E.64 R18, desc[UR14][R18.64] ;  /* 0x0000000e1212b981 */ /* 0x000eaa000c1e1b00 */
[----:B------:R-:W-:Y:S01]  /*24e0*/  VOTEU.ALL UP0, P4 ;  /* 0x0000000000ff7886 */ /* 0x000fe20002000000 */
[----:B---3--:R-:W-:-:S04]  /*24f0*/  @!P6 FADD.FTZ R32, R32, R16 ;  /* 0x000000102020e221 */ /* 0x008fc80000010000 */
[----:B------:R-:W-:Y:S01]  /*2500*/  @!UP0 UIMAD.WIDE.U32 UR26, UR21, 0x8, UR16 ;  /* 0x00000008151a88a5 */ /* 0x000fe2000f8e0010 */
[----:B------:R-:W-:-:S05]  /*2510*/  @!P6 FADD.FTZ R33, R33, R17 ;  /* 0x000000112121e221 */ /* 0x000fca0000010000 */
[----:B------:R-:W-:Y:S02]  /*2520*/  MOV R16, UR26 ;  /* 0x0000001a00107c02 */ /* 0x000fe40008000f00 */
[----:B------:R-:W-:-:S06]  /*2530*/  MOV R17, UR27 ;  /* 0x0000001b00117c02 */ /* 0x000fcc0008000f00 */
[----:B------:R-:W3:Y:S01]  /*2540*/  @!P4 LDG.E.64 R16, desc[UR14][R16.64] ;  /* 0x0000000e1010c981 */ /* 0x000ee2000c1e1b00 */
[----:B------:R-:W-:-:S06]  /*2550*/  UIADD3 UR25, UPT, UPT, UR5, 0x4, URZ ;  /* 0x0000000405197890 */ /* 0x000fcc000fffe0ff */
[----:B------:R-:W-:-:S04]  /*2560*/  MOV R35, UR25 ;  /* 0x0000001900237c02 */ /* 0x000fc80008000f00 */
[----:B------:R-:W-:Y:S01]  /*2570*/  ISETP.EQ.OR P1, PT, R35, UR19, P2 ;  /* 0x0000001323007c0c */ /* 0x000fe20009722670 */
[----:B------:R-:W-:-:S12]  /*2580*/  UIADD3 UR25, UPT, UPT, UR5, 0x5, URZ ;  /* 0x0000000505197890 */ /* 0x000fd8000fffe0ff */
[----:B------:R-:W-:-:S05]  /*2590*/  VOTEU.ALL UP0, P1 ;  /* 0x0000000000ff7886 */ /* 0x000fca0000800000 */
[----:B------:R-:W-:Y:S01]  /*25a0*/  @!UP0 UIMAD.WIDE.U32 UR26, UR20, 0x8, UR16 ;  /* 0x00000008141a88a5 */ /* 0x000fe2000f8e0010 */
[----:B--2---:R-:W-:Y:S01]  /*25b0*/  @!P3 FADD.FTZ R32, R32, R18 ;  /* 0x000000122020b221 */ /* 0x004fe20000010000 */
[----:B------:R-:W-:Y:S02]  /*25c0*/  IMAD.U32 R18, RZ, RZ, UR25 ;  /* 0x00000019ff127e24 */ /* 0x000fe4000f8e00ff */
[----:B------:R-:W-:Y:S02]  /*25d0*/  @!P3 FADD.FTZ R33, R33, R19 ;  /* 0x000000132121b221 */ /* 0x000fe40000010000 */
[----:B------:R-:W-:Y:S02]  /*25e0*/  MOV R19, UR27 ;  /* 0x0000001b00137c02 */ /* 0x000fe40008000f00 */
[----:B------:R-:W-:Y:S02]  /*25f0*/  ISETP.EQ.OR P3, PT, R18, UR19, P2 ;  /* 0x0000001312007c0c */ /* 0x000fe40009762670 */
[----:B------:R-:W-:-:S06]  /*2600*/  MOV R18, UR26 ;  /* 0x0000001a00127c02 */ /* 0x000fcc0008000f00 */
[----:B------:R-:W2:Y:S05]  /*2610*/  @!P1 LDG.E.64 R18, desc[UR14][R18.64] ;  /* 0x0000000e12129981 */ /* 0x000eaa000c1e1b00 */
[----:B------:R-:W-:-:S05]  /*2620*/  VOTEU.ALL UP0, P3 ;  /* 0x0000000000ff7886 */ /* 0x000fca0001800000 */
[----:B------:R-:W-:Y:S01]  /*2630*/  @!UP0 UIMAD.WIDE.U32 UR26, UR11, 0x8, UR16 ;  /* 0x000000080b1a88a5 */ /* 0x000fe2000f8e0010 */
[----:B---3--:R-:W-:Y:S01]  /*2640*/  @!P4 FADD.FTZ R32, R32, R16 ;  /* 0x000000102020c221 */ /* 0x008fe20000010000 */
[----:B------:R-:W-:-:S04]  /*2650*/  @!P4 FADD.FTZ R33, R33, R17 ;  /* 0x000000112121c221 */ /* 0x000fc80000010000 */
[----:B------:R-:W-:Y:S02]  /*2660*/  MOV R16, UR26 ;  /* 0x0000001a00107c02 */ /* 0x000fe40008000f00 */
[----:B------:R-:W-:-:S06]  /*2670*/  MOV R17, UR27 ;  /* 0x0000001b00117c02 */ /* 0x000fcc0008000f00 */
[----:B------:R-:W3:Y:S01]  /*2680*/  @!P3 LDG.E.64 R16, desc[UR14][R16.64] ;  /* 0x0000000e1010b981 */ /* 0x000ee2000c1e1b00 */
[----:B------:R-:W-:-:S06]  /*2690*/  UIADD3 UR25, UPT, UPT, UR5, 0x6, URZ ;  /* 0x0000000605197890 */ /* 0x000fcc000fffe0ff */
[----:B------:R-:W-:Y:S01]  /*26a0*/  MOV R35, UR25 ;  /* 0x0000001900237c02 */ /* 0x000fe20008000f00 */
[----:B------:R-:W-:-:S03]  /*26b0*/  UIADD3 UR25, UPT, UPT, UR5, 0x7, URZ ;  /* 0x0000000705197890 */ /* 0x000fc6000fffe0ff */
[----:B------:R-:W-:-:S13]  /*26c0*/  ISETP.EQ.OR P6, PT, R35, UR19, P2 ;  /* 0x0000001323007c0c */ /* 0x000fda00097c2670 */
[----:B------:R-:W-:-:S05]  /*26d0*/  VOTEU.ALL UP0, P6 ;  /* 0x0000000000ff7886 */ /* 0x000fca0003000000 */
[----:B------:R-:W-:Y:S01]  /*26e0*/  @!UP0 UIMAD.WIDE.U32 UR26, UR13, 0x8, UR16 ;  /* 0x000000080d1a88a5 */ /* 0x000fe2000f8e0010 */
[----:B--2---:R-:W-:Y:S01]  /*26f0*/  @!P1 FADD.FTZ R32, R32, R18 ;  /* 0x0000001220209221 */ /* 0x004fe20000010000 */
[----:B------:R-:W-:-:S04]  /*2700*/  MOV R18, UR25 ;  /* 0x0000001900127c02 */ /* 0x000fc80008000f00 */
[----:B------:R-:W-:Y:S01]  /*2710*/  ISETP.EQ.OR P4, PT, R18, UR19, P2 ;  /* 0x0000001312007c0c */ /* 0x000fe20009782670 */
[----:B------:R-:W-:Y:S01]  /*2720*/  @!P1 FADD.FTZ R33, R33, R19 ;  /* 0x0000001321219221 */ /* 0x000fe20000010000 */
[----:B------:R-:W-:Y:S02]  /*2730*/  MOV R18, UR26 ;  /* 0x0000001a00127c02 */ /* 0x000fe40008000f00 */
[----:B------:R-:W-:-:S06]  /*2740*/  MOV R19, UR27 ;  /* 0x0000001b00137c02 */ /* 0x000fcc0008000f00 */
[----:B------:R-:W2:Y:S03]  /*2750*/  @!P6 LDG.E.64 R18, desc[UR14][R18.64] ;  /* 0x0000000e1212e981 */ /* 0x000ea6000c1e1b00 */
[----:B------:R-:W-:-:S05]  /*2760*/  VOTEU.ALL UP0, P4 ;  /* 0x0000000000ff7886 */ /* 0x000fca0002000000 */
[----:B------:R-:W-:Y:S01]  /*2770*/  @!UP0 UIMAD.WIDE.U32 UR26, UR12, 0x8, UR16 ;  /* 0x000000080c1a88a5 */ /* 0x000fe2000f8e0010 */
[----:B---3--:R-:W-:Y:S01]  /*2780*/  @!P3 FADD.FTZ R32, R32, R16 ;  /* 0x000000102020b221 */ /* 0x008fe20000010000 */
[----:B------:R-:W-:-:S04]  /*2790*/  @!P3 FADD.FTZ R33, R33, R17 ;  /* 0x000000112121b221 */ /* 0x000fc80000010000 */
[----:B------:R-:W-:Y:S01]  /*27a0*/  IMAD.U32 R16, RZ, RZ, UR26 ;  /* 0x0000001aff107e24 */ /* 0x000fe2000f8e00ff */
[----:B------:R-:W-:-:S06]  /*27b0*/  MOV R17, UR27 ;  /* 0x0000001b00117c02 */ /* 0x000fcc0008000f00 */
[----:B------:R-:W3:Y:S01]  /*27c0*/  @!P4 LDG.E.64 R16, desc[UR14][R16.64] ;  /* 0x0000000e1010c981 */ /* 0x000ee2000c1e1b00 */
[----:B------:R-:W-:-:S06]  /*27d0*/  UIADD3 UR5, UPT, UPT, UR5, 0x8, URZ ;  /* 0x0000000805057890 */ /* 0x000fcc000fffe0ff */
[----:B------:R-:W-:Y:S01]  /*27e0*/  ISETP.NE.AND P1, PT, R34, UR5, PT ;  /* 0x0000000522007c0c */ /* 0x000fe2000bf25270 */
        /* <DEDUP_REMOVED lines=10> */
[----:B------:R-:W-:-:S03]  /*2890*/  @!P6 FADD.FTZ R33, R33, R19 ;  /* 0x000000132121e221 */ /* 0x000fc60000010000 */
[----:B---3--:R-:W-:Y:S01]  /*28a0*/  @!P4 FADD.FTZ R32, R32, R16 ;  /* 0x000000102020c221 */ /* 0x008fe20000010000 */
[----:B------:R-:W-:Y:S01]  /*28b0*/  @!P4 FADD.FTZ R33, R33, R17 ;  /* 0x000000112121c221 */ /* 0x000fe20000010000 */
[----:B------:R-:W-:Y:S06]  /*28c0*/  @P1 BRA `(.L_x_1958) ;  /* 0xfffffff800981947 */ /* 0x000fec000383ffff */
[----:B------:R-:W-:-:S15]  /*28d0*/  R2UR UR5, R34 ;  /* 0x00000000220572ca */ /* 0x000fde00000e0000 */
.L_x_1957:
[----:B------:R-:W-:-:S13]  /*28e0*/  LOP3.LUT P1, RZ, R40, 0x7, RZ, 0xc0, !PT ;  /* 0x0000000728ff7812 */ /* 0x000fda000782c0ff */
[----:B------:R-:W-:Y:S05]  /*28f0*/  @!P1 BRA `(.L_x_1954) ;  /* 0x0000000400709947 */ /* 0x000fea0003800000 */
[----:B------:R-:W-:-:S04]  /*2900*/  LOP3.LUT R16, R40, 0x7, RZ, 0xc0, !PT ;  /* 0x0000000728107812 */ /* 0x000fc800078ec0ff */
[----:B------:R-:W-:-:S04]  /*2910*/  IADD3 R16, PT, PT, R16, -0x1, RZ ;  /* 0xffffffff10107810 */ /* 0x000fc80007ffe0ff */
[----:B------:R-:W-:-:S13]  /*2920*/  ISETP.GE.U32.AND P1, PT, R16, 0x3, PT ;  /* 0x000000031000780c */ /* 0x000fda0003f26070 */
[----:B------:R-:W-:Y:S05]  /*2930*/  @!P1 BRA `(.L_x_1959) ;  /* 0x0000000000b89947 */ /* 0x000fea0003800000 */
[----:B------:R-:W-:Y:S01]  /*2940*/  MOV R16, UR5 ;  /* 0x0000000500107c02 */ /* 0x000fe20008000f00 */
[----:B------:R-:W-:-:S03]  /*2950*/  UIADD3 UR12, UPT, UPT, UR5, 0x1, URZ ;  /* 0x00000001050c7890 */ /* 0x000fc6000fffe0ff */
[----:B------:R-:W-:-:S03]  /*2960*/  ISETP.EQ.OR P1, PT, R16, UR19, P2 ;  /* 0x0000001310007c0c */ /* 0x000fc60009722670 */
[----:B------:R-:W-:-:S04]  /*2970*/  MOV R16, UR12 ;  /* 0x0000000c00107c02 */ /* 0x000fc80008000f00 */
[----:B------:R-:W-:-:S06]  /*2980*/  ISETP.EQ.OR P3, PT, R16, UR19, P2 ;  /* 0x0000001310007c0c */ /* 0x000fcc0009762670 */
[----:B------:R-:W-:-:S05]  /*2990*/  VOTEU.ALL UP0, P1 ;  /* 0x0000000000ff7886 */ /* 0x000fca0000800000 */
[----:B------:R-:W-:Y:S02]  /*29a0*/  @!UP0 UIMAD UR10, UR5, UR18, UR6 ;  /* 0x00000012050a82a4 */ /* 0x000fe4000f8e0206 */
[----:B------:R-:W-:Y:S02]  /*29b0*/  VOTEU.ALL UP1, P3 ;  /* 0x0000000000ff7886 */ /* 0x000fe40001820000 */
[----:B------:R-:W-:-:S03]  /*29c0*/  @!UP0 UIMAD.WIDE.U32 UR10, UR10, 0x8, UR16 ;  /* 0x000000080a0a88a5 */ /* 0x000fc6000f8e0010 */
[----:B------:R-:W-:-:S03]  /*29d0*/  @!UP1 UIMAD UR12, UR12, UR18, UR6 ;  /* 0x000000120c0c92a4 */ /* 0x000fc6000f8e0206 */
[----:B------:R-:W-:Y:S02]  /*29e0*/  MOV R18, UR10 ;  /* 0x0000000a00127c02 */ /* 0x000fe40008000f00 */
[----:B------:R-:W-:Y:S01]  /*29f0*/  MOV R19, UR11 ;  /* 0x0000000b00137c02 */ /* 0x000fe20008000f00 */
[----:B------:R-:W-:-:S05]  /*2a00*/  @!UP1 UIMAD.WIDE.U32 UR10, UR12, 0x8, UR16 ;  /* 0x000000080c0a98a5 */ /* 0x000fca000f8e0010 */
[----:B------:R-:W0:Y:S01]  /*2a10*/  @!P1 LDG.E.64 R18, desc[UR14][R18.64] ;  /* 0x0000000e12129981 */ /* 0x000e22000c1e1b00 */
[----:B------:R-:W-:Y:S01]  /*2a20*/  MOV R16, UR10 ;  /* 0x0000000a00107c02 */ /* 0x000fe20008000f00 */
[----:B------:R-:W-:Y:S01]  /*2a30*/  UIADD3 UR10, UPT, UPT, UR5, 0x2, URZ ;  /* 0x00000002050a7890 */ /* 0x000fe2000fffe0ff */
[----:B------:R-:W-:Y:S01]  /*2a40*/  MOV R17, UR11 ;  /* 0x0000000b00117c02 */ /* 0x000fe20008000f00 */
[----:B------:R-:W-:-:S04]  /*2a50*/  UIADD3 UR12, UPT, UPT, UR5, 0x3, URZ ;  /* 0x00000003050c7890 */ /* 0x000fc8000fffe0ff */
[----:B-1----:R-:W-:Y:S01]  /*2a60*/  IMAD.U32 R34, RZ, RZ, UR10 ;  /* 0x0000000aff227e24 */ /* 0x002fe2000f8e00ff */
[----:B------:R-:W3:Y:S04]  /*2a70*/  @!P3 LDG.E.64 R16, desc[UR14][R16.64] ;  /* 0x0000000e1010b981 */ /* 0x000ee8000c1e1b00 */
        /* <DEDUP_REMOVED lines=8> */
[----:B------:R-:W-:-:S06]  /*2b00*/  @!UP1 UIMAD.WIDE.U32 UR12, UR12, 0x8, UR16 ;  /* 0x000000080c0c98a5 */ /* 0x000fcc000f8e0010 */
[----:B------:R-:W-:Y:S02]  /*2b10*/  MOV R34, UR12 ;  /* 0x0000000c00227c02 */ /* 0x000fe40008000f00 */
[----:B--2---:R-:W-:-:S06]  /*2b20*/  MOV R35, UR13 ;  /* 0x0000000d00237c02 */ /* 0x004fcc0008000f00 */
[----:B------:R-:W2:Y:S01]  /*2b30*/  @!P6 LDG.E.64 R34, desc[UR14][R34.64] ;  /* 0x0000000e2222e981 */ /* 0x000ea2000c1e1b00 */
[----:B0-----:R-:W-:Y:S01]  /*2b40*/  @!P1 FADD.FTZ R32, R32, R18 ;  /* 0x0000001220209221 */ /* 0x001fe20000010000 */
[----:B------:R-:W-:Y:S01]  /*2b50*/  @!P1 FADD.FTZ R33, R33, R19 ;  /* 0x0000001321219221 */ /* 0x000fe20000010000 */
[----:B------:R-:W-:Y:S02]  /*2b60*/  MOV R18, UR10 ;  /* 0x0000000a00127c02 */ /* 0x000fe40008000f00 */
[----:B------:R-:W-:Y:S01]  /*2b70*/  MOV R19, UR11 ;  /* 0x0000000b00137c02 */ /* 0x000fe20008000f00 */
[----:B---3--:R-:W-:-:S05]  /*2b80*/  @!P3 FADD.FTZ R32, R32, R16 ;  /* 0x000000102020b221 */ /* 0x008fca0000010000 */
[----:B------:R-:W3:Y:S01]  /*2b90*/  @!P4 LDG.E.64 R18, desc[UR14][R18.64] ;  /* 0x0000000e1212c981 */ /* 0x000ee2000c1e1b00 */
        /* <DEDUP_REMOVED lines=8> */
.L_x_1959:
        /* <DEDUP_REMOVED lines=18> */
[----:B------:R-:W0:Y:S01]  /*2d40*/  @!P3 LDG.E.64 R16, desc[UR14][R16.64] ;  /* 0x0000000e1010b981 */ /* 0x000e22000c1e1b00 */
[----:B------:R-:W-:-:S06]  /*2d50*/  MOV R19, UR11 ;  /* 0x0000000b00137c02 */ /* 0x000fcc0008000f00 */
[----:B------:R-:W3:Y:S01]  /*2d60*/  @!P1 LDG.E.64 R18, desc[UR14][R18.64] ;  /* 0x0000000e12129981 */ /* 0x000ee2000c1e1b00 */
[----:B-1----:R-:W-:-:S04]  /*2d70*/  MOV R34, UR5 ;  /* 0x0000000500227c02 */ /* 0x002fc80008000f00 */
[----:B------:R-:W-:-:S04]  /*2d80*/  IADD3 R34, PT, PT, R34, 0x2, RZ ;  /* 0x0000000222227810 */ /* 0x000fc80007ffe0ff */
[----:B------:R-:W-:Y:S01]  /*2d90*/  R2UR UR5, R34 ;  /* 0x00000000220572ca */ /* 0x000fe200000e0000 */
[----:B0-----:R-:W-:Y:S01]  /*2da0*/  @!P3 FADD.FTZ R32, R32, R16 ;  /* 0x000000102020b221 */ /* 0x001fe20000010000 */
[----:B------:R-:W-:-:S03]  /*2db0*/  @!P3 FADD.FTZ R33, R33, R17 ;  /* 0x000000112121b221 */ /* 0x000fc60000010000 */
[----:B---3--:R-:W-:Y:S01]  /*2dc0*/  @!P1 FADD.FTZ R32, R32, R18 ;  /* 0x0000001220209221 */ /* 0x008fe20000010000 */
[----:B------:R-:W-:-:S09]  /*2dd0*/  @!P1 FADD.FTZ R33, R33, R19 ;  /* 0x0000001321219221 */ /* 0x000fd20000010000 */
.L_x_1960:
[----:B------:R-:W-:Y:S01]  /*2de0*/  MOV R16, UR5 ;  /* 0x0000000500107c02 */ /* 0x000fe20008000f00 */
[----:B------:R-:W-:Y:S03]  /*2df0*/  BSSY.RECONVERGENT B0, `(.L_x_1954) ;  /* 0x000000c000007945 */ /* 0x000fe60003800200 */
[----:B------:R-:W-:Y:S02]  /*2e00*/  ISETP.EQ.OR P1, PT, R16, UR19, P2 ;  /* 0x0000001310007c0c */ /* 0x000fe40009722670 */
[----:B------:R-:W-:-:S04]  /*2e10*/  LOP3.LUT R16, R40, 0x1, RZ, 0xc0, !PT ;  /* 0x0000000128107812 */ /* 0x000fc800078ec0ff */
[----:B------:R-:W-:-:S13]  /*2e20*/  ISETP.NE.U32.OR P1, PT, R16, 0x1, P1 ;  /* 0x000000011000780c */ /* 0x000fda0000f25470 */
[----:B------:R-:W-:Y:S05]  /*2e30*/  @P1 BRA `(.L_x_1961) ;  /* 0x00000000001c1947 */ /* 0x000fea0003800000 */
[----:B------:R-:W-:Y:S01]  /*2e40*/  UIMAD UR10, UR18, UR5, UR6 ;  /* 0x00000005120a72a4 */ /* 0x000fe2000f8e0206 */
[----:B------:R-:W-:-:S05]  /*2e50*/  HFMA2 R17, -RZ, RZ, 0, 4.76837158203125e-07 ;  /* 0x00000008ff117431 */ /* 0x000fca00000001ff */
[----:B------:R-:W-:-:S04]  /*2e60*/  IMAD.U32 R16, RZ, RZ, UR10 ;  /* 0x0000000aff107e24 */ /* 0x000fc8000f8e00ff */
[----:B------:R-:W-:-:S06]  /*2e70*/  IMAD.WIDE.U32 R16, R16, R17, UR16 ;  /* 0x0000001010107e25 */ /* 0x000fcc000f8e0011 */
[----:B------:R-:W0:Y:S02]  /*2e80*/  LDG.E.64 R16, desc[UR14][R16.64] ;  /* 0x0000000e10107981 */ /* 0x000e24000c1e1b00 */
[----:B0-----:R-:W-:Y:S01]  /*2e90*/  FADD.FTZ R32, R32, R16 ;  /* 0x0000001020207221 */ /* 0x001fe20000010000 */
[----:B------:R-:W-:-:S07]  /*2ea0*/  FADD.FTZ R33, R33, R17 ;  /* 0x0000001121217221 */ /* 0x000fce0000010000 */
.L_x_1961:
[----:B------:R-:W-:Y:S05]  /*2eb0*/  BSYNC.RECONVERGENT B0 ;  /* 0x0000000000007941 */ /* 0x000fea0003800200 */
.L_x_1954:
[----:B------:R-:W4:Y:S01]  /*2ec0*/  @P0 LDC.64 R18, c[0x0][0x388] ;  /* 0x0000e200ff120b82 */ /* 0x000f220000000a00 */
[----:B------:R-:W3:Y:S01]  /*2ed0*/  LDCU UR11, c[0x0][0x414] ;  /* 0x00008280ff0b77ac */ /* 0x000ee20008000800 */
[----:B------:R-:W-:Y:S02]  /*2ee0*/  MOV R17, UR7 ;  /* 0x0000000700117c02 */ /* 0x000fe40008000f00 */
[----:B------:R-:W-:Y:S01]  /*2ef0*/  SHF.L.U32 R57, R44, 0x1, RZ ;  /* 0x000000012c397819 */ /* 0x000fe200000006ff */
[----:B------:R-:W-:-:S03]  /*2f00*/  UMOV UR5, 0x400 ;  /* 0x0000040000057882 */ /* 0x000fc60000000000 */
[----:B------:R-:W0:Y:S01]  /*2f10*/  S2UR UR10, SR_CgaCtaId ;  /* 0x00000000000a79c3 */ /* 0x000e220000008800 */
[----:B------:R-:W-:-:S04]  /*2f20*/  LOP3.LUT R57, R57, 0x6, RZ, 0xc0, !PT ;  /* 0x0000000639397812 */ /* 0x000fc800078ec0ff */
[----:B------:R-:W-:-:S03]  /*2f30*/  IADD3 R57, PT, PT, R57, UR9, RZ ;  /* 0x0000000939397c10 */ /* 0x000fc6000fffe0ff */
[----:B-12---:R-:W1:Y:S01]  /*2f40*/  LDC.64 R34, c[0x0][0x398] ;  /* 0x0000e600ff227b82 */ /* 0x006e620000000a00 */
[----:B---3--:R-:W-:Y:S01]  /*2f50*/  @P0 FMUL.FTZ R16, R32, UR11 ;  /* 0x0000000b20100c20 */ /* 0x008fe20008410000 */
[----:B----4-:R-:W-:-:S04]  /*2f60*/  @P0 IMAD.WIDE R18, R17, 0x8, R18 ;  /* 0x0000000811120825 */ /* 0x010fc800078e0212 */
[----:B------:R-:W-:-:S05]  /*2f70*/  @P0 FMUL.FTZ R17, R33, UR11 ;  /* 0x0000000b21110c20 */ /* 0x000fca0008410000 */
[----:B------:R2:W-:Y:S01]  /*2f80*/  @P0 STG.E.64 desc[UR14][R18.64], R16 ;  /* 0x0000001012000986 */ /* 0x0005e2000c101b0e */
[----:B0-----:R-:W-:Y:S01]  /*2f90*/  ULEA UR5, UR10, UR5, 0x18 ;  /* 0x000000050a057291 */ /* 0x001fe2000f8ec0ff */
[----:B-1----:R-:W-:-:S08]  /*2fa0*/  IMAD.WIDE R34, R57, 0x4, R34 ;  /* 0x0000000439227825 */ /* 0x002fd000078e0222 */
[----:B------:R-:W-:Y:S01]  /*2fb0*/  @!P2 STS.64 [UR5+0x30], R32 ;  /* 0x00003020ff00a988 */ /* 0x000fe20008000a05 */
[----:B--2---:R-:W0:Y:S08]  /*2fc0*/  LDC.64 R18, c[0x0][0x3a0] ;  /* 0x0000e800ff127b82 */ /* 0x004e300000000a00 */
[----:B------:R-:W-:Y:S01]  /*2fd0*/  BAR.SYNC.DEFER_BLOCKING 0x0 ;  /* 0x0000000000007b1d */ /* 0x000fe20000010000 */
[----:B0-----:R-:W-:-:S05]  /*2fe0*/  IMAD.WIDE R18, R57, 0x4, R18 ;  /* 0x0000000439127825 */ /* 0x001fca00078e0212 */
[----:B------:R0:W5:Y:S04]  /*2ff0*/  LDG.E.64 R16, desc[UR14][R34.64] ;  /* 0x0000000e22107981 */ /* 0x000168000c1e1b00 */
[----:B------:R-:W5:Y:S01]  /*3000*/  LDG.E.64 R18, desc[UR14][R18.64] ;  /* 0x0000000e12127981 */ /* 0x000f62000c1e1b00 */
[----:B------:R-:W-:Y:S03]  /*3010*/  BSSY.RECONVERGENT B0, `(.L_x_1962) ;  /* 0x00003b4000007945 */ /* 0x000fe60003800200 */
[----:B0-----:R-:W0:Y:S02]  /*3020*/  LDS.64 R34, [UR5+0x30] ;  /* 0x00003005ff227984 */ /* 0x001e240008000a00 */
[----:B0-----:R-:W-:-:S05]  /*3030*/  FMUL.FTZ R57, R34, UR11 ;  /* 0x0000000b22397c20 */ /* 0x001fca0008410000 */
[----:B------:R-:W-:-:S13]  /*3040*/  R2UR UR5, R57 ;  /* 0x00000000390572ca */ /* 0x000fda00000e0000 */
[----:B------:R-:W-:-:S05]  /*3050*/  MOV R32, UR5 ;  /* 0x0000000500207c02 */ /* 0x000fca0008000f00 */
[----:B------:R-:W-:-:S04]  /*3060*/  FMUL.FTZ R32, R32, UR5 ;  /* 0x0000000520207c20 */ /* 0x000fc80008410000 */
[----:B------:R-:W-:-:S05]  /*3070*/  FFMA.FTZ R32, R35, UR11, -R32 ;  /* 0x0000000b23207c23 */ /* 0x000fca0008010820 */
[----:B------:R-:W-:-:S13]  /*3080*/  FSETP.GTU.FTZ.AND P1, PT, R32, RZ, PT ;  /* 0x000000ff2000720b */ /* 0x000fda0003f3c000 */
[----:B------:R-:W-:Y:S01]  /*3090*/  VOTEU.ANY UP0, P1 ;  /* 0x0000000000ff7886 */ /* 0x000fe20000800100 */
[----:B------:R-:W-:-:S04]  /*30a0*/  PLOP3.LUT P1, PT, PT, PT, UP0, 0x80, 0x8 ;  /* 0x000000000008781c */ /* 0x000fc80003f2f008 */
[----:B------:R-:W0:Y:S09]  /*30b0*/  @UP0 LDCU UR9, c[0x0][0x3a8] ;  /* 0x00007500ff0907ac */ /* 0x000e320008000800 */
[----:B0-----:R-:W-:Y:S01]  /*30c0*/  @P1 FADD.FTZ R32, R32, UR9 ;  /* 0x0000000920201e21 */ /* 0x001fe20008010000 */
[----:B------:R-:W0:Y:S05]  /*30d0*/  LDCU.U8 UR9, c[0x0][0x3fc] ;  /* 0x00007f80ff0977ac */ /* 0x000e2a0008000000 */
[----:B------:R-:W1:Y:S01]  /*30e0*/  @P1 MUFU.RSQ R32, R32 ;  /* 0x0000002000201308 */ /* 0x000e620000001400 */
[----:B0-----:R-:W-:-:S03]  /*30f0*/  UISETP.NE.AND UP1, UPT, UR9, URZ, UPT ;  /* 0x000000ff0900728c */ /* 0x001fc6000bf25270 */
[----:B------:R-:W-:Y:S01]  /*3100*/  UMOV UR9, 0x3f800000 ;  /* 0x3f80000000097882 */ /* 0x000fe20000000000 */
[----:B-1----:R-:W-:-:S13]  /*3110*/  @P1 R2UR UR10, R32 ;  /* 0x00000000200a12ca */ /* 0x002fda00000e0000 */
        /* <DEDUP_REMOVED lines=8> */
[----:B------:R-:W-:Y:S01]  /*31a0*/  MOV R32, R60 ;  /* 0x0000003c00207202 */ /* 0x000fe20000000f00 */
[----:B------:R-:W-:Y:S01]  /*31b0*/  FADD.FTZ R41, R41, -UR5 ;  /* 0x8000000529297e21 */ /* 0x000fe20008010000 */
[----:B------:R-:W-:Y:S01]  /*31c0*/  MOV R33, R59 ;  /* 0x0000003b00217202 */ /* 0x000fe20000000f00 */
[----:B------:R-:W1:Y:S01]  /*31d0*/  LDCU.64 UR12, c[0x0][0x380] ;  /* 0x00007000ff0c77ac */ /* 0x000e620008000a00 */
[----:B------:R-:W-:Y:S01]  /*31e0*/  FADD.FTZ R38, R38, -UR5 ;  /* 0x8000000526267e21 */ /* 0x000fe20008010000 */
[----:B------:R-:W-:-:S03]  /*31f0*/  FMUL.FTZ R41, R41, UR9 ;  /* 0x0000000929297c20 */ /* 0x000fc60008410000 */
[----:B------:R-:W-:-:S04]  /*3200*/  FMUL.FTZ R38, R38, UR9 ;  /* 0x0000000926267c20 */ /* 0x000fc80008410000 */
[----:B-----5:R-:W-:Y:S01]  /*3210*/  FFMA.FTZ R38, R17, R38, R19 ;  /* 0x0000002611267223 */ /* 0x020fe20000010013 */
[----:B0-----:R-:W-:Y:S02]  /*3220*/  IMAD R35, R53, UR16, RZ ;  /* 0x0000001035237c24 */ /* 0x001fe4000f8e02ff */
[----:B------:R-:W-:-:S04]  /*3230*/  IMAD.WIDE.U32 R32, R56, UR16, R32 ;  /* 0x0000001038207c25 */ /* 0x000fc8000f8e0020 */
[----:B------:R-:W-:Y:S01]  /*3240*/  IMAD R35, R56, UR17, R35 ;  /* 0x0000001138237c24 */ /* 0x000fe2000f8e0223 */
[----:B-1----:R-:W-:-:S04]  /*3250*/  LEA R34, P1, R32, UR12, 0x1 ;  /* 0x0000000c20227c11 */ /* 0x002fc8000f8208ff */
[----:B------:R-:W-:Y:S01]  /*3260*/  IADD3 R35, PT, PT, R33, R35, RZ ;  /* 0x0000002321237210 */ /* 0x000fe20007ffe0ff */
[----:B------:R-:W-:-:S03]  /*3270*/  FFMA.FTZ R33, R16, R41, R18 ;  /* 0x0000002910217223 */ /* 0x000fc60000010012 */
[----:B------:R-:W-:Y:S02]  /*3280*/  LEA.HI.X R35, R32, UR13, R35, 0x1, P1 ;  /* 0x0000000d20237c11 */ /* 0x000fe400088f0c23 */
[----:B------:R-:W-:-:S05]  /*3290*/  F2FP.BF16.F32.PACK_AB R33, R38, R33 ;  /* 0x000000212621723e */ /* 0x000fca00000010ff */
[----:B------:R0:W-:Y:S02]  /*32a0*/  STG.E desc[UR14][R34.64], R33 ;  /* 0x0000002122007986 */ /* 0x0001e4000c10190e */
.L_x_1965:
[----:B------:R-:W-:Y:S05]  /*32b0*/  BSYNC.RECONVERGENT B1 ;  /* 0x0000000000017941 */ /* 0x000fea0003800200 */
.L_x_1964:
[----:B------:R-:W-:Y:S01]  /*32c0*/  ISETP.GE.U32.AND P2, PT, R55, UR10, PT ;  /* 0x0000000a37007c0c */ /* 0x000fe2000bf46070 */
[----:B------:R-:W-:Y:S01]  /*32d0*/  BSSY.RECONVERGENT B1, `(.L_x_1966) ;  /* 0x000001d000017945 */ /* 0x000fe20003800200 */
[----:B------:R-:W-:Y:S02]  /*32e0*/  IADD3 R38, PT, PT, R56, 0x80, RZ ;  /* 0x0000008038267810 */ /* 0x000fe40007ffe0ff */
[----:B------:R-:W-:Y:S02]  /*32f0*/  ISETP.GE.AND.EX P2, PT, R51, UR11, PT, P2 ;  /* 0x0000000b33007c0c */ /* 0x000fe4000bf46320 */
[----:B------:R-:W-:Y:S02]  /*3300*/  ISETP.GE.U32.AND P3, PT, R54, UR10, PT ;  /* 0x0000000a36007c0c */ /* 0x000fe4000bf66070 */
[----:B------:R-:W-:Y:S02]  /*3310*/  ISETP.GE.U32.AND P4, PT, R52, UR10, PT ;  /* 0x0000000a34007c0c */ /* 0x000fe4000bf86070 */
[----:B------:R-:W-:-:S02]  /*3320*/  ISETP.GE.U32.AND P1, PT, R38, UR10, PT ;  /* 0x0000000a26007c0c */ /* 0x000fc4000bf26070 */
[----:B------:R-:W-:Y:S02]  /*3330*/  SHF.R.S32.HI R41, RZ, 0x1f, R38 ;  /* 0x0000001fff297819 */ /* 0x000fe40000011426 */
[----:B------:R-:W-:Y:S02]  /*3340*/  ISETP.GE.AND.EX P3, PT, R49, UR11, PT, P3 ;  /* 0x0000000b31007c0c */ /* 0x000fe4000bf66330 */
[----:B------:R-:W-:Y:S02]  /*3350*/  ISETP.GE.AND.EX P4, PT, R47, UR11, PT, P4 ;  /* 0x0000000b2f007c0c */ /* 0x000fe4000bf86340 */
[----:B------:R-:W-:Y:S01]  /*3360*/  ISETP.GE.AND.EX P1, PT, R41, UR11, PT, P1 ;  /* 0x0000000b29007c0c */ /* 0x000fe2000bf26310 */
[----:B------:R-:W-:-:S12]  /*3370*/  @P2 BRA `(.L_x_1967) ;  /* 0x0000000000482947 */ /* 0x000fd80003800000 */
[----:B------:R-:W1:Y:S01]  /*3380*/  LDCU.64 UR12, c[0x0][0x3e0] ;  /* 0x00007c00ff0c77ac */ /* 0x000e620008000a00 */
[----:B0-----:R-:W-:Y:S01]  /*3390*/  MOV R33, R59 ;  /* 0x0000003b00217202 */ /* 0x001fe20000000f00 */
[----:B------:R-:W-:Y:S02]  /*33a0*/  IMAD.MOV.U32 R32, RZ, RZ, R60 ;  /* 0x000000ffff207224 */ /* 0x000fe400078e003c */
[----:B------:R-:W-:Y:S01]  /*33b0*/  FADD.FTZ R39, R39, -UR5 ;  /* 0x8000000527277e21 */ /* 0x000fe20008010000 */
[----:B------:R-:W0:Y:S01]  /*33c0*/  LDCU.64 UR16, c[0x0][0x380] ;  /* 0x00007000ff1077ac */ /* 0x000e220008000a00 */
[----:B------:R-:W-:Y:S02]  /*33d0*/  FADD.FTZ R36, R36, -UR5 ;  /* 0x8000000524247e21 */ /* 0x000fe40008010000 */
[----:B------:R-:W-:Y:S02]  /*33e0*/  FMUL.FTZ R39, R39, UR9 ;  /* 0x0000000927277c20 */ /* 0x000fe40008410000 */
[----:B------:R-:W-:-:S04]  /*33f0*/  FMUL.FTZ R36, R36, UR9 ;  /* 0x0000000924247c20 */ /* 0x000fc80008410000 */
[----:B-----5:R-:W-:Y:S01]  /*3400*/  FFMA.FTZ R36, R17, R36, R19 ;  /* 0x0000002411247223 */ /* 0x020fe20000010013 */
[----:B-1----:R-:W-:Y:S02]  /*3410*/  IMAD R34, R51, UR12, RZ ;  /* 0x0000000c33227c24 */ /* 0x002fe4000f8e02ff */
[----:B------:R-:W-:-:S04]  /*3420*/  IMAD.WIDE.U32 R32, R55, UR12, R32 ;  /* 0x0000000c37207c25 */ /* 0x000fc8000f8e0020 */
[----:B------:R-:W-:Y:S01]  /*3430*/  IMAD R35, R55, UR13, R34 ;  /* 0x0000000d37237c24 */ /* 0x000fe2000f8e0222 */
[----:B0-----:R-:W-:-:S04]  /*3440*/  LEA R34, P2, R32, UR16, 0x1 ;  /* 0x0000001020227c11 */ /* 0x001fc8000f8408ff */
[----:B------:R-:W-:Y:S01]  /*3450*/  IADD3 R35, PT, PT, R33, R35, RZ ;  /* 0x0000002321237210 */ /* 0x000fe20007ffe0ff */
[----:B------:R-:W-:-:S03]  /*3460*/  FFMA.FTZ R33, R16, R39, R18 ;  /* 0x0000002710217223 */ /* 0x000fc60000010012 */
[----:B------:R-:W-:Y:S02]  /*3470*/  LEA.HI.X R35, R32, UR17, R35, 0x1, P2 ;  /* 0x0000001120237c11 */ /* 0x000fe400090f0c23 */
[----:B------:R-:W-:-:S05]  /*3480*/  F2FP.BF16.F32.PACK_AB R33, R36, R33 ;  /* 0x000000212421723e */ /* 0x000fca00000010ff */
[----:B------:R1:W-:Y:S02]  /*3490*/  STG.E desc[UR14][R34.64], R33 ;  /* 0x0000002122007986 */ /* 0x0003e4000c10190e */
.L_x_1967:
[----:B------:R-:W-:Y:S05]  /*34a0*/  BSYNC.RECONVERGENT B1 ;  /* 0x0000000000017941 */ /* 0x000fea0003800200 */
.L_x_1966:
[----:B------:R-:W-:Y:S04]  /*34b0*/  BSSY.RECONVERGENT B1, `(.L_x_1968) ;  /* 0x0000014000017945 */ /* 0x000fe80003800200 */
[----:B------:R-:W-:Y:S05]  /*34c0*/  @P3 BRA `(.L_x_1969) ;  /* 0x0000000000483947 */ /* 0x000fea0003800000 */
[----:B------:R-:W2:Y:S01]  /*34d0*/  LDCU.64 UR12, c[0x0][0x3e0] ;  /* 0x00007c00ff0c77ac */ /* 0x000ea20008000a00 */
[----:B------:R-:W-:Y:S01]  /*34e0*/  MOV R32, R60 ;  /* 0x0000003c00207202 */ /* 0x000fe20000000f00 */
[----:B------:R-:W-:Y:S01]  /*34f0*/  FADD.FTZ R37, R37, -UR5 ;  /* 0x8000000525257e21 */ /* 0x000fe20008010000 */
[----:B01----:R-:W-:Y:S01]  /*3500*/  MOV R33, R59 ;  /* 0x0000003b00217202 */ /* 0x003fe20000000f00 */
[----:B------:R-:W0:Y:S01]  /*3510*/  LDCU.64 UR16, c[0x0][0x380] ;  /* 0x00007000ff1077ac */ /* 0x000e220008000a00 */
[----:B------:R-:W-:Y:S01]  /*3520*/  FADD.FTZ R0, R0, -UR5 ;  /* 0x8000000500007e21 */ /* 0x000fe20008010000 */
[----:B------:R-:W-:-:S03]  /*3530*/  FMUL.FTZ R37, R37, UR9 ;  /* 0x0000000925257c20 */ /* 0x000fc60008410000 */
[----:B------:R-:W-:-:S04]  /*3540*/  FMUL.FTZ R0, R0, UR9 ;  /* 0x0000000900007c20 */ /* 0x000fc80008410000 */
[----:B-----5:R-:W-:Y:S01]  /*3550*/  FFMA.FTZ R0, R17, R0, R19 ;  /* 0x0000000011007223 */ /* 0x020fe20000010013 */
[----:B--2---:R-:W-:Y:S02]  /*3560*/  IMAD R35, R49, UR12, RZ ;  /* 0x0000000c31237c24 */ /* 0x004fe4000f8e02ff */
        /* <DEDUP_REMOVED lines=8> */
.L_x_1969:
[----:B------:R-:W-:Y:S05]  /*35f0*/  BSYNC.RECONVERGENT B1 ;  /* 0x0000000000017941 */ /* 0x000fea0003800200 */
.L_x_1968:
[----:B------:R-:W-:Y:S01]  /*3600*/  BSSY.RECONVERGENT B1, `(.L_x_1970) ;  /* 0x0000016000017945 */ /* 0x000fe20003800200 */
[C---:B------:R-:W-:Y:S02]  /*3610*/  IADD3 R0, PT, PT, R56.reuse, 0xa0, RZ ;  /* 0x000000a038007810 */ /* 0x040fe40007ffe0ff */
[----:B------:R-:W-:Y:S01]  /*3620*/  IADD3 R36, PT, PT, R56, 0xc0, RZ ;  /* 0x000000c038247810 */ /* 0x000fe20007ffe0ff */
[----:B------:R-:W-:Y:S06]  /*3630*/  @P4 BRA `(.L_x_1971) ;  /* 0x0000000000484947 */ /* 0x000fec0003800000 */
[----:B------:R-:W3:Y:S01]  /*3640*/  LDCU.64 UR12, c[0x0][0x3e0] ;  /* 0x00007c00ff0c77ac */ /* 0x000ee20008000a00 */
[----:B------:R-:W-:Y:S01]  /*3650*/  MOV R32, R60 ;  /* 0x0000003c00207202 */ /* 0x000fe20000000f00 */
[----:B012---:R-:W-:Y:S02]  /*3660*/  IMAD.MOV.U32 R33, RZ, RZ, R59 ;  /* 0x000000ffff217224 */ /* 0x007fe400078e003b */
[----:B------:R-:W-:Y:S01]  /*3670*/  FADD.FTZ R3, R3, -UR5 ;  /* 0x8000000503037e21 */ /* 0x000fe20008010000 */
[----:B------:R-:W0:Y:S01]  /*3680*/  LDCU.64 UR16, c[0x0][0x380] ;  /* 0x00007000ff1077ac */ /* 0x000e220008000a00 */
[----:B------:R-:W-:Y:S02]  /*3690*/  FADD.FTZ R2, R2, -UR5 ;  /* 0x8000000502027e21 */ /* 0x000fe40008010000 */
[----:B------:R-:W-:Y:S02]  /*36a0*/  FMUL.FTZ R3, R3, UR9 ;  /* 0x0000000903037c20 */ /* 0x000fe40008410000 */
[----:B------:R-:W-:-:S02]  /*36b0*/  FMUL.FTZ R2, R2, UR9 ;  /* 0x0000000902027c20 */ /* 0x000fc40008410000 */
[----:B-----5:R-:W-:Y:S02]  /*36c0*/  FFMA.FTZ R3, R16, R3, R18 ;  /* 0x0000000310037223 */ /* 0x020fe40000010012 */
[----:B------:R-:W-:Y:S01]  /*36d0*/  FFMA.FTZ R2, R17, R2, R19 ;  /* 0x0000000211027223 */ /* 0x000fe20000010013 */
[----:B---3--:R-:W-:-:S04]  /*36e0*/  IMAD R35, R47, UR12, RZ ;  /* 0x0000000c2f237c24 */ /* 0x008fc8000f8e02ff */
[----:B------:R-:W-:Y:S01]  /*36f0*/  F2FP.BF16.F32.PACK_AB R3, R2, R3 ;  /* 0x000000030203723e */ /* 0x000fe200000010ff */
[----:B------:R-:W-:-:S04]  /*3700*/  IMAD.WIDE.U32 R32, R52, UR12, R32 ;  /* 0x0000000c34207c25 */ /* 0x000fc8000f8e0020 */
[----:B------:R-:W-:Y:S01]  /*3710*/  IMAD R35, R52, UR13, R35 ;  /* 0x0000000d34237c24 */ /* 0x000fe2000f8e0223 */
[----:B0-----:R-:W-:-:S04]  /*3720*/  LEA R34, P2, R32, UR16, 0x1 ;  /* 0x0000001020227c11 */ /* 0x001fc8000f8408ff */
[----:B------:R-:W-:-:S04]  /*3730*/  IADD3 R35, PT, PT, R33, R35, RZ ;  /* 0x0000002321237210 */ /* 0x000fc80007ffe0ff */
[----:B------:R-:W-:-:S05]  /*3740*/  LEA.HI.X R35, R32, UR17, R35, 0x1, P2 ;  /* 0x0000001120237c11 */ /* 0x000fca00090f0c23 */
[----:B------:R3:W-:Y:S02]  /*3750*/  STG.E desc[UR14][R34.64], R3 ;  /* 0x0000000322007986 */ /* 0x0007e4000c10190e */
.L_x_1971:
[----:B------:R-:W-:Y:S05]  /*3760*/  BSYNC.RECONVERGENT B1 ;  /* 0x0000000000017941 */ /* 0x000fea0003800200 */
.L_x_1970:
[----:B------:R-:W-:Y:S04]  /*3770*/  BSSY.RECONVERGENT B1, `(.L_x_1972) ;  /* 0x0000014000017945 */ /* 0x000fe80003800200 */
[----:B------:R-:W-:Y:S05]  /*3780*/  @P1 BRA `(.L_x_1973) ;  /* 0x0000000000481947 */ /* 0x000fea0003800000 */
[----:B------:R-:W4:Y:S01]  /*3790*/  LDCU.64 UR12, c[0x0][0x3e0] ;  /* 0x00007c00ff0c77ac */ /* 0x000f220008000a00 */
[----:B------:R-:W-:Y:S01]  /*37a0*/  MOV R2, R60 ;  /* 0x0000003c00027202 */ /* 0x000fe20000000f00 */
[----:B------:R-:W-:Y:S01]  /*37b0*/  FADD.FTZ R5, R5, -UR5 ;  /* 0x8000000505057e21 */ /* 0x000fe20008010000 */
[----:B---3--:R-:W-:Y:S01]  /*37c0*/  MOV R3, R59 ;  /* 0x0000003b00037202 */ /* 0x008fe20000000f00 */
[----:B------:R-:W3:Y:S01]  /*37d0*/  LDCU.64 UR16, c[0x0][0x380] ;  /* 0x00007000ff1077ac */ /* 0x000ee20008000a00 */
[----:B------:R-:W-:Y:S01]  /*37e0*/  FADD.FTZ R4, R4, -UR5 ;  /* 0x8000000504047e21 */ /* 0x000fe20008010000 */
[----:B------:R-:W-:-:S03]  /*37f0*/  FMUL.FTZ R5, R5, UR9 ;  /* 0x0000000905057c20 */ /* 0x000fc60008410000 */
[----:B------:R-:W-:Y:S01]  /*3800*/  FMUL.FTZ R4, R4, UR9 ;  /* 0x0000000904047c20 */ /* 0x000fe20008410000 */
[----:B-----5:R-:W-:-:S03]  /*3810*/  FFMA.FTZ R32, R16, R5, R18 ;  /* 0x0000000510207223 */ /* 0x020fc60000010012 */
[----:B012---:R-:W-:Y:S01]  /*3820*/  FFMA.FTZ R33, R17, R4, R19 ;  /* 0x0000000411217223 */ /* 0x007fe20000010013 */
[----:B----4-:R-:W-:Y:S02]  /*3830*/  IMAD R41, R41, UR12, RZ ;  /* 0x0000000c29297c24 */ /* 0x010fe4000f8e02ff */
[----:B------:R-:W-:-:S04]  /*3840*/  IMAD.WIDE.U32 R2, R38, UR12, R2 ;  /* 0x0000000c26027c25 */ /* 0x000fc8000f8e0002 */
[----:B------:R-:W-:Y:S01]  /*3850*/  IMAD R41, R38, UR13, R41 ;  /* 0x0000000d26297c24 */ /* 0x000fe2000f8e0229 */
[----:B---3--:R-:W-:-:S04]  /*3860*/  LEA R4, P1, R2, UR16, 0x1 ;  /* 0x0000001002047c11 */ /* 0x008fc8000f8208ff */
[----:B------:R-:W-:Y:S02]  /*3870*/  IADD3 R41, PT, PT, R3, R41, RZ ;  /* 0x0000002903297210 */ /* 0x000fe40007ffe0ff */
[----:B------:R-:W-:Y:S02]  /*3880*/  F2FP.BF16.F32.PACK_AB R3, R33, R32 ;  /* 0x000000202103723e */ /* 0x000fe400000010ff */
[----:B------:R-:W-:-:S05]  /*3890*/  LEA.HI.X R5, R2, UR17, R41, 0x1, P1 ;  /* 0x0000001102057c11 */ /* 0x000fca00088f0c29 */
[----:B------:R4:W-:Y:S02]  /*38a0*/  STG.E desc[UR14][R4.64], R3 ;  /* 0x0000000304007986 */ /* 0x0009e4000c10190e */
.L_x_1973:
[----:B------:R-:W-:Y:S05]  /*38b0*/  BSYNC.RECONVERGENT B1 ;  /* 0x0000000000017941 */ /* 0x000fea0003800200 */
.L_x_1972:
[----:B------:R-:W-:Y:S01]  /*38c0*/  ISETP.GE.U32.AND P3, PT, R0, UR10, PT ;  /* 0x0000000a00007c0c */ /* 0x000fe2000bf66070 */
[----:B------:R-:W-:Y:S01]  /*38d0*/  BSSY.RECONVERGENT B1, `(.L_x_1974) ;  /* 0x0000025000017945 */ /* 0x000fe20003800200 */
[----:B---34-:R-:W-:Y:S02]  /*38e0*/  SHF.R.S32.HI R3, RZ, 0x1f, R0 ;  /* 0x0000001fff037819 */ /* 0x018fe40000011400 */
[C---:B------:R-:W-:Y:S02]  /*38f0*/  IADD3 R32, PT, PT, R56.reuse, 0xe0, RZ ;  /* 0x000000e038207810 */ /* 0x040fe40007ffe0ff */
[----:B------:R-:W-:Y:S02]  /*3900*/  ISETP.GE.AND.EX P3, PT, R3, UR11, PT, P3 ;  /* 0x0000000b03007c0c */ /* 0x000fe4000bf66330 */
[C---:B012---:R-:W-:Y:S02]  /*3910*/  IADD3 R33, PT, PT, R56.reuse, 0x100, RZ ;  /* 0x0000010038217810 */ /* 0x047fe40007ffe0ff */
[----:B------:R-:W-:-:S02]  /*3920*/  IADD3 R34, PT, PT, R56, 0x120, RZ ;  /* 0x0000012038227810 */ /* 0x000fc40007ffe0ff */
[----:B------:R-:W-:Y:S02]  /*3930*/  ISETP.GE.U32.AND P1, PT, R36, UR10, PT ;  /* 0x0000000a24007c0c */ /* 0x000fe4000bf26070 */
[----:B------:R-:W-:Y:S02]  /*3940*/  ISETP.GE.U32.AND P4, PT, R32, UR10, PT ;  /* 0x0000000a20007c0c */ /* 0x000fe4000bf86070 */
[----:B------:R-:W-:Y:S02]  /*3950*/  ISETP.GE.U32.AND P5, PT, R33, UR10, PT ;  /* 0x0000000a21007c0c */ /* 0x000fe4000bfa6070 */
[----:B------:R-:W-:Y:S02]  /*3960*/  ISETP.GE.U32.AND P2, PT, R34, UR10, PT ;  /* 0x0000000a22007c0c */ /* 0x000fe4000bf46070 */
[----:B------:R-:W-:Y:S02]  /*3970*/  SHF.R.S32.HI R39, RZ, 0x1f, R36 ;  /* 0x0000001fff277819 */ /* 0x000fe40000011424 */
[----:B------:R-:W-:-:S02]  /*3980*/  SHF.R.S32.HI R35, RZ, 0x1f, R32 ;  /* 0x0000001fff237819 */ /* 0x000fc40000011420 */
[----:B------:R-:W-:Y:S02]  /*3990*/  SHF.R.S32.HI R37, RZ, 0x1f, R33 ;  /* 0x0000001fff257819 */ /* 0x000fe40000011421 */
[----:B------:R-:W-:Y:S02]  /*39a0*/  SHF.R.S32.HI R38, RZ, 0x1f, R34 ;  /* 0x0000001fff267819 */ /* 0x000fe40000011422 */
[----:B------:R-:W-:Y:S02]  /*39b0*/  ISETP.GE.AND.EX P1, PT, R39, UR11, PT, P1 ;  /* 0x0000000b27007c0c */ /* 0x000fe4000bf26310 */
[----:B------:R-:W-:Y:S02]  /*39c0*/  ISETP.GE.AND.EX P4, PT, R35, UR11, PT, P4 ;  /* 0x0000000b23007c0c */ /* 0x000fe4000bf86340 */
[----:B------:R-:W-:Y:S02]  /*39d0*/  ISETP.GE.AND.EX P5, PT, R37, UR11, PT, P5 ;  /* 0x0000000b25007c0c */ /* 0x000fe4000bfa6350 */
[----:B------:R-:W-:Y:S01]  /*39e0*/  ISETP.GE.AND.EX P2, PT, R38, UR11, PT, P2 ;  /* 0x0000000b26007c0c */ /* 0x000fe2000bf46320 */
[----:B------:R-:W-:-:S12]  /*39f0*/  @P3 BRA `(.L_x_1975) ;  /* 0x0000000000483947 */ /* 0x000fd80003800000 */
[----:B------:R-:W0:Y:S01]  /*3a00*/  LDCU.64 UR12, c[0x0][0x3e0] ;  /* 0x00007c00ff0c77ac */ /* 0x000e220008000a00 */
[----:B------:R-:W-:Y:S01]  /*3a10*/  MOV R2, R60 ;  /* 0x0000003c00027202 */ /* 0x000fe20000000f00 */
[----:B------:R-:W-:Y:S01]  /*3a20*/  FADD.FTZ R7, R7, -UR5 ;  /* 0x8000000507077e21 */ /* 0x000fe20008010000 */
[----:B------:R-:W-:Y:S01]  /*3a30*/  FADD.FTZ R6, R6, -UR5 ;  /* 0x8000000506067e21 */ /* 0x000fe20008010000 */
[----:B------:R-:W1:Y:S02]  /*3a40*/  LDCU.64 UR16, c[0x0][0x380] ;  /* 0x00007000ff1077ac */ /* 0x000e640008000a00 */
[----:B------:R-:W-:Y:S01]  /*3a50*/  FMUL.FTZ R7, R7, UR9 ;  /* 0x0000000907077c20 */ /* 0x000fe20008410000 */
[----:B------:R-:W-:-:S04]  /*3a60*/  FMUL.FTZ R6, R6, UR9 ;  /* 0x0000000906067c20 */ /* 0x000fc80008410000 */
[----:B-----5:R-:W-:Y:S01]  /*3a70*/  FFMA.FTZ R6, R17, R6, R19 ;  /* 0x0000000611067223 */ /* 0x020fe20000010013 */
[----:B0-----:R-:W-:-:S04]  /*3a80*/  IMAD R3, R3, UR12, RZ ;  /* 0x0000000c03037c24 */ /* 0x001fc8000f8e02ff */
[C---:B------:R-:W-:Y:S02]  /*3a90*/  IMAD R5, R0.reuse, UR13, R3 ;  /* 0x0000000d00057c24 */ /* 0x040fe4000f8e0203 */
[----:B------:R-:W-:Y:S02]  /*3aa0*/  IMAD.MOV.U32 R3, RZ, RZ, R59 ;  /* 0x000000ffff037224 */ /* 0x000fe400078e003b */
[----:B------:R-:W-:-:S05]  /*3ab0*/  IMAD.WIDE.U32 R2, R0, UR12, R2 ;  /* 0x0000000c00027c25 */ /* 0x000fca000f8e0002 */
[----:B------:R-:W-:Y:S01]  /*3ac0*/  IADD3 R5, PT, PT, R3, R5, RZ ;  /* 0x0000000503057210 */ /* 0x000fe20007ffe0ff */
[----:B------:R-:W-:Y:S01]  /*3ad0*/  FFMA.FTZ R3, R16, R7, R18 ;  /* 0x0000000710037223 */ /* 0x000fe20000010012 */
[----:B-1----:R-:W-:-:S04]  /*3ae0*/  LEA R4, P3, R2, UR16, 0x1 ;  /* 0x0000001002047c11 */ /* 0x002fc8000f8608ff */
[----:B------:R-:W-:Y:S02]  /*3af0*/  LEA.HI.X R5, R2, UR17, R5, 0x1, P3 ;  /* 0x0000001102057c11 */ /* 0x000fe400098f0c05 */
[----:B------:R-:W-:-:S05]  /*3b00*/  F2FP.BF16.F32.PACK_AB R3, R6, R3 ;  /* 0x000000030603723e */ /* 0x000fca00000010ff */
[----:B------:R0:W-:Y:S02]  /*3b10*/  STG.E desc[UR14][R4.64], R3 ;  /* 0x0000000304007986 */ /* 0x0001e4000c10190e */
.L_x_1975:
[----:B------:R-:W-:Y:S05]  /*3b20*/  BSYNC.RECONVERGENT B1 ;  /* 0x0000000000017941 */ /* 0x000fea0003800200 */
.L_x_1974:
[----:B------:R-:W-:Y:S01]  /*3b30*/  BSSY.RECONVERGENT B1, `(.L_x_1976) ;  /* 0x0000016000017945 */ /* 0x000fe20003800200 */
[C---:B------:R-:W-:Y:S02]  /*3b40*/  IADD3 R0, PT, PT, R56.reuse, 0x140, RZ ;  /* 0x0000014038007810 */ /* 0x040fe40007ffe0ff */
[----:B------:R-:W-:Y:S01]  /*3b50*/  IADD3 R6, PT, PT, R56, 0x160, RZ ;  /* 0x0000016038067810 */ /* 0x000fe20007ffe0ff */
[----:B------:R-:W-:Y:S06]  /*3b60*/  @P1 BRA `(.L_x_1977) ;  /* 0x0000000000481947 */ /* 0x000fec0003800000 */
[----:B------:R-:W1:Y:S01]  /*3b70*/  LDCU.64 UR12, c[0x0][0x3e0] ;  /* 0x00007c00ff0c77ac */ /* 0x000e620008000a00 */
[----:B------:R-:W-:Y:S01]  /*3b80*/  MOV R2, R60 ;  /* 0x0000003c00027202 */ /* 0x000fe20000000f00 */
[----:B------:R-:W-:Y:S01]  /*3b90*/  FADD.FTZ R9, R9, -UR5 ;  /* 0x8000000509097e21 */ /* 0x000fe20008010000 */
[----:B0-----:R-:W-:Y:S01]  /*3ba0*/  MOV R3, R59 ;  /* 0x0000003b00037202 */ /* 0x001fe20000000f00 */
[----:B------:R-:W0:Y:S01]  /*3bb0*/  LDCU.64 UR16, c[0x0][0x380] ;  /* 0x00007000ff1077ac */ /* 0x000e220008000a00 */
[----:B------:R-:W-:Y:S01]  /*3bc0*/  FADD.FTZ R8, R8, -UR5 ;  /* 0x8000000508087e21 */ /* 0x000fe20008010000 */
[----:B------:R-:W-:-:S03]  /*3bd0*/  FMUL.FTZ R9, R9, UR9 ;  /* 0x0000000909097c20 */ /* 0x000fc60008410000 */
[----:B------:R-:W-:Y:S01]  /*3be0*/  FMUL.FTZ R8, R8, UR9 ;  /* 0x0000000908087c20 */ /* 0x000fe20008410000 */
[----:B-----5:R-:W-:-:S03]  /*3bf0*/  FFMA.FTZ R9, R16, R9, R18 ;  /* 0x0000000910097223 */ /* 0x020fc60000010012 */
[----:B------:R-:W-:Y:S01]  /*3c00*/  FFMA.FTZ R8, R17, R8, R19 ;  /* 0x0000000811087223 */ /* 0x000fe20000010013 */
        /* <DEDUP_REMOVED lines=8> */
.L_x_1977:
[----:B------:R-:W-:Y:S05]  /*3c90*/  BSYNC.RECONVERGENT B1 ;  /* 0x0000000000017941 */ /* 0x000fea0003800200 */
.L_x_1976:
        /* <DEDUP_REMOVED lines=9> */
[----:B------:R-:W-:Y:S01]  /*3d30*/  FMUL.FTZ R10, R10, UR9 ;  /* 0x000000090a0a7c20 */ /* 0x000fe20008410000 */
[----:B-----5:R-:W-:-:S03]  /*3d40*/  FFMA.FTZ R11, R16, R11, R18 ;  /* 0x0000000b100b7223 */ /* 0x020fc60000010012 */
[----:B------:R-:W-:Y:S01]  /*3d50*/  FFMA.FTZ R10, R17, R10, R19 ;  /* 0x0000000a110a7223 */ /* 0x000fe20000010013 */
[----:B--2---:R-:W-:Y:S02]  /*3d60*/  IMAD R35, R35, UR12, RZ ;  /* 0x0000000c23237c24 */ /* 0x004fe4000f8e02ff */
[----:B------:R-:W-:-:S04]  /*3d70*/  IMAD.WIDE.U32 R2, R32, UR12, R2 ;  /* 0x0000000c20027c25 */ /* 0x000fc8000f8e0002 */
[----:B------:R-:W-:Y:S01]  /*3d80*/  IMAD R35, R32, UR13, R35 ;  /* 0x0000000d20237c24 */ /* 0x000fe2000f8e0223 */
[----:B0-----:R-:W-:-:S03]  /*3d90*/  LEA R4, P1, R2, UR16, 0x1 ;  /* 0x0000001002047c11 */ /* 0x001fc6000f8208ff */
[----:B------:R-:W-:Y:S01]  /*3da0*/  IMAD.IADD R35, R3, 0x1, R35 ;  /* 0x0000000103237824 */ /* 0x000fe200078e0223 */
[----:B------:R-:W-:-:S04]  /*3db0*/  F2FP.BF16.F32.PACK_AB R3, R10, R11 ;  /* 0x0000000b0a03723e */ /* 0x000fc800000010ff */
[----:B------:R-:W-:-:S05]  /*3dc0*/  LEA.HI.X R5, R2, UR17, R35, 0x1, P1 ;  /* 0x0000001102057c11 */ /* 0x000fca00088f0c23 */
[----:B------:R2:W-:Y:S02]  /*3dd0*/  STG.E desc[UR14][R4.64], R3 ;  /* 0x0000000304007986 */ /* 0x0005e4000c10190e */
.L_x_1979:
[----:B------:R-:W-:Y:S05]  /*3de0*/  BSYNC.RECONVERGENT B1 ;  /* 0x0000000000017941 */ /* 0x000fea0003800200 */
.L_x_1978:
[----:B------:R-:W-:Y:S04]  /*3df0*/  BSSY.RECONVERGENT B1, `(.L_x_1980) ;  /* 0x0000014000017945 */ /* 0x000fe80003800200 */
[----:B------:R-:W-:Y:S05]  /*3e00*/  @P5 BRA `(.L_x_1981) ;  /* 0x0000000000485947 */ /* 0x000fea0003800000 */
[----:B------:R-:W3:Y:S01]  /*3e10*/  LDCU.64 UR12, c[0x0][0x3e0] ;  /* 0x00007c00ff0c77ac */ /* 0x000ee20008000a00 */
[----:B------:R-:W-:Y:S01]  /*3e20*/  MOV R2, R60 ;  /* 0x0000003c00027202 */ /* 0x000fe20000000f00 */
[----:B------:R-:W-:Y:S01]  /*3e30*/  FADD.FTZ R13, R13, -UR5 ;  /* 0x800000050d0d7e21 */ /* 0x000fe20008010000 */
[----:B012---:R-:W-:Y:S01]  /*3e40*/  MOV R3, R59 ;  /* 0x0000003b00037202 */ /* 0x007fe20000000f00 */
[----:B------:R-:W0:Y:S01]  /*3e50*/  LDCU.64 UR16, c[0x0][0x380] ;  /* 0x00007000ff1077ac */ /* 0x000e220008000a00 */
[----:B------:R-:W-:Y:S01]  /*3e60*/  FADD.FTZ R12, R12, -UR5 ;  /* 0x800000050c0c7e21 */ /* 0x000fe20008010000 */
[----:B------:R-:W-:-:S03]  /*3e70*/  FMUL.FTZ R13, R13, UR9 ;  /* 0x000000090d0d7c20 */ /* 0x000fc60008410000 */
[----:B------:R-:W-:Y:S01]  /*3e80*/  FMUL.FTZ R12, R12, UR9 ;  /* 0x000000090c0c7c20 */ /* 0x000fe20008410000 */
[----:B-----5:R-:W-:-:S03]  /*3e90*/  FFMA.FTZ R13, R16, R13, R18 ;  /* 0x0000000d100d7223 */ /* 0x020fc60000010012 */
[----:B------:R-:W-:Y:S01]  /*3ea0*/  FFMA.FTZ R12, R17, R12, R19 ;  /* 0x0000000c110c7223 */ /* 0x000fe20000010013 */
[----:B---3--:R-:W-:Y:S02]  /*3eb0*/  IMAD R4, R37, UR12, RZ ;  /* 0x0000000c25047c24 */ /* 0x008fe4000f8e02ff */
[----:B------:R-:W-:-:S04]  /*3ec0*/  IMAD.WIDE.U32 R2, R33, UR12, R2 ;  /* 0x0000000c21027c25 */ /* 0x000fc8000f8e0002 */
[----:B------:R-:W-:Y:S01]  /*3ed0*/  IMAD R33, R33, UR13, R4 ;  /* 0x0000000d21217c24 */ /* 0x000fe2000f8e0204 */
[----:B0-----:R-:W-:-:S04]  /*3ee0*/  LEA R4, P1, R2, UR16, 0x1 ;  /* 0x0000001002047c11 */ /* 0x001fc8000f8208ff */
[----:B------:R-:W-:Y:S02]  /*3ef0*/  IADD3 R33, PT, PT, R3, R33, RZ ;  /* 0x0000002103217210 */ /* 0x000fe40007ffe0ff */
[----:B------:R-:W-:Y:S02]  /*3f00*/  F2FP.BF16.F32.PACK_AB R3, R12, R13 ;  /* 0x0000000d0c03723e */ /* 0x000fe400000010ff */
[----:B------:R-:W-:-:S05]  /*3f10*/  LEA.HI.X R5, R2, UR17, R33, 0x1, P1 ;  /* 0x0000001102057c11 */ /* 0x000fca00088f0c21 */
[----:B------:R3:W-:Y:S02]  /*3f20*/  STG.E desc[UR14][R4.64], R3 ;  /* 0x0000000304007986 */ /* 0x0007e4000c10190e */
.L_x_1981:
[----:B------:R-:W-:Y:S05]  /*3f30*/  BSYNC.RECONVERGENT B1 ;  /* 0x0000000000017941 */ /* 0x000fea0003800200 */
.L_x_1980:
[----:B------:R-:W-:Y:S04]  /*3f40*/  BSSY.RECONVERGENT B1, `(.L_x_1982) ;  /* 0x0000014000017945 */ /* 0x000fe80003800200 */
[----:B------:R-:W-:Y:S05]  /*3f50*/  @P2 BRA `(.L_x_1983) ;  /* 0x0000000000482947 */ /* 0x000fea0003800000 */
[----:B------:R-:W4:Y:S01]  /*3f60*/  LDCU.64 UR12, c[0x0][0x3e0] ;  /* 0x00007c00ff0c77ac */ /* 0x000f220008000a00 */
[----:B------:R-:W-:Y:S01]  /*3f70*/  MOV R2, R60 ;  /* 0x0000003c00027202 */ /* 0x000fe20000000f00 */
[----:B------:R-:W-:Y:S01]  /*3f80*/  FADD.FTZ R14, R14, -UR5 ;  /* 0x800000050e0e7e21 */ /* 0x000fe20008010000 */
[----:B0123--:R-:W-:Y:S01]  /*3f90*/  MOV R3, R59 ;  /* 0x0000003b00037202 */ /* 0x00ffe20000000f00 */
[----:B------:R-:W0:Y:S01]  /*3fa0*/  LDCU.64 UR16, c[0x0][0x380] ;  /* 0x00007000ff1077ac */ /* 0x000e220008000a00 */
[----:B------:R-:W-:Y:S01]  /*3fb0*/  FADD.FTZ R15, R15, -UR5 ;  /* 0x800000050f0f7e21 */ /* 0x000fe20008010000 */
[----:B------:R-:W-:-:S03]  /*3fc0*/  FMUL.FTZ R5, R14, UR9 ;  /* 0x000000090e057c20 */ /* 0x000fc60008410000 */
[----:B------:R-:W-:-:S04]  /*3fd0*/  FMUL.FTZ R4, R15, UR9 ;  /* 0x000000090f047c20 */ /* 0x000fc80008410000 */
[----:B-----5:R-:W-:Y:S01]  /*3fe0*/  FFMA.FTZ R8, R17, R4, R19 ;  /* 0x0000000411087223 */ /* 0x020fe20000010013 */
[----:B----4-:R-:W-:Y:S02]  /*3ff0*/  IMAD R7, R38, UR12, RZ ;  /* 0x0000000c26077c24 */ /* 0x010fe4000f8e02ff */
[----:B------:R-:W-:-:S04]  /*4000*/  IMAD.WIDE.U32 R2, R34, UR12, R2 ;  /* 0x0000000c22027c25 */ /* 0x000fc8000f8e0002 */
[----:B------:R-:W-:Y:S02]  /*4010*/  IMAD R9, R34, UR13, R7 ;  /* 0x0000000d22097c24 */ /* 0x000fe4000f8e0207 */
[----:B------:R-:W-:Y:S01]  /*4020*/  FFMA.FTZ R7, R16, R5, R18 ;  /* 0x0000000510077223 */ /* 0x000fe20000010012 */
[----:B0-----:R-:W-:Y:S02]  /*4030*/  LEA R4, P1, R2, UR16, 0x1 ;  /* 0x0000001002047c11 */ /* 0x001fe4000f8208ff */
[----:B------:R-:W-:Y:S02]  /*4040*/  IADD3 R9, PT, PT, R3, R9, RZ ;  /* 0x0000000903097210 */ /* 0x000fe40007ffe0ff */
[----:B------:R-:W-:Y:S02]  /*4050*/  F2FP.BF16.F32.PACK_AB R3, R8, R7 ;  /* 0x000000070803723e */ /* 0x000fe400000010ff */
[----:B------:R-:W-:-:S05]  /*4060*/  LEA.HI.X R5, R2, UR17, R9, 0x1, P1 ;  /* 0x0000001102057c11 */ /* 0x000fca00088f0c09 */
[----:B------:R4:W-:Y:S02]  /*4070*/  STG.E desc[UR14][R4.64], R3 ;  /* 0x0000000304007986 */ /* 0x0009e4000c10190e */
.L_x_1983:
[----:B------:R-:W-:Y:S05]  /*4080*/  BSYNC.RECONVERGENT B1 ;  /* 0x0000000000017941 */ /* 0x000fea0003800200 */
.L_x_1982:
[----:B------:R-:W-:Y:S01]  /*4090*/  ISETP.GE.U32.AND P5, PT, R0, UR10, PT ;  /* 0x0000000a00007c0c */ /* 0x000fe2000bfa6070 */
[----:B------:R-:W-:Y:S01]  /*40a0*/  BSSY.RECONVERGENT B1, `(.L_x_1984) ;  /* 0x0000024000017945 */ /* 0x000fe20003800200 */
[----:B01234-:R-:W-:Y:S02]  /*40b0*/  SHF.R.S32.HI R5, RZ, 0x1f, R0 ;  /* 0x0000001fff057819 */ /* 0x01ffe40000011400 */
[----:B------:R-:W-:Y:S02]  /*40c0*/  IADD3 R8, PT, PT, R56, 0x180, RZ ;  /* 0x0000018038087810 */ /* 0x000fe40007ffe0ff */
[----:B------:R-:W-:Y:S02]  /*40d0*/  ISETP.GE.AND.EX P5, PT, R5, UR11, PT, P5 ;  /* 0x0000000b05007c0c */ /* 0x000fe4000bfa6350 */
[----:B------:R-:W-:Y:S02]  /*40e0*/  SHF.R.S32.HI R7, RZ, 0x1f, R50 ;  /* 0x0000001fff077819 */ /* 0x000fe40000011432 */
[----:B------:R-:W-:-:S02]  /*40f0*/  ISETP.GE.U32.AND P2, PT, R6, UR10, PT ;  /* 0x0000000a06007c0c */ /* 0x000fc4000bf46070 */
[----:B------:R-:W-:Y:S02]  /*4100*/  ISETP.GE.U32.AND P1, PT, R8, UR10, PT ;  /* 0x0000000a08007c0c */ /* 0x000fe4000bf26070 */
[----:B------:R-:W-:Y:S02]  /*4110*/  ISETP.GE.U32.AND P6, PT, R50, UR10, PT ;  /* 0x0000000a32007c0c */ /* 0x000fe4000bfc6070 */
[----:B------:R-:W-:Y:S02]  /*4120*/  ISETP.GE.U32.AND P3, PT, R48, UR10, PT ;  /* 0x0000000a30007c0c */ /* 0x000fe4000bf66070 */
[----:B------:R-:W-:Y:S02]  /*4130*/  SHF.R.S32.HI R10, RZ, 0x1f, R6 ;  /* 0x0000001fff0a7819 */ /* 0x000fe40000011406 */
[----:B------:R-:W-:Y:S02]  /*4140*/  SHF.R.S32.HI R9, RZ, 0x1f, R8 ;  /* 0x0000001fff097819 */ /* 0x000fe40000011408 */
[----:B------:R-:W-:-:S02]  /*4150*/  ISETP.GE.U32.AND P4, PT, R46, UR10, PT ;  /* 0x0000000a2e007c0c */ /* 0x000fc4000bf86070 */
[----:B------:R-:W-:Y:S02]  /*4160*/  ISETP.GE.AND.EX P2, PT, R10, UR11, PT, P2 ;  /* 0x0000000b0a007c0c */ /* 0x000fe4000bf46320 */
        /* <DEDUP_REMOVED lines=9> */
[----:B------:R-:W1:Y:S01]  /*4200*/  LDCU.64 UR16, c[0x0][0x380] ;  /* 0x00007000ff1077ac */ /* 0x000e620008000a00 */
[----:B------:R-:W-:Y:S02]  /*4210*/  IMAD.MOV.U32 R3, RZ, RZ, R59 ;  /* 0x000000ffff037224 */ /* 0x000fe400078e003b */
        /* <DEDUP_REMOVED lines=12> */
.L_x_1985:
[----:B------:R-:W-:Y:S05]  /*42e0*/  BSYNC.RECONVERGENT B1 ;  /* 0x0000000000017941 */ /* 0x000fea0003800200 */
.L_x_1984:
[----:B------:R-:W-:Y:S04]  /*42f0*/  BSSY.RECONVERGENT B1, `(.L_x_1986) ;  /* 0x0000014000017945 */ /* 0x000fe80003800200 */
[----:B------:R-:W-:Y:S05]  /*4300*/  @P2 BRA `(.L_x_1987) ;  /* 0x0000000000482947 */ /* 0x000fea0003800000 */
        /* <DEDUP_REMOVED lines=18> */
.L_x_1987:
[----:B------:R-:W-:Y:S05]  /*4430*/  BSYNC.RECONVERGENT B1 ;  /* 0x0000000000017941 */ /* 0x000fea0003800200 */
.L_x_1986:
        /* <DEDUP_REMOVED lines=15> */
[----:B0-----:R-:W-:-:S04]  /*4530*/  LEA R4, P1, R2, UR16, 0x1 ;  /* 0x0000001002047c11 */ /* 0x001fc8000f8208ff */
[----:B------:R-:W-:Y:S02]  /*4540*/  IADD3 R9, PT, PT, R3, R9, RZ ;  /* 0x0000000903097210 */ /* 0x000fe40007ffe0ff */
[----:B------:R-:W-:Y:S02]  /*4550*/  F2FP.BF16.F32.PACK_AB R3, R24, R25 ;  /* 0x000000191803723e */ /* 0x000fe400000010ff */
[----:B------:R-:W-:-:S05]  /*4560*/  LEA.HI.X R5, R2, UR17, R9, 0x1, P1 ;  /* 0x0000001102057c11 */ /* 0x000fca00088f0c09 */
[----:B------:R2:W-:Y:S02]  /*4570*/  STG.E desc[UR14][R4.64], R3 ;  /* 0x0000000304007986 */ /* 0x0005e4000c10190e */
.L_x_1989:
[----:B------:R-:W-:Y:S05]  /*4580*/  BSYNC.RECONVERGENT B1 ;  /* 0x0000000000017941 */ /* 0x000fea0003800200 */
.L_x_1988:
[----:B------:R-:W-:Y:S04]  /*4590*/  BSSY.RECONVERGENT B1, `(.L_x_1990) ;  /* 0x0000014000017945 */ /* 0x000fe80003800200 */
[----:B------:R-:W-:Y:S05]  /*45a0*/  @P6 BRA `(.L_x_1991) ;  /* 0x0000000000486947 */ /* 0x000fea0003800000 */
[----:B------:R-:W3:Y:S01]  /*45b0*/  LDCU.64 UR12, c[0x0][0x3e0] ;  /* 0x00007c00ff0c77ac */ /* 0x000ee20008000a00 */
[----:B------:R-:W-:Y:S01]  /*45c0*/  MOV R2, R60 ;  /* 0x0000003c00027202 */ /* 0x000fe20000000f00 */
[----:B------:R-:W-:Y:S01]  /*45d0*/  FADD.FTZ R27, R27, -UR5 ;  /* 0x800000051b1b7e21 */ /* 0x000fe20008010000 */
[----:B------:R-:W-:Y:S01]  /*45e0*/  FADD.FTZ R26, R26, -UR5 ;  /* 0x800000051a1a7e21 */ /* 0x000fe20008010000 */
[----:B------:R-:W4:Y:S01]  /*45f0*/  LDCU.64 UR16, c[0x0][0x380] ;  /* 0x00007000ff1077ac */ /* 0x000f220008000a00 */
[----:B012---:R-:W-:Y:S02]  /*4600*/  IMAD.MOV.U32 R3, RZ, RZ, R59 ;  /* 0x000000ffff037224 */ /* 0x007fe400078e003b */
[----:B------:R-:W-:Y:S01]  /*4610*/  FMUL.FTZ R27, R27, UR9 ;  /* 0x000000091b1b7c20 */ /* 0x000fe20008410000 */
[----:B------:R-:W-:-:S03]  /*4620*/  FMUL.FTZ R26, R26, UR9 ;  /* 0x000000091a1a7c20 */ /* 0x000fc60008410000 */
[----:B-----5:R-:W-:Y:S01]  /*4630*/  FFMA.FTZ R27, R16, R27, R18 ;  /* 0x0000001b101b7223 */ /* 0x020fe20000010012 */
[----:B------:R-:W-:Y:S01]  /*4640*/  FFMA.FTZ R26, R17, R26, R19 ;  /* 0x0000001a111a7223 */ /* 0x000fe20000010013 */
[----:B---3--:R-:W-:Y:S02]  /*4650*/  IMAD R7, R7, UR12, RZ ;  /* 0x0000000c07077c24 */ /* 0x008fe4000f8e02ff */
[----:B------:R-:W-:-:S04]  /*4660*/  IMAD.WIDE.U32 R2, R50, UR12, R2 ;  /* 0x0000000c32027c25 */ /* 0x000fc8000f8e0002 */
[----:B------:R-:W-:Y:S01]  /*4670*/  IMAD R7, R50, UR13, R7 ;  /* 0x0000000d32077c24 */ /* 0x000fe2000f8e0207 */
[----:B----4-:R-:W-:-:S04]  /*4680*/  LEA R4, P1, R2, UR16, 0x1 ;  /* 0x0000001002047c11 */ /* 0x010fc8000f8208ff */
[----:B------:R-:W-:Y:S02]  /*4690*/  IADD3 R7, PT, PT, R3, R7, RZ ;  /* 0x0000000703077210 */ /* 0x000fe40007ffe0ff */
[----:B------:R-:W-:Y:S02]  /*46a0*/  F2FP.BF16.F32.PACK_AB R3, R26, R27 ;  /* 0x0000001b1a03723e */ /* 0x000fe400000010ff */
[----:B------:R-:W-:-:S05]  /*46b0*/  LEA.HI.X R5, R2, UR17, R7, 0x1, P1 ;  /* 0x0000001102057c11 */ /* 0x000fca00088f0c07 */
[----:B------:R3:W-:Y:S02]  /*46c0*/  STG.E desc[UR14][R4.64], R3 ;  /* 0x0000000304007986 */ /* 0x0007e4000c10190e */
.L_x_1991:
[----:B------:R-:W-:Y:S05]  /*46d0*/  BSYNC.RECONVERGENT B1 ;  /* 0x0000000000017941 */ /* 0x000fea0003800200 */
.L_x_1990:
        /* <DEDUP_REMOVED lines=9> */
[----:B------:R-:W-:Y:S01]  /*4770*/  FMUL.FTZ R28, R28, UR9 ;  /* 0x000000091c1c7c20 */ /* 0x000fe20008410000 */
[----:B-----5:R-:W-:-:S03]  /*4780*/  FFMA.FTZ R29, R16, R29, R18 ;  /* 0x0000001d101d7223 */ /* 0x020fc60000010012 */
[----:B------:R-:W-:Y:S01]  /*4790*/  FFMA.FTZ R28, R17, R28, R19 ;  /* 0x0000001c111c7223 */ /* 0x000fe20000010013 */
[----:B----4-:R-:W-:Y:S02]  /*47a0*/  IMAD R5, R45, UR12, RZ ;  /* 0x0000000c2d057c24 */ /* 0x010fe4000f8e02ff */
[----:B------:R-:W-:-:S04]  /*47b0*/  IMAD.WIDE.U32 R2, R48, UR12, R2 ;  /* 0x0000000c30027c25 */ /* 0x000fc8000f8e0002 */
[----:B------:R-:W-:Y:S01]  /*47c0*/  IMAD R5, R48, UR13, R5 ;  /* 0x0000000d30057c24 */ /* 0x000fe2000f8e0205 */
[----:B0-----:R-:W-:-:S04]  /*47d0*/  LEA R4, P1, R2, UR16, 0x1 ;  /* 0x0000001002047c11 */ /* 0x001fc8000f8208ff */
[----:B------:R-:W-:Y:S02]  /*47e0*/  IADD3 R5, PT, PT, R3, R5, RZ ;  /* 0x0000000503057210 */ /* 0x000fe40007ffe0ff */
[----:B------:R-:W-:Y:S02]  /*47f0*/  F2FP.BF16.F32.PACK_AB R3, R28, R29 ;  /* 0x0000001d1c03723e */ /* 0x000fe400000010ff */
[----:B------:R-:W-:-:S05]  /*4800*/  LEA.HI.X R5, R2, UR17, R5, 0x1, P1 ;  /* 0x0000001102057c11 */ /* 0x000fca00088f0c05 */
[----:B------:R4:W-:Y:S02]  /*4810*/  STG.E desc[UR14][R4.64], R3 ;  /* 0x0000000304007986 */ /* 0x0009e4000c10190e */
.L_x_1993:
[----:B------:R-:W-:Y:S05]  /*4820*/  BSYNC.RECONVERGENT B1 ;  /* 0x0000000000017941 */ /* 0x000fea0003800200 */
.L_x_1992:
[----:B------:R-:W-:Y:S05]  /*4830*/  @P4 BRA `(.L_x_1994) ;  /* 0x0000002000c44947 */ /* 0x000fea0003800000 */
[----:B------:R-:W0:Y:S01]  /*4840*/  LDCU.64 UR10, c[0x0][0x3e0] ;  /* 0x00007c00ff0a77ac */ /* 0x000e220008000a00 */
[----:B------:R-:W-:Y:S01]  /*4850*/  MOV R58, R60 ;  /* 0x0000003c003a7202 */ /* 0x000fe20000000f00 */
[----:B------:R-:W-:Y:S01]  /*4860*/  FADD.FTZ R31, R31, -UR5 ;  /* 0x800000051f1f7e21 */ /* 0x000fe20008010000 */
[----:B------:R-:W-:Y:S01]  /*4870*/  FADD.FTZ R30, R30, -UR5 ;  /* 0x800000051e1e7e21 */ /* 0x000fe20008010000 */
[----:B------:R-:W0:Y:S02]  /*4880*/  LDCU.64 UR12, c[0x0][0x380] ;  /* 0x00007000ff0c77ac */ /* 0x000e240008000a00 */
[----:B------:R-:W-:Y:S01]  /*4890*/  FMUL.FTZ R31, R31, UR9 ;  /* 0x000000091f1f7c20 */ /* 0x000fe20008410000 */
[----:B------:R-:W-:-:S03]  /*48a0*/  FMUL.FTZ R30, R30, UR9 ;  /* 0x000000091e1e7c20 */ /* 0x000fc60008410000 */
[----:B012345:R-:W-:Y:S01]  /*48b0*/  FFMA.FTZ R5, R16, R31, R18 ;  /* 0x0000001f10057223 */ /* 0x03ffe20000010012 */
[----:B------:R-:W-:-:S05]  /*48c0*/  FFMA.FTZ R30, R17, R30, R19 ;  /* 0x0000001e111e7223 */ /* 0x000fca0000010013 */
[----:B------:R-:W-:Y:S01]  /*48d0*/  F2FP.BF16.F32.PACK_AB R5, R30, R5 ;  /* 0x000000051e05723e */ /* 0x000fe200000010ff */
[----:B------:R-:W-:Y:S02]  /*48e0*/  IMAD R3, R43, UR10, RZ ;  /* 0x0000000a2b037c24 */ /* 0x000fe4000f8e02ff */
[----:B------:R-:W-:-:S04]  /*48f0*/  IMAD.WIDE.U32 R58, R46, UR10, R58 ;  /* 0x0000000a2e3a7c25 */ /* 0x000fc8000f8e003a */
[----:B------:R-:W-:Y:S01]  /*4900*/  IMAD R3, R46, UR11, R3 ;  /* 0x0000000b2e037c24 */ /* 0x000fe2000f8e0203 */
[----:B------:R-:W-:-:S04]  /*4910*/  LEA R2, P1, R58, UR12, 0x1 ;  /* 0x0000000c3a027c11 */ /* 0x000fc8000f8208ff */
[----:B------:R-:W-:-:S04]  /*4920*/  IADD3 R3, PT, PT, R59, R3, RZ ;  /* 0x000000033b037210 */ /* 0x000fc80007ffe0ff */
[----:B------:R-:W-:-:S05]  /*4930*/  LEA.HI.X R3, R58, UR13, R3, 0x1, P1 ;  /* 0x0000000d3a037c11 */ /* 0x000fca00088f0c03 */
[----:B------:R0:W-:Y:S01]  /*4940*/  STG.E desc[UR14][R2.64], R5 ;  /* 0x0000000502007986 */ /* 0x0001e2000c10190e */
[----:B------:R-:W-:Y:S05]  /*4950*/  BRA `(.L_x_1994) ;  /* 0x00000020007c7947 */ /* 0x000fea0003800000 */
.L_x_1963:
[----:B------:R-:W0:Y:S01]  /*4960*/  LDCU.64 UR10, c[0x0][0x3e8] ;  /* 0x00007d00ff0a77ac */ /* 0x000e220008000a00 */
[----:B------:R-:W-:Y:S01]  /*4970*/  BSSY.RECONVERGENT B1, `(.L_x_1995) ;  /* 0x0000026000017945 */ /* 0x000fe20003800200 */
[----:B0-----:R-:W-:Y:S02]  /*4980*/  ISETP.GE.U32.AND P2, PT, R56, UR10, PT ;  /* 0x0000000a38007c0c */ /* 0x001fe4000bf46070 */
[----:B------:R-:W-:Y:S02]  /*4990*/  ISETP.GE.U32.AND P1, PT, R55, UR10, PT ;  /* 0x0000000a37007c0c */ /* 0x000fe4000bf26070 */
[----:B------:R-:W-:Y:S02]  /*49a0*/  ISETP.GE.AND.EX P2, PT, R53, UR11, PT, P2 ;  /* 0x0000000b35007c0c */ /* 0x000fe4000bf46320 */
[----:B------:R-:W-:Y:S02]  /*49b0*/  ISETP.GE.U32.AND P4, PT, R54, UR10, PT ;  /* 0x0000000a36007c0c */ /* 0x000fe4000bf86070 */
[----:B------:R-:W-:-:S02]  /*49c0*/  ISETP.GE.U32.AND P3, PT, R52, UR10, PT ;  /* 0x0000000a34007c0c */ /* 0x000fc4000bf66070 */
[----:B------:R-:W-:Y:S02]  /*49d0*/  ISETP.GE.AND.EX P1, PT, R51, UR11, PT, P1 ;  /* 0x0000000b33007c0c */ /* 0x000fe4000bf26310 */
[----:B------:R-:W-:Y:S02]  /*49e0*/  ISETP.GE.AND.EX P4, PT, R49, UR11, PT, P4 ;  /* 0x0000000b31007c0c */ /* 0x000fe4000bf86340 */
[----:B------:R-:W-:-:S03]  /*49f0*/  ISETP.GE.AND.EX P3, PT, R47, UR11, PT, P3 ;  /* 0x0000000b2f007c0c */ /* 0x000fc6000bf66330 */
[----:B------:R-:W-:Y:S10]  /*4a00*/  @P2 BRA `(.L_x_1996) ;  /* 0x0000000000702947 */ /* 0x000ff40003800000 */
[----:B------:R-:W-:Y:S01]  /*4a10*/  FADD.FTZ R41, R41, -UR5 ;  /* 0x8000000529297e21 */ /* 0x000fe20008010000 */
[----:B------:R-:W-:Y:S01]  /*4a20*/  FADD.FTZ R38, R38, -UR5 ;  /* 0x8000000526267e21 */ /* 0x000fe20008010000 */
[----:B------:R-:W0:Y:S01]  /*4a30*/  LDCU.64 UR12, c[0x0][0x3e0] ;  /* 0x00007c00ff0c77ac */ /* 0x000e220008000a00 */
[----:B------:R-:W-:Y:S01]  /*4a40*/  MOV R35, R59 ;  /* 0x0000003b00237202 */ /* 0x000fe20000000f00 */
        /* <DEDUP_REMOVED lines=10> */
[----:B0-----:R-:W-:-:S04]  /*4af0*/  IMAD R32, R53, UR12, RZ ;  /* 0x0000000c35207c24 */ /* 0x001fc8000f8e02ff */
[----:B------:R-:W-:Y:S02]  /*4b00*/  IMAD R32, R56, UR13, R32 ;  /* 0x0000000d38207c24 */ /* 0x000fe4000f8e0220 */
[----:B------:R-:W0:Y:S01]  /*4b10*/  MUFU.RCP R33, R33 ;  /* 0x0000002100217308 */ /* 0x000e220000001000 */
[----:B---3--:R-:W-:Y:S01]  /*4b20*/  FADD.FTZ R57, R34, 1 ;  /* 0x3f80000022397421 */ /* 0x008fe20000010000 */
[----:B------:R-:W-:-:S06]  /*4b30*/  MOV R34, R60 ;  /* 0x0000003c00227202 */ /* 0x000fcc0000000f00 */
[----:B------:R-:W2:Y:S01]  /*4b40*/  MUFU.RCP R57, R57 ;  /* 0x0000003900397308 */ /* 0x000ea20000001000 */
[----:B------:R-:W-:-:S04]  /*4b50*/  IMAD.WIDE.U32 R34, R56, UR12, R34 ;  /* 0x0000000c38227c25 */ /* 0x000fc8000f8e0022 */
[----:B0-----:R-:W-:Y:S01]  /*4b60*/  FMUL.FTZ R38, R38, R33 ;  /* 0x0000002126267220 */ /* 0x001fe20000410000 */
[----:B------:R-:W-:Y:S01]  /*4b70*/  IMAD.IADD R33, R35, 0x1, R32 ;  /* 0x0000000123217824 */ /* 0x000fe200078e0220 */
[----:B-1----:R-:W-:-:S04]  /*4b80*/  LEA R32, P2, R34, UR16, 0x1 ;  /* 0x0000001022207c11 */ /* 0x002fc8000f8408ff */
[----:B------:R-:W-:Y:S01]  /*4b90*/  LEA.HI.X R33, R34, UR17, R33, 0x1, P2 ;  /* 0x0000001122217c11 */ /* 0x000fe200090f0c21 */
[----:B--2---:R-:W-:-:S05]  /*4ba0*/  FMUL.FTZ R41, R41, R57 ;  /* 0x0000003929297220 */ /* 0x004fca0000410000 */
[----:B------:R-:W-:-:S05]  /*4bb0*/  F2FP.BF16.F32.PACK_AB R41, R41, R38 ;  /* 0x000000262929723e */ /* 0x000fca00000010ff */
[----:B------:R0:W-:Y:S02]  /*4bc0*/  STG.E desc[UR14][R32.64], R41 ;  /* 0x0000002920007986 */ /* 0x0001e4000c10190e */
.L_x_1996:
[----:B------:R-:W-:Y:S05]  /*4bd0*/  BSYNC.RECONVERGENT B1 ;  /* 0x0000000000017941 */ /* 0x000fea0003800200 */
.L_x_1995:
[----:B------:R-:W-:Y:S04]  /*4be0*/  BSSY.RECONVERGENT B1, `(.L_x_1997) ;  /* 0x000001e000017945 */ /* 0x000fe80003800200 */
[----:B------:R-:W-:Y:S05]  /*4bf0*/  @P1 BRA `(.L_x_1998) ;  /* 0x0000000000701947 */ /* 0x000fea0003800000 */
[----:B------:R-:W-:Y:S01]  /*4c00*/  FADD.FTZ R36, R36, -UR5 ;  /* 0x8000000524247e21 */ /* 0x000fe20008010000 */
[----:B------:R-:W-:Y:S01]  /*4c10*/  FADD.FTZ R39, R39, -UR5 ;  /* 0x8000000527277e21 */ /* 0x000fe20008010000 */
[----:B------:R-:W1:Y:S01]  /*4c20*/  LDCU.64 UR12, c[0x0][0x3e0] ;  /* 0x00007c00ff0c77ac */ /* 0x000e620008000a00 */
[----:B------:R-:W-:Y:S01]  /*4c30*/  MOV R35, R59 ;  /* 0x0000003b00237202 */ /* 0x000fe20000000f00 */
[----:B0-----:R-:W-:Y:S01]  /*4c40*/  FMUL.FTZ R32, R36, UR9 ;  /* 0x0000000924207c20 */ /* 0x001fe20008410000 */
        /* <DEDUP_REMOVED lines=10> */
[----:B--2---:R-:W-:-:S07]  /*4cf0*/  FADD.FTZ R39, R41, 1 ;  /* 0x3f80000029277421 */ /* 0x004fce0000010000 */
[----:B------:R-:W2:Y:S01]  /*4d00*/  MUFU.RCP R39, R39 ;  /* 0x0000002700277308 */ /* 0x000ea20000001000 */
[----:B-1----:R-:W-:Y:S01]  /*4d10*/  FADD.FTZ R38, R34, 1 ;  /* 0x3f80000022267421 */ /* 0x002fe20000010000 */
[----:B------:R-:W-:-:S06]  /*4d20*/  MOV R34, R60 ;  /* 0x0000003c00227202 */ /* 0x000fcc0000000f00 */
[----:B------:R-:W1:Y:S01]  /*4d30*/  MUFU.RCP R36, R38 ;  /* 0x0000002600247308 */ /* 0x000e620000001000 */
[----:B------:R-:W-:-:S05]  /*4d40*/  IMAD.WIDE.U32 R34, R55, UR12, R34 ;  /* 0x0000000c37227c25 */ /* 0x000fca000f8e0022 */
[----:B------:R-:W-:Y:S01]  /*4d50*/  IADD3 R57, PT, PT, R35, R57, RZ ;  /* 0x0000003923397210 */ /* 0x000fe20007ffe0ff */
[----:B--2---:R-:W-:Y:S01]  /*4d60*/  FMUL.FTZ R41, R32, R39 ;  /* 0x0000002720297220 */ /* 0x004fe20000410000 */
[----:B0-----:R-:W-:Y:S01]  /*4d70*/  LEA R32, P1, R34, UR16, 0x1 ;  /* 0x0000001022207c11 */ /* 0x001fe2000f8208ff */
[----:B-1----:R-:W-:-:S03]  /*4d80*/  FMUL.FTZ R36, R33, R36 ;  /* 0x0000002421247220 */ /* 0x002fc60000410000 */
[----:B------:R-:W-:Y:S02]  /*4d90*/  LEA.HI.X R33, R34, UR17, R57, 0x1, P1 ;  /* 0x0000001122217c11 */ /* 0x000fe400088f0c39 */
[----:B------:R-:W-:-:S05]  /*4da0*/  F2FP.BF16.F32.PACK_AB R41, R41, R36 ;  /* 0x000000242929723e */ /* 0x000fca00000010ff */
[----:B------:R1:W-:Y:S02]  /*4db0*/  STG.E desc[UR14][R32.64], R41 ;  /* 0x0000002920007986 */ /* 0x0003e4000c10190e */
.L_x_1998:
[----:B------:R-:W-:Y:S05]  /*4dc0*/  BSYNC.RECONVERGENT B1 ;  /* 0x0000000000017941 */ /* 0x000fea0003800200 */
.L_x_1997:
[----:B------:R-:W-:Y:S01]  /*4dd0*/  BSSY.RECONVERGENT B1, `(.L_x_1999) ;  /* 0x0000020000017945 */ /* 0x000fe20003800200 */
[C---:B01----:R-:W-:Y:S02]  /*4de0*/  IADD3 R33, PT, PT, R56.reuse, 0xa0, RZ ;  /* 0x000000a038217810 */ /* 0x043fe40007ffe0ff */
[----:B------:R-:W-:Y:S01]  /*4df0*/  IADD3 R32, PT, PT, R56, 0xc0, RZ ;  /* 0x000000c038207810 */ /* 0x000fe20007ffe0ff */
[----:B------:R-:W-:Y:S06]  /*4e00*/  @P4 BRA `(.L_x_2000) ;  /* 0x0000000000704947 */ /* 0x000fec0003800000 */
[----:B------:R-:W-:Y:S01]  /*4e10*/  FADD.FTZ R37, R37, -UR5 ;  /* 0x8000000525257e21 */ /* 0x000fe20008010000 */
[----:B------:R-:W-:Y:S01]  /*4e20*/  FADD.FTZ R0, R0, -UR5 ;  /* 0x8000000500007e21 */ /* 0x000fe20008010000 */
[----:B------:R-:W0:Y:S02]  /*4e30*/  LDCU.64 UR12, c[0x0][0x3e0] ;  /* 0x00007c00ff0c77ac */ /* 0x000e240008000a00 */
[----:B------:R-:W-:Y:S01]  /*4e40*/  FMUL.FTZ R37, R37, UR9 ;  /* 0x0000000925257c20 */ /* 0x000fe20008410000 */
[----:B------:R-:W-:Y:S01]  /*4e50*/  FMUL.FTZ R0, R0, UR9 ;  /* 0x0000000900007c20 */ /* 0x000fe20008410000 */
[----:B------:R-:W1:Y:S02]  /*4e60*/  LDCU.64 UR16, c[0x0][0x380] ;  /* 0x00007000ff1077ac */ /* 0x000e640008000a00 */
[----:B-----5:R-:W-:Y:S01]  /*4e70*/  FFMA.FTZ R34, R16, R37, R18 ;  /* 0x0000002510227223 */ /* 0x020fe20000010012 */
[----:B------:R-:W-:Y:S01]  /*4e80*/  FFMA.FTZ R0, R17, R0, R19 ;  /* 0x0000000011007223 */ /* 0x000fe20000010013 */
[----:B------:R-:W-:-:S02]  /*4e90*/  MOV R37, R59 ;  /* 0x0000003b00257202 */ /* 0x000fc40000000f00 */
        /* <DEDUP_REMOVED lines=9> */
[----:B------:R-:W-:-:S04]  /*4f30*/  IMAD.WIDE.U32 R36, R54, UR12, R36 ;  /* 0x0000000c36247c25 */ /* 0x000fc8000f8e0024 */
[----:B0-----:R-:W-:Y:S01]  /*4f40*/  FADD.FTZ R39, R38, 1 ;  /* 0x3f80000026277421 */ /* 0x001fe20000010000 */
[----:B------:R-:W-:-:S05]  /*4f50*/  IADD3 R57, PT, PT, R37, R57, RZ ;  /* 0x0000003925397210 */ /* 0x000fca0007ffe0ff */
[----:B------:R-:W0:Y:S01]  /*4f60*/  MUFU.RCP R39, R39 ;  /* 0x0000002700277308 */ /* 0x000e220000001000 */
[----:B--2---:R-:W-:Y:S01]  /*4f70*/  FMUL.FTZ R38, R34, R35 ;  /* 0x0000002322267220 */ /* 0x004fe20000410000 */
[----:B-1----:R-:W-:-:S04]  /*4f80*/  LEA R34, P1, R36, UR16, 0x1 ;  /* 0x0000001024227c11 */ /* 0x002fc8000f8208ff */
[----:B------:R-:W-:Y:S01]  /*4f90*/  LEA.HI.X R35, R36, UR17, R57, 0x1, P1 ;  /* 0x0000001124237c11 */ /* 0x000fe200088f0c39 */
[----:B0-----:R-:W-:-:S05]  /*4fa0*/  FMUL.FTZ R41, R0, R39 ;  /* 0x0000002700297220 */ /* 0x001fca0000410000 */
[----:B------:R-:W-:-:S05]  /*4fb0*/  F2FP.BF16.F32.PACK_AB R41, R41, R38 ;  /* 0x000000262929723e */ /* 0x000fca00000010ff */
[----:B------:R0:W-:Y:S02]  /*4fc0*/  STG.E desc[UR14][R34.64], R41 ;  /* 0x0000002922007986 */ /* 0x0001e4000c10190e */
.L_x_2000:
[----:B------:R-:W-:Y:S05]  /*4fd0*/  BSYNC.RECONVERGENT B1 ;  /* 0x0000000000017941 */ /* 0x000fea0003800200 */
.L_x_1999:
[----:B------:R-:W-:Y:S04]  /*4fe0*/  BSSY.RECONVERGENT B1, `(.L_x_2001) ;  /* 0x000001e000017945 */ /* 0x000fe80003800200 */
[----:B------:R-:W-:Y:S05]  /*4ff0*/  @P3 BRA `(.L_x_2002) ;  /* 0x0000000000703947 */ /* 0x000fea0003800000 */
        /* <DEDUP_REMOVED lines=16> */
[----:B------:R-:W-:-:S04]  /*5100*/  IMAD.MOV.U32 R34, RZ, RZ, R60 ;  /* 0x000000ffff227224 */ /* 0x000fc800078e003c */
[----:B------:R-:W-:Y:S02]  /*5110*/  IMAD.WIDE.U32 R34, R52, UR12, R34 ;  /* 0x0000000c34227c25 */ /* 0x000fe4000f8e0022 */
[----:B------:R-:W2:Y:S02]  /*5120*/  MUFU.RCP R3, R3 ;  /* 0x0000000300037308 */ /* 0x000ea40000001000 */
[----:B-1----:R-:W-:Y:S01]  /*5130*/  FADD.FTZ R37, R36, 1 ;  /* 0x3f80000024257421 */ /* 0x002fe20000010000 */
[----:B------:R-:W-:-:S05]  /*5140*/  IADD3 R41, PT, PT, R35, R41, RZ ;  /* 0x0000002923297210 */ /* 0x000fca0007ffe0ff */
[----:B------:R-:W1:Y:S01]  /*5150*/  MUFU.RCP R37, R37 ;  /* 0x0000002500257308 */ /* 0x000e620000001000 */
[----:B--2---:R-:W-:Y:S01]  /*5160*/  FMUL.FTZ R36, R2, R3 ;  /* 0x0000000302247220 */ /* 0x004fe20000410000 */
[----:B0-----:R-:W-:-:S04]  /*5170*/  LEA R2, P1, R34, UR16, 0x1 ;  /* 0x0000001022027c11 */ /* 0x001fc8000f8208ff */
[----:B------:R-:W-:Y:S01]  /*5180*/  LEA.HI.X R3, R34, UR17, R41, 0x1, P1 ;  /* 0x0000001122037c11 */ /* 0x000fe200088f0c29 */
[----:B-1----:R-:W-:-:S05]  /*5190*/  FMUL.FTZ R39, R0, R37 ;  /* 0x0000002500277220 */ /* 0x002fca0000410000 */
[----:B------:R-:W-:-:S05]  /*51a0*/  F2FP.BF16.F32.PACK_AB R39, R39, R36 ;  /* 0x000000242727723e */ /* 0x000fca00000010ff */
[----:B------:R1:W-:Y:S02]  /*51b0*/  STG.E desc[UR14][R2.64], R39 ;  /* 0x0000002702007986 */ /* 0x0003e4000c10190e */
.L_x_2002:
[----:B------:R-:W-:Y:S05]  /*51c0*/  BSYNC.RECONVERGENT B1 ;  /* 0x0000000000017941 */ /* 0x000fea0003800200 */
.L_x_2001:
[----:B------:R-:W-:Y:S04]  /*51d0*/  BSSY.RECONVERGENT B1, `(.L_x_2003) ;  /* 0x0000020000017945 */ /* 0x000fe80003800200 */
[----:B------:R-:W-:Y:S05]  /*51e0*/  @P5 BRA `(.L_x_2004) ;  /* 0x0000000000785947 */ /* 0x000fea0003800000 */
[----:B------:R-:W-:Y:S01]  /*51f0*/  FADD.FTZ R5, R5, -UR5 ;  /* 0x8000000505057e21 */ /* 0x000fe20008010000 */
[----:B------:R-:W-:Y:S01]  /*5200*/  FADD.FTZ R4, R4, -UR5 ;  /* 0x8000000504047e21 */ /* 0x000fe20008010000 */
[----:B------:R-:W2:Y:S01]  /*5210*/  LDCU.64 UR12, c[0x0][0x3e0] ;  /* 0x00007c00ff0c77ac */ /* 0x000ea20008000a00 */
[----:B-1----:R-:W-:Y:S01]  /*5220*/  IADD3 R39, PT, PT, R56, 0x80, RZ ;  /* 0x0000008038277810 */ /* 0x002fe20007ffe0ff */
[----:B------:R-:W-:Y:S01]  /*5230*/  FMUL.FTZ R5, R5, UR9 ;  /* 0x0000000905057c20 */ /* 0x000fe20008410000 */
[----:B------:R-:W-:Y:S01]  /*5240*/  FMUL.FTZ R0, R4, UR9 ;  /* 0x0000000904007c20 */ /* 0x000fe20008410000 */
[----:B------:R-:W1:Y:S01]  /*5250*/  LDCU.64 UR16, c[0x0][0x380] ;  /* 0x00007000ff1077ac */ /* 0x000e620008000a00 */
[----:B0-----:R-:W-:Y:S01]  /*5260*/  SHF.R.S32.HI R34, RZ, 0x1f, R39 ;  /* 0x0000001fff227819 */ /* 0x001fe20000011427 */
[----:B-----5:R-:W-:Y:S01]  /*5270*/  FFMA.FTZ R2, R16, R5, R18 ;  /* 0x0000000510027223 */ /* 0x020fe20000010012 */
[----:B------:R-:W-:-:S03]  /*5280*/  FFMA.FTZ R0, R17, R0, R19 ;  /* 0x0000000011007223 */ /* 0x000fc60000010013 */
[----:B------:R-:W-:Y:S01]  /*5290*/  FMUL.FTZ R4, R2, -1.4426950216293334961 ;  /* 0xbfb8aa3b02047820 */ /* 0x000fe20000410000 */
[----:B------:R-:W-:-:S05]  /*52a0*/  FMUL.FTZ R5, R0, -1.4426950216293334961 ;  /* 0xbfb8aa3b00057820 */ /* 0x000fca0000410000 */
[----:B------:R-:W0:Y:S01]  /*52b0*/  MUFU.EX2 R4, R4 ;  /* 0x0000000400047308 */ /* 0x000e220000000800 */
[----:B--2---:R-:W-:-:S07]  /*52c0*/  IMAD R34, R34, UR12, RZ ;  /* 0x0000000c22227c24 */ /* 0x004fce000f8e02ff */
[----:B------:R-:W2:Y:S01]  /*52d0*/  MUFU.EX2 R5, R5 ;  /* 0x0000000500057308 */ /* 0x000ea20000000800 */
[----:B0-----:R-:W-:Y:S01]  /*52e0*/  FADD.FTZ R3, R4, 1 ;  /* 0x3f80000004037421 */ /* 0x001fe20000010000 */
[----:B------:R-:W-:-:S06]  /*52f0*/  MOV R4, R60 ;  /* 0x0000003c00047202 */ /* 0x000fcc0000000f00 */
[----:B------:R-:W0:Y:S01]  /*5300*/  MUFU.RCP R3, R3 ;  /* 0x0000000300037308 */ /* 0x000e220000001000 */
[----:B--2---:R-:W-:Y:S01]  /*5310*/  FADD.FTZ R35, R5, 1 ;  /* 0x3f80000005237421 */ /* 0x004fe20000010000 */
[----:B------:R-:W-:-:S06]  /*5320*/  MOV R5, R59 ;  /* 0x0000003b00057202 */ /* 0x000fcc0000000f00 */
[----:B------:R-:W2:Y:S01]  /*5330*/  MUFU.RCP R35, R35 ;  /* 0x0000002300237308 */ /* 0x000ea20000001000 */
[----:B------:R-:W-:-:S04]  /*5340*/  IMAD.WIDE.U32 R4, R39, UR12, R4 ;  /* 0x0000000c27047c25 */ /* 0x000fc8000f8e0004 */
[----:B------:R-:W-:Y:S02]  /*5350*/  IMAD R39, R39, UR13, R34 ;  /* 0x0000000d27277c24 */ /* 0x000fe4000f8e0222 */
[----:B0-----:R-:W-:Y:S01]  /*5360*/  FMUL.FTZ R34, R2, R3 ;  /* 0x0000000302227220 */ /* 0x001fe20000410000 */
[----:B-1----:R-:W-:Y:S02]  /*5370*/  LEA R2, P1, R4, UR16, 0x1 ;  /* 0x0000001004027c11 */ /* 0x002fe4000f8208ff */
[----:B------:R-:W-:-:S04]  /*5380*/  IADD3 R39, PT, PT, R5, R39, RZ ;  /* 0x0000002705277210 */ /* 0x000fc80007ffe0ff */
[----:B------:R-:W-:Y:S01]  /*5390*/  LEA.HI.X R3, R4, UR17, R39, 0x1, P1 ;  /* 0x0000001104037c11 */ /* 0x000fe200088f0c27 */
[----:B--2---:R-:W-:-:S05]  /*53a0*/  FMUL.FTZ R37, R0, R35 ;  /* 0x0000002300257220 */ /* 0x004fca0000410000 */
[----:B------:R-:W-:-:S05]  /*53b0*/  F2FP.BF16.F32.PACK_AB R37, R37, R34 ;  /* 0x000000222525723e */ /* 0x000fca00000010ff */
[----:B------:R2:W-:Y:S02]  /*53c0*/  STG.E desc[UR14][R2.64], R37 ;  /* 0x0000002502007986 */ /* 0x0005e4000c10190e */
.L_x_2004:
[----:B------:R-:W-:Y:S05]  /*53d0*/  BSYNC.RECONVERGENT B1 ;  /* 0x0000000000017941 */ /* 0x000fea0003800200 */
.L_x_2003:
[----:B------:R-:W-:Y:S01]  /*53e0*/  ISETP.GE.U32.AND P3, PT, R33, UR10, PT ;  /* 0x0000000a21007c0c */ /* 0x000fe2000bf66070 */
[C---:B------:R-:W-:Y:S01]  /*53f0*/  VIADD R5, R56.reuse, 0x120 ;  /* 0x0000012038057836 */ /* 0x040fe20000000000 */
[----:B-12---:R-:W-:Y:S01]  /*5400*/  SHF.R.S32.HI R2, RZ, 0x1f, R33 ;  /* 0x0000001fff027819 */ /* 0x006fe20000011421 */
[----:B------:R-:W-:Y:S01]  /*5410*/  BSSY.RECONVERGENT B1, `(.L_x_2005) ;  /* 0x000002d000017945 */ /* 0x000fe20003800200 */
[----:B------:R-:W-:Y:S02]  /*5420*/  IADD3 R0, PT, PT, R56, 0xe0, RZ ;  /* 0x000000e038007810 */ /* 0x000fe40007ffe0ff */
[----:B------:R-:W-:Y:S02]  /*5430*/  ISETP.GE.AND.EX P3, PT, R2, UR11, PT, P3 ;  /* 0x0000000b02007c0c */ /* 0x000fe4000bf66330 */
[----:B------:R-:W-:Y:S02]  /*5440*/  IADD3 R4, PT, PT, R56, 0x100, RZ ;  /* 0x0000010038047810 */ /* 0x000fe40007ffe0ff */
[----:B------:R-:W-:-:S02]  /*5450*/  ISETP.GE.U32.AND P1, PT, R32, UR10, PT ;  /* 0x0000000a20007c0c */ /* 0x000fc4000bf26070 */
[----:B------:R-:W-:Y:S02]  /*5460*/  ISETP.GE.U32.AND P4, PT, R0, UR10, PT ;  /* 0x0000000a00007c0c */ /* 0x000fe4000bf86070 */
[----:B------:R-:W-:Y:S02]  /*5470*/  ISETP.GE.U32.AND P5, PT, R4, UR10, PT ;  /* 0x0000000a04007c0c */ /* 0x000fe4000bfa6070 */
[----:B------:R-:W-:Y:S02]  /*5480*/  ISETP.GE.U32.AND P2, PT, R5, UR10, PT ;  /* 0x0000000a05007c0c */ /* 0x000fe4000bf46070 */
[----:B0-----:R-:W-:Y:S02]  /*5490*/  SHF.R.S32.HI R34, RZ, 0x1f, R32 ;  /* 0x0000001fff227819 */ /* 0x001fe40000011420 */
[----:B------:R-:W-:Y:S02]  /*54a0*/  SHF.R.S32.HI R35, RZ, 0x1f, R0 ;  /* 0x0000001fff237819 */ /* 0x000fe40000011400 */
[----:B------:R-:W-:-:S02]  /*54b0*/  SHF.R.S32.HI R36, RZ, 0x1f, R4 ;  /* 0x0000001fff247819 */ /* 0x000fc40000011404 */
[----:B------:R-:W-:Y:S02]  /*54c0*/  SHF.R.S32.HI R37, RZ, 0x1f, R5 ;  /* 0x0000001fff257819 */ /* 0x000fe40000011405 */
[----:B------:R-:W-:Y:S02]  /*54d0*/  ISETP.GE.AND.EX P1, PT, R34, UR11, PT, P1 ;  /* 0x0000000b22007c0c */ /* 0x000fe4000bf26310 */
[----:B------:R-:W-:Y:S02]  /*54e0*/  ISETP.GE.AND.EX P4, PT, R35, UR11, PT, P4 ;  /* 0x0000000b23007c0c */ /* 0x000fe4000bf86340 */
[----:B------:R-:W-:Y:S02]  /*54f0*/  ISETP.GE.AND.EX P5, PT, R36, UR11, PT, P5 ;  /* 0x0000000b24007c0c */ /* 0x000fe4000bfa6350 */
[----:B------:R-:W-:Y:S01]  /*5500*/  ISETP.GE.AND.EX P2, PT, R37, UR11, PT, P2 ;  /* 0x0000000b25007c0c */ /* 0x000fe2000bf46320 */
[----:B------:R-:W-:-:S12]  /*5510*/  @P3 BRA `(.L_x_2006) ;  /* 0x0000000000703947 */ /* 0x000fd80003800000 */
        /* <DEDUP_REMOVED lines=10> */
[----:B------:R-:W2:Y:S01]  /*55c0*/  MUFU.EX2 R3, R3 ;  /* 0x0000000300037308 */ /* 0x000ea20000000800 */
[----:B0-----:R-:W-:-:S04]  /*55d0*/  IMAD R2, R2, UR12, RZ ;  /* 0x0000000c02027c24 */ /* 0x001fc8000f8e02ff */
[----:B------:R-:W-:Y:S01]  /*55e0*/  IMAD R7, R33, UR13, R2 ;  /* 0x0000000d21077c24 */ /* 0x000fe2000f8e0202 */
[----:B------:R-:W-:Y:S02]  /*55f0*/  MOV R2, R60 ;  /* 0x0000003c00027202 */ /* 0x000fe40000000f00 */
[----:B------:R-:W0:Y:S01]  /*5600*/  MUFU.EX2 R6, R6 ;  /* 0x0000000600067308 */ /* 0x000e220000000800 */
[----:B--2---:R-:W-:Y:S01]  /*5610*/  FADD.FTZ R57, R3, 1 ;  /* 0x3f80000003397421 */ /* 0x004fe20000010000 */
[----:B------:R-:W-:-:S06]  /*5620*/  MOV R3, R59 ;  /* 0x0000003b00037202 */ /* 0x000fcc0000000f00 */
[----:B------:R0:W2:Y:S01]  /*5630*/  MUFU.RCP R41, R57 ;  /* 0x0000003900297308 */ /* 0x0000a20000001000 */
[----:B------:R-:W-:-:S05]  /*5640*/  IMAD.WIDE.U32 R2, R33, UR12, R2 ;  /* 0x0000000c21027c25 */ /* 0x000fca000f8e0002 */
[----:B------:R-:W-:Y:S01]  /*5650*/  IADD3 R7, PT, PT, R3, R7, RZ ;  /* 0x0000000703077210 */ /* 0x000fe20007ffe0ff */
[----:B0-----:R-:W-:-:S04]  /*5660*/  FADD.FTZ R57, R6, 1 ;  /* 0x3f80000006397421 */ /* 0x001fc80000010000 */
[----:B------:R-:W0:Y:S01]  /*5670*/  MUFU.RCP R6, R57 ;  /* 0x0000003900067308 */ /* 0x000e220000001000 */
[----:B--2---:R-:W-:Y:S01]  /*5680*/  FMUL.FTZ R41, R38, R41 ;  /* 0x0000002926297220 */ /* 0x004fe20000410000 */
[----:B0-----:R-:W-:Y:S01]  /*5690*/  FMUL.FTZ R38, R39, R6 ;  /* 0x0000000627267220 */ /* 0x001fe20000410000 */
[----:B-1----:R-:W-:-:S04]  /*56a0*/  LEA R6, P3, R2, UR16, 0x1 ;  /* 0x0000001002067c11 */ /* 0x002fc8000f8608ff */
[----:B------:R-:W-:Y:S02]  /*56b0*/  LEA.HI.X R7, R2, UR17, R7, 0x1, P3 ;  /* 0x0000001102077c11 */ /* 0x000fe400098f0c07 */
[----:B------:R-:W-:-:S05]  /*56c0*/  F2FP.BF16.F32.PACK_AB R41, R38, R41 ;  /* 0x000000292629723e */ /* 0x000fca00000010ff */
[----:B------:R0:W-:Y:S02]  /*56d0*/  STG.E desc[UR14][R6.64], R41 ;  /* 0x0000002906007986 */ /* 0x0001e4000c10190e */
.L_x_2006:
[----:B------:R-:W-:Y:S05]  /*56e0*/  BSYNC.RECONVERGENT B1 ;  /* 0x0000000000017941 */ /* 0x000fea0003800200 */
.L_x_2005:
[----:B------:R-:W-:Y:S01]  /*56f0*/  BSSY.RECONVERGENT B1, `(.L_x_2007) ;  /* 0x0000020000017945 */ /* 0x000fe20003800200 */
[C---:B0-----:R-:W-:Y:S02]  /*5700*/  IADD3 R6, PT, PT, R56.reuse, 0x140, RZ ;  /* 0x0000014038067810 */ /* 0x041fe40007ffe0ff */
        /* <DEDUP_REMOVED lines=22> */
[----:B------:R-:W-:-:S05]  /*5870*/  IMAD.WIDE.U32 R32, R32, UR12, R2 ;  /* 0x0000000c20207c25 */ /* 0x000fca000f8e0002 */
[----:B------:R-:W-:Y:S02]  /*5880*/  IADD3 R41, PT, PT, R33, R41, RZ ;  /* 0x0000002921297210 */ /* 0x000fe40007ffe0ff */
[----:B-1----:R-:W-:Y:S01]  /*5890*/  LEA R2, P1, R32, UR16, 0x1 ;  /* 0x0000001020027c11 */ /* 0x002fe2000f8208ff */
[----:B--2---:R-:W-:-:S03]  /*58a0*/  FMUL.FTZ R8, R8, R39 ;  /* 0x0000002708087220 */ /* 0x004fc60000410000 */
[----:B------:R-:W-:Y:S01]  /*58b0*/  LEA.HI.X R3, R32, UR17, R41, 0x1, P1 ;  /* 0x0000001120037c11 */ /* 0x000fe200088f0c29 */
[----:B0-----:R-:W-:-:S05]  /*58c0*/  FMUL.FTZ R9, R9, R38 ;  /* 0x0000002609097220 */ /* 0x001fca0000410000 */
[----:B------:R-:W-:-:S05]  /*58d0*/  F2FP.BF16.F32.PACK_AB R9, R9, R8 ;  /* 0x000000080909723e */ /* 0x000fca00000010ff */
[----:B------:R0:W-:Y:S02]  /*58e0*/  STG.E desc[UR14][R2.64], R9 ;  /* 0x0000000902007986 */ /* 0x0001e4000c10190e */
.L_x_2008:
[----:B------:R-:W-:Y:S05]  /*58f0*/  BSYNC.RECONVERGENT B1 ;  /* 0x0000000000017941 */ /* 0x000fea0003800200 */
.L_x_2007:
        /* <DEDUP_REMOVED lines=30> */
.L_x_2010:
[----:B------:R-:W-:Y:S05]  /*5ae0*/  BSYNC.RECONVERGENT B1 ;  /* 0x0000000000017941 */ /* 0x000fea0003800200 */
.L_x_2009:
[----:B------:R-:W-:Y:S04]  /*5af0*/  BSSY.RECONVERGENT B1, `(.L_x_2011) ;  /* 0x000001e000017945 */ /* 0x000fe80003800200 */
[----:B------:R-:W-:Y:S05]  /*5b00*/  @P5 BRA `(.L_x_2012) ;  /* 0x0000000000705947 */ /* 0x000fea0003800000 */
[----:B------:R-:W-:Y:S01]  /*5b10*/  FADD.FTZ R12, R12, -UR5 ;  /* 0x800000050c0c7e21 */ /* 0x000fe20008010000 */
[----:B------:R-:W-:Y:S01]  /*5b20*/  FADD.FTZ R13, R13, -UR5 ;  /* 0x800000050d0d7e21 */ /* 0x000fe20008010000 */
[----:B------:R-:W2:Y:S01]  /*5b30*/  LDCU.64 UR12, c[0x0][0x3e0] ;  /* 0x00007c00ff0c77ac */ /* 0x000ea20008000a00 */
[----:B0-----:R-:W-:Y:S01]  /*5b40*/  MOV R3, R59 ;  /* 0x0000003b00037202 */ /* 0x001fe20000000f00 */
[----:B------:R-:W-:Y:S01]  /*5b50*/  FMUL.FTZ R12, R12, UR9 ;  /* 0x000000090c0c7c20 */ /* 0x000fe20008410000 */
[----:B------:R-:W-:Y:S01]  /*5b60*/  FMUL.FTZ R13, R13, UR9 ;  /* 0x000000090d0d7c20 */ /* 0x000fe20008410000 */
[----:B------:R-:W0:Y:S02]  /*5b70*/  LDCU.64 UR16, c[0x0][0x380] ;  /* 0x00007000ff1077ac */ /* 0x000e240008000a00 */
[----:B-----5:R-:W-:Y:S01]  /*5b80*/  FFMA.FTZ R12, R17, R12, R19 ;  /* 0x0000000c110c7223 */ /* 0x020fe20000010013 */
[----:B------:R-:W-:-:S03]  /*5b90*/  FFMA.FTZ R0, R16, R13, R18 ;  /* 0x0000000d10007223 */ /* 0x000fc60000010012 */
[----:B-1----:R-:W-:Y:S01]  /*5ba0*/  FMUL.FTZ R8, R12, -1.4426950216293334961 ;  /* 0xbfb8aa3b0c087820 */ /* 0x002fe20000410000 */
[----:B------:R-:W-:-:S05]  /*5bb0*/  FMUL.FTZ R2, R0, -1.4426950216293334961 ;  /* 0xbfb8aa3b00027820 */ /* 0x000fca0000410000 */
[----:B------:R-:W1:Y:S01]  /*5bc0*/  MUFU.EX2 R8, R8 ;  /* 0x0000000800087308 */ /* 0x000e620000000800 */
[----:B--2---:R-:W-:-:S04]  /*5bd0*/  IMAD R13, R36, UR12, RZ ;  /* 0x0000000c240d7c24 */ /* 0x004fc8000f8e02ff */
[----:B------:R-:W-:-:S03]  /*5be0*/  IMAD R33, R4, UR13, R13 ;  /* 0x0000000d04217c24 */ /* 0x000fc6000f8e020d */
[----:B------:R-:W2:Y:S01]  /*5bf0*/  MUFU.EX2 R2, R2 ;  /* 0x0000000200027308 */ /* 0x000ea20000000800 */
[----:B-1----:R-:W-:-:S07]  /*5c00*/  FADD.FTZ R11, R8, 1 ;  /* 0x3f800000080b7421 */ /* 0x002fce0000010000 */
[----:B------:R-:W1:Y:S01]  /*5c10*/  MUFU.RCP R11, R11 ;  /* 0x0000000b000b7308 */ /* 0x000e620000001000 */
[----:B--2---:R-:W-:Y:S01]  /*5c20*/  FADD.FTZ R10, R2, 1 ;  /* 0x3f800000020a7421 */ /* 0x004fe20000010000 */
[----:B------:R-:W-:-:S06]  /*5c30*/  MOV R2, R60 ;  /* 0x0000003c00027202 */ /* 0x000fcc0000000f00 */
[----:B------:R-:W2:Y:S01]  /*5c40*/  MUFU.RCP R9, R10 ;  /* 0x0000000a00097308 */ /* 0x000ea20000001000 */
[----:B------:R-:W-:-:S03]  /*5c50*/  IMAD.WIDE.U32 R2, R4, UR12, R2 ;  /* 0x0000000c04027c25 */ /* 0x000fc6000f8e0002 */
[----:B0-----:R-:W-:Y:S02]  /*5c60*/  LEA R8, P1, R2, UR16, 0x1 ;  /* 0x0000001002087c11 */ /* 0x001fe4000f8208ff */
[----:B------:R-:W-:Y:S01]  /*5c70*/  IADD3 R33, PT, PT, R3, R33, RZ ;  /* 0x0000002103217210 */ /* 0x000fe20007ffe0ff */
[----:B-1----:R-:W-:Y:S01]  /*5c80*/  FMUL.FTZ R13, R12, R11 ;  /* 0x0000000b0c0d7220 */ /* 0x002fe20000410000 */
[----:B--2---:R-:W-:Y:S02]  /*5c90*/  FMUL.FTZ R0, R0, R9 ;  /* 0x0000000900007220 */ /* 0x004fe40000410000 */
[----:B------:R-:W-:-:S03]  /*5ca0*/  LEA.HI.X R9, R2, UR17, R33, 0x1, P1 ;  /* 0x0000001102097c11 */ /* 0x000fc600088f0c21 */
[----:B------:R-:W-:-:S05]  /*5cb0*/  F2FP.BF16.F32.PACK_AB R13, R13, R0 ;  /* 0x000000000d0d723e */ /* 0x000fca00000010ff */
[----:B------:R2:W-:Y:S02]  /*5cc0*/  STG.E desc[UR14][R8.64], R13 ;  /* 0x0000000d08007986 */ /* 0x0005e4000c10190e */
.L_x_2012:
[----:B------:R-:W-:Y:S05]  /*5cd0*/  BSYNC.RECONVERGENT B1 ;  /* 0x0000000000017941 */ /* 0x000fea0003800200 */
.L_x_2011:
[----:B------:R-:W-:Y:S04]  /*5ce0*/  BSSY.RECONVERGENT B1, `(.L_x_2013) ;  /* 0x000001e000017945 */ /* 0x000fe80003800200 */
[----:B------:R-:W-:Y:S05]  /*5cf0*/  @P2 BRA `(.L_x_2014) ;  /* 0x0000000000702947 */ /* 0x000fea0003800000 */
[----:B------:R-:W-:Y:S01]  /*5d00*/  FADD.FTZ R14, R14, -UR5 ;  /* 0x800000050e0e7e21 */ /* 0x000fe20008010000 */
[----:B------:R-:W-:Y:S01]  /*5d10*/  FADD.FTZ R15, R15, -UR5 ;  /* 0x800000050f0f7e21 */ /* 0x000fe20008010000 */
[----:B------:R-:W3:Y:S02]  /*5d20*/  LDCU.64 UR12, c[0x0][0x3e0] ;  /* 0x00007c00ff0c77ac */ /* 0x000ee40008000a00 */
[----:B0-----:R-:W-:Y:S01]  /*5d30*/  FMUL.FTZ R3, R14, UR9 ;  /* 0x000000090e037c20 */ /* 0x001fe20008410000 */
[----:B------:R-:W-:Y:S01]  /*5d40*/  FMUL.FTZ R2, R15, UR9 ;  /* 0x000000090f027c20 */ /* 0x000fe20008410000 */
[----:B------:R-:W0:Y:S02]  /*5d50*/  LDCU.64 UR16, c[0x0][0x380] ;  /* 0x00007000ff1077ac */ /* 0x000e240008000a00 */
[----:B-----5:R-:W-:Y:S01]  /*5d60*/  FFMA.FTZ R11, R16, R3, R18 ;  /* 0x00000003100b7223 */ /* 0x020fe20000010012 */
[----:B------:R-:W-:Y:S01]  /*5d70*/  FFMA.FTZ R10, R17, R2, R19 ;  /* 0x00000002110a7223 */ /* 0x000fe20000010013 */
[----:B------:R-:W-:-:S02]  /*5d80*/  MOV R2, R60 ;  /* 0x0000003c00027202 */ /* 0x000fc40000000f00 */
[----:B------:R-:W-:Y:S01]  /*5d90*/  FMUL.FTZ R0, R11, -1.4426950216293334961 ;  /* 0xbfb8aa3b0b007820 */ /* 0x000fe20000410000 */
[----:B------:R-:W-:Y:S01]  /*5da0*/  FMUL.FTZ R4, R10, -1.4426950216293334961 ;  /* 0xbfb8aa3b0a047820 */ /* 0x000fe20000410000 */
[----:B------:R-:W-:-:S04]  /*5db0*/  MOV R3, R59 ;  /* 0x0000003b00037202 */ /* 0x000fc80000000f00 */
[----:B------:R-:W1:Y:S01]  /*5dc0*/  MUFU.EX2 R0, R0 ;  /* 0x0000000000007308 */ /* 0x000e620000000800 */
[----:B---3--:R-:W-:Y:S02]  /*5dd0*/  IMAD R12, R37, UR12, RZ ;  /* 0x0000000c250c7c24 */ /* 0x008fe4000f8e02ff */
[----:B------:R-:W-:-:S05]  /*5de0*/  IMAD.WIDE.U32 R2, R5, UR12, R2 ;  /* 0x0000000c05027c25 */ /* 0x000fca000f8e0002 */
[----:B------:R-:W3:Y:S01]  /*5df0*/  MUFU.EX2 R4, R4 ;  /* 0x0000000400047308 */ /* 0x000ee20000000800 */
[----:B------:R-:W-:-:S05]  /*5e00*/  IMAD R5, R5, UR13, R12 ;  /* 0x0000000d05057c24 */ /* 0x000fca000f8e020c */
[----:B------:R-:W-:Y:S01]  /*5e10*/  IADD3 R5, PT, PT, R3, R5, RZ ;  /* 0x0000000503057210 */ /* 0x000fe20007ffe0ff */
[----:B-12---:R-:W-:-:S06]  /*5e20*/  FADD.FTZ R8, R0, 1 ;  /* 0x3f80000000087421 */ /* 0x006fcc0000010000 */
[----:B------:R-:W1:Y:S01]  /*5e30*/  MUFU.RCP R8, R8 ;  /* 0x0000000800087308 */ /* 0x000e620000001000 */
[----:B---3--:R-:W-:Y:S01]  /*5e40*/  FADD.FTZ R9, R4, 1 ;  /* 0x3f80000004097421 */ /* 0x008fe20000010000 */
[----:B0-----:R-:W-:-:S04]  /*5e50*/  LEA R4, P1, R2, UR16, 0x1 ;  /* 0x0000001002047c11 */ /* 0x001fc8000f8208ff */
[----:B------:R-:W-:Y:S02]  /*5e60*/  LEA.HI.X R5, R2, UR17, R5, 0x1, P1 ;  /* 0x0000001102057c11 */ /* 0x000fe400088f0c05 */
[----:B------:R-:W0:Y:S01]  /*5e70*/  MUFU.RCP R9, R9 ;  /* 0x0000000900097308 */ /* 0x000e220000001000 */
[----:B-1----:R-:W-:Y:S01]  /*5e80*/  FMUL.FTZ R0, R11, R8 ;  /* 0x000000080b007220 */ /* 0x002fe20000410000 */
[----:B0-----:R-:W-:-:S05]  /*5e90*/  FMUL.FTZ R11, R10, R9 ;  /* 0x000000090a0b7220 */ /* 0x001fca0000410000 */
[----:B------:R-:W-:-:S05]  /*5ea0*/  F2FP.BF16.F32.PACK_AB R11, R11, R0 ;  /* 0x000000000b0b723e */ /* 0x000fca00000010ff */
[----:B------:R3:W-:Y:S02]  /*5eb0*/  STG.E desc[UR14][R4.64], R11 ;  /* 0x0000000b04007986 */ /* 0x0007e4000c10190e */
.L_x_2014:
[----:B------:R-:W-:Y:S05]  /*5ec0*/  BSYNC.RECONVERGENT B1 ;  /* 0x0000000000017941 */ /* 0x000fea0003800200 */
.L_x_2013:
[----:B------:R-:W-:Y:S01]  /*5ed0*/  ISETP.GE.U32.AND P5, PT, R6, UR10, PT ;  /* 0x0000000a06007c0c */ /* 0x000fe2000bfa6070 */
[----:B-12---:R-:W-:Y:S01]  /*5ee0*/  VIADD R8, R56, 0x180 ;  /* 0x0000018038087836 */ /* 0x006fe20000000000 */
[----:B---3--:R-:W-:Y:S01]  /*5ef0*/  SHF.R.S32.HI R5, RZ, 0x1f, R6 ;  /* 0x0000001fff057819 */ /* 0x008fe20000011406 */
[----:B------:R-:W-:Y:S01]  /*5f00*/  BSSY.RECONVERGENT B1, `(.L_x_2015) ;  /* 0x000002c000017945 */ /* 0x000fe20003800200 */
[----:B------:R-:W-:Y:S02]  /*5f10*/  SHF.R.S32.HI R0, RZ, 0x1f, R50 ;  /* 0x0000001fff007819 */ /* 0x000fe40000011432 */
[----:B------:R-:W-:Y:S02]  /*5f20*/  ISETP.GE.AND.EX P5, PT, R5, UR11, PT, P5 ;  /* 0x0000000b05007c0c */ /* 0x000fe4000bfa6350 */
[----:B------:R-:W-:Y:S02]  /*5f30*/  ISETP.GE.U32.AND P2, PT, R7, UR10, PT ;  /* 0x0000000a07007c0c */ /* 0x000fe4000bf46070 */
[----:B------:R-:W-:-:S02]  /*5f40*/  ISETP.GE.U32.AND P1, PT, R8, UR10, PT ;  /* 0x0000000a08007c0c */ /* 0x000fc4000bf26070 */
[----:B------:R-:W-:Y:S02]  /*5f50*/  ISETP.GE.U32.AND P6, PT, R50, UR10, PT ;  /* 0x0000000a32007c0c */ /* 0x000fe4000bfc6070 */
[----:B------:R-:W-:Y:S02]  /*5f60*/  ISETP.GE.U32.AND P3, PT, R48, UR10, PT ;  /* 0x0000000a30007c0c */ /* 0x000fe4000bf66070 */
[----:B------:R-:W-:Y:S02]  /*5f70*/  SHF.R.S32.HI R10, RZ, 0x1f, R7 ;  /* 0x0000001fff0a7819 */ /* 0x000fe40000011407 */
[----:B0-----:R-:W-:Y:S02]  /*5f80*/  SHF.R.S32.HI R9, RZ, 0x1f, R8 ;  /* 0x0000001fff097819 */ /* 0x001fe40000011408 */
[----:B------:R-:W-:Y:S02]  /*5f90*/  ISETP.GE.U32.AND P4, PT, R46, UR10, PT ;  /* 0x0000000a2e007c0c */ /* 0x000fe4000bf86070 */
[----:B------:R-:W-:-:S02]  /*5fa0*/  ISETP.GE.AND.EX P2, PT, R10, UR11, PT, P2 ;  /* 0x0000000b0a007c0c */ /* 0x000fc4000bf46320 */
[----:B------:R-:W-:Y:S02]  /*5fb0*/  ISETP.GE.AND.EX P1, PT, R9, UR11, PT, P1 ;  /* 0x0000000b09007c0c */ /* 0x000fe4000bf26310 */
[----:B------:R-:W-:Y:S02]  /*5fc0*/  ISETP.GE.AND.EX P6, PT, R0, UR11, PT, P6 ;  /* 0x0000000b00007c0c */ /* 0x000fe4000bfc6360 */
[----:B------:R-:W-:Y:S02]  /*5fd0*/  ISETP.GE.AND.EX P3, PT, R45, UR11, PT, P3 ;  /* 0x0000000b2d007c0c */ /* 0x000fe4000bf66330 */
[----:B------:R-:W-:Y:S01]  /*5fe0*/  ISETP.GE.AND.EX P4, PT, R43, UR11, PT, P4 ;  /* 0x0000000b2b007c0c */ /* 0x000fe2000bf86340 */
[----:B------:R-:W-:-:S12]  /*5ff0*/  @P5 BRA `(.L_x_2016) ;  /* 0x0000000000705947 */ /* 0x000fd80003800000 */
        /* <DEDUP_REMOVED lines=20> */
[----:B-1----:R-:W-:-:S05]  /*6140*/  LEA R4, P5, R2, UR16, 0x1 ;  /* 0x0000001002047c11 */ /* 0x002fca000f8a08ff */
[----:B------:R-:W0:Y:S01]  /*6150*/  MUFU.RCP R12, R12 ;  /* 0x0000000c000c7308 */ /* 0x000e220000001000 */
[----:B------:R-:W-:-:S04]  /*6160*/  IADD3 R5, PT, PT, R3, R5, RZ ;  /* 0x0000000503057210 */ /* 0x000fc80007ffe0ff */
[----:B------:R-:W-:Y:S01]  /*6170*/  LEA.HI.X R5, R2, UR17, R5, 0x1, P5 ;  /* 0x0000001102057c11 */ /* 0x000fe2000a8f0c05 */
[----:B--2---:R-:W-:Y:S01]  /*6180*/  FMUL.FTZ R6, R14, R11 ;  /* 0x0000000b0e067220 */ /* 0x004fe20000410000 */
[----:B0-----:R-:W-:-:S05]  /*6190*/  FMUL.FTZ R13, R13, R12 ;  /* 0x0000000c0d0d7220 */ /* 0x001fca0000410000 */
[----:B------:R-:W-:-:S05]  /*61a0*/  F2FP.BF16.F32.PACK_AB R13, R13, R6 ;  /* 0x000000060d0d723e */ /* 0x000fca00000010ff */
[----:B------:R0:W-:Y:S02]  /*61b0*/  STG.E desc[UR14][R4.64], R13 ;  /* 0x0000000d04007986 */ /* 0x0001e4000c10190e */
.L_x_2016:
[----:B------:R-:W-:Y:S05]  /*61c0*/  BSYNC.RECONVERGENT B1 ;  /* 0x0000000000017941 */ /* 0x000fea0003800200 */
.L_x_2015:
[----:B------:R-:W-:Y:S04]  /*61d0*/  BSSY.RECONVERGENT B1, `(.L_x_2017) ;  /* 0x000001e000017945 */ /* 0x000fe80003800200 */
[----:B------:R-:W-:Y:S05]  /*61e0*/  @P2 BRA `(.L_x_2018) ;  /* 0x0000000000702947 */ /* 0x000fea0003800000 */
[----:B------:R-:W-:Y:S01]  /*61f0*/  FADD.FTZ R23, R23, -UR5 ;  /* 0x8000000517177e21 */ /* 0x000fe20008010000 */
[----:B------:R-:W-:Y:S01]  /*6200*/  FADD.FTZ R22, R22, -UR5 ;  /* 0x8000000516167e21 */ /* 0x000fe20008010000 */
[----:B------:R-:W1:Y:S01]  /*6210*/  LDCU.64 UR12, c[0x0][0x3e0] ;  /* 0x00007c00ff0c77ac */ /* 0x000e620008000a00 */
[----:B------:R-:W-:Y:S01]  /*6220*/  MOV R3, R59 ;  /* 0x0000003b00037202 */ /* 0x000fe20000000f00 */
[----:B------:R-:W-:Y:S01]  /*6230*/  FMUL.FTZ R23, R23, UR9 ;  /* 0x0000000917177c20 */ /* 0x000fe20008410000 */
[----:B------:R-:W-:Y:S01]  /*6240*/  FMUL.FTZ R22, R22, UR9 ;  /* 0x0000000916167c20 */ /* 0x000fe20008410000 */
[----:B------:R-:W2:Y:S02]  /*6250*/  LDCU.64 UR16, c[0x0][0x380] ;  /* 0x00007000ff1077ac */ /* 0x000ea40008000a00 */
[----:B-----5:R-:W-:Y:S01]  /*6260*/  FFMA.FTZ R23, R16, R23, R18 ;  /* 0x0000001710177223 */ /* 0x020fe20000010012 */
[----:B------:R-:W-:-:S03]  /*6270*/  FFMA.FTZ R22, R17, R22, R19 ;  /* 0x0000001611167223 */ /* 0x000fc60000010013 */
[----:B------:R-:W-:Y:S01]  /*6280*/  FMUL.FTZ R2, R23, -1.4426950216293334961 ;  /* 0xbfb8aa3b17027820 */ /* 0x000fe20000410000 */
[----:B0-----:R-:W-:-:S05]  /*6290*/  FMUL.FTZ R4, R22, -1.4426950216293334961 ;  /* 0xbfb8aa3b16047820 */ /* 0x001fca0000410000 */
[----:B------:R-:W0:Y:S01]  /*62a0*/  MUFU.EX2 R2, R2 ;  /* 0x0000000200027308 */ /* 0x000e220000000800 */
[----:B-1----:R-:W-:-:S04]  /*62b0*/  IMAD R10, R10, UR12, RZ ;  /* 0x0000000c0a0a7c24 */ /* 0x002fc8000f8e02ff */
[----:B------:R-:W-:-:S03]  /*62c0*/  IMAD R5, R7, UR13, R10 ;  /* 0x0000000d07057c24 */ /* 0x000fc6000f8e020a */
[----:B------:R-:W1:Y:S01]  /*62d0*/  MUFU.EX2 R4, R4 ;  /* 0x0000000400047308 */ /* 0x000e620000000800 */
[----:B0-----:R-:W-:Y:S01]  /*62e0*/  FADD.FTZ R6, R2, 1 ;  /* 0x3f80000002067421 */ /* 0x001fe20000010000 */
[----:B------:R-:W-:-:S06]  /*62f0*/  MOV R2, R60 ;  /* 0x0000003c00027202 */ /* 0x000fcc0000000f00 */
[----:B------:R-:W0:Y:S01]  /*6300*/  MUFU.RCP R6, R6 ;  /* 0x0000000600067308 */ /* 0x000e220000001000 */
[----:B------:R-:W-:-:S04]  /*6310*/  IMAD.WIDE.U32 R2, R7, UR12, R2 ;  /* 0x0000000c07027c25 */ /* 0x000fc8000f8e0002 */
[----:B-1----:R-:W-:Y:S01]  /*6320*/  FADD.FTZ R11, R4, 1 ;  /* 0x3f800000040b7421 */ /* 0x002fe20000010000 */
[----:B--2---:R-:W-:-:S05]  /*6330*/  LEA R4, P2, R2, UR16, 0x1 ;  /* 0x0000001002047c11 */ /* 0x004fca000f8408ff */
[----:B------:R-:W1:Y:S01]  /*6340*/  MUFU.RCP R11, R11 ;  /* 0x0000000b000b7308 */ /* 0x000e620000001000 */
[----:B------:R-:W-:-:S04]  /*6350*/  IADD3 R5, PT, PT, R3, R5, RZ ;  /* 0x0000000503057210 */ /* 0x000fc80007ffe0ff */
[----:B------:R-:W-:Y:S01]  /*6360*/  LEA.HI.X R5, R2, UR17, R5, 0x1, P2 ;  /* 0x0000001102057c11 */ /* 0x000fe200090f0c05 */
[----:B0-----:R-:W-:Y:S01]  /*6370*/  FMUL.FTZ R7, R23, R6 ;  /* 0x0000000617077220 */ /* 0x001fe20000410000 */
[----:B-1----:R-:W-:-:S05]  /*6380*/  FMUL.FTZ R10, R22, R11 ;  /* 0x0000000b160a7220 */ /* 0x002fca0000410000 */
[----:B------:R-:W-:-:S05]  /*6390*/  F2FP.BF16.F32.PACK_AB R7, R10, R7 ;  /* 0x000000070a07723e */ /* 0x000fca00000010ff */
[----:B------:R1:W-:Y:S02]  /*63a0*/  STG.E desc[UR14][R4.64], R7 ;  /* 0x0000000704007986 */ /* 0x0003e4000c10190e */
.L_x_2018:
[----:B------:R-:W-:Y:S05]  /*63b0*/  BSYNC.RECONVERGENT B1 ;  /* 0x0000000000017941 */ /* 0x000fea0003800200 */
.L_x_2017:
[----:B------:R-:W-:Y:S04]  /*63c0*/  BSSY.RECONVERGENT B1, `(.L_x_2019) ;  /* 0x000001e000017945 */ /* 0x000fe80003800200 */
[----:B------:R-:W-:Y:S05]  /*63d0*/  @P1 BRA `(.L_x_2020) ;  /* 0x0000000000701947 */ /* 0x000fea0003800000 */
[----:B------:R-:W-:Y:S01]  /*63e0*/  FADD.FTZ R25, R25, -UR5 ;  /* 0x8000000519197e21 */ /* 0x000fe20008010000 */
[----:B------:R-:W-:Y:S01]  /*63f0*/  FADD.FTZ R24, R24, -UR5 ;  /* 0x8000000518187e21 */ /* 0x000fe20008010000 */
[----:B------:R-:W2:Y:S01]  /*6400*/  LDCU.64 UR12, c[0x0][0x3e0] ;  /* 0x00007c00ff0c77ac */ /* 0x000ea20008000a00 */
[----:B------:R-:W-:Y:S01]  /*6410*/  MOV R3, R59 ;  /* 0x0000003b00037202 */ /* 0x000fe20000000f00 */
[----:B------:R-:W-:Y:S01]  /*6420*/  FMUL.FTZ R25, R25, UR9 ;  /* 0x0000000919197c20 */ /* 0x000fe20008410000 */
[----:B------:R-:W-:Y:S01]  /*6430*/  FMUL.FTZ R24, R24, UR9 ;  /* 0x0000000918187c20 */ /* 0x000fe20008410000 */
[----:B------:R-:W3:Y:S02]  /*6440*/  LDCU.64 UR16, c[0x0][0x380] ;  /* 0x00007000ff1077ac */ /* 0x000ee40008000a00 */
[----:B-----5:R-:W-:Y:S01]  /*6450*/  FFMA.FTZ R25, R16, R25, R18 ;  /* 0x0000001910197223 */ /* 0x020fe20000010012 */
[----:B01----:R-:W-:-:S03]  /*6460*/  FFMA.FTZ R5, R17, R24, R19 ;  /* 0x0000001811057223 */ /* 0x003fc60000010013 */
[----:B------:R-:W-:Y:S01]  /*6470*/  FMUL.FTZ R2, R25, -1.4426950216293334961 ;  /* 0xbfb8aa3b19027820 */ /* 0x000fe20000410000 */
[----:B------:R-:W-:-:S05]  /*6480*/  FMUL.FTZ R4, R5, -1.4426950216293334961 ;  /* 0xbfb8aa3b05047820 */ /* 0x000fca0000410000 */
[----:B------:R-:W0:Y:S01]  /*6490*/  MUFU.EX2 R2, R2 ;  /* 0x0000000200027308 */ /* 0x000e220000000800 */
[----:B--2---:R-:W-:-:S04]  /*64a0*/  IMAD R9, R9, UR12, RZ ;  /* 0x0000000c09097c24 */ /* 0x004fc8000f8e02ff */
[----:B------:R-:W-:-:S03]  /*64b0*/  IMAD R9, R8, UR13, R9 ;  /* 0x0000000d08097c24 */ /* 0x000fc6000f8e0209 */
[----:B------:R-:W1:Y:S01]  /*64c0*/  MUFU.EX2 R4, R4 ;  /* 0x0000000400047308 */ /* 0x000e620000000800 */
[----:B0-----:R-:W-:Y:S01]  /*64d0*/  FADD.FTZ R6, R2, 1 ;  /* 0x3f80000002067421 */ /* 0x001fe20000010000 */
[----:B------:R-:W-:-:S06]  /*64e0*/  MOV R2, R60 ;  /* 0x0000003c00027202 */ /* 0x000fcc0000000f00 */
[----:B------:R-:W0:Y:S01]  /*64f0*/  MUFU.RCP R6, R6 ;  /* 0x0000000600067308 */ /* 0x000e220000001000 */
[----:B------:R-:W-:-:S04]  /*6500*/  IMAD.WIDE.U32 R2, R8, UR12, R2 ;  /* 0x0000000c08027c25 */ /* 0x000fc8000f8e0002 */
[----:B-1----:R-:W-:Y:S01]  /*6510*/  FADD.FTZ R10, R4, 1 ;  /* 0x3f800000040a7421 */ /* 0x002fe20000010000 */
[----:B------:R-:W-:Y:S01]  /*6520*/  IMAD.IADD R9, R3, 0x1, R9 ;  /* 0x0000000103097824 */ /* 0x000fe200078e0209 */
[----:B---3--:R-:W-:-:S04]  /*6530*/  LEA R4, P1, R2, UR16, 0x1 ;  /* 0x0000001002047c11 */ /* 0x008fc8000f8208ff */
[----:B------:R-:W1:Y:S01]  /*6540*/  MUFU.RCP R10, R10 ;  /* 0x0000000a000a7308 */ /* 0x000e620000001000 */
[----:B0-----:R-:W-:Y:S01]  /*6550*/  FMUL.FTZ R7, R25, R6 ;  /* 0x0000000619077220 */ /* 0x001fe20000410000 */
[----:B-1----:R-:W-:Y:S01]  /*6560*/  FMUL.FTZ R8, R5, R10 ;  /* 0x0000000a05087220 */ /* 0x002fe20000410000 */
[----:B------:R-:W-:-:S04]  /*6570*/  LEA.HI.X R5, R2, UR17, R9, 0x1, P1 ;  /* 0x0000001102057c11 */ /* 0x000fc800088f0c09 */
[----:B------:R-:W-:-:S05]  /*6580*/  F2FP.BF16.F32.PACK_AB R7, R8, R7 ;  /* 0x000000070807723e */ /* 0x000fca00000010ff */
[----:B------:R2:W-:Y:S02]  /*6590*/  STG.E desc[UR14][R4.64], R7 ;  /* 0x0000000704007986 */ /* 0x0005e4000c10190e */
.L_x_2020:
[----:B------:R-:W-:Y:S05]  /*65a0*/  BSYNC.RECONVERGENT B1 ;  /* 0x0000000000017941 */ /* 0x000fea0003800200 */
.L_x_2019:
        /* <DEDUP_REMOVED lines=8> */
[----:B------:R-:W4:Y:S02]  /*6630*/  LDCU.64 UR16, c[0x0][0x380] ;  /* 0x00007000ff1077ac */ /* 0x000f240008000a00 */
[----:B-----5:R-:W-:Y:S01]  /*6640*/  FFMA.FTZ R27, R16, R27, R18 ;  /* 0x0000001b101b7223 */ /* 0x020fe20000010012 */
[----:B------:R-:W-:-:S03]  /*6650*/  FFMA.FTZ R26, R17, R26, R19 ;  /* 0x0000001a111a7223 */ /* 0x000fc60000010013 */
[----:B------:R-:W-:Y:S01]  /*6660*/  FMUL.FTZ R2, R27, -1.4426950216293334961 ;  /* 0xbfb8aa3b1b027820 */ /* 0x000fe20000410000 */
[----:B012---:R-:W-:-:S05]  /*6670*/  FMUL.FTZ R4, R26, -1.4426950216293334961 ;  /* 0xbfb8aa3b1a047820 */ /* 0x007fca0000410000 */
[----:B------:R-:W0:Y:S01]  /*6680*/  MUFU.EX2 R2, R2 ;  /* 0x0000000200027308 */ /* 0x000e220000000800 */
[----:B---3--:R-:W-:-:S04]  /*6690*/  IMAD R5, R0, UR12, RZ ;  /* 0x0000000c00057c24 */ /* 0x008fc8000f8e02ff */
[----:B------:R-:W-:-:S03]  /*66a0*/  IMAD R5, R50, UR13, R5 ;  /* 0x0000000d32057c24 */ /* 0x000fc6000f8e0205 */
[----:B------:R-:W1:Y:S01]  /*66b0*/  MUFU.EX2 R4, R4 ;  /* 0x0000000400047308 */ /* 0x000e620000000800 */
[----:B0-----:R-:W-:Y:S01]  /*66c0*/  FADD.FTZ R6, R2, 1 ;  /* 0x3f80000002067421 */ /* 0x001fe20000010000 */
[----:B------:R-:W-:-:S06]  /*66d0*/  MOV R2, R60 ;  /* 0x0000003c00027202 */ /* 0x000fcc0000000f00 */
[----:B------:R-:W0:Y:S01]  /*66e0*/  MUFU.RCP R6, R6 ;  /* 0x0000000600067308 */ /* 0x000e220000001000 */
[----:B------:R-:W-:-:S04]  /*66f0*/  IMAD.WIDE.U32 R2, R50, UR12, R2 ;  /* 0x0000000c32027c25 */ /* 0x000fc8000f8e0002 */
[----:B-1----:R-:W-:Y:S01]  /*6700*/  FADD.FTZ R7, R4, 1 ;  /* 0x3f80000004077421 */ /* 0x002fe20000010000 */
[----:B----4-:R-:W-:-:S05]  /*6710*/  LEA R4, P1, R2, UR16, 0x1 ;  /* 0x0000001002047c11 */ /* 0x010fca000f8208ff */
[----:B------:R-:W1:Y:S01]  /*6720*/  MUFU.RCP R7, R7 ;  /* 0x0000000700077308 */ /* 0x000e620000001000 */
[----:B------:R-:W-:-:S04]  /*6730*/  IADD3 R5, PT, PT, R3, R5, RZ ;  /* 0x0000000503057210 */ /* 0x000fc80007ffe0ff */
[----:B------:R-:W-:Y:S01]  /*6740*/  LEA.HI.X R5, R2, UR17, R5, 0x1, P1 ;  /* 0x0000001102057c11 */ /* 0x000fe200088f0c05 */
[----:B0-----:R-:W-:Y:S01]  /*6750*/  FMUL.FTZ R0, R27, R6 ;  /* 0x000000061b007220 */ /* 0x001fe20000410000 */
[----:B-1----:R-:W-:-:S05]  /*6760*/  FMUL.FTZ R9, R26, R7 ;  /* 0x000000071a097220 */ /* 0x002fca0000410000 */
[----:B------:R-:W-:-:S05]  /*6770*/  F2FP.BF16.F32.PACK_AB R9, R9, R0 ;  /* 0x000000000909723e */ /* 0x000fca00000010ff */
[----:B------:R3:W-:Y:S02]  /*6780*/  STG.E desc[UR14][R4.64], R9 ;  /* 0x0000000904007986 */ /* 0x0007e4000c10190e */
.L_x_2022:
[----:B------:R-:W-:Y:S05]  /*6790*/  BSYNC.RECONVERGENT B1 ;  /* 0x0000000000017941 */ /* 0x000fea0003800200 */
.L_x_2021:
[----:B------:R-:W-:Y:S04]  /*67a0*/  BSSY.RECONVERGENT B1, `(.L_x_2023) ;  /* 0x000001e000017945 */ /* 0x000fe80003800200 */
[----:B------:R-:W-:Y:S05]  /*67b0*/  @P3 BRA `(.L_x_2024) ;  /* 0x0000000000703947 */ /* 0x000fea0003800000 */
[----:B------:R-:W-:Y:S01]  /*67c0*/  FADD.FTZ R29, R29, -UR5 ;  /* 0x800000051d1d7e21 */ /* 0x000fe20008010000 */
[----:B------:R-:W-:Y:S01]  /*67d0*/  FADD.FTZ R28, R28, -UR5 ;  /* 0x800000051c1c7e21 */ /* 0x000fe20008010000 */
[----:B------:R-:W4:Y:S01]  /*67e0*/  LDCU.64 UR12, c[0x0][0x3e0] ;  /* 0x00007c00ff0c77ac */ /* 0x000f220008000a00 */
[----:B------:R-:W-:Y:S01]  /*67f0*/  MOV R2, R60 ;  /* 0x0000003c00027202 */ /* 0x000fe20000000f00 */
[----:B------:R-:W-:Y:S01]  /*6800*/  FMUL.FTZ R29, R29, UR9 ;  /* 0x000000091d1d7c20 */ /* 0x000fe20008410000 */
[----:B------:R-:W-:Y:S01]  /*6810*/  FMUL.FTZ R28, R28, UR9 ;  /* 0x000000091c1c7c20 */ /* 0x000fe20008410000 */
[----:B------:R-:W4:Y:S01]  /*6820*/  LDCU.64 UR16, c[0x0][0x380] ;  /* 0x00007000ff1077ac */ /* 0x000f220008000a00 */
[----:B------:R-:W-:Y:S01]  /*6830*/  MOV R3, R59 ;  /* 0x0000003b00037202 */ /* 0x000fe20000000f00 */
[----:B-----5:R-:W-:Y:S01]  /*6840*/  FFMA.FTZ R29, R16, R29, R18 ;  /* 0x0000001d101d7223 */ /* 0x020fe20000010012 */
[----:B------:R-:W-:-:S03]  /*6850*/  FFMA.FTZ R28, R17, R28, R19 ;  /* 0x0000001c111c7223 */ /* 0x000fc60000010013 */
[----:B------:R-:W-:Y:S01]  /*6860*/  FMUL.FTZ R0, R29, -1.4426950216293334961 ;  /* 0xbfb8aa3b1d007820 */ /* 0x000fe20000410000 */
[----:B0123--:R-:W-:-:S05]  /*6870*/  FMUL.FTZ R4, R28, -1.4426950216293334961 ;  /* 0xbfb8aa3b1c047820 */ /* 0x00ffca0000410000 */
[----:B------:R-:W0:Y:S01]  /*6880*/  MUFU.EX2 R0, R0 ;  /* 0x0000000000007308 */ /* 0x000e220000000800 */
[----:B----4-:R-:W-:Y:S02]  /*6890*/  IMAD R5, R45, UR12, RZ ;  /* 0x0000000c2d057c24 */ /* 0x010fe4000f8e02ff */
[----:B------:R-:W-:-:S05]  /*68a0*/  IMAD.WIDE.U32 R2, R48, UR12, R2 ;  /* 0x0000000c30027c25 */ /* 0x000fca000f8e0002 */
[----:B------:R-:W1:Y:S01]  /*68b0*/  MUFU.EX2 R4, R4 ;  /* 0x0000000400047308 */ /* 0x000e620000000800 */
[----:B------:R-:W-:-:S05]  /*68c0*/  IMAD R5, R48, UR13, R5 ;  /* 0x0000000d30057c24 */ /* 0x000fca000f8e0205 */
[----:B------:R-:W-:Y:S01]  /*68d0*/  IADD3 R5, PT, PT, R3, R5, RZ ;  /* 0x0000000503057210 */ /* 0x000fe20007ffe0ff */
[----:B0-----:R-:W-:-:S06]  /*68e0*/  FADD.FTZ R6, R0, 1 ;  /* 0x3f80000000067421 */ /* 0x001fcc0000010000 */
[----:B------:R-:W0:Y:S01]  /*68f0*/  MUFU.RCP R6, R6 ;  /* 0x0000000600067308 */ /* 0x000e220000001000 */
[----:B-1----:R-:W-:Y:S01]  /*6900*/  FADD.FTZ R7, R4, 1 ;  /* 0x3f80000004077421 */ /* 0x002fe20000010000 */
[----:B------:R-:W-:-:S04]  /*6910*/  LEA R4, P1, R2, UR16, 0x1 ;  /* 0x0000001002047c11 */ /* 0x000fc8000f8208ff */
[----:B------:R-:W-:Y:S02]  /*6920*/  LEA.HI.X R5, R2, UR17, R5, 0x1, P1 ;  /* 0x0000001102057c11 */ /* 0x000fe400088f0c05 */
[----:B------:R-:W1:Y:S01]  /*6930*/  MUFU.RCP R7, R7 ;  /* 0x0000000700077308 */ /* 0x000e620000001000 */
[----:B0-----:R-:W-:Y:S01]  /*6940*/  FMUL.FTZ R0, R29, R6 ;  /* 0x000000061d007220 */ /* 0x001fe20000410000 */
[----:B-1----:R-:W-:-:S05]  /*6950*/  FMUL.FTZ R9, R28, R7 ;  /* 0x000000071c097220 */ /* 0x002fca0000410000 */
[----:B------:R-:W-:-:S05]  /*6960*/  F2FP.BF16.F32.PACK_AB R9, R9, R0 ;  /* 0x000000000909723e */ /* 0x000fca00000010ff */
[----:B------:R4:W-:Y:S02]  /*6970*/  STG.E desc[UR14][R4.64], R9 ;  /* 0x0000000904007986 */ /* 0x0009e4000c10190e */
.L_x_2024:
[----:B------:R-:W-:Y:S05]  /*6980*/  BSYNC.RECONVERGENT B1 ;  /* 0x0000000000017941 */ /* 0x000fea0003800200 */
.L_x_2023:
[----:B------:R-:W-:Y:S05]  /*6990*/  @P4 BRA `(.L_x_1994) ;  /* 0x00000000006c4947 */ /* 0x000fea0003800000 */
        /* <DEDUP_REMOVED lines=11> */
[----:B------:R-:W1:Y:S01]  /*6a50*/  MUFU.EX2 R0, R0 ;  /* 0x0000000000007308 */ /* 0x000e620000000800 */
[----:B0-----:R-:W-:Y:S02]  /*6a60*/  IMAD R3, R43, UR10, RZ ;  /* 0x0000000a2b037c24 */ /* 0x001fe4000f8e02ff */
[----:B------:R-:W-:-:S05]  /*6a70*/  IMAD.WIDE.U32 R58, R46, UR10, R58 ;  /* 0x0000000a2e3a7c25 */ /* 0x000fca000f8e003a */
[----:B------:R-:W0:Y:S01]  /*6a80*/  MUFU.EX2 R2, R2 ;  /* 0x0000000200027308 */ /* 0x000e220000000800 */
[----:B------:R-:W-:-:S05]  /*6a90*/  IMAD R3, R46, UR11, R3 ;  /* 0x0000000b2e037c24 */ /* 0x000fca000f8e0203 */
[----:B------:R-:W-:Y:S01]  /*6aa0*/  IADD3 R3, PT, PT, R59, R3, RZ ;  /* 0x000000033b037210 */ /* 0x000fe20007ffe0ff */
[----:B-1234-:R-:W-:-:S06]  /*6ab0*/  FADD.FTZ R4, R0, 1 ;  /* 0x3f80000000047421 */ /* 0x01efcc0000010000 */
[----:B------:R-:W1:Y:S01]  /*6ac0*/  MUFU.RCP R4, R4 ;  /* 0x0000000400047308 */ /* 0x000e620000001000 */
[----:B0-----:R-:W-:Y:S01]  /*6ad0*/  FADD.FTZ R5, R2, 1 ;  /* 0x3f80000002057421 */ /* 0x001fe20000010000 */
[----:B------:R-:W-:-:S04]  /*6ae0*/  LEA R2, P1, R58, UR12, 0x1 ;  /* 0x0000000c3a027c11 */ /* 0x000fc8000f8208ff */
[----:B------:R-:W-:Y:S02]  /*6af0*/  LEA.HI.X R3, R58, UR13, R3, 0x1, P1 ;  /* 0x0000000d3a037c11 */ /* 0x000fe400088f0c03 */
[----:B------:R-:W0:Y:S01]  /*6b00*/  MUFU.RCP R5, R5 ;  /* 0x0000000500057308 */ /* 0x000e220000001000 */
[----:B-1----:R-:W-:Y:S01]  /*6b10*/  FMUL.FTZ R0, R31, R4 ;  /* 0x000000041f007220 */ /* 0x002fe20000410000 */
[----:B0-----:R-:W-:-:S05]  /*6b20*/  FMUL.FTZ R7, R30, R5 ;  /* 0x000000051e077220 */ /* 0x001fca0000410000 */
[----:B------:R-:W-:-:S05]  /*6b30*/  F2FP.BF16.F32.PACK_AB R7, R7, R0 ;  /* 0x000000000707723e */ /* 0x000fca00000010ff */
[----:B------:R0:W-:Y:S02]  /*6b40*/  STG.E desc[UR14][R2.64], R7 ;  /* 0x0000000702007986 */ /* 0x0001e4000c10190e */
.L_x_1994:
[----:B------:R-:W-:Y:S05]  /*6b50*/  BSYNC.RECONVERGENT B0 ;  /* 0x0000000000007941 */ /* 0x000fea0003800200 */
.L_x_1962:
[----:B------:R-:W-:Y:S02]  /*6b60*/  UIADD3 UR7, UPT, UPT, UR18, UR7, URZ ;  /* 0x0000000712077290 */ /* 0x000fe4000fffe0ff */
[----:B------:R-:W-:Y:S02]  /*6b70*/  UIADD3 UR4, UPT, UPT, UR4, 0x1, URZ ;  /* 0x0000000104047890 */ /* 0x000fe4000fffe0ff */
[----:B------:R-:W-:-:S09]  /*6b80*/  UISETP.GE.AND UP0, UPT, UR7, UR8, UPT ;  /* 0x000000080700728c */ /* 0x000fd2000bf06270 */
[----:B------:R-:W-:Y:S05]  /*6b90*/  BRA.U !UP0, `(.L_x_2025) ;  /* 0xffffff9508a87547 */ /* 0x000fea000b83ffff */
[----:B------:R-:W-:Y:S05]  /*6ba0*/  EXIT ;  /* 0x000000000000794d */ /* 0x000fea0003800000 */
.L_x_2026:
        /* <DEDUP_REMOVED lines=13> */
.L_x_3443:


//--------------------- .text._Z35group_norm_nhwc_fwd_one_pass_kernelI11Bf16IOBf16WLi64ELi8ELi128EEv26Group_norm_nhwc_fwd_params --------------------------
	.section	.text._Z35group_norm_nhwc_fwd_one_pass_kernelI11Bf16IOBf16WLi64ELi8ELi128EEv26Group_norm_nhwc_fwd_params,"ax",@progbits
	.align	128
        .global         _Z35group_norm_nhwc_fwd_one_pass_kernelI11Bf16IOBf16WLi64ELi8ELi128EEv26Group_norm_nhwc_fwd_params
        .type           _Z35group_norm_nhwc_fwd_one_pass_kernelI11Bf16IOBf16WLi64ELi8ELi128EEv26Group_norm_nhwc_fwd_params,@function
        .size           _Z35group_norm_nhwc_fwd_one_pass_kernelI11Bf16IOBf16WLi64ELi8ELi128EEv26Group_norm_nhwc_fwd_params,(.L_x_3444 - _Z35group_norm_nhwc_fwd_one_pass_kernelI11Bf16IOBf16WLi64ELi8ELi128EEv26Group_norm_nhwc_fwd_params)
        .other          _Z35group_norm_nhwc_fwd_one_pass_kernelI11Bf16IOBf16WLi64ELi8ELi128EEv26Group_norm_nhwc_fwd_params,@"STO_CUDA_ENTRY STV_DEFAULT"
_Z35group_norm_nhwc_fwd_one_pass_kernelI11Bf16IOBf16WLi64ELi8ELi128EEv26Group_norm_nhwc_fwd_params:
.text._Z35group_norm_nhwc_fwd_one_pass_kernelI11Bf16IOBf16WLi64ELi8ELi128EEv26Group_norm_nhwc_fwd_params:
        /* <DEDUP_REMOVED lines=27> */
.L_x_2046:
[----:B012---:R-:W0:Y:S01]  /*01b0*/  LDC R5, c[0x0][0x3f8] ;  /* 0x0000fe00ff057b82 */ /* 0x007e220000000800 */
[----:B------:R-:W1:Y:S01]  /*01c0*/  LDCU.64 UR10, c[0x0][0x3e8] ;  /* 0x00007d00ff0a77ac */ /* 0x000e620008000a00 */
[----:B------:R-:W2:Y:S01]  /*01d0*/  S2R R16, SR_TID.X ;  /* 0x0000000000107919 */ /* 0x000ea20000002100 */
[----:B------:R-:W-:Y:S01]  /*01e0*/  VIADD R14, R3, 0x20 ;  /* 0x00000020030e7836 */ /* 0x000fe20000000000 */
[----:B------:R-:W-:-:S04]  /*01f0*/  SHF.R.S32.HI R17, RZ, 0x1f, R3 ;  /* 0x0000001fff117819 */ /* 0x000fc80000011403 */
[----:B------:R-:W-:Y:S02]  /*0200*/  SHF.R.S32.HI R15, RZ, 0x1f, R14 ;  /* 0x0000001fff0f7819 */ /* 0x000fe4000001140e */
[----:B0-----:R-:W-:Y:S02]  /*0210*/  IABS R9, R5 ;  /* 0x0000000500097213 */ /* 0x001fe40000000000 */
        /* <DEDUP_REMOVED lines=24> */
[----:B------:R-:W-:-:S03]  /*03a0*/  ISETP.GE.U32.AND P1, PT, R3, UR10, PT ;  /* 0x0000000a03007c0c */ /* 0x000fc6000bf26070 */
[----:B------:R-:W-:Y:S01]  /*03b0*/  IMAD.MOV.U32 R19, RZ, RZ, R7 ;  /* 0x000000ffff137224 */ /* 0x000fe200078e0007 */
[----:B------:R-:W-:Y:S01]  /*03c0*/  ISETP.GE.AND.EX P1, PT, R17, UR11, PT, P1 ;  /* 0x0000000b11007c0c */ /* 0x000fe2000bf26310 */
[----:B------:R-:W0:Y:S03]  /*03d0*/  LDCU.64 UR10, c[0x0][0x3f0] ;  /* 0x00007e00ff0a77ac */ /* 0x000e260008000a00 */
[----:B------:R-:W-:Y:S02]  /*03e0*/  @!P4 IADD3 R19, PT, PT, -R19, RZ, RZ ;  /* 0x000000ff1313c210 */ /* 0x000fe40007ffe1ff */
[----:B------:R-:W-:-:S04]  /*03f0*/  @!P3 LOP3.LUT R19, RZ, R5, RZ, 0x33, !PT ;  /* 0x00000005ff13b212 */ /* 0x000fc800078e33ff */
[--C-:B------:R-:W-:Y:S01]  /*0400*/  SHF.R.S32.HI R10, RZ, 0x1f, R19.reuse ;  /* 0x0000001fff0a7819 */ /* 0x100fe20000011413 */
[----:B------:R-:W-:Y:S02]  /*0410*/  IMAD.MOV R6, RZ, RZ, -R19 ;  /* 0x000000ffff067224 */ /* 0x000fe400078e0a13 */
[----:B------:R-:W1:Y:S02]  /*0420*/  @!P1 LDC.64 R12, c[0x0][0x3e0] ;  /* 0x0000f800ff0c9b82 */ /* 0x000e640000000a00 */
[----:B------:R-:W-:Y:S02]  /*0430*/  IMAD R5, R5, R6, UR8 ;  /* 0x0000000805057e24 */ /* 0x000fe4000f8e0206 */
[----:B0-----:R-:W-:-:S03]  /*0440*/  IMAD R18, R10, UR10, RZ ;  /* 0x0000000a0a127c24 */ /* 0x001fc6000f8e02ff */
[----:B------:R-:W-:Y:S01]  /*0450*/  SHF.L.U32 R5, R5, 0x3, RZ ;  /* 0x0000000305057819 */ /* 0x000fe200000006ff */
[----:B------:R-:W0:Y:S01]  /*0460*/  @!P2 LDC.64 R6, c[0x0][0x3e0] ;  /* 0x0000f800ff06ab82 */ /* 0x000e220000000a00 */
[----:B------:R-:W-:Y:S02]  /*0470*/  IMAD R23, R19, UR11, R18 ;  /* 0x0000000b13177c24 */ /* 0x000fe4000f8e0212 */
[----:B------:R-:W-:Y:S02]  /*0480*/  LOP3.LUT R20, R5, R20, RZ, 0xfc, !PT ;  /* 0x0000001405147212 */ /* 0x000fe400078efcff */
[----:B------:R-:W-:-:S03]  /*0490*/  SHF.R.S32.HI R21, RZ, 0x1f, R5 ;  /* 0x0000001fff157819 */ /* 0x000fc60000011405 */
[----:B------:R-:W2:Y:S01]  /*04a0*/  @!P2 LDC.64 R10, c[0x0][0x390] ;  /* 0x0000e400ff0aab82 */ /* 0x000ea20000000a00 */
[----:B------:R-:W-:-:S04]  /*04b0*/  IMAD.WIDE.U32 R20, R19, UR10, R20 ;  /* 0x0000000a13147c25 */ /* 0x000fc8000f8e0014 */
[----:B------:R-:W-:Y:S01]  /*04c0*/  IMAD.IADD R23, R21, 0x1, R23 ;  /* 0x0000000115177824 */ /* 0x000fe200078e0217 */
[----:B------:R-:W-:Y:S02]  /*04d0*/  @!P1 MOV R22, R20 ;  /* 0x0000001400169202 */ /* 0x000fe40000000f00 */
[----:B------:R-:W3:Y:S01]  /*04e0*/  @!P1 LDC.64 R8, c[0x0][0x390] ;  /* 0x0000e400ff089b82 */ /* 0x000ee20000000a00 */
[----:B-1----:R-:W-:Y:S02]  /*04f0*/  @!P1 IMAD R18, R17, R12, RZ ;  /* 0x0000000c11129224 */ /* 0x002fe400078e02ff */
[--C-:B------:R-:W-:Y:S02]  /*0500*/  @!P2 IMAD.MOV.U32 R19, RZ, RZ, R23.reuse ;  /* 0x000000ffff13a224 */ /* 0x100fe400078e0017 */
[----:B0-----:R-:W-:Y:S02]  /*0510*/  @!P2 IMAD R17, R15, R6, RZ ;  /* 0x000000060f11a224 */ /* 0x001fe400078e02ff */
[C---:B------:R-:W-:Y:S01]  /*0520*/  @!P1 IMAD R15, R3.reuse, R13, R18 ;  /* 0x0000000d030f9224 */ /* 0x040fe200078e0212 */
[----:B------:R-:W-:Y:S01]  /*0530*/  @!P2 MOV R18, R20 ;  /* 0x000000140012a202 */ /* 0x000fe20000000f00 */
[----:B------:R-:W-:-:S04]  /*0540*/  @!P1 IMAD.WIDE.U32 R12, R3, R12, R22 ;  /* 0x0000000c030c9225 */ /* 0x000fc800078e0016 */
[C---:B------:R-:W-:Y:S02]  /*0550*/  @!P2 IMAD R17, R14.reuse, R7, R17 ;  /* 0x000000070e11a224 */ /* 0x040fe400078e0211 */
[----:B------:R-:W-:Y:S01]  /*0560*/  @!P2 IMAD.WIDE.U32 R6, R14, R6, R18 ;  /* 0x000000060e06a225 */ /* 0x000fe200078e0012 */
[----:B------:R-:W-:-:S04]  /*0570*/  @!P1 IADD3 R14, PT, PT, R13, R15, RZ ;  /* 0x0000000f0d0e9210 */ /* 0x000fc80007ffe0ff */
[----:B------:R-:W-:Y:S01]  /*0580*/  @!P2 IADD3 R13, PT, PT, R7, R17, RZ ;  /* 0x00000011070da210 */ /* 0x000fe20007ffe0ff */
[----:B------:R-:W-:Y:S01]  /*0590*/  IMAD.MOV.U32 R7, RZ, RZ, RZ ;  /* 0x000000ffff077224 */ /* 0x000fe200078e00ff */
[----:B--2---:R-:W-:Y:S02]  /*05a0*/  @!P2 LEA R10, P4, R6, R10, 0x1 ;  /* 0x0000000a060aa211 */ /* 0x004fe400078808ff */
[----:B---3--:R-:W-:Y:S02]  /*05b0*/  @!P1 LEA R8, P3, R12, R8, 0x1 ;  /* 0x000000080c089211 */ /* 0x008fe400078608ff */
[----:B------:R-:W-:Y:S01]  /*05c0*/  @!P2 LEA.HI.X R11, R6, R11, R13, 0x1, P4 ;  /* 0x0000000b060ba211 */ /* 0x000fe200020f0c0d */
[----:B------:R-:W-:Y:S01]  /*05d0*/  HFMA2 R13, -RZ, RZ, 0, 0 ;  /* 0x00000000ff0d7431 */ /* 0x000fe200000001ff */
[----:B------:R-:W-:-:S05]  /*05e0*/  @!P1 LEA.HI.X R9, R12, R9, R14, 0x1, P3 ;  /* 0x000000090c099211 */ /* 0x000fca00018f0c0e */
[----:B------:R-:W2:Y:S04]  /*05f0*/  @!P1 LDG.E R7, desc[UR14][R8.64] ;  /* 0x0000000e08079981 */ /* 0x000ea8000c1e1900 */
[----:B------:R-:W3:Y:S01]  /*0600*/  @!P2 LDG.E R13, desc[UR14][R10.64] ;  /* 0x0000000e0a0da981 */ /* 0x000ee2000c1e1900 */
[C---:B------:R-:W-:Y:S01]  /*0610*/  ISETP.GT.AND P2, PT, R0.reuse, 0x1e, PT ;  /* 0x0000001e0000780c */ /* 0x040fe20003f44270 */
[----:B------:R-:W-:Y:S01]  /*0620*/  BSSY.RECONVERGENT B0, `(.L_x_2027) ;  /* 0x0000033000007945 */ /* 0x000fe20003800200 */
[----:B------:R-:W-:Y:S02]  /*0630*/  ISETP.GT.AND P3, PT, R0, 0xf, PT ;  /* 0x0000000f0000780c */ /* 0x000fe40003f64270 */
[C---:B--2---:R-:W-:Y:S01]  /*0640*/  PRMT R6, R7.reuse, 0x7632, R6 ;  /* 0x0000763207067816 */ /* 0x044fe20000000006 */
[----:B------:R-:W-:Y:S01]  /*0650*/  IMAD.U32 R7, R7, 0x10000, RZ ;  /* 0x0001000007077824 */ /* 0x000fe200078e00ff */
[----:B---3--:R-:W-:-:S02]  /*0660*/  PRMT R12, R13, 0x7632, R12 ;  /* 0x000076320d0c7816 */ /* 0x008fc4000000000c */
[----:B------:R-:W-:Y:S02]  /*0670*/  SHF.L.U32 R6, R6, 0x10, RZ ;  /* 0x0000001006067819 */ /* 0x000fe400000006ff */
[----:B------:R-:W-:Y:S02]  /*0680*/  SHF.L.U32 R12, R12, 0x10, RZ ;  /* 0x000000100c0c7819 */ /* 0x000fe400000006ff */
[----:B------:R-:W-:Y:S01]  /*0690*/  SHF.L.U32 R13, R13, 0x10, RZ ;  /* 0x000000100d0d7819 */ /* 0x000fe200000006ff */
[----:B------:R-:W-:Y:S01]  /*06a0*/  FMUL.FTZ R18, R6, R6 ;  /* 0x0000000606127220 */ /* 0x000fe20000410000 */
[C---:B------:R-:W-:Y:S01]  /*06b0*/  FADD.FTZ R14, R7.reuse, R6 ;  /* 0x00000006070e7221 */ /* 0x040fe20000010000 */
[----:B------:R-:W-:Y:S02]  /*06c0*/  FMUL.FTZ R24, R12, R12 ;  /* 0x0000000c0c187220 */ /* 0x000fe40000410000 */
[----:B------:R-:W-:Y:S01]  /*06d0*/  FFMA.FTZ R18, R7, R7, R18 ;  /* 0x0000000707127223 */ /* 0x000fe20000010012 */
[C---:B------:R-:W-:Y:S01]  /*06e0*/  FADD.FTZ R9, R13.reuse, R12 ;  /* 0x0000000c0d097221 */ /* 0x040fe20000010000 */
[----:B------:R-:W-:Y:S01]  /*06f0*/  FADD.FTZ R14, RZ, R14 ;  /* 0x0000000eff0e7221 */ /* 0x000fe20000010000 */
[----:B------:R-:W-:Y:S01]  /*0700*/  FFMA.FTZ R11, R13, R13, R24 ;  /* 0x0000000d0d0b7223 */ /* 0x000fe20000010018 */
[----:B------:R-:W-:-:S02]  /*0710*/  FADD.FTZ R18, RZ, R18 ;  /* 0x00000012ff127221 */ /* 0x000fc40000010000 */
        /* <DEDUP_REMOVED lines=35> */
.L_x_2028:
[----:B------:R-:W-:Y:S05]  /*0950*/  BSYNC.RECONVERGENT B0 ;  /* 0x0000000000007941 */ /* 0x000fea0003800200 */
.L_x_2027:
        /* <DEDUP_REMOVED lines=16> */
.L_x_2030:
[----:B------:R-:W-:Y:S05]  /*0a60*/  BSYNC.RECONVERGENT B0 ;  /* 0x0000000000007941 */ /* 0x000fea0003800200 */
.L_x_2029:
        /* <DEDUP_REMOVED lines=16> */
[----:B------:R-:W-:Y:S01]  /*0b70*/  UIADD3 UR9, UPT, UPT, -UR9, 0x1, URZ ;  /* 0x0000000109097890 */ /* 0x000fe2000fffe1ff */
[----:B------:R-:W-:Y:S01]  /*0b80*/  MOV R16, UR12 ;  /* 0x0000000c00107c02 */ /* 0x000fe20008000f00 */
[----:B------:R-:W-:-:S04]  /*0b90*/  UIMAD.WIDE.U32 UR10, UR10, 0x8, UR16 ;  /* 0x000000080a0a78a5 */ /* 0x000fc8000f8e0010 */
[----:B--2---:R-:W-:Y:S02]  /*0ba0*/  MOV R19, UR9 ;  /* 0x0000000900137c02 */ /* 0x004fe40008000f00 */
[----:B------:R-:W-:Y:S01]  /*0bb0*/  IMAD.U32 R10, RZ, RZ, UR10 ;  /* 0x0000000aff0a7e24 */ /* 0x000fe2000f8e00ff */
        /* <DEDUP_REMOVED lines=12> */
.L_x_2033:
[----:B------:R-:W2:Y:S04]  /*0c80*/  LDG.E.STRONG.GPU R10, desc[UR14][R8.64] ;  /* 0x0000000e080a7981 */ /* 0x000ea8000c1ef900 */
[----:B--2---:R-:W-:Y:S01]  /*0c90*/  CCTL.IVALL ;  /* 0x00000000ff00798f */ /* 0x004fe20002000000 */
[----:B------:R-:W-:Y:S05]  /*0ca0*/  YIELD ;  /* 0x0000000000007946 */ /* 0x000fea0003800000 */
[----:B------:R-:W-:-:S13]  /*0cb0*/  ISETP.NE.AND P4, PT, R10, R17, PT ;  /* 0x000000110a00720c */ /* 0x000fda0003f85270 */
[----:B------:R-:W-:Y:S05]  /*0cc0*/  @P4 BRA `(.L_x_2033) ;  /* 0xfffffffc00ec4947 */ /* 0x000fea000383ffff */
.L_x_2032:
        /* <DEDUP_REMOVED lines=14> */
.L_x_2035:
[----:B------:R-:W-:Y:S01]  /*0db0*/  UIADD3 UR24, UPT, UPT, UR5, 0x1, URZ ;  /* 0x0000000105187890 */ /* 0x000fe2000fffe0ff */
[----:B------:R-:W-:Y:S01]  /*0dc0*/  ISETP.EQ.OR P2, PT, RZ, UR21, P3 ;  /* 0x00000015ff007c0c */ /* 0x000fe20009f42670 */
[----:B------:R-:W-:-:S04]  /*0dd0*/  UIADD3 UR25, UPT, UPT, UR5, 0x2, URZ ;  /* 0x0000000205197890 */ /* 0x000fc8000fffe0ff */
[----:B------:R-:W-:Y:S01]  /*0de0*/  IMAD.U32 R8, RZ, RZ, UR24 ;  /* 0x00000018ff087e24 */ /* 0x000fe2000f8e00ff */
[----:B------:R-:W-:Y:S01]  /*0df0*/  UIADD3 UR24, UPT, UPT, UR5, 0x3, URZ ;  /* 0x0000000305187890 */ /* 0x000fe2000fffe0ff */
[----:B------:R-:W-:-:S03]  /*0e00*/  MOV R9, UR25 ;  /* 0x0000001900097c02 */ /* 0x000fc60008000f00 */
[----:B------:R-:W-:Y:S02]  /*0e10*/  ISETP.EQ.OR P4, PT, R8, UR18, P3 ;  /* 0x0000001208007c0c */ /* 0x000fe40009f82670 */
[----:B------:R-:W-:Y:S01]  /*0e20*/  ISETP.EQ.OR P6, PT, R9, UR18, P3 ;  /* 0x0000001209007c0c */ /* 0x000fe20009fc2670 */
[----:B------:R-:W-:Y:S01]  /*0e30*/  VOTEU.ALL UP1, P2 ;  /* 0x0000000000ff7886 */ /* 0x000fe20001020000 */
[----:B------:R-:W-:-:S04]  /*0e40*/  MOV R8, UR24 ;  /* 0x0000001800087c02 */ /* 0x000fc80008000f00 */
[----:B------:R-:W-:Y:S01]  /*0e50*/  ISETP.EQ.OR P5, PT, R8, UR18, P3 ;  /* 0x0000001208007c0c */ /* 0x000fe20009fa2670 */
[----:B------:R-:W-:-:S04]  /*0e60*/  @!UP1 UIMAD.WIDE.U32 UR24, UR9, 0x8, UR16 ;  /* 0x00000008091898a5 */ /* 0x000fc8000f8e0010 */
[----:B------:R-:W-:Y:S02]  /*0e70*/  VOTEU.ALL UP1, P4 ;  /* 0x0000000000ff7886 */ /* 0x000fe40002020000 */
[----:B------:R-:W-:Y:S01]  /*0e80*/  IMAD.U32 R8, RZ, RZ, UR24 ;  /* 0x00000018ff087e24 */ /* 0x000fe2000f8e00ff */
[----:B------:R-:W-:Y:S01]  /*0e90*/  MOV R9, UR25 ;  /* 0x0000001900097c02 */ /* 0x000fe20008000f00 */
[----:B------:R-:W-:Y:S01]  /*0ea0*/  VOTEU.ALL UP2, P6 ;  /* 0x0000000000ff7886 */ /* 0x000fe20003040000 */
[----:B------:R-:W-:-:S03]  /*0eb0*/  @!UP1 UIMAD.WIDE.U32 UR24, UR20, 0x8, UR16 ;  /* 0x00000008141898a5 */ /* 0x000fc6000f8e0010 */
[----:B------:R-:W-:Y:S01]  /*0ec0*/  VOTEU.ALL UP1, P5 ;  /* 0x0000000000ff7886 */ /* 0x000fe20002820000 */
[----:B------:R-:W-:Y:S01]  /*0ed0*/  @!UP2 UIMAD.WIDE.U32 UR26, UR22, 0x8, UR16 ;  /* 0x00000008161aa8a5 */ /* 0x000fe2000f8e0010 */
[----:B------:R-:W0:Y:S01]  /*0ee0*/  @!P2 LDG.E.64 R8, desc[UR14][R8.64] ;  /* 0x0000000e0808a981 */ /* 0x000e22000c1e1b00 */
[----:B------:R-:W-:Y:S01]  /*0ef0*/  MOV R10, UR24 ;  /* 0x00000018000a7c02 */ /* 0x000fe20008000f00 */
[----:B------:R-:W-:Y:S01]  /*0f00*/  IMAD.U32 R11, RZ, RZ, UR25 ;  /* 0x00000019ff0b7e24 */ /* 0x000fe2000f8e00ff */
[----:B------:R-:W-:Y:S02]  /*0f10*/  @!UP1 UIMAD.WIDE.U32 UR24, UR23, 0x8, UR16 ;  /* 0x00000008171898a5 */ /* 0x000fe4000f8e0010 */
[----:B------:R-:W-:Y:S02]  /*0f20*/  MOV R16, UR26 ;  /* 0x0000001a00107c02 */ /* 0x000fe40008000f00 */
[----:B-1----:R-:W-:Y:S01]  /*0f30*/  MOV R17, UR27 ;  /* 0x0000001b00117c02 */ /* 0x002fe20008000f00 */
[----:B------:R-:W3:Y:S01]  /*0f40*/  @!P4 LDG.E.64 R10, desc[UR14][R10.64] ;  /* 0x0000000e0a0ac981 */ /* 0x000ee2000c1e1b00 */
[----:B------:R-:W-:Y:S01]  /*0f50*/  IMAD.U32 R18, RZ, RZ, UR24 ;  /* 0x00000018ff127e24 */ /* 0x000fe2000f8e00ff */
[----:B--2---:R-:W-:-:S03]  /*0f60*/  MOV R19, UR25 ;  /* 0x0000001900137c02 */ /* 0x004fc60008000f00 */
[----:B------:R-:W2:Y:S04]  /*0f70*/  @!P6 LDG.E.64 R16, desc[UR14][R16.64] ;  /* 0x0000000e1010e981 */ /* 0x000ea8000c1e1b00 */
[----:B------:R-:W4:Y:S01]  /*0f80*/  @!P5 LDG.E.64 R18, desc[UR14][R18.64] ;  /* 0x0000000e1212d981 */ /* 0x000f22000c1e1b00 */
[----:B------:R-:W-:Y:S02]  /*0f90*/  UIADD3 UR24, UPT, UPT, UR5, 0x4, URZ ;  /* 0x0000000405187890 */ /* 0x000fe4000fffe0ff */
[----:B------:R-:W-:-:S04]  /*0fa0*/  UIADD3 UR25, UPT, UPT, UR5, 0x5, URZ ;  /* 0x0000000505197890 */ /* 0x000fc8000fffe0ff */
[----:B------:R-:W-:Y:S01]  /*0fb0*/  MOV R24, UR24 ;  /* 0x0000001800187c02 */ /* 0x000fe20008000f00 */
[----:B------:R-:W-:Y:S01]  /*0fc0*/  UIADD3 UR24, UPT, UPT, UR5, 0x6, URZ ;  /* 0x0000000605187890 */ /* 0x000fe2000fffe0ff */
[----:B0-----:R-:W-:Y:S01]  /*0fd0*/  @!P2 FADD.FTZ R14, R14, R8 ;  /* 0x000000080e0ea221 */ /* 0x001fe20000010000 */
[----:B------:R-:W-:Y:S01]  /*0fe0*/  @!P2 FADD.FTZ R15, R15, R9 ;  /* 0x000000090f0fa221 */ /* 0x000fe20000010000 */
[----:B------:R-:W-:Y:S01]  /*0ff0*/  ISETP.EQ.OR P2, PT, R24, UR18, P3 ;  /* 0x0000001218007c0c */ /* 0x000fe20009f42670 */
[----:B------:R-:W-:Y:S01]  /*1000*/  IMAD.U32 R8, RZ, RZ, UR25 ;  /* 0x00000019ff087e24 */ /* 0x000fe2000f8e00ff */
[----:B------:R-:W-:Y:S01]  /*1010*/  UIADD3 UR25, UPT, UPT, UR5, 0x7, URZ ;  /* 0x0000000705197890 */ /* 0x000fe2000fffe0ff */
[----:B---3--:R-:W-:Y:S01]  /*1020*/  @!P4 FADD.FTZ R14, R14, R10 ;  /* 0x0000000a0e0ec221 */ /* 0x008fe20000010000 */
[----:B------:R-:W-:Y:S02]  /*1030*/  @!P4 FADD.FTZ R15, R15, R11 ;  /* 0x0000000b0f0fc221 */ /* 0x000fe40000010000 */
[----:B------:R-:W-:-:S02]  /*1040*/  ISETP.EQ.OR P4, PT, R8, UR18, P3 ;  /* 0x0000001208007c0c */ /* 0x000fc40009f82670 */
[----:B------:R-:W-:Y:S01]  /*1050*/  MOV R8, UR24 ;  /* 0x0000001800087c02 */ /* 0x000fe20008000f00 */
[----:B--2---:R-:W-:Y:S01]  /*1060*/  @!P6 FADD.FTZ R14, R14, R16 ;  /* 0x000000100e0ee221 */ /* 0x004fe20000010000 */
[----:B------:R-:W-:Y:S01]  /*1070*/  @!P6 FADD.FTZ R15, R15, R17 ;  /* 0x000000110f0fe221 */ /* 0x000fe20000010000 */
[----:B------:R-:W-:Y:S02]  /*1080*/  MOV R9, UR25 ;  /* 0x0000001900097c02 */ /* 0x000fe40008000f00 */
[----:B------:R-:W-:Y:S01]  /*1090*/  VOTEU.ALL UP1, P2 ;  /* 0x0000000000ff7886 */ /* 0x000fe20001020000 */
[----:B------:R-:W-:Y:S01]  /*10a0*/  ISETP.EQ.OR P6, PT, R8, UR18, P3 ;  /* 0x0000001208007c0c */ /* 0x000fe20009fc2670 */
[----:B----4-:R-:W-:Y:S01]  /*10b0*/  @!P5 FADD.FTZ R14, R14, R18 ;  /* 0x000000120e0ed221 */ /* 0x010fe20000010000 */
[----:B------:R-:W-:Y:S01]  /*10c0*/  @!P5 FADD.FTZ R15, R15, R19 ;  /* 0x000000130f0fd221 */ /* 0x000fe20000010000 */
[----:B------:R-:W-:Y:S01]  /*10d0*/  ISETP.EQ.OR P5, PT, R9, UR18, P3 ;  /* 0x0000001209007c0c */ /* 0x000fe20009fa2670 */
[----:B------:R-:W-:Y:S01]  /*10e0*/  @!UP1 UIMAD.WIDE.U32 UR24, UR13, 0x8, UR16 ;  /* 0x000000080d1898a5 */ /* 0x000fe2000f8e0010 */
[----:B------:R-:W-:-:S05]  /*10f0*/  VOTEU.ALL UP2, P4 ;  /* 0x0000000000ff7886 */ /* 0x000fca0002040000 */
[----:B------:R-:W-:Y:S01]  /*1100*/  IMAD.U32 R8, RZ, RZ, UR24 ;  /* 0x00000018ff087e24 */ /* 0x000fe2000f8e00ff */
[----:B------:R-:W-:Y:S01]  /*1110*/  MOV R9, UR25 ;  /* 0x0000001900097c02 */ /* 0x000fe20008000f00 */
[----:B------:R-:W-:Y:S01]  /*1120*/  @!UP2 UIMAD.WIDE.U32 UR26, UR10, 0x8, UR16 ;  /* 0x000000080a1aa8a5 */ /* 0x000fe2000f8e0010 */
[----:B------:R-:W-:-:S03]  /*1130*/  VOTEU.ALL UP1, P6 ;  /* 0x0000000000ff7886 */ /* 0x000fc60003020000 */
[----:B------:R-:W-:Y:S01]  /*1140*/  VOTEU.ALL UP2, P5 ;  /* 0x0000000000ff7886 */ /* 0x000fe20002840000 */
[----:B------:R-:W2:Y:S01]  /*1150*/  @!P2 LDG.E.64 R8, desc[UR14][R8.64] ;  /* 0x0000000e0808a981 */ /* 0x000ea2000c1e1b00 */
[----:B------:R-:W-:Y:S01]  /*1160*/  MOV R10, UR26 ;  /* 0x0000001a000a7c02 */ /* 0x000fe20008000f00 */
[----:B------:R-:W-:Y:S01]  /*1170*/  @!UP1 UIMAD.WIDE.U32 UR24, UR12, 0x8, UR16 ;  /* 0x000000080c1898a5 */ /* 0x000fe2000f8e0010 */
[----:B------:R-:W-:Y:S01]  /*1180*/  IMAD.U32 R11, RZ, RZ, UR27 ;  /* 0x0000001bff0b7e24 */ /* 0x000fe2000f8e00ff */
[----:B------:R-:W-:-:S04]  /*1190*/  @!UP2 UIMAD.WIDE.U32 UR26, UR11, 0x8, UR16 ;  /* 0x000000080b1aa8a5 */ /* 0x000fc8000f8e0010 */
[----:B------:R-:W-:Y:S01]  /*11a0*/  MOV R16, UR24 ;  /* 0x0000001800107c02 */ /* 0x000fe20008000f00 */
[----:B------:R-:W3:Y:S01]  /*11b0*/  @!P4 LDG.E.64 R10, desc[UR14][R10.64] ;  /* 0x0000000e0a0ac981 */ /* 0x000ee2000c1e1b00 */
[----:B------:R-:W-:Y:S01]  /*11c0*/  MOV R17, UR25 ;  /* 0x0000001900117c02 */ /* 0x000fe20008000f00 */
[----:B------:R-:W-:Y:S01]  /*11d0*/  IMAD.U32 R18, RZ, RZ, UR26 ;  /* 0x0000001aff127e24 */ /* 0x000fe2000f8e00ff */
[----:B------:R-:W-:-:S04]  /*11e0*/  MOV R19, UR27 ;  /* 0x0000001b00137c02 */ /* 0x000fc80008000f00 */
[----:B------:R-:W4:Y:S04]  /*11f0*/  @!P6 LDG.E.64 R16, desc[UR14][R16.64] ;  /* 0x0000000e1010e981 */ /* 0x000f28000c1e1b00 */
[----:B------:R-:W5:Y:S01]  /*1200*/  @!P5 LDG.E.64 R18, desc[UR14][R18.64] ;  /* 0x0000000e1212d981 */ /* 0x000f62000c1e1b00 */
[----:B------:R-:W-:Y:S02]  /*1210*/  UIADD3 UR5, UPT, UPT, UR5, 0x8, URZ ;  /* 0x0000000805057890 */ /* 0x000fe4000fffe0ff */
[----:B------:R-:W-:Y:S02]  /*1220*/  UIADD3 UR21, UPT, UPT, UR21, 0x8, URZ ;  /* 0x0000000815157890 */ /* 0x000fe4000fffe0ff */
[----:B------:R-:W-:Y:S02]  /*1230*/  ULEA UR9, UR19, UR9, 0x3 ;  /* 0x0000000913097291 */ /* 0x000fe4000f8e18ff */
[----:B------:R-:W-:-:S02]  /*1240*/  ULEA UR20, UR19, UR20, 0x3 ;  /* 0x0000001413147291 */ /* 0x000fc4000f8e18ff */
[----:B------:R-:W-:Y:S02]  /*1250*/  ULEA UR22, UR19, UR22, 0x3 ;  /* 0x0000001613167291 */ /* 0x000fe4000f8e18ff */
[----:B------:R-:W-:Y:S02]  /*1260*/  ULEA UR23, UR19, UR23, 0x3 ;  /* 0x0000001713177291 */ /* 0x000fe4000f8e18ff */
[----:B------:R-:W-:Y:S02]  /*1270*/  ULEA UR13, UR19, UR13, 0x3 ;  /* 0x0000000d130d7291 */ /* 0x000fe4000f8e18ff */
[----:B------:R-:W-:Y:S02]  /*1280*/  ULEA UR10, UR19, UR10, 0x3 ;  /* 0x0000000a130a7291 */ /* 0x000fe4000f8e18ff */
[----:B------:R-:W-:Y:S02]  /*1290*/  ULEA UR12, UR19, UR12, 0x3 ;  /* 0x0000000c130c7291 */ /* 0x000fe4000f8e18ff */
[----:B------:R-:W-:Y:S01]  /*12a0*/  ULEA UR11, UR19, UR11, 0x3 ;  /* 0x0000000b130b7291 */ /* 0x000fe2000f8e18ff */
[----:B--2---:R-:W-:Y:S01]  /*12b0*/  @!P2 FADD.FTZ R14, R14, R8 ;  /* 0x000000080e0ea221 */ /* 0x004fe20000010000 */
[----:B------:R-:W-:Y:S01]  /*12c0*/  @!P2 FADD.FTZ R15, R15, R9 ;  /* 0x000000090f0fa221 */ /* 0x000fe20000010000 */
[----:B------:R-:W-:-:S02]  /*12d0*/  ISETP.NE.AND P2, PT, R4, UR5, PT ;  /* 0x0000000504007c0c */ /* 0x000fc4000bf45270 */
        /* <DEDUP_REMOVED lines=8> */
.L_x_2034:
[----:B------:R-:W-:-:S04]  /*1360*/  LOP3.LUT R8, R2, 0x7, RZ, 0xc0, !PT ;  /* 0x0000000702087812 */ /* 0x000fc800078ec0ff */
[----:B------:R-:W-:-:S13]  /*1370*/  ISETP.NE.AND P2, PT, R8, RZ, PT ;  /* 0x000000ff0800720c */ /* 0x000fda0003f45270 */
[----:B------:R-:W-:Y:S05]  /*1380*/  @!P2 BRA `(.L_x_2031) ;  /* 0x00000004006ca947 */ /* 0x000fea0003800000 */
[----:B------:R-:W-:Y:S02]  /*1390*/  IADD3 R8, PT, PT, R8, -0x1, RZ ;  /* 0xffffffff08087810 */ /* 0x000fe40007ffe0ff */
[----:B------:R-:W-:Y:S02]  /*13a0*/  LOP3.LUT P2, R18, R2, 0x3, RZ, 0xc0, !PT ;  /* 0x0000000302127812 */ /* 0x000fe4000784c0ff */
[----:B------:R-:W-:-:S13]  /*13b0*/  ISETP.GE.U32.AND P4, PT, R8, 0x3, PT ;  /* 0x000000030800780c */ /* 0x000fda0003f86070 */
[----:B------:R-:W-:Y:S05]  /*13c0*/  @!P4 BRA `(.L_x_2036) ;  /* 0x0000000000b8c947 */ /* 0x000fea0003800000 */
[----:B------:R-:W-:-:S05]  /*13d0*/  IMAD.U32 R8, RZ, RZ, UR5 ;  /* 0x00000005ff087e24 */ /* 0x000fca000f8e00ff */
        /* <DEDUP_REMOVED lines=10> */
[----:B------:R-:W-:Y:S02]  /*1480*/  IMAD.U32 R10, RZ, RZ, UR10 ;  /* 0x0000000aff0a7e24 */ /* 0x000fe4000f8e00ff */
[----:B------:R-:W-:-:S03]  /*1490*/  MOV R11, UR12 ;  /* 0x0000000c000b7c02 */ /* 0x000fc60008000f00 */
[----:B------:R-:W-:Y:S02]  /*14a0*/  ISETP.EQ.OR P5, PT, R10, UR18, P3 ;  /* 0x000000120a007c0c */ /* 0x000fe40009fa2670 */
[----:B------:R-:W-:Y:S02]  /*14b0*/  ISETP.EQ.OR P4, PT, R11, UR18, P3 ;  /* 0x000000120b007c0c */ /* 0x000fe40009f82670 */
[----:B------:R-:W-:-:S09]  /*14c0*/  MOV R10, UR9 ;  /* 0x00000009000a7c02 */ /* 0x000fd20008000f00 */
[----:B------:R-:W-:Y:S02]  /*14d0*/  VOTEU.ALL UP1, P5 ;  /* 0x0000000000ff7886 */ /* 0x000fe40002820000 */
[----:B------:R-:W-:-:S03]  /*14e0*/  VOTEU.ALL UP2, P4 ;  /* 0x0000000000ff7886 */ /* 0x000fc60002040000 */
[----:B------:R-:W-:Y:S02]  /*14f0*/  @!UP1 UIMAD UR10, UR10, UR19, UR6 ;  /* 0x000000130a0a92a4 */ /* 0x000fe4000f8e0206 */
[----:B------:R-:W-:Y:S02]  /*1500*/  @!UP2 UIMAD UR12, UR12, UR19, UR6 ;  /* 0x000000130c0ca2a4 */ /* 0x000fe4000f8e0206 */
[----:B------:R-:W-:Y:S02]  /*1510*/  @!UP1 UIMAD.WIDE.U32 UR10, UR10, 0x8, UR16 ;  /* 0x000000080a0a98a5 */ /* 0x000fe4000f8e0010 */
[----:B------:R-:W-:-:S06]  /*1520*/  @!UP2 UIMAD.WIDE.U32 UR12, UR12, 0x8, UR16 ;  /* 0x000000080c0ca8a5 */ /* 0x000fcc000f8e0010 */
[----:B------:R-:W-:Y:S02]  /*1530*/  IMAD.U32 R11, RZ, RZ, UR13 ;  /* 0x0000000dff0b7e24 */ /* 0x000fe4000f8e00ff */
[----:B0-----:R-:W-:Y:S01]  /*1540*/  @!P6 FADD.FTZ R14, R14, R8 ;  /* 0x000000080e0ee221 */ /* 0x001fe20000010000 */
[----:B------:R-:W-:Y:S01]  /*1550*/  @!P6 FADD.FTZ R15, R15, R9 ;  /* 0x000000090f0fe221 */ /* 0x000fe20000010000 */
[----:B------:R-:W-:Y:S01]  /*1560*/  ISETP.EQ.OR P6, PT, R10, UR18, P3 ;  /* 0x000000120a007c0c */ /* 0x000fe20009fc2670 */
[----:B------:R-:W-:Y:S01]  /*1570*/  IMAD.U32 R8, RZ, RZ, UR10 ;  /* 0x0000000aff087e24 */ /* 0x000fe2000f8e00ff */
[----:B------:R-:W-:Y:S02]  /*1580*/  MOV R9, UR11 ;  /* 0x0000000b00097c02 */ /* 0x000fe40008000f00 */
[----:B------:R-:W-:-:S04]  /*1590*/  MOV R10, UR12 ;  /* 0x0000000c000a7c02 */ /* 0x000fc80008000f00 */
[----:B------:R-:W3:Y:S04]  /*15a0*/  @!P5 LDG.E.64 R8, desc[UR14][R8.64] ;  /* 0x0000000e0808d981 */ /* 0x000ee8000c1e1b00 */
[----:B------:R-:W4:Y:S01]  /*15b0*/  @!P4 LDG.E.64 R10, desc[UR14][R10.64] ;  /* 0x0000000e0a0ac981 */ /* 0x000f22000c1e1b00 */
[----:B------:R-:W-:-:S05]  /*15c0*/  VOTEU.ALL UP3, P6 ;  /* 0x0000000000ff7886 */ /* 0x000fca0003060000 */
[----:B------:R-:W-:-:S04]  /*15d0*/  @!UP3 UIMAD UR9, UR9, UR19, UR6 ;  /* 0x000000130909b2a4 */ /* 0x000fc8000f8e0206 */
[----:B------:R-:W-:-:S06]  /*15e0*/  @!UP3 UIMAD.WIDE.U32 UR10, UR9, 0x8, UR16 ;  /* 0x00000008090ab8a5 */ /* 0x000fcc000f8e0010 */
[----:B------:R-:W-:Y:S02]  /*15f0*/  MOV R16, UR10 ;  /* 0x0000000a00107c02 */ /* 0x000fe40008000f00 */
[----:B-1----:R-:W-:-:S06]  /*1600*/  MOV R17, UR11 ;  /* 0x0000000b00117c02 */ /* 0x002fcc0008000f00 */
[----:B------:R-:W5:Y:S01]  /*1610*/  @!P6 LDG.E.64 R16, desc[UR14][R16.64] ;  /* 0x0000000e1010e981 */ /* 0x000f62000c1e1b00 */
[----:B--2---:R-:W-:-:S05]  /*1620*/  IMAD.U32 R19, RZ, RZ, UR5 ;  /* 0x00000005ff137e24 */ /* 0x004fca000f8e00ff */
[----:B------:R-:W-:-:S04]  /*1630*/  IADD3 R19, PT, PT, R19, 0x4, RZ ;  /* 0x0000000413137810 */ /* 0x000fc80007ffe0ff */
[----:B------:R-:W-:Y:S01]  /*1640*/  R2UR UR5, R19 ;  /* 0x00000000130572ca */ /* 0x000fe200000e0000 */
[----:B---3--:R-:W-:Y:S01]  /*1650*/  @!P5 FADD.FTZ R14, R14, R8 ;  /* 0x000000080e0ed221 */ /* 0x008fe20000010000 */
[----:B------:R-:W-:-:S03]  /*1660*/  @!P5 FADD.FTZ R15, R15, R9 ;  /* 0x000000090f0fd221 */ /* 0x000fc60000010000 */
[----:B----4-:R-:W-:Y:S01]  /*1670*/  @!P4 FADD.FTZ R14, R14, R10 ;  /* 0x0000000a0e0ec221 */ /* 0x010fe20000010000 */
[----:B------:R-:W-:-:S03]  /*1680*/  @!P4 FADD.FTZ R15, R15, R11 ;  /* 0x0000000b0f0fc221 */ /* 0x000fc60000010000 */
[----:B-----5:R-:W-:Y:S01]  /*1690*/  @!P6 FADD.FTZ R14, R14, R16 ;  /* 0x000000100e0ee221 */ /* 0x020fe20000010000 */
[----:B------:R-:W-:-:S07]  /*16a0*/  @!P6 FADD.FTZ R15, R15, R17 ;  /* 0x000000110f0fe221 */ /* 0x000fce0000010000 */
.L_x_2036:
        /* <DEDUP_REMOVED lines=16> */
[----:B------:R-:W-:Y:S01]  /*17b0*/  IMAD.U32 R10, RZ, RZ, UR10 ;  /* 0x0000000aff0a7e24 */ /* 0x000fe2000f8e00ff */
[----:B------:R-:W-:Y:S01]  /*17c0*/  MOV R11, UR11 ;  /* 0x0000000b000b7c02 */ /* 0x000fe20008000f00 */
[----:B------:R-:W0:Y:S05]  /*17d0*/  @!P4 LDG.E.64 R8, desc[UR14][R8.64] ;  /* 0x0000000e0808c981 */ /* 0x000e2a000c1e1b00 */
[----:B------:R-:W3:Y:S01]  /*17e0*/  @!P2 LDG.E.64 R10, desc[UR14][R10.64] ;  /* 0x0000000e0a0aa981 */ /* 0x000ee2000c1e1b00 */
[----:B------:R-:W-:-:S05]  /*17f0*/  MOV R16, UR5 ;  /* 0x0000000500107c02 */ /* 0x000fca0008000f00 */
[----:B------:R-:W-:-:S05]  /*1800*/  VIADD R16, R16, 0x2 ;  /* 0x0000000210107836 */ /* 0x000fca0000000000 */
[----:B------:R-:W-:Y:S01]  /*1810*/  R2UR UR5, R16 ;  /* 0x00000000100572ca */ /* 0x000fe200000e0000 */
[----:B0-----:R-:W-:Y:S01]  /*1820*/  @!P4 FADD.FTZ R14, R14, R8 ;  /* 0x000000080e0ec221 */ /* 0x001fe20000010000 */
[----:B------:R-:W-:-:S03]  /*1830*/  @!P4 FADD.FTZ R15, R15, R9 ;  /* 0x000000090f0fc221 */ /* 0x000fc60000010000 */
[----:B---3--:R-:W-:Y:S01]  /*1840*/  @!P2 FADD.FTZ R14, R14, R10 ;  /* 0x0000000a0e0ea221 */ /* 0x008fe20000010000 */
[----:B------:R-:W-:-:S09]  /*1850*/  @!P2 FADD.FTZ R15, R15, R11 ;  /* 0x0000000b0f0fa221 */ /* 0x000fd20000010000 */
.L_x_2037:
[----:B------:R-:W-:Y:S01]  /*1860*/  MOV R9, UR5 ;  /* 0x0000000500097c02 */ /* 0x000fe20008000f00 */
[----:B------:R-:W-:Y:S01]  /*1870*/  BSSY.RECONVERGENT B0, `(.L_x_2031) ;  /* 0x000000c000007945 */ /* 0x000fe20003800200 */
[----:B------:R-:W-:Y:S02]  /*1880*/  LOP3.LUT R8, R2, 0x1, RZ, 0xc0, !PT ;  /* 0x0000000102087812 */ /* 0x000fe400078ec0ff */
[----:B------:R-:W-:-:S04]  /*1890*/  ISETP.EQ.OR P2, PT, R9, UR18, P3 ;  /* 0x0000001209007c0c */ /* 0x000fc80009f42670 */
        /* <DEDUP_REMOVED lines=9> */
.L_x_2038:
[----:B------:R-:W-:Y:S05]  /*1930*/  BSYNC.RECONVERGENT B0 ;  /* 0x0000000000007941 */ /* 0x000fea0003800200 */
.L_x_2031:
[----:B------:R-:W4:Y:S01]  /*1940*/  S2R R18, SR_TID.X ;  /* 0x0000000000127919 */ /* 0x000f220000002100 */
[----:B------:R-:W5:Y:S01]  /*1950*/  S2UR UR9, SR_CgaCtaId ;  /* 0x00000000000979c3 */ /* 0x000f620000008800 */
[----:B------:R-:W0:Y:S01]  /*1960*/  LDCU UR10, c[0x0][0x414] ;  /* 0x00008280ff0a77ac */ /* 0x000e220008000800 */
[----:B--2---:R-:W-:Y:S01]  /*1970*/  MOV R19, UR8 ;  /* 0x0000000800137c02 */ /* 0x004fe20008000f00 */
[----:B------:R-:W-:-:S05]  /*1980*/  UMOV UR5, 0x400 ;  /* 0x0000040000057882 */ /* 0x000fca0000000000 */
[----:B-1----:R-:W1:Y:S08]  /*1990*/  @P0 LDC.64 R16, c[0x0][0x388] ;  /* 0x0000e200ff100b82 */ /* 0x002e700000000a00 */
[----:B---3--:R-:W2:Y:S01]  /*19a0*/  LDC.64 R8, c[0x0][0x398] ;  /* 0x0000e600ff087b82 */ /* 0x008ea20000000a00 */
[----:B-----5:R-:W-:-:S07]  /*19b0*/  ULEA UR5, UR9, UR5, 0x18 ;  /* 0x0000000509057291 */ /* 0x020fce000f8ec0ff */
[----:B------:R-:W3:Y:S01]  /*19c0*/  LDC.64 R10, c[0x0][0x3a0] ;  /* 0x0000e800ff0a7b82 */ /* 0x000ee20000000a00 */
[----:B----4-:R-:W-:Y:S01]  /*19d0*/  SHF.L.U32 R18, R18, 0x1, RZ ;  /* 0x0000000112127819 */ /* 0x010fe200000006ff */
[----:B------:R-:W-:Y:S03]  /*19e0*/  @!P3 STS.64 [UR5+0x30], R14 ;  /* 0x0000300eff00b988 */ /* 0x000fe60008000a05 */
[----:B------:R-:W-:-:S05]  /*19f0*/  LOP3.LUT R18, R18, 0x6, RZ, 0xc0, !PT ;  /* 0x0000000612127812 */ /* 0x000fca00078ec0ff */
[----:B------:R-:W-:Y:S02]  /*1a00*/  IMAD.IADD R5, R18, 0x1, R5 ;  /* 0x0000000112057824 */ /* 0x000fe400078e0205 */
[----:B-1----:R-:W-:-:S04]  /*1a10*/  @P0 IMAD.WIDE R18, R19, 0x8, R16 ;  /* 0x0000000813120825 */ /* 0x002fc800078e0210 */
[----:B0-----:R-:W-:Y:S01]  /*1a20*/  @P0 FMUL.FTZ R16, R14, UR10 ;  /* 0x0000000a0e100c20 */ /* 0x001fe20008410000 */
[----:B------:R-:W-:Y:S01]  /*1a30*/  @P0 FMUL.FTZ R17, R15, UR10 ;  /* 0x0000000a0f110c20 */ /* 0x000fe20008410000 */
[----:B--2---:R-:W-:-:S04]  /*1a40*/  IMAD.WIDE R24, R5, 0x2, R8 ;  /* 0x0000000205187825 */ /* 0x004fc800078e0208 */
[----:B------:R-:W-:Y:S01]  /*1a50*/  @P0 STG.E.64 desc[UR14][R18.64], R16 ;  /* 0x0000001012000986 */ /* 0x000fe2000c101b0e */
[----:B---3--:R-:W-:Y:S01]  /*1a60*/  IMAD.WIDE R10, R5, 0x2, R10 ;  /* 0x00000002050a7825 */ /* 0x008fe200078e020a */
[----:B------:R-:W-:Y:S06]  /*1a70*/  BAR.SYNC.DEFER_BLOCKING 0x0 ;  /* 0x0000000000007b1d */ /* 0x000fec0000010000 */
[----:B------:R-:W2:Y:S04]  /*1a80*/  LDG.E.U16 R26, desc[UR14][R24.64] ;  /* 0x0000000e181a7981 */ /* 0x000ea8000c1e1500 */
[----:B------:R-:W3:Y:S04]  /*1a90*/  LDG.E.U16 R27, desc[UR14][R24.64+0x2] ;  /* 0x0000020e181b7981 */ /* 0x000ee8000c1e1500 */
[----:B------:R-:W4:Y:S04]  /*1aa0*/  LDG.E.U16 R28, desc[UR14][R10.64] ;  /* 0x0000000e0a1c7981 */ /* 0x000f28000c1e1500 */
[----:B------:R2:W5:Y:S01]  /*1ab0*/  LDG.E.U16 R29, desc[UR14][R10.64+0x2] ;  /* 0x0000020e0a1d7981 */ /* 0x000562000c1e1500 */
[----:B------:R-:W-:Y:S03]  /*1ac0*/  BSSY.RECONVERGENT B0, `(.L_x_2039) ;  /* 0x0000080000007945 */ /* 0x000fe60003800200 */
[----:B------:R-:W0:Y:S02]  /*1ad0*/  LDS.64 R8, [UR5+0x30] ;  /* 0x00003005ff087984 */ /* 0x000e240008000a00 */
[----:B0-----:R-:W-:-:S04]  /*1ae0*/  FMUL.FTZ R5, R8, UR10 ;  /* 0x0000000a08057c20 */ /* 0x001fc80008410000 */
[----:B------:R-:W-:-:S04]  /*1af0*/  FMUL.FTZ R8, R5, R5 ;  /* 0x0000000505087220 */ /* 0x000fc80000410000 */
[----:B------:R-:W-:-:S05]  /*1b00*/  FFMA.FTZ R8, R9, UR10, -R8 ;  /* 0x0000000a09087c23 */ /* 0x000fca0008010808 */
[----:B------:R-:W-:-:S13]  /*1b10*/  FSETP.GTU.FTZ.AND P2, PT, R8, RZ, PT ;  /* 0x000000ff0800720b */ /* 0x000fda0003f5c000 */
[----:B------:R-:W0:Y:S02]  /*1b20*/  @P2 LDC R9, c[0x0][0x3a8] ;  /* 0x0000ea00ff092b82 */ /* 0x000e240000000800 */
[----:B0-----:R-:W-:Y:S01]  /*1b30*/  @P2 FADD.FTZ R14, R8, R9 ;  /* 0x00000009080e2221 */ /* 0x001fe20000010000 */
[----:B------:R-:W-:Y:S02]  /*1b40*/  MOV R8, 0x3f800000 ;  /* 0x3f80000000087802 */ /* 0x000fe40000000f00 */
[----:B------:R-:W-:-:S04]  /*1b50*/  IADD3 R9, PT, PT, R3, 0x20, RZ ;  /* 0x0000002003097810 */ /* 0x000fc80007ffe0ff */
[----:B------:R0:W1:Y:S01]  /*1b60*/  @P2 MUFU.RSQ R8, R14 ;  /* 0x0000000e00082308 */ /* 0x0000620000001400 */
[----:B--2---:R-:W-:Y:S01]  /*1b70*/  IMAD.U32 R10, R26, 0x10000, RZ ;  /* 0x000100001a0a7824 */ /* 0x004fe200078e00ff */
[----:B---3--:R-:W-:Y:S02]  /*1b80*/  SHF.L.U32 R11, R27, 0x10, RZ ;  /* 0x000000101b0b7819 */ /* 0x008fe400000006ff */
[----:B----4-:R-:W-:Y:S01]  /*1b90*/  SHF.L.U32 R17, R28, 0x10, RZ ;  /* 0x000000101c117819 */ /* 0x010fe200000006ff */
[----:B-----5:R-:W-:Y:S01]  /*1ba0*/  IMAD.U32 R16, R29, 0x10000, RZ ;  /* 0x000100001d107824 */ /* 0x020fe200078e00ff */
[----:B01----:R-:W-:Y:S06]  /*1bb0*/  BRA.U UP0, `(.L_x_2040) ;  /* 0x0000000100bc7547 */ /* 0x003fec000b800000 */
[----:B------:R-:W0:Y:S01]  /*1bc0*/  LDCU.64 UR12, c[0x0][0x3e8] ;  /* 0x00007d00ff0c77ac */ /* 0x000e220008000a00 */
[----:B------:R-:W-:Y:S01]  /*1bd0*/  SHF.R.S32.HI R14, RZ, 0x1f, R3 ;  /* 0x0000001fff0e7819 */ /* 0x000fe20000011403 */
[----:B------:R-:W-:Y:S01]  /*1be0*/  BSSY.RECONVERGENT B1, `(.L_x_2041) ;  /* 0x0000019000017945 */ /* 0x000fe20003800200 */
[----:B------:R-:W-:Y:S02]  /*1bf0*/  SHF.R.S32.HI R18, RZ, 0x1f, R9 ;  /* 0x0000001fff127819 */ /* 0x000fe40000011409 */
[----:B0-----:R-:W-:Y:S02]  /*1c00*/  ISETP.GE.U32.AND P1, PT, R3, UR12, PT ;  /* 0x0000000c03007c0c */ /* 0x001fe4000bf26070 */
        /* <DEDUP_REMOVED lines=8> */
[----:B------:R-:W1:Y:S01]  /*1c90*/  LDCU.64 UR10, c[0x0][0x380] ;  /* 0x00007000ff0a77ac */ /* 0x000e620008000a00 */
[----:B------:R-:W-:Y:S01]  /*1ca0*/  MOV R7, R23 ;  /* 0x0000001700077202 */ /* 0x000fe20000000f00 */
[-C--:B------:R-:W-:Y:S01]  /*1cb0*/  FMUL.FTZ R15, R15, R8.reuse ;  /* 0x000000080f0f7220 */ /* 0x080fe20000410000 */
[----:B------:R-:W-:-:S03]  /*1cc0*/  FMUL.FTZ R19, R19, R8 ;  /* 0x0000000813137220 */ /* 0x000fc60000410000 */
[----:B------:R-:W-:Y:S01]  /*1cd0*/  FFMA.FTZ R24, R10, R15, R17 ;  /* 0x0000000f0a187223 */ /* 0x000fe20000010011 */
[----:B------:R-:W-:Y:S01]  /*1ce0*/  FFMA.FTZ R19, R11, R19, R16 ;  /* 0x000000130b137223 */ /* 0x000fe20000010010 */
[----:B0-----:R-:W-:Y:S02]  /*1cf0*/  IMAD R14, R14, UR16, RZ ;  /* 0x000000100e0e7c24 */ /* 0x001fe4000f8e02ff */
[----:B------:R-:W-:-:S04]  /*1d00*/  IMAD.WIDE.U32 R6, R3, UR16, R6 ;  /* 0x0000001003067c25 */ /* 0x000fc8000f8e0006 */
[----:B------:R-:W-:Y:S01]  /*1d10*/  IMAD R25, R3, UR17, R14 ;  /* 0x0000001103197c24 */ /* 0x000fe2000f8e020e */
[----:B-1----:R-:W-:-:S03]  /*1d20*/  LEA R14, P1, R6, UR10, 0x1 ;  /* 0x0000000a060e7c11 */ /* 0x002fc6000f8208ff */
[----:B------:R-:W-:Y:S01]  /*1d30*/  IMAD.IADD R25, R7, 0x1, R25 ;  /* 0x0000000107197824 */ /* 0x000fe200078e0219 */
[----:B------:R-:W-:-:S04]  /*1d40*/  F2FP.BF16.F32.PACK_AB R7, R19, R24 ;  /* 0x000000181307723e */ /* 0x000fc800000010ff */
[----:B------:R-:W-:-:S05]  /*1d50*/  LEA.HI.X R15, R6, UR11, R25, 0x1, P1 ;  /* 0x0000000b060f7c11 */ /* 0x000fca00088f0c19 */
[----:B------:R0:W-:Y:S02]  /*1d60*/  STG.E desc[UR14][R14.64], R7 ;  /* 0x000000070e007986 */ /* 0x0001e4000c10190e */
.L_x_2042:
[----:B------:R-:W-:Y:S05]  /*1d70*/  BSYNC.RECONVERGENT B1 ;  /* 0x0000000000017941 */ /* 0x000fea0003800200 */
.L_x_2041:
[----:B------:R-:W-:Y:S05]  /*1d80*/  @P2 BRA `(.L_x_2043) ;  /* 0x00000004004c2947 */ /* 0x000fea0003800000 */
[----:B------:R-:W1:Y:S01]  /*1d90*/  LDCU.64 UR10, c[0x0][0x3e0] ;  /* 0x00007c00ff0a77ac */ /* 0x000e620008000a00 */
[----:B------:R-:W-:Y:S01]  /*1da0*/  MOV R21, R23 ;  /* 0x0000001700157202 */ /* 0x000fe20000000f00 */
[--C-:B------:R-:W-:Y:S01]  /*1db0*/  FADD.FTZ R13, R13, -R5.reuse ;  /* 0x800000050d0d7221 */ /* 0x100fe20000010000 */
[----:B------:R-:W-:Y:S01]  /*1dc0*/  FADD.FTZ R5, R12, -R5 ;  /* 0x800000050c057221 */ /* 0x000fe20000010000 */
[----:B------:R-:W2:Y:S02]  /*1dd0*/  LDCU.64 UR12, c[0x0][0x380] ;  /* 0x00007000ff0c77ac */ /* 0x000ea40008000a00 */
[-C--:B------:R-:W-:Y:S01]  /*1de0*/  FMUL.FTZ R13, R13, R8.reuse ;  /* 0x000000080d0d7220 */ /* 0x080fe20000410000 */
[----:B------:R-:W-:-:S03]  /*1df0*/  FMUL.FTZ R5, R5, R8 ;  /* 0x0000000805057220 */ /* 0x000fc60000410000 */
[----:B------:R-:W-:Y:S01]  /*1e00*/  FFMA.FTZ R13, R10, R13, R17 ;  /* 0x0000000d0a0d7223 */ /* 0x000fe20000010011 */
[----:B------:R-:W-:-:S05]  /*1e10*/  FFMA.FTZ R16, R11, R5, R16 ;  /* 0x000000050b107223 */ /* 0x000fca0000010010 */
[----:B------:R-:W-:Y:S01]  /*1e20*/  F2FP.BF16.F32.PACK_AB R5, R16, R13 ;  /* 0x0000000d1005723e */ /* 0x000fe200000010ff */
[----:B-1----:R-:W-:Y:S02]  /*1e30*/  IMAD R18, R18, UR10, RZ ;  /* 0x0000000a12127c24 */ /* 0x002fe4000f8e02ff */
[----:B------:R-:W-:-:S04]  /*1e40*/  IMAD.WIDE.U32 R20, R9, UR10, R20 ;  /* 0x0000000a09147c25 */ /* 0x000fc8000f8e0014 */
[----:B------:R-:W-:Y:S01]  /*1e50*/  IMAD R9, R9, UR11, R18 ;  /* 0x0000000b09097c24 */ /* 0x000fe2000f8e0212 */
[----:B--2---:R-:W-:-:S04]  /*1e60*/  LEA R6, P1, R20, UR12, 0x1 ;  /* 0x0000000c14067c11 */ /* 0x004fc8000f8208ff */
[----:B------:R-:W-:-:S04]  /*1e70*/  IADD3 R9, PT, PT, R21, R9, RZ ;  /* 0x0000000915097210 */ /* 0x000fc80007ffe0ff */
[----:B0-----:R-:W-:-:S05]  /*1e80*/  LEA.HI.X R7, R20, UR13, R9, 0x1, P1 ;  /* 0x0000000d14077c11 */ /* 0x001fca00088f0c09 */
[----:B------:R1:W-:Y:S01]  /*1e90*/  STG.E desc[UR14][R6.64], R5 ;  /* 0x0000000506007986 */ /* 0x0003e2000c10190e */
[----:B------:R-:W-:Y:S05]  /*1ea0*/  BRA `(.L_x_2043) ;  /* 0x0000000400047947 */ /* 0x000fea0003800000 */
.L_x_2040:
[----:B------:R-:W-:Y:S04]  /*1eb0*/  BSSY.RECONVERGENT B1, `(.L_x_2044) ;  /* 0x000001f000017945 */ /* 0x000fe80003800200 */
[----:B------:R-:W-:Y:S05]  /*1ec0*/  @P1 BRA `(.L_x_2045) ;  /* 0x0000000000741947 */ /* 0x000fea0003800000 */
[--C-:B------:R-:W-:Y:S01]  /*1ed0*/  FADD.FTZ R7, R7, -R5.reuse ;  /* 0x8000000507077221 */ /* 0x100fe20000010000 */
[----:B------:R-:W-:Y:S01]  /*1ee0*/  FADD.FTZ R19, R6, -R5 ;  /* 0x8000000506137221 */ /* 0x000fe20000010000 */
[----:B------:R-:W0:Y:S01]  /*1ef0*/  LDCU.64 UR10, c[0x0][0x3e0] ;  /* 0x00007c00ff0a77ac */ /* 0x000e220008000a00 */
[----:B------:R-:W-:Y:S01]  /*1f00*/  SHF.R.S32.HI R26, RZ, 0x1f, R3 ;  /* 0x0000001fff1a7819 */ /* 0x000fe20000011403 */
[-C--:B------:R-:W-:Y:S01]  /*1f10*/  FMUL.FTZ R7, R7, R8.reuse ;  /* 0x0000000807077220 */ /* 0x080fe20000410000 */
[----:B------:R-:W-:Y:S01]  /*1f20*/  FMUL.FTZ R14, R19, R8 ;  /* 0x00000008130e7220 */ /* 0x000fe20000410000 */
[----:B------:R-:W1:Y:S02]  /*1f30*/  LDCU.64 UR12, c[0x0][0x380] ;  /* 0x00007000ff0c77ac */ /* 0x000e640008000a00 */
[----:B------:R-:W-:Y:S01]  /*1f40*/  FFMA.FTZ R15, R10, R7, R17 ;  /* 0x000000070a0f7223 */ /* 0x000fe20000010011 */
        /* <DEDUP_REMOVED lines=21> */
.L_x_2045:
[----:B------:R-:W-:Y:S05]  /*20a0*/  BSYNC.RECONVERGENT B1 ;  /* 0x0000000000017941 */ /* 0x000fea0003800200 */
.L_x_2044:
[----:B------:R-:W1:Y:S01]  /*20b0*/  LDCU.64 UR10, c[0x0][0x3e8] ;  /* 0x00007d00ff0a77ac */ /* 0x000e620008000a00 */
[----:B------:R-:W-:Y:S02]  /*20c0*/  SHF.R.S32.HI R6, RZ, 0x1f, R9 ;  /* 0x0000001fff067819 */ /* 0x000fe40000011409 */
[----:B-1----:R-:W-:-:S04]  /*20d0*/  ISETP.GE.U32.AND P1, PT, R9, UR10, PT ;  /* 0x0000000a09007c0c */ /* 0x002fc8000bf26070 */
[----:B------:R-:W-:-:S13]  /*20e0*/  ISETP.GE.AND.EX P1, PT, R6, UR11, PT, P1 ;  /* 0x0000000b06007c0c */ /* 0x000fda000bf26310 */
[----:B------:R-:W-:Y:S05]  /*20f0*/  @P1 BRA `(.L_x_2043) ;  /* 0x0000000000701947 */ /* 0x000fea0003800000 */
[--C-:B------:R-:W-:Y:S01]  /*2100*/  FADD.FTZ R13, R13, -R5.reuse ;  /* 0x800000050d0d7221 */ /* 0x100fe20000010000 */
[----:B------:R-:W-:Y:S01]  /*2110*/  FADD.FTZ R5, R12, -R5 ;  /* 0x800000050c057221 */ /* 0x000fe20000010000 */
[----:B------:R-:W0:Y:S01]  /*2120*/  LDCU.64 UR10, c[0x0][0x3e0] ;  /* 0x00007c00ff0a77ac */ /* 0x000e220008000a00 */
[----:B------:R-:W-:Y:S01]  /*2130*/  MOV R7, R23 ;  /* 0x0000001700077202 */ /* 0x000fe20000000f00 */
[-C--:B------:R-:W-:Y:S01]  /*2140*/  FMUL.FTZ R13, R13, R8.reuse ;  /* 0x000000080d0d7220 */ /* 0x080fe20000410000 */
[----:B------:R-:W-:Y:S01]  /*2150*/  FMUL.FTZ R8, R5, R8 ;  /* 0x0000000805087220 */ /* 0x000fe20000410000 */
[----:B------:R-:W1:Y:S02]  /*2160*/  LDCU.64 UR12, c[0x0][0x380] ;  /* 0x00007000ff0c77ac */ /* 0x000e640008000a00 */
[----:B------:R-:W-:Y:S01]  /*2170*/  FFMA.FTZ R10, R10, R13, R17 ;  /* 0x0000000d0a0a7223 */ /* 0x000fe20000010011 */
[----:B------:R-:W-:-:S03]  /*2180*/  FFMA.FTZ R13, R11, R8, R16 ;  /* 0x000000080b0d7223 */ /* 0x000fc60000010010 */
[----:B------:R-:W-:Y:S01]  /*2190*/  FMUL.FTZ R5, R10, -1.4426950216293334961 ;  /* 0xbfb8aa3b0a057820 */ /* 0x000fe20000410000 */
[----:B------:R-:W-:-:S05]  /*21a0*/  FMUL.FTZ R8, R13, -1.4426950216293334961 ;  /* 0xbfb8aa3b0d087820 */ /* 0x000fca0000410000 */
[----:B------:R-:W2:Y:S01]  /*21b0*/  MUFU.EX2 R5, R5 ;  /* 0x0000000500057308 */ /* 0x000ea20000000800 */
[----:B0-----:R-:W-:Y:S02]  /*21c0*/  IMAD R14, R6, UR10, RZ ;  /* 0x0000000a060e7c24 */ /* 0x001fe4000f8e02ff */
[----:B------:R-:W-:-:S05]  /*21d0*/  IMAD.MOV.U32 R6, RZ, RZ, R20 ;  /* 0x000000ffff067224 */ /* 0x000fca00078e0014 */
[----:B------:R-:W0:Y:S01]  /*21e0*/  MUFU.EX2 R8, R8 ;  /* 0x0000000800087308 */ /* 0x000e220000000800 */
[----:B------:R-:W-:-:S04]  /*21f0*/  IMAD.WIDE.U32 R6, R9, UR10, R6 ;  /* 0x0000000a09067c25 */ /* 0x000fc8000f8e0006 */
[----:B------:R-:W-:Y:S02]  /*2200*/  IMAD R9, R9, UR11, R14 ;  /* 0x0000000b09097c24 */ /* 0x000fe4000f8e020e */
[----:B--2---:R-:W-:-:S03]  /*2210*/  FADD.FTZ R11, R5, 1 ;  /* 0x3f800000050b7421 */ /* 0x004fc60000010000 */
[----:B------:R-:W-:-:S03]  /*2220*/  IADD3 R9, PT, PT, R7, R9, RZ ;  /* 0x0000000907097210 */ /* 0x000fc60007ffe0ff */
[----:B------:R-:W2:Y:S01]  /*2230*/  MUFU.RCP R11, R11 ;  /* 0x0000000b000b7308 */ /* 0x000ea20000001000 */
[----:B0-----:R-:W-:Y:S01]  /*2240*/  FADD.FTZ R12, R8, 1 ;  /* 0x3f800000080c7421 */ /* 0x001fe20000010000 */
[----:B-1----:R-:W-:-:S04]  /*2250*/  LEA R8, P1, R6, UR12, 0x1 ;  /* 0x0000000c06087c11 */ /* 0x002fc8000f8208ff */
[----:B------:R-:W-:Y:S02]  /*2260*/  LEA.HI.X R9, R6, UR13, R9, 0x1, P1 ;  /* 0x0000000d06097c11 */ /* 0x000fe400088f0c09 */
[----:B------:R-:W0:Y:S01]  /*2270*/  MUFU.RCP R12, R12 ;  /* 0x0000000c000c7308 */ /* 0x000e220000001000 */
[----:B--2---:R-:W-:Y:S01]  /*2280*/  FMUL.FTZ R10, R10, R11 ;  /* 0x0000000b0a0a7220 */ /* 0x004fe20000410000 */
[----:B0-----:R-:W-:-:S05]  /*2290*/  FMUL.FTZ R5, R13, R12 ;  /* 0x0000000c0d057220 */ /* 0x001fca0000410000 */
[----:B------:R-:W-:-:S05]  /*22a0*/  F2FP.BF16.F32.PACK_AB R5, R5, R10 ;  /* 0x0000000a0505723e */ /* 0x000fca00000010ff */
[----:B------:R2:W-:Y:S02]  /*22b0*/  STG.E desc[UR14][R8.64], R5 ;  /* 0x0000000508007986 */ /* 0x0005e4000c10190e */
.L_x_2043:
[----:B------:R-:W-:Y:S05]  /*22c0*/  BSYNC.RECONVERGENT B0 ;  /* 0x0000000000007941 */ /* 0x000fea0003800200 */
.L_x_2039:
[----:B------:R-:W-:Y:S02]  /*22d0*/  UIADD3 UR8, UPT, UPT, UR19, UR8, URZ ;  /* 0x0000000813087290 */ /* 0x000fe4000fffe0ff */
[----:B------:R-:W-:Y:S02]  /*22e0*/  UIADD3 UR4, UPT, UPT, UR4, 0x1, URZ ;  /* 0x0000000104047890 */ /* 0x000fe4000fffe0ff */
[----:B------:R-:W-:-:S09]  /*22f0*/  UISETP.GE.AND UP1, UPT, UR8, UR7, UPT ;  /* 0x000000070800728c */ /* 0x000fd2000bf26270 */
[----:B------:R-:W-:Y:S05]  /*2300*/  BRA.U !UP1, `(.L_x_2046) ;  /* 0xffffffdd09a87547 */ /* 0x000fea000b83ffff */
[----:B------:R-:W-:Y:S05]  /*2310*/  EXIT ;  /* 0x000000000000794d */ /* 0x000fea0003800000 */
.L_x_2047:
        /* <DEDUP_REMOVED lines=14> */
.L_x_3444:


//--------------------- .text._Z35group_norm_nhwc_fwd_one_pass_kernelI11Bf16IOBf16WLi128ELi8ELi128EEv26Group_norm_nhwc_fwd_params --------------------------
	.section	.text._Z35group_norm_nhwc_fwd_one_pass_kernelI11Bf16IOBf16WLi128ELi8ELi128EEv26Group_norm_nhwc_fwd_params,"ax",@progbits
	.align	128
        .global         _Z35group_norm_nhwc_fwd_one_pass_kernelI11Bf16IOBf16WLi128ELi8ELi128EEv26Group_norm_nhwc_fwd_params
        .type           _Z35group_norm_nhwc_fwd_one_pass_kernelI11Bf16IOBf16WLi128ELi8ELi128EEv26Group_norm_nhwc_fwd_params,@function
        .size           _Z35group_norm_nhwc_fwd_one_pass_kernelI11Bf16IOBf16WLi128ELi8ELi128EEv26Group_norm_nhwc_fwd_params,(.L_x_3445 - _Z35group_norm_nhwc_fwd_one_pass_kernelI11Bf16IOBf16WLi128ELi8ELi128EEv26Group_norm_nhwc_fwd_params)
        .other          _Z35group_norm_nhwc_fwd_one_pass_kernelI11Bf16IOBf16WLi128ELi8ELi128EEv26Group_norm_nhwc_fwd_params,@"STO_CUDA_ENTRY STV_DEFAULT"
_Z35group_norm_nhwc_fwd_one_pass_kernelI11Bf16IOBf16WLi128ELi8ELi128EEv26Group_norm_nhwc_fwd_params:
.text._Z35group_norm_nhwc_fwd_one_pass_kernelI11Bf16IOBf16WLi128ELi8ELi128EEv26Group_norm_nhwc_fwd_params:
        /* <DEDUP_REMOVED lines=33> */
.L_x_2075:
[----:B0-----:R-:W0:Y:S01]  /*0210*/  LDCU UR5, c[0x0][0x3f8] ;  /* 0x00007f00ff0577ac */ /* 0x001e220008000800 */
[----:B------:R-:W-:Y:S02]  /*0220*/  IABS R8, UR9 ;  /* 0x0000000900087c13 */ /* 0x000fe40008000000 */
        /* <DEDUP_REMOVED lines=167> */
.L_x_2049:
[----:B------:R-:W-:Y:S05]  /*0ca0*/  BSYNC.RECONVERGENT B0 ;  /* 0x0000000000007941 */ /* 0x000fea0003800200 */
.L_x_2048:
        /* <DEDUP_REMOVED lines=16> */
.L_x_2051:
[----:B------:R-:W-:Y:S05]  /*0db0*/  BSYNC.RECONVERGENT B0 ;  /* 0x0000000000007941 */ /* 0x000fea0003800200 */
.L_x_2050:
[----:B------:R-:W-:Y:S05]  /*0dc0*/  @!P2 BRA `(.L_x_2052) ;  /* 0x0000000c00b4a947 */ /* 0x000fea0003800000 */
[----:B------:R-:W4:Y:S01]  /*0dd0*/  LDC.64 R8, c[0x0][0x3b8] ;  /* 0x0000ee00ff087b82 */ /* 0x000f220000000a00 */
[----:B------:R-:W-:Y:S01]  /*0de0*/  ULOP3.LUT UR5, UR4, 0x1, URZ, 0xc0, !UPT ;  /* 0x0000000104057892 */ /* 0x000fe2000f8ec0ff */
[----:B------:R-:W-:-:S03]  /*0df0*/  ISETP.GE.U32.AND P2, PT, R0, 0x8, PT ;  /* 0x000000080000780c */ /* 0x000fc60003f46070 */
[----:B------:R-:W-:-:S06]  /*0e00*/  UIMAD UR5, UR5, UR21, URZ ;  /* 0x00000015050572a4 */ /* 0x000fcc000f8e02ff */
[----:B------:R-:W-:-:S04]  /*0e10*/  IMAD R10, R0, UR5, RZ ;  /* 0x00000005000a7c24 */ /* 0x000fc8000f8e02ff */
[----:B------:R-:W-:-:S04]  /*0e20*/  IMAD.SHL.U32 R11, R10, 0x2, RZ ;  /* 0x000000020a0b7824 */ /* 0x000fc800078e00ff */
        /* <DEDUP_REMOVED lines=10> */
[----:B-1----:R-:W-:Y:S01]  /*0ed0*/  MOV R18, UR14 ;  /* 0x0000000e00127c02 */ /* 0x002fe20008000f00 */
[----:B------:R-:W-:-:S04]  /*0ee0*/  UIMAD.WIDE.U32 UR12, UR12, 0x8, UR18 ;  /* 0x000000080c0c78a5 */ /* 0x000fc8000f8e0012 */
        /* <DEDUP_REMOVED lines=14> */
.L_x_2054:
[----:B------:R-:W2:Y:S04]  /*0fd0*/  LDG.E.STRONG.GPU R10, desc[UR16][R8.64] ;  /* 0x00000010080a7981 */ /* 0x000ea8000c1ef900 */
[----:B--2---:R-:W-:Y:S01]  /*0fe0*/  CCTL.IVALL ;  /* 0x00000000ff00798f */ /* 0x004fe20002000000 */
[----:B------:R-:W-:Y:S05]  /*0ff0*/  YIELD ;  /* 0x0000000000007946 */ /* 0x000fea0003800000 */
[----:B------:R-:W-:-:S13]  /*1000*/  ISETP.NE.AND P4, PT, R10, R19, PT ;  /* 0x000000130a00720c */ /* 0x000fda0003f85270 */
[----:B------:R-:W-:Y:S05]  /*1010*/  @P4 BRA `(.L_x_2054) ;  /* 0xfffffffc00ec4947 */ /* 0x000fea000383ffff */
.L_x_2053:
        /* <DEDUP_REMOVED lines=15> */
.L_x_2056:
[----:B------:R-:W-:Y:S01]  /*1110*/  UIADD3 UR26, UPT, UPT, UR5, 0x1, URZ ;  /* 0x00000001051a7890 */ /* 0x000fe2000fffe0ff */
[----:B------:R-:W-:-:S05]  /*1120*/  ISETP.EQ.OR P2, PT, RZ, UR14, P3 ;  /* 0x0000000eff007c0c */ /* 0x000fca0009f42670 */
[----:B------:R-:W-:-:S05]  /*1130*/  IMAD.U32 R8, RZ, RZ, UR26 ;  /* 0x0000001aff087e24 */ /* 0x000fca000f8e00ff */
[----:B------:R-:W-:-:S03]  /*1140*/  ISETP.EQ.OR P4, PT, R8, UR20, P3 ;  /* 0x0000001408007c0c */ /* 0x000fc60009f82670 */
[----:B------:R-:W-:-:S05]  /*1150*/  VOTEU.ALL UP1, P2 ;  /* 0x0000000000ff7886 */ /* 0x000fca0001020000 */
[----:B------:R-:W-:-:S05]  /*1160*/  @!UP1 UIMAD.WIDE.U32 UR26, UR11, 0x8, UR18 ;  /* 0x000000080b1a98a5 */ /* 0x000fca000f8e0012 */
[----:B------:R-:W-:Y:S01]  /*1170*/  VOTEU.ALL UP1, P4 ;  /* 0x0000000000ff7886 */ /* 0x000fe20002020000 */
[----:B------:R-:W-:Y:S02]  /*1180*/  MOV R8, UR26 ;  /* 0x0000001a00087c02 */ /* 0x000fe40008000f00 */
[----:B------:R-:W-:Y:S02]  /*1190*/  MOV R9, UR27 ;  /* 0x0000001b00097c02 */ /* 0x000fe40008000f00 */
[----:B------:R-:W-:-:S04]  /*11a0*/  @!UP1 UIMAD.WIDE.U32 UR26, UR13, 0x8, UR18 ;  /* 0x000000080d1a98a5 */ /* 0x000fc8000f8e0012 */
[----:B------:R-:W0:Y:S02]  /*11b0*/  @!P2 LDG.E.64 R8, desc[UR16][R8.64] ;  /* 0x000000100808a981 */ /* 0x000e24000c1e1b00 */
        /* <DEDUP_REMOVED lines=80> */
.L_x_2055:
        /* <DEDUP_REMOVED lines=52> */
.L_x_2057:
        /* <DEDUP_REMOVED lines=28> */
.L_x_2058:
        /* <DEDUP_REMOVED lines=13> */
.L_x_2059:
[----:B------:R-:W-:Y:S05]  /*1c90*/  BSYNC.RECONVERGENT B0 ;  /* 0x0000000000007941 */ /* 0x000fea0003800200 */
.L_x_2052:
[----:B------:R-:W4:Y:S01]  /*1ca0*/  @P0 LDC.64 R10, c[0x0][0x388] ;  /* 0x0000e200ff0a0b82 */ /* 0x000f220000000a00 */
[----:B------:R-:W5:Y:S01]  /*1cb0*/  LDCU UR12, c[0x0][0x414] ;  /* 0x00008280ff0c77ac */ /* 0x000f620008000800 */
[----:B------:R-:W-:Y:S02]  /*1cc0*/  MOV R9, UR9 ;  /* 0x0000000900097c02 */ /* 0x000fe40008000f00 */
[----:B--2---:R-:W-:Y:S01]  /*1cd0*/  IADD3 R19, PT, PT, R23, UR10, RZ ;  /* 0x0000000a17137c10 */ /* 0x004fe2000fffe0ff */
[----:B------:R-:W-:-:S03]  /*1ce0*/  UMOV UR5, 0x400 ;  /* 0x0000040000057882 */ /* 0x000fc60000000000 */
[----:B------:R-:W2:Y:S01]  /*1cf0*/  S2UR UR11, SR_CgaCtaId ;  /* 0x00000000000b79c3 */ /* 0x000ea20000008800 */
[----:B-----5:R-:W-:Y:S01]  /*1d00*/  @P0 FMUL.FTZ R8, R16, UR12 ;  /* 0x0000000c10080c20 */ /* 0x020fe20008410000 */
[----:B----4-:R-:W-:-:S04]  /*1d10*/  @P0 IMAD.WIDE R10, R9, 0x8, R10 ;  /* 0x00000008090a0825 */ /* 0x010fc800078e020a */
[----:B------:R-:W-:-:S05]  /*1d20*/  @P0 FMUL.FTZ R9, R17, UR12 ;  /* 0x0000000c11090c20 */ /* 0x000fca0008410000 */
[----:B------:R4:W-:Y:S01]  /*1d30*/  @P0 STG.E.64 desc[UR16][R10.64], R8 ;  /* 0x000000080a000986 */ /* 0x0009e2000c101b10 */
[----:B--2---:R-:W-:-:S09]  /*1d40*/  ULEA UR5, UR11, UR5, 0x18 ;  /* 0x000000050b057291 */ /* 0x004fd2000f8ec0ff */
[----:B------:R0:W-:Y:S01]  /*1d50*/  @!P3 STS.64 [UR5+0x30], R16 ;  /* 0x00003010ff00b988 */ /* 0x0001e20008000a05 */
[----:B----4-:R-:W2:Y:S08]  /*1d60*/  LDC.64 R10, c[0x0][0x398] ;  /* 0x0000e600ff0a7b82 */ /* 0x010eb00000000a00 */
[----:B------:R-:W4:Y:S01]  /*1d70*/  LDC.64 R8, c[0x0][0x3a0] ;  /* 0x0000e800ff087b82 */ /* 0x000f220000000a00 */
[----:B--2---:R-:W-:-:S07]  /*1d80*/  IMAD.WIDE R10, R19, 0x2, R10 ;  /* 0x00000002130a7825 */ /* 0x004fce00078e020a */
[----:B------:R-:W-:Y:S01]  /*1d90*/  BAR.SYNC.DEFER_BLOCKING 0x0 ;  /* 0x0000000000007b1d */ /* 0x000fe20000010000 */
[----:B----4-:R-:W-:-:S05]  /*1da0*/  IMAD.WIDE R8, R19, 0x2, R8 ;  /* 0x0000000213087825 */ /* 0x010fca00078e0208 */
[----:B-1----:R-:W2:Y:S04]  /*1db0*/  LDG.E.U16 R18, desc[UR16][R10.64] ;  /* 0x000000100a127981 */ /* 0x002ea8000c1e1500 */
[----:B0--3--:R-:W3:Y:S04]  /*1dc0*/  LDG.E.U16 R16, desc[UR16][R8.64+0x2] ;  /* 0x0000021008107981 */ /* 0x009ee8000c1e1500 */
[----:B------:R-:W4:Y:S04]  /*1dd0*/  LDG.E.U16 R10, desc[UR16][R10.64+0x2] ;  /* 0x000002100a0a7981 */ /* 0x000f28000c1e1500 */
[----:B------:R0:W5:Y:S04]  /*1de0*/  LDG.E.U16 R11, desc[UR16][R8.64] ;  /* 0x00000010080b7981 */ /* 0x000168000c1e1500 */
[----:B0-----:R-:W0:Y:S02]  /*1df0*/  LDS.64 R8, [UR5+0x30] ;  /* 0x00003005ff087984 */ /* 0x001e240008000a00 */
[----:B0-----:R-:W-:-:S04]  /*1e00*/  FMUL.FTZ R8, R8, UR12 ;  /* 0x0000000c08087c20 */ /* 0x001fc80008410000 */
[----:B------:R-:W-:-:S04]  /*1e10*/  FMUL.FTZ R28, R8, R8 ;  /* 0x00000008081c7220 */ /* 0x000fc80000410000 */
        /* <DEDUP_REMOVED lines=12> */
[----:B--2---:R-:W-:Y:S01]  /*1ee0*/  SHF.L.U32 R9, R18, 0x10, RZ ;  /* 0x0000001012097819 */ /* 0x004fe200000006ff */
[----:B---3--:R-:W-:Y:S01]  /*1ef0*/  IMAD.U32 R16, R16, 0x10000, RZ ;  /* 0x0001000010107824 */ /* 0x008fe200078e00ff */
[----:B----4-:R-:W-:Y:S02]  /*1f00*/  SHF.L.U32 R10, R10, 0x10, RZ ;  /* 0x000000100a0a7819 */ /* 0x010fe400000006ff */
[----:B-----5:R-:W-:Y:S01]  /*1f10*/  SHF.L.U32 R11, R11, 0x10, RZ ;  /* 0x000000100b0b7819 */ /* 0x020fe200000006ff */
[----:B------:R-:W-:Y:S06]  /*1f20*/  BRA.U UP0, `(.L_x_2061) ;  /* 0x0000000500807547 */ /* 0x000fec000b800000 */
        /* <DEDUP_REMOVED lines=11> */
[----:B------:R-:W-:Y:S01]  /*1fe0*/  FFMA.FTZ R4, R9, R4, R11 ;  /* 0x0000000409047223 */ /* 0x000fe2000001000b */
        /* <DEDUP_REMOVED lines=11> */
.L_x_2063:
[----:B------:R-:W-:Y:S05]  /*20a0*/  BSYNC.RECONVERGENT B1 ;  /* 0x0000000000017941 */ /* 0x000fea0003800200 */
.L_x_2062:
        /* <DEDUP_REMOVED lines=11> */
[----:B0-----:R-:W-:-:S04]  /*2160*/  FMUL.FTZ R18, R3, UR5 ;  /* 0x0000000503127c20 */ /* 0x001fc80008410000 */
[----:B------:R-:W-:Y:S01]  /*2170*/  FFMA.FTZ R3, R9, R18, R11 ;  /* 0x0000001209037223 */ /* 0x000fe2000001000b */
[----:B-1----:R-:W-:-:S04]  /*2180*/  IMAD R4, R4, UR10, RZ ;  /* 0x0000000a04047c24 */ /* 0x002fc8000f8e02ff */
[----:B------:R-:W-:Y:S01]  /*2190*/  IMAD R19, R29, UR11, R4 ;  /* 0x0000000b1d137c24 */ /* 0x000fe2000f8e0204 */
[----:B------:R-:W-:-:S05]  /*21a0*/  MOV R4, R26 ;  /* 0x0000001a00047202 */ /* 0x000fca0000000f00 */
[----:B------:R-:W-:-:S04]  /*21b0*/  IMAD.WIDE.U32 R4, R29, UR10, R4 ;  /* 0x0000000a1d047c25 */ /* 0x000fc8000f8e0004 */
[----:B------:R-:W-:-:S04]  /*21c0*/  FMUL.FTZ R29, R6, UR5 ;  /* 0x00000005061d7c20 */ /* 0x000fc80008410000 */
[----:B------:R-:W-:Y:S01]  /*21d0*/  FFMA.FTZ R6, R10, R29, R16 ;  /* 0x0000001d0a067223 */ /* 0x000fe20000010010 */
[----:B------:R-:W-:Y:S02]  /*21e0*/  IADD3 R19, PT, PT, R5, R19, RZ ;  /* 0x0000001305137210 */ /* 0x000fe40007ffe0ff */
[----:B--2---:R-:W-:Y:S02]  /*21f0*/  LEA R18, P1, R4, UR14, 0x1 ;  /* 0x0000000e04127c11 */ /* 0x004fe4000f8208ff */
[----:B------:R-:W-:Y:S02]  /*2200*/  F2FP.BF16.F32.PACK_AB R3, R6, R3 ;  /* 0x000000030603723e */ /* 0x000fe400000010ff */
[----:B------:R-:W-:-:S05]  /*2210*/  LEA.HI.X R19, R4, UR15, R19, 0x1, P1 ;  /* 0x0000000f04137c11 */ /* 0x000fca00088f0c13 */
[----:B------:R1:W-:Y:S04]  /*2220*/  STG.E desc[UR16][R18.64], R3 ;  /* 0x0000000312007986 */ /* 0x0003e8000c101910 */
.L_x_2065:
[----:B------:R-:W-:Y:S05]  /*2230*/  BSYNC.RECONVERGENT B1 ;  /* 0x0000000000017941 */ /* 0x000fea0003800200 */
.L_x_2064:
        /* <DEDUP_REMOVED lines=13> */
[----:B------:R-:W1:Y:S03]  /*2310*/  LDCU.64 UR14, c[0x0][0x380] ;  /* 0x00007000ff0e77ac */ /* 0x000e660008000a00 */
[----:B------:R-:W-:-:S04]  /*2320*/  FMUL.FTZ R12, R12, UR5 ;  /* 0x000000050c0c7c20 */ /* 0x000fc80008410000 */
[----:B------:R-:W-:Y:S01]  /*2330*/  FFMA.FTZ R12, R9, R12, R11 ;  /* 0x0000000c090c7223 */ /* 0x000fe2000001000b */
[----:B0-----:R-:W-:-:S04]  /*2340*/  IMAD R4, R4, UR10, RZ ;  /* 0x0000000a04047c24 */ /* 0x001fc8000f8e02ff */
[----:B------:R-:W-:Y:S01]  /*2350*/  IMAD R7, R17, UR11, R4 ;  /* 0x0000000b11077c24 */ /* 0x000fe2000f8e0204 */
[----:B------:R-:W-:-:S05]  /*2360*/  MOV R4, R26 ;  /* 0x0000001a00047202 */ /* 0x000fca0000000f00 */
[----:B------:R-:W-:-:S04]  /*2370*/  IMAD.WIDE.U32 R4, R17, UR10, R4 ;  /* 0x0000000a11047c25 */ /* 0x000fc8000f8e0004 */
[----:B------:R-:W-:-:S04]  /*2380*/  FMUL.FTZ R17, R6, UR5 ;  /* 0x0000000506117c20 */ /* 0x000fc80008410000 */
[----:B------:R-:W-:Y:S01]  /*2390*/  FFMA.FTZ R17, R10, R17, R16 ;  /* 0x000000110a117223 */ /* 0x000fe20000010010 */
[----:B------:R-:W-:Y:S02]  /*23a0*/  IADD3 R7, PT, PT, R5, R7, RZ ;  /* 0x0000000705077210 */ /* 0x000fe40007ffe0ff */
[C---:B-1----:R-:W-:Y:S02]  /*23b0*/  LEA R6, P1, R4.reuse, UR14, 0x1 ;  /* 0x0000000e04067c11 */ /* 0x042fe4000f8208ff */
[----:B------:R-:W-:Y:S02]  /*23c0*/  F2FP.BF16.F32.PACK_AB R5, R17, R12 ;  /* 0x0000000c1105723e */ /* 0x000fe400000010ff */
[----:B------:R-:W-:-:S05]  /*23d0*/  LEA.HI.X R7, R4, UR15, R7, 0x1, P1 ;  /* 0x0000000f04077c11 */ /* 0x000fca00088f0c07 */
[----:B------:R0:W-:Y:S04]  /*23e0*/  STG.E desc[UR16][R6.64], R5 ;  /* 0x0000000506007986 */ /* 0x0001e8000c101910 */
.L_x_2067:
[----:B------:R-:W-:Y:S05]  /*23f0*/  BSYNC.RECONVERGENT B1 ;  /* 0x0000000000017941 */ /* 0x000fea0003800200 */
.L_x_2066:
[----:B------:R-:W-:Y:S05]  /*2400*/  @P2 BRA `(.L_x_2068) ;  /* 0x0000000800602947 */ /* 0x000fea0003800000 */
[----:B------:R-:W1:Y:S01]  /*2410*/  LDCU.64 UR10, c[0x0][0x3e0] ;  /* 0x00007c00ff0a77ac */ /* 0x000e620008000a00 */
[--C-:B------:R-:W-:Y:S01]  /*2420*/  FADD.FTZ R14, R14, -R8.reuse ;  /* 0x800000080e0e7221 */ /* 0x100fe20000010000 */
[----:B------:R-:W-:Y:S01]  /*2430*/  FADD.FTZ R8, R13, -R8 ;  /* 0x800000080d087221 */ /* 0x000fe20000010000 */
[----:B------:R-:W-:Y:S01]  /*2440*/  IMAD.MOV.U32 R24, RZ, RZ, R26 ;  /* 0x000000ffff187224 */ /* 0x000fe200078e001a */
[----:B------:R-:W2:Y:S01]  /*2450*/  LDCU.64 UR12, c[0x0][0x380] ;  /* 0x00007000ff0c77ac */ /* 0x000ea20008000a00 */
[----:B------:R-:W-:Y:S01]  /*2460*/  FMUL.FTZ R14, R14, UR5 ;  /* 0x000000050e0e7c20 */ /* 0x000fe20008410000 */
[----:B0-----:R-:W-:-:S04]  /*2470*/  FMUL.FTZ R5, R8, UR5 ;  /* 0x0000000508057c20 */ /* 0x001fc80008410000 */
[----:B------:R-:W-:Y:S01]  /*2480*/  FFMA.FTZ R10, R10, R5, R16 ;  /* 0x000000050a0a7223 */ /* 0x000fe20000010010 */
        /* <DEDUP_REMOVED lines=10> */
.L_x_2061:
        /* <DEDUP_REMOVED lines=11> */
[----:B------:R-:W-:Y:S01]  /*25e0*/  FFMA.FTZ R5, R9, R18, R11 ;  /* 0x0000001209057223 */ /* 0x000fe2000001000b */
        /* <DEDUP_REMOVED lines=21> */
.L_x_2070:
[----:B------:R-:W-:Y:S05]  /*2740*/  BSYNC.RECONVERGENT B1 ;  /* 0x0000000000017941 */ /* 0x000fea0003800200 */
.L_x_2069:
        /* <DEDUP_REMOVED lines=35> */
.L_x_2072:
[----:B------:R-:W-:Y:S05]  /*2980*/  BSYNC.RECONVERGENT B1 ;  /* 0x0000000000017941 */ /* 0x000fea0003800200 */
.L_x_2071:
        /* <DEDUP_REMOVED lines=10> */
[----:B------:R-:W1:Y:S02]  /*2a30*/  LDCU.64 UR14, c[0x0][0x380] ;  /* 0x00007000ff0e77ac */ /* 0x000e640008000a00 */
[----:B------:R-:W-:Y:S01]  /*2a40*/  FFMA.FTZ R19, R9, R12, R11 ;  /* 0x0000000c09137223 */ /* 0x000fe2000001000b */
[----:B------:R-:W-:Y:S01]  /*2a50*/  FFMA.FTZ R12, R10, R7, R16 ;  /* 0x000000070a0c7223 */ /* 0x000fe20000010010 */
[----:B------:R-:W-:-:S02]  /*2a60*/  SHF.R.S32.HI R7, RZ, 0x1f, R17 ;  /* 0x0000001fff077819 */ /* 0x000fc40000011411 */
        /* <DEDUP_REMOVED lines=20> */
.L_x_2074:
[----:B------:R-:W-:Y:S05]  /*2bb0*/  BSYNC.RECONVERGENT B1 ;  /* 0x0000000000017941 */ /* 0x000fea0003800200 */
.L_x_2073:
[----:B------:R-:W-:Y:S05]  /*2bc0*/  @P2 BRA `(.L_x_2068) ;  /* 0x0000000000702947 */ /* 0x000fea0003800000 */
[--C-:B------:R-:W-:Y:S01]  /*2bd0*/  FADD.FTZ R14, R14, -R8.reuse ;  /* 0x800000080e0e7221 */ /* 0x100fe20000010000 */
[----:B------:R-:W-:Y:S01]  /*2be0*/  FADD.FTZ R8, R13, -R8 ;  /* 0x800000080d087221 */ /* 0x000fe20000010000 */
[----:B------:R-:W1:Y:S02]  /*2bf0*/  LDCU.64 UR10, c[0x0][0x3e0] ;  /* 0x00007c00ff0a77ac */ /* 0x000e640008000a00 */
[----:B------:R-:W-:Y:S01]  /*2c00*/  FMUL.FTZ R14, R14, UR5 ;  /* 0x000000050e0e7c20 */ /* 0x000fe20008410000 */
[----:B------:R-:W-:Y:S01]  /*2c10*/  FMUL.FTZ R5, R8, UR5 ;  /* 0x0000000508057c20 */ /* 0x000fe20008410000 */
[----:B------:R-:W2:Y:S02]  /*2c20*/  LDCU.64 UR12, c[0x0][0x380] ;  /* 0x00007000ff0c77ac */ /* 0x000ea40008000a00 */
[----:B------:R-:W-:Y:S01]  /*2c30*/  FFMA.FTZ R9, R9, R14, R11 ;  /* 0x0000000e09097223 */ /* 0x000fe2000001000b */
[----:B------:R-:W-:Y:S01]  /*2c40*/  FFMA.FTZ R10, R10, R5, R16 ;  /* 0x000000050a0a7223 */ /* 0x000fe20000010010 */
[----:B------:R-:W-:-:S02]  /*2c50*/  MOV R5, R25 ;  /* 0x0000001900057202 */ /* 0x000fc40000000f00 */
        /* <DEDUP_REMOVED lines=19> */
.L_x_2068:
[----:B------:R-:W-:Y:S05]  /*2d90*/  BSYNC.RECONVERGENT B0 ;  /* 0x0000000000007941 */ /* 0x000fea0003800200 */
.L_x_2060:
[----:B------:R-:W-:Y:S02]  /*2da0*/  UIADD3 UR9, UPT, UPT, UR21, UR9, URZ ;  /* 0x0000000915097290 */ /* 0x000fe4000fffe0ff */
[----:B------:R-:W-:Y:S02]  /*2db0*/  UIADD3 UR4, UPT, UPT, UR4, 0x1, URZ ;  /* 0x0000000104047890 */ /* 0x000fe4000fffe0ff */
[----:B------:R-:W-:-:S09]  /*2dc0*/  UISETP.GE.AND UP1, UPT, UR9, UR7, UPT ;  /* 0x000000070900728c */ /* 0x000fd2000bf26270 */
[----:B------:R-:W-:Y:S05]  /*2dd0*/  BRA.U !UP1, `(.L_x_2075) ;  /* 0xffffffd5090c7547 */ /* 0x000fea000b83ffff */
[----:B------:R-:W-:Y:S05]  /*2de0*/  EXIT ;  /* 0x000000000000794d */ /* 0x000fea0003800000 */
.L_x_2076:
        /* <DEDUP_REMOVED lines=9> */
.L_x_3445:


//--------------------- .text._Z35group_norm_nhwc_fwd_one_pass_kernelI11Bf16IOBf16WLi256ELi8ELi128EEv26Group_norm_nhwc_fwd_params --------------------------
	.section	.text._Z35group_norm_nhwc_fwd_one_pass_kernelI11Bf16IOBf16WLi256ELi8ELi128EEv26Group_norm_nhwc_fwd_params,"ax",@progbits
	.align	128
        .global         _Z35group_norm_nhwc_fwd_one_pass_kernelI11Bf16IOBf16WLi256ELi8ELi128EEv26Group_norm_nhwc_fwd_params
        .type           _Z35group_norm_nhwc_fwd_one_pass_kernelI11Bf16IOBf16WLi256ELi8ELi128EEv26Group_norm_nhwc_fwd_params,@function
        .size           _Z35group_norm_nhwc_fwd_one_pass_kernelI11Bf16IOBf16WLi256ELi8ELi128EEv26Group_norm_nhwc_fwd_params,(.L_x_3446 - _Z35group_norm_nhwc_fwd_one_pass_kernelI11Bf16IOBf16WLi256ELi8ELi128EEv26Group_norm_nhwc_fwd_params)
        .other          _Z35group_norm_nhwc_fwd_one_pass_kernelI11Bf16IOBf16WLi256ELi8ELi128EEv26Group_norm_nhwc_fwd_params,@"STO_CUDA_ENTRY STV_DEFAULT"
_Z35group_norm_nhwc_fwd_one_pass_kernelI11Bf16IOBf16WLi256ELi8ELi128EEv26Group_norm_nhwc_fwd_params:
.text._Z35group_norm_nhwc_fwd_one_pass_kernelI11Bf16IOBf16WLi256ELi8ELi128EEv26Group_norm_nhwc_fwd_params:
        /* <DEDUP_REMOVED lines=41> */
.L_x_2120:
[----:B0-----:R-:W0:Y:S01]  /*0290*/  LDCU UR5, c[0x0][0x3f8] ;  /* 0x00007f00ff0577ac */ /* 0x001e220008000800 */
[----:B------:R-:W-:Y:S01]  /*02a0*/  IABS R4, UR9 ;  /* 0x0000000900047c13 */ /* 0x000fe20008000000 */
[----:B------:R-:W-:Y:S01]  /*02b0*/  HFMA2 R18, -RZ, RZ, 0, 0 ;  /* 0x00000000ff127431 */ /* 0x000fe200000001ff */
        /* <DEDUP_REMOVED lines=12> */
[----:B------:R-:W1:Y:S08]  /*0380*/  @!P5 LDC.64 R14, c[0x0][0x3e0] ;  /* 0x0000f800ff0edb82 */ /* 0x000e700000000a00 */
[----:B------:R-:W4:Y:S01]  /*0390*/  @!P5 LDC.64 R12, c[0x0][0x390] ;  /* 0x0000e400ff0cdb82 */ /* 0x000f220000000a00 */
[----:B0-----:R-:W-:-:S04]  /*03a0*/  IADD3 R6, PT, PT, R0, 0xffffffe, RZ ;  /* 0x0ffffffe00067810 */ /* 0x001fc80007ffe0ff */
[----:B------:R0:W5:Y:S02]  /*03b0*/  F2I.FTZ.U32.TRUNC.NTZ R7, R6 ;  /* 0x0000000600077305 */ /* 0x000164000021f000 */
[----:B0-----:R-:W-:Y:S01]  /*03c0*/  HFMA2 R6, -RZ, RZ, 0, 0 ;  /* 0x00000000ff067431 */ /* 0x001fe200000001ff */
[----:B-----5:R-:W-:Y:S02]  /*03d0*/  R2UR UR11, R7 ;  /* 0x00000000070b72ca */ /* 0x020fe400000e0000 */
[----:B------:R-:W-:Y:S02]  /*03e0*/  IADD3 R2, PT, PT, RZ, -R7, RZ ;  /* 0x80000007ff027210 */ /* 0x000fe40007ffe0ff */
[----:B------:R-:W-:-:S03]  /*03f0*/  R2UR UR10, R6 ;  /* 0x00000000060a72ca */ /* 0x000fc600000e0000 */
[----:B------:R-:W-:Y:S02]  /*0400*/  IMAD R11, R2, R9, RZ ;  /* 0x00000009020b7224 */ /* 0x000fe400078e02ff */
[----:B------:R-:W-:-:S05]  /*0410*/  IMAD.MOV.U32 R2, RZ, RZ, R4 ;  /* 0x000000ffff027224 */ /* 0x000fca00078e0004 */
[----:B------:R-:W-:-:S03]  /*0420*/  R2UR UR12, R2 ;  /* 0x00000000020c72ca */ /* 0x000fc600000e0000 */
[----:B------:R-:W-:Y:S01]  /*0430*/  IMAD.HI.U32 R11, R7, R11, UR10 ;  /* 0x0000000a070b7e27 */ /* 0x000fe2000f8e000b */
[----:B---3--:R-:W-:-:S04]  /*0440*/  MOV R7, UR18 ;  /* 0x0000001200077c02 */ /* 0x008fc80008000f00 */
[----:B------:R-:W-:Y:S02]  /*0450*/  R2UR UR10, R11 ;  /* 0x000000000b0a72ca */ /* 0x000fe400000e0000 */
[----:B------:R-:W-:-:S04]  /*0460*/  SHF.R.S32.HI R11, RZ, 0x1f, R29 ;  /* 0x0000001fff0b7819 */ /* 0x000fc8000001141d */
[----:B------:R-:W-:-:S07]  /*0470*/  ISETP.GE.AND.EX P3, PT, R11, UR15, PT, P3 ;  /* 0x0000000f0b007c0c */ /* 0x000fce000bf66330 */
[----:B------:R-:W-:Y:S02]  /*0480*/  UIMAD.WIDE.U32 UR10, UR10, UR12, URZ ;  /* 0x0000000c0a0a72a5 */ /* 0x000fe4000f8e00ff */
[----:B------:R-:W-:-:S04]  /*0490*/  ULOP3.LUT UR10, UR9, UR5, URZ, 0x3c, !UPT ;  /* 0x00000005090a7292 */ /* 0x000fc8000f8e3cff */
[----:B------:R-:W-:Y:S01]  /*04a0*/  IADD3 R0, PT, PT, RZ, -UR11, RZ ;  /* 0x8000000bff007c10 */ /* 0x000fe2000fffe0ff */
[----:B------:R-:W0:Y:S04]  /*04b0*/  @!P3 LDC.64 R16, c[0x0][0x390] ;  /* 0x0000e400ff10bb82 */ /* 0x000e280000000a00 */
[----:B------:R-:W-:-:S05]  /*04c0*/  IMAD R0, R9, R0, UR12 ;  /* 0x0000000c09007e24 */ /* 0x000fca000f8e0200 */
[----:B------:R-:W-:-:S13]  /*04d0*/  ISETP.GT.U32.AND P1, PT, R9, R0, PT ;  /* 0x000000000900720c */ /* 0x000fda0003f24070 */
[----:B------:R-:W-:Y:S01]  /*04e0*/  VOTEU.ANY UP1, P1 ;  /* 0x0000000000ff7886 */ /* 0x000fe20000820100 */
[----:B------:R-:W-:-:S04]  /*04f0*/  PLOP3.LUT P1, PT, PT, PT, UP1, 0x80, 0x8 ;  /* 0x000000000008781c */ /* 0x000fc80003f2f018 */
[----:B------:R-:W-:Y:S02]  /*0500*/  @!UP1 UIADD3 UR11, UPT, UPT, UR11, 0x1, URZ ;  /* 0x000000010b0b9890 */ /* 0x000fe4000fffe0ff */
[----:B------:R-:W-:-:S07]  /*0510*/  UISETP.GE.AND UP1, UPT, UR10, URZ, UPT ;  /* 0x000000ff0a00728c */ /* 0x000fce000bf26270 */
[----:B------:R-:W-:-:S04]  /*0520*/  @!P1 IADD3 R0, PT, PT, R0, -R9, RZ ;  /* 0x8000000900009210 */ /* 0x000fc80007ffe0ff */
[----:B------:R-:W-:Y:S01]  /*0530*/  ISETP.GE.U32.AND P1, PT, R0, R9, PT ;  /* 0x000000090000720c */ /* 0x000fe20003f26070 */
[----:B------:R-:W-:Y:S01]  /*0540*/  VIADD R0, R38, 0x60 ;  /* 0x0000006026007836 */ /* 0x000fe20000000000 */
[----:B------:R-:W3:Y:S04]  /*0550*/  @!P3 LDC.64 R8, c[0x0][0x3e0] ;  /* 0x0000f800ff08bb82 */ /* 0x000ee80000000a00 */
[----:B------:R-:W-:Y:S02]  /*0560*/  ISETP.GE.U32.AND P2, PT, R0, UR14, PT ;  /* 0x0000000e00007c0c */ /* 0x000fe4000bf46070 */
[----:B------:R-:W-:-:S04]  /*0570*/  SHF.R.S32.HI R19, RZ, 0x1f, R0 ;  /* 0x0000001fff137819 */ /* 0x000fc80000011400 */
[----:B------:R-:W-:Y:S01]  /*0580*/  ISETP.GE.AND.EX P2, PT, R19, UR15, PT, P2 ;  /* 0x0000000f13007c0c */ /* 0x000fe2000bf46320 */
[----:B------:R-:W-:Y:S01]  /*0590*/  VOTEU.ANY UP2, P1 ;  /* 0x0000000000ff7886 */ /* 0x000fe20000840100 */
[----:B------:R-:W-:-:S04]  /*05a0*/  ISETP.GE.U32.AND P1, PT, R38, UR14, PT ;  /* 0x0000000e26007c0c */ /* 0x000fc8000bf26070 */
        /* <DEDUP_REMOVED lines=26> */
[----:B------:R-:W-:Y:S01]  /*0750*/  @!P3 IMAD.IADD R2, R29, 0x1, R9 ;  /* 0x000000011d02b824 */ /* 0x000fe200078e0209 */
[C---:B0-----:R-:W-:Y:S01]  /*0760*/  @!P3 LEA R16, P4, R28.reuse, R16, 0x1 ;  /* 0x000000101c10b211 */ /* 0x041fe200078808ff */
[----:B------:R-:W0:Y:S01]  /*0770*/  @!P2 LDC.64 R8, c[0x0][0x390] ;  /* 0x0000e400ff08ab82 */ /* 0x000e220000000a00 */
[----:B------:R-:W-:Y:S02]  /*0780*/  @!P5 IMAD.WIDE.U32 R26, R21, R14, R26 ;  /* 0x0000000e151ad225 */ /* 0x000fe400078e001a */
[----:B------:R-:W-:Y:S02]  /*0790*/  @!P3 LEA.HI.X R17, R28, R17, R2, 0x1, P4 ;  /* 0x000000111c11b211 */ /* 0x000fe400020f0c02 */
[----:B------:R-:W-:Y:S02]  /*07a0*/  ISETP.GE.U32.AND P4, PT, R36, UR14, PT ;  /* 0x0000000e24007c0c */ /* 0x000fe4000bf86070 */
[----:B------:R-:W-:Y:S01]  /*07b0*/  @!P5 IADD3 R23, PT, PT, R27, R23, RZ ;  /* 0x000000171b17d210 */ /* 0x000fe20007ffe0ff */
[----:B------:R-:W5:Y:S01]  /*07c0*/  @!P1 LDC.64 R14, c[0x0][0x390] ;  /* 0x0000e400ff0e9b82 */ /* 0x000f620000000a00 */
[C---:B----4-:R-:W-:Y:S01]  /*07d0*/  @!P5 LEA R12, P6, R26.reuse, R12, 0x1 ;  /* 0x0000000c1a0cd211 */ /* 0x050fe200078c08ff */
[----:B-1----:R-:W-:Y:S01]  /*07e0*/  @!P2 IMAD R19, R19, R6, RZ ;  /* 0x000000061313a224 */ /* 0x002fe200078e02ff */
[----:B------:R-:W-:Y:S01]  /*07f0*/  @!P2 MOV R27, R41 ;  /* 0x00000029001ba202 */ /* 0x000fe20000000f00 */
[----:B---3--:R-:W-:Y:S01]  /*0800*/  @!P1 IMAD R2, R35, R10, RZ ;  /* 0x0000000a23029224 */ /* 0x008fe200078e02ff */
[----:B------:R-:W-:Y:S01]  /*0810*/  @!P5 LEA.HI.X R13, R26, R13, R23, 0x1, P6 ;  /* 0x0000000d1a0dd211 */ /* 0x000fe200030f0c17 */
[----:B------:R-:W-:Y:S01]  /*0820*/  @!P2 IMAD.MOV.U32 R26, RZ, RZ, R42 ;  /* 0x000000ffff1aa224 */ /* 0x000fe200078e002a */
[----:B--2---:R1:W2:Y:S01]  /*0830*/  @!P3 LDG.E R18, desc[UR16][R16.64] ;  /* 0x000000101012b981 */ /* 0x0042a2000c1e1900 */
[----:B------:R-:W-:Y:S01]  /*0840*/  ISETP.GE.AND.EX P3, PT, R33, UR15, PT, P4 ;  /* 0x0000000f21007c0c */ /* 0x000fe2000bf66340 */
[----:B------:R-:W-:Y:S01]  /*0850*/  @!P2 IMAD R21, R0, R7, R19 ;  /* 0x000000070015a224 */ /* 0x000fe200078e0213 */
[----:B------:R-:W-:Y:S01]  /*0860*/  ISETP.GE.U32.AND P4, PT, R34, UR14, PT ;  /* 0x0000000e22007c0c */ /* 0x000fe2000bf86070 */
[----:B------:R-:W-:-:S02]  /*0870*/  @!P1 IMAD R19, R38, R11, R2 ;  /* 0x0000000b26139224 */ /* 0x000fc400078e0202 */
[----:B------:R-:W-:Y:S02]  /*0880*/  HFMA2 R2, -RZ, RZ, 0, 0 ;  /* 0x00000000ff027431 */ /* 0x000fe400000001ff */
[----:B------:R-:W-:Y:S01]  /*0890*/  @!P2 IMAD.WIDE.U32 R26, R0, R6, R26 ;  /* 0x00000006001aa225 */ /* 0x000fe200078e001a */
[----:B------:R-:W-:Y:S02]  /*08a0*/  @!P1 MOV R6, R42 ;  /* 0x0000002a00069202 */ /* 0x000fe40000000f00 */
[----:B------:R-:W-:Y:S02]  /*08b0*/  @!P1 MOV R7, R41 ;  /* 0x0000002900079202 */ /* 0x000fe40000000f00 */
[----:B------:R-:W-:Y:S02]  /*08c0*/  ISETP.GE.AND.EX P4, PT, R31, UR15, PT, P4 ;  /* 0x0000000f1f007c0c */ /* 0x000fe4000bf86340 */
[----:B------:R-:W-:Y:S01]  /*08d0*/  @!P2 IADD3 R0, PT, PT, R27, R21, RZ ;  /* 0x000000151b00a210 */ /* 0x000fe20007ffe0ff */
[----:B------:R-:W-:Y:S01]  /*08e0*/  @!P1 IMAD.WIDE.U32 R10, R38, R10, R6 ;  /* 0x0000000a260a9225 */ /* 0x000fe200078e0006 */
[C---:B0-----:R-:W-:Y:S01]  /*08f0*/  @!P2 LEA R44, P6, R26.reuse, R8, 0x1 ;  /* 0x000000081a2ca211 */ /* 0x041fe200078c08ff */
[----:B------:R0:W3:Y:S01]  /*0900*/  @!P5 LDG.E R2, desc[UR16][R12.64] ;  /* 0x000000100c02d981 */ /* 0x0000e2000c1e1900 */
[----:B------:R-:W4:Y:S02]  /*0910*/  @!P3 LDC.64 R6, c[0x0][0x3e0] ;  /* 0x0000f800ff06bb82 */ /* 0x000f240000000a00 */
[----:B------:R-:W-:Y:S01]  /*0920*/  @!P2 LEA.HI.X R45, R26, R9, R0, 0x1, P6 ;  /* 0x000000091a2da211 */ /* 0x000fe200030f0c00 */
[----:B------:R-:W-:Y:S01]  /*0930*/  @!P1 IMAD.IADD R0, R11, 0x1, R19 ;  /* 0x000000010b009824 */ /* 0x000fe200078e0213 */
[----:B-----5:R-:W-:-:S02]  /*0940*/  @!P1 LEA R26, P5, R10, R14, 0x1 ;  /* 0x0000000e0a1a9211 */ /* 0x020fc400078a08ff */
[----:B------:R-:W-:Y:S02]  /*0950*/  ISETP.GE.U32.AND P6, PT, R32, UR14, PT ;  /* 0x0000000e20007c0c */ /* 0x000fe4000bfc6070 */
[----:B------:R-:W-:Y:S01]  /*0960*/  @!P1 LEA.HI.X R27, R10, R15, R0, 0x1, P5 ;  /* 0x0000000f0a1b9211 */ /* 0x000fe200028f0c00 */
[----:B------:R-:W5:Y:S01]  /*0970*/  @!P4 LDC.64 R8, c[0x0][0x3e0] ;  /* 0x0000f800ff08cb82 */ /* 0x000f620000000a00 */
[----:B------:R-:W-:Y:S02]  /*0980*/  ISETP.GE.U32.AND P5, PT, R30, UR14, PT ;  /* 0x0000000e1e007c0c */ /* 0x000fe4000bfa6070 */
[----:B------:R-:W-:Y:S02]  /*0990*/  ISETP.GE.AND.EX P6, PT, R3, UR15, PT, P6 ;  /* 0x0000000f03007c0c */ /* 0x000fe4000bfc6360 */
[----:B------:R-:W-:-:S03]  /*09a0*/  ISETP.GE.AND.EX P5, PT, R5, UR15, PT, P5 ;  /* 0x0000000f05007c0c */ /* 0x000fc6000bfa6350 */
[----:B-1----:R-:W1:Y:S01]  /*09b0*/  @!P3 LDC.64 R16, c[0x0][0x390] ;  /* 0x0000e400ff10bb82 */ /* 0x002e620000000a00 */
[----:B------:R-:W-:-:S07]  /*09c0*/  MOV R0, RZ ;  /* 0x000000ff00007202 */ /* 0x000fce0000000f00 */
[----:B0-----:R-:W0:Y:S01]  /*09d0*/  @!P4 LDC.64 R12, c[0x0][0x390] ;  /* 0x0000e400ff0ccb82 */ /* 0x001e220000000a00 */
[----:B------:R-:W-:Y:S01]  /*09e0*/  HFMA2 R19, -RZ, RZ, 0, 0 ;  /* 0x00000000ff137431 */ /* 0x000fe200000001ff */
[----:B------:R-:W-:Y:S01]  /*09f0*/  @!P3 MOV R28, R42 ;  /* 0x0000002a001cb202 */ /* 0x000fe20000000f00 */
[----:B----4-:R-:W-:Y:S01]  /*0a00*/  @!P3 IMAD R4, R33, R6, RZ ;  /* 0x000000062104b224 */ /* 0x010fe200078e02ff */
[----:B------:R-:W-:Y:S01]  /*0a10*/  @!P3 MOV R29, R41 ;  /* 0x00000029001db202 */ /* 0x000fe20000000f00 */
[----:B------:R4:W3:Y:S03]  /*0a20*/  @!P1 LDG.E R0, desc[UR16][R26.64] ;  /* 0x000000101a009981 */ /* 0x0008e6000c1e1900 */
[----:B------:R-:W0:Y:S01]  /*0a30*/  @!P6 LDC.64 R14, c[0x0][0x3e0] ;  /* 0x0000f800ff0eeb82 */ /* 0x000e220000000a00 */
[----:B------:R-:W-:-:S07]  /*0a40*/  @!P3 IMAD R21, R36, R7, R4 ;  /* 0x000000072415b224 */ /* 0x000fce00078e0204 */
[----:B------:R-:W0:Y:S01]  /*0a50*/  @!P5 LDC.64 R10, c[0x0][0x3e0] ;  /* 0x0000f800ff0adb82 */ /* 0x000e220000000a00 */
[----:B------:R-:W-:Y:S01]  /*0a60*/  @!P3 IMAD.WIDE.U32 R28, R36, R6, R28 ;  /* 0x00000006241cb225 */ /* 0x000fe200078e001c */
[----:B----4-:R-:W-:Y:S01]  /*0a70*/  @!P4 MOV R27, R41 ;  /* 0x00000029001bc202 */ /* 0x010fe20000000f00 */
[----:B------:R-:W4:Y:S02]  /*0a80*/  @!P2 LDG.E R19, desc[UR16][R44.64] ;  /* 0x000000102c13a981 */ /* 0x000f24000c1e1900 */
[-C--:B-----5:R-:W-:Y:S02]  /*0a90*/  @!P4 IMAD R23, R31, R8.reuse, RZ ;  /* 0x000000081f17c224 */ /* 0x0a0fe400078e02ff */
[----:B------:R-:W-:Y:S01]  /*0aa0*/  @!P4 IMAD.MOV.U32 R26, RZ, RZ, R42 ;  /* 0x000000ffff1ac224 */ /* 0x000fe200078e002a */
[----:B------:R-:W5:Y:S01]  /*0ab0*/  @!P6 LDC.64 R6, c[0x0][0x390] ;  /* 0x0000e400ff06eb82 */ /* 0x000f620000000a00 */
[C---:B------:R-:W-:Y:S01]  /*0ac0*/  @!P4 IMAD R23, R34.reuse, R9, R23 ;  /* 0x000000092217c224 */ /* 0x040fe200078e0217 */
[----:B------:R-:W-:Y:S01]  /*0ad0*/  @!P3 IADD3 R4, PT, PT, R29, R21, RZ ;  /* 0x000000151d04b210 */ /* 0x000fe20007ffe0ff */
[----:B------:R-:W-:Y:S01]  /*0ae0*/  @!P4 IMAD.WIDE.U32 R26, R34, R8, R26 ;  /* 0x00000008221ac225 */ /* 0x000fe200078e001a */
[----:B-1----:R-:W-:-:S04]  /*0af0*/  @!P3 LEA R16, P2, R28, R16, 0x1 ;  /* 0x000000101c10b211 */ /* 0x002fc800078408ff */
[----:B------:R-:W1:Y:S01]  /*0b00*/  @!P5 LDC.64 R8, c[0x0][0x390] ;  /* 0x0000e400ff08db82 */ /* 0x000e620000000a00 */
[----:B------:R-:W-:Y:S02]  /*0b10*/  @!P3 LEA.HI.X R17, R28, R17, R4, 0x1, P2 ;  /* 0x000000111c11b211 */ /* 0x000fe400010f0c04 */
[----:B------:R-:W-:Y:S02]  /*0b20*/  @!P4 IADD3 R23, PT, PT, R27, R23, RZ ;  /* 0x000000171b17c210 */ /* 0x000fe40007ffe0ff */
[C---:B0-----:R-:W-:Y:S01]  /*0b30*/  @!P4 LEA R12, P2, R26.reuse, R12, 0x1 ;  /* 0x0000000c1a0cc211 */ /* 0x041fe200078408ff */
[----:B------:R-:W-:Y:S01]  /*0b40*/  HFMA2 R21, -RZ, RZ, 0, 0 ;  /* 0x00000000ff157431 */ /* 0x000fe200000001ff */
[----:B------:R-:W-:Y:S02]  /*0b50*/  @!P6 MOV R27, R41 ;  /* 0x00000029001be202 */ /* 0x000fe40000000f00 */
[----:B------:R-:W-:Y:S01]  /*0b60*/  @!P4 LEA.HI.X R13, R26, R13, R23, 0x1, P2 ;  /* 0x0000000d1a0dc211 */ /* 0x000fe200010f0c17 */
[----:B------:R-:W-:Y:S01]  /*0b70*/  @!P6 IMAD R4, R3, R14, RZ ;  /* 0x0000000e0304e224 */ /* 0x000fe200078e02ff */
[----:B------:R-:W-:Y:S01]  /*0b80*/  @!P6 MOV R26, R42 ;  /* 0x0000002a001ae202 */ /* 0x000fe20000000f00 */
[----:B------:R-:W-:-:S02]  /*0b90*/  @!P5 IMAD R23, R5, R10, RZ ;  /* 0x0000000a0517d224 */ /* 0x000fc400078e02ff */
[C---:B------:R-:W-:Y:S01]  /*0ba0*/  @!P6 IMAD R25, R32.reuse, R15, R4 ;  /* 0x0000000f2019e224 */ /* 0x040fe200078e0204 */
[----:B------:R-:W-:Y:S01]  /*0bb0*/  @!P5 MOV R15, R41 ;  /* 0x00000029000fd202 */ /* 0x000fe20000000f00 */
[----:B------:R-:W-:Y:S01]  /*0bc0*/  @!P6 IMAD.WIDE.U32 R26, R32, R14, R26 ;  /* 0x0000000e201ae225 */ /* 0x000fe200078e001a */
[----:B------:R-:W-:Y:S01]  /*0bd0*/  @!P5 MOV R14, R42 ;  /* 0x0000002a000ed202 */ /* 0x000fe20000000f00 */
[----:B------:R1:W4:Y:S02]  /*0be0*/  @!P3 LDG.E R21, desc[UR16][R16.64] ;  /* 0x000000101015b981 */ /* 0x000324000c1e1900 */
[C---:B------:R-:W-:Y:S02]  /*0bf0*/  @!P5 IMAD R29, R30.reuse, R11, R23 ;  /* 0x0000000b1e1dd224 */ /* 0x040fe400078e0217 */
[----:B------:R-:W-:Y:S01]  /*0c00*/  IMAD.MOV.U32 R23, RZ, RZ, RZ ;  /* 0x000000ffff177224 */ /* 0x000fe200078e00ff */
[----:B------:R-:W-:Y:S01]  /*0c10*/  @!P6 IADD3 R4, PT, PT, R27, R25, RZ ;  /* 0x000000191b04e210 */ /* 0x000fe20007ffe0ff */
[----:B------:R-:W-:Y:S01]  /*0c20*/  @!P5 IMAD.WIDE.U32 R14, R30, R10, R14 ;  /* 0x0000000a1e0ed225 */ /* 0x000fe200078e000e */
[----:B-----5:R-:W-:-:S03]  /*0c30*/  @!P6 LEA R10, P2, R26, R6, 0x1 ;  /* 0x000000061a0ae211 */ /* 0x020fc600078408ff */
[----:B------:R-:W-:Y:S01]  /*0c40*/  HFMA2 R25, -RZ, RZ, 0, 0 ;  /* 0x00000000ff197431 */ /* 0x000fe200000001ff */
[----:B------:R0:W5:Y:S01]  /*0c50*/  @!P4 LDG.E R23, desc[UR16][R12.64] ;  /* 0x000000100c17c981 */ /* 0x000162000c1e1900 */
[----:B------:R-:W-:Y:S02]  /*0c60*/  @!P6 LEA.HI.X R11, R26, R7, R4, 0x1, P2 ;  /* 0x000000071a0be211 */ /* 0x000fe400010f0c04 */
[----:B------:R-:W-:Y:S02]  /*0c70*/  @!P5 IADD3 R4, PT, PT, R15, R29, RZ ;  /* 0x0000001d0f04d210 */ /* 0x000fe40007ffe0ff */
[C---:B-1----:R-:W-:Y:S01]  /*0c80*/  @!P5 LEA R16, P2, R14.reuse, R8, 0x1 ;  /* 0x000000080e10d211 */ /* 0x042fe200078408ff */
[----:B------:R1:W5:Y:S03]  /*0c90*/  @!P6 LDG.E R25, desc[UR16][R10.64] ;  /* 0x000000100a19e981 */ /* 0x000366000c1e1900 */
[----:B------:R-:W-:Y:S01]  /*0ca0*/  @!P5 LEA.HI.X R17, R14, R9, R4, 0x1, P2 ;  /* 0x000000090e11d211 */ /* 0x000fe200010f0c04 */
[----:B------:R-:W-:-:S06]  /*0cb0*/  IMAD.MOV.U32 R14, RZ, RZ, RZ ;  /* 0x000000ffff0e7224 */ /* 0x000fcc00078e00ff */
[----:B------:R4:W5:Y:S01]  /*0cc0*/  @!P5 LDG.E R14, desc[UR16][R16.64] ;  /* 0x00000010100ed981 */ /* 0x000962000c1e1900 */
[C---:B------:R-:W-:Y:S02]  /*0cd0*/  ISETP.GT.AND P2, PT, R22.reuse, 0x1e, PT ;  /* 0x0000001e1600780c */ /* 0x040fe40003f44270 */
[----:B------:R-:W-:Y:S01]  /*0ce0*/  ISETP.GT.AND P3, PT, R22, 0xf, PT ;  /* 0x0000000f1600780c */ /* 0x000fe20003f64270 */
[----:B------:R-:W-:Y:S01]  /*0cf0*/  BSSY.RECONVERGENT B0, `(.L_x_2077) ;  /* 0x000005d000007945 */ /* 0x000fe20003800200 */
[----:B--2---:R-:W-:Y:S02]  /*0d00*/  PRMT R4, R18, 0x7632, R4 ;  /* 0x0000763212047816 */ /* 0x004fe40000000004 */
[C---:B---3--:R-:W-:Y:S02]  /*0d10*/  PRMT R9, R2.reuse, 0x7632, R9 ;  /* 0x0000763202097816 */ /* 0x048fe40000000009 */
[----:B------:R-:W-:Y:S02]  /*0d20*/  SHF.L.U32 R2, R2, 0x10, RZ ;  /* 0x0000001002027819 */ /* 0x000fe400000006ff */
[----:B------:R-:W-:-:S05]  /*0d30*/  SHF.L.U32 R9, R9, 0x10, RZ ;  /* 0x0000001009097819 */ /* 0x000fca00000006ff */
[----:B0-----:R-:W-:Y:S01]  /*0d40*/  FADD.FTZ R13, R2, R9 ;  /* 0x00000009020d7221 */ /* 0x001fe20000010000 */
[----:B------:R-:W-:Y:S01]  /*0d50*/  SHF.L.U32 R4, R4, 0x10, RZ ;  /* 0x0000001004047819 */ /* 0x000fe200000006ff */
        /* <DEDUP_REMOVED lines=8> */
[----:B------:R-:W-:Y:S02]  /*0de0*/  IMAD.U32 R11, R18, 0x10000, RZ ;  /* 0x00010000120b7824 */ /* 0x000fe400078e00ff */
[----:B------:R-:W-:Y:S01]  /*0df0*/  FADD.FTZ R13, R6, R13 ;  /* 0x0000000d060d7221 */ /* 0x000fe20000010000 */
[----:B----4-:R-:W-:Y:S01]  /*0e00*/  PRMT R6, R19, 0x7632, R6 ;  /* 0x0000763213067816 */ /* 0x010fe20000000006 */
        /* <DEDUP_REMOVED lines=15> */
[C---:B------:R-:W-:Y:S02]  /*0f00*/  PRMT R19, R21.reuse, 0x7632, R19 ;  /* 0x0000763215137816 */ /* 0x040fe40000000013 */
[----:B------:R-:W-:Y:S02]  /*0f10*/  SHF.L.U32 R8, R21, 0x10, RZ ;  /* 0x0000001015087819 */ /* 0x000fe400000006ff */
[----:B------:R-:W-:Y:S02]  /*0f20*/  SHF.L.U32 R19, R19, 0x10, RZ ;  /* 0x0000001013137819 */ /* 0x000fe400000006ff */
[----:B-----5:R-:W-:-:S03]  /*0f30*/  PRMT R10, R23, 0x7632, R10 ;  /* 0x00007632170a7816 */ /* 0x020fc6000000000a */
[----:B------:R-:W-:Y:S01]  /*0f40*/  FMUL.FTZ R15, R19, R19 ;  /* 0x00000013130f7220 */ /* 0x000fe20000410000 */
[----:B------:R-:W-:Y:S01]  /*0f50*/  FADD.FTZ R16, R8, R19 ;  /* 0x0000001308107221 */ /* 0x000fe20000010000 */
[----:B------:R-:W-:Y:S01]  /*0f60*/  IMAD.U32 R21, R23, 0x10000, RZ ;  /* 0x0001000017157824 */ /* 0x000fe200078e00ff */
[----:B------:R-:W-:Y:S01]  /*0f70*/  SHF.L.U32 R10, R10, 0x10, RZ ;  /* 0x000000100a0a7819 */ /* 0x000fe200000006ff */
[----:B------:R-:W-:Y:S01]  /*0f80*/  FFMA.FTZ R15, R8, R8, R15 ;  /* 0x00000008080f7223 */ /* 0x000fe2000001000f */
[--C-:B------:R-:W-:Y:S01]  /*0f90*/  FADD.FTZ R13, R13, R16.reuse ;  /* 0x000000100d0d7221 */ /* 0x100fe20000010000 */
[----:B------:R-:W-:Y:S02]  /*0fa0*/  PRMT R16, R25, 0x7632, R16 ;  /* 0x0000763219107816 */ /* 0x000fe40000000010 */
[----:B------:R-:W-:Y:S01]  /*0fb0*/  FADD.FTZ R18, R21, R10 ;  /* 0x0000000a15127221 */ /* 0x000fe20000010000 */
[----:B------:R-:W-:Y:S01]  /*0fc0*/  FMUL.FTZ R26, R10, R10 ;  /* 0x0000000a0a1a7220 */ /* 0x000fe20000410000 */
[----:B------:R-:W-:Y:S01]  /*0fd0*/  FADD.FTZ R15, R12, R15 ;  /* 0x0000000f0c0f7221 */ /* 0x000fe20000010000 */
[----:B------:R-:W-:Y:S01]  /*0fe0*/  SHF.L.U32 R16, R16, 0x10, RZ ;  /* 0x0000001010107819 */ /* 0x000fe200000006ff */
[----:B------:R-:W-:Y:S01]  /*0ff0*/  FADD.FTZ R12, R13, R18 ;  /* 0x000000120d0c7221 */ /* 0x000fe20000010000 */
[----:B------:R-:W-:Y:S01]  /*1000*/  FFMA.FTZ R26, R21, R21, R26 ;  /* 0x00000015151a7223 */ /* 0x000fe2000001001a */
[----:B------:R-:W-:-:S02]  /*1010*/  PRMT R18, R14, 0x7632, R18 ;  /* 0x000076320e127816 */ /* 0x000fc40000000012 */
[----:B------:R-:W-:Y:S01]  /*1020*/  SHF.L.U32 R23, R25, 0x10, RZ ;  /* 0x0000001019177819 */ /* 0x000fe200000006ff */
[----:B------:R-:W-:Y:S01]  /*1030*/  FADD.FTZ R15, R15, R26 ;  /* 0x0000001a0f0f7221 */ /* 0x000fe20000010000 */
[----:B------:R-:W-:Y:S01]  /*1040*/  SHF.L.U32 R18, R18, 0x10, RZ ;  /* 0x0000001012127819 */ /* 0x000fe200000006ff */
[----:B------:R-:W-:Y:S01]  /*1050*/  FMUL.FTZ R26, R16, R16 ;  /* 0x00000010101a7220 */ /* 0x000fe20000410000 */
[----:B------:R-:W-:Y:S01]  /*1060*/  SHF.L.U32 R25, R14, 0x10, RZ ;  /* 0x000000100e197819 */ /* 0x000fe200000006ff */
[C---:B------:R-:W-:Y:S02]  /*1070*/  FADD.FTZ R13, R23.reuse, R16 ;  /* 0x00000010170d7221 */ /* 0x040fe40000010000 */
[----:B------:R-:W-:Y:S01]  /*1080*/  FFMA.FTZ R26, R23, R23, R26 ;  /* 0x00000017171a7223 */ /* 0x000fe2000001001a */
[----:B------:R-:W-:Y:S01]  /*1090*/  FMUL.FTZ R14, R18, R18 ;  /* 0x00000012120e7220 */ /* 0x000fe20000410000 */
        /* <DEDUP_REMOVED lines=34> */
.L_x_2078:
[----:B------:R-:W-:Y:S05]  /*12c0*/  BSYNC.RECONVERGENT B0 ;  /* 0x0000000000007941 */ /* 0x000fea0003800200 */
.L_x_2077:
        /* <DEDUP_REMOVED lines=16> */
.L_x_2080:
[----:B------:R-:W-:Y:S05]  /*13d0*/  BSYNC.RECONVERGENT B0 ;  /* 0x0000000000007941 */ /* 0x000fea0003800200 */
.L_x_2079:
        /* <DEDUP_REMOVED lines=16> */
[----:B------:R-:W-:Y:S01]  /*14e0*/  MOV R14, UR14 ;  /* 0x0000000e000e7c02 */ /* 0x000fe20008000f00 */
[----:B------:R-:W-:Y:S02]  /*14f0*/  UIMAD.WIDE.U32 UR12, UR12, 0x8, UR18 ;  /* 0x000000080c0c78a5 */ /* 0x000fe4000f8e0012 */
[----:B------:R-:W-:-:S06]  /*1500*/  UIADD3 UR11, UPT, UPT, -UR11, 0x1, URZ ;  /* 0x000000010b0b7890 */ /* 0x000fcc000fffe1ff */
[----:B------:R-:W-:Y:S02]  /*1510*/  MOV R45, UR11 ;  /* 0x0000000b002d7c02 */ /* 0x000fe40008000f00 */
[----:B----4-:R-:W-:Y:S02]  /*1520*/  LEA R12, P4, R15, R12, 0x2 ;  /* 0x0000000c0f0c7211 */ /* 0x010fe400078810ff */
[----:B------:R-:W-:Y:S02]  /*1530*/  MOV R15, UR13 ;  /* 0x0000000d000f7c02 */ /* 0x000fe40008000f00 */
[----:B------:R-:W-:Y:S02]  /*1540*/  LEA.HI.X R13, R14, R13, RZ, 0x2, P4 ;  /* 0x0000000d0e0d7211 */ /* 0x000fe400020f14ff */
[----:B------:R-:W-:Y:S02]  /*1550*/  PLOP3.LUT P4, PT, PT, PT, UP1, 0x80, 0x8 ;  /* 0x000000000008781c */ /* 0x000fe40003f8f018 */
[----:B------:R-:W-:-:S02]  /*1560*/  MOV R14, UR12 ;  /* 0x0000000c000e7c02 */ /* 0x000fc40008000f00 */
        /* <DEDUP_REMOVED lines=8> */
.L_x_2083:
[----:B----4-:R-:W2:Y:S04]  /*15f0*/  LDG.E.STRONG.GPU R14, desc[UR16][R12.64] ;  /* 0x000000100c0e7981 */ /* 0x010ea8000c1ef900 */
[----:B--2---:R-:W-:Y:S01]  /*1600*/  CCTL.IVALL ;  /* 0x00000000ff00798f */ /* 0x004fe20002000000 */
[----:B------:R-:W-:Y:S05]  /*1610*/  YIELD ;  /* 0x0000000000007946 */ /* 0x000fea0003800000 */
[----:B------:R-:W-:-:S13]  /*1620*/  ISETP.NE.AND P4, PT, R14, R29, PT ;  /* 0x0000001d0e00720c */ /* 0x000fda0003f85270 */
[----:B------:R-:W-:Y:S05]  /*1630*/  @P4 BRA `(.L_x_2083) ;  /* 0xfffffffc00ec4947 */ /* 0x000fea000383ffff */
.L_x_2082:
        /* <DEDUP_REMOVED lines=15> */
.L_x_2085:
[----:B------:R-:W-:Y:S01]  /*1730*/  UIADD3 UR26, UPT, UPT, UR5, 0x1, URZ ;  /* 0x00000001051a7890 */ /* 0x000fe2000fffe0ff */
[----:B------:R-:W-:-:S05]  /*1740*/  ISETP.EQ.OR P2, PT, RZ, UR15, P3 ;  /* 0x0000000fff007c0c */ /* 0x000fca0009f42670 */
[----:B----4-:R-:W-:-:S04]  /*1750*/  MOV R12, UR26 ;  /* 0x0000001a000c7c02 */ /* 0x010fc80008000f00 */
[----:B------:R-:W-:-:S04]  /*1760*/  ISETP.EQ.OR P4, PT, R12, UR20, P3 ;  /* 0x000000140c007c0c */ /* 0x000fc80009f82670 */
[----:B------:R-:W-:-:S05]  /*1770*/  VOTEU.ALL UP1, P2 ;  /* 0x0000000000ff7886 */ /* 0x000fca0001020000 */
[----:B------:R-:W-:-:S04]  /*1780*/  @!UP1 UIMAD.WIDE.U32 UR26, UR11, 0x8, UR18 ;  /* 0x000000080b1a98a5 */ /* 0x000fc8000f8e0012 */
[----:B------:R-:W-:Y:S02]  /*1790*/  VOTEU.ALL UP1, P4 ;  /* 0x0000000000ff7886 */ /* 0x000fe40002020000 */
[----:B------:R-:W-:Y:S01]  /*17a0*/  IMAD.U32 R12, RZ, RZ, UR26 ;  /* 0x0000001aff0c7e24 */ /* 0x000fe2000f8e00ff */
[----:B------:R-:W-:Y:S02]  /*17b0*/  MOV R13, UR27 ;  /* 0x0000001b000d7c02 */ /* 0x000fe40008000f00 */
[----:B------:R-:W-:-:S04]  /*17c0*/  @!UP1 UIMAD.WIDE.U32 UR26, UR14, 0x8, UR18 ;  /* 0x000000080e1a98a5 */ /* 0x000fc8000f8e0012 */
[----:B------:R-:W0:Y:S02]  /*17d0*/  @!P2 LDG.E.64 R12, desc[UR16][R12.64] ;  /* 0x000000100c0ca981 */ /* 0x000e24000c1e1b00 */
[----:B------:R-:W-:Y:S01]  /*17e0*/  MOV R14, UR26 ;  /* 0x0000001a000e7c02 */ /* 0x000fe20008000f00 */
        /* <DEDUP_REMOVED lines=22> */
[----:B------:R-:W-:Y:S01]  /*1950*/  MOV R14, UR26 ;  /* 0x0000001a000e7c02 */ /* 0x000fe20008000f00 */
        /* <DEDUP_REMOVED lines=8> */
[----:B------:R-:W-:Y:S01]  /*19e0*/  IMAD.U32 R28, RZ, RZ, UR26 ;  /* 0x0000001aff1c7e24 */ /* 0x000fe2000f8e00ff */
        /* <DEDUP_REMOVED lines=47> */
.L_x_2084:
[----:B----4-:R-:W-:-:S04]  /*1ce0*/  LOP3.LUT R12, R20, 0x7, RZ, 0xc0, !PT ;  /* 0x00000007140c7812 */ /* 0x010fc800078ec0ff */
[----:B------:R-:W-:-:S13]  /*1cf0*/  ISETP.NE.AND P2, PT, R12, RZ, PT ;  /* 0x000000ff0c00720c */ /* 0x000fda0003f45270 */
[----:B------:R-:W-:Y:S05]  /*1d00*/  @!P2 BRA `(.L_x_2081) ;  /* 0x00000004006ca947 */ /* 0x000fea0003800000 */
[----:B------:R-:W-:-:S04]  /*1d10*/  IADD3 R12, PT, PT, R12, -0x1, RZ ;  /* 0xffffffff0c0c7810 */ /* 0x000fc80007ffe0ff */
[----:B------:R-:W-:-:S13]  /*1d20*/  ISETP.GE.U32.AND P2, PT, R12, 0x3, PT ;  /* 0x000000030c00780c */ /* 0x000fda0003f46070 */
[----:B------:R-:W-:Y:S05]  /*1d30*/  @!P2 BRA `(.L_x_2086) ;  /* 0x0000000000b8a947 */ /* 0x000fea0003800000 */
[----:B------:R-:W-:-:S04]  /*1d40*/  MOV R12, UR5 ;  /* 0x00000005000c7c02 */ /* 0x000fc80008000f00 */
[----:B------:R-:W-:-:S13]  /*1d50*/  ISETP.EQ.OR P2, PT, R12, UR20, P3 ;  /* 0x000000140c007c0c */ /* 0x000fda0009f42670 */
[----:B------:R-:W-:-:S05]  /*1d60*/  VOTEU.ALL UP1, P2 ;  /* 0x0000000000ff7886 */ /* 0x000fca0001020000 */
[----:B------:R-:W-:-:S04]  /*1d70*/  @!UP1 UIMAD UR12, UR5, UR21, UR6 ;  /* 0x00000015050c92a4 */ /* 0x000fc8000f8e0206 */
[----:B------:R-:W-:-:S06]  /*1d80*/  @!UP1 UIMAD.WIDE.U32 UR12, UR12, 0x8, UR18 ;  /* 0x000000080c0c98a5 */ /* 0x000fcc000f8e0012 */
[----:B------:R-:W-:Y:S01]  /*1d90*/  IMAD.U32 R14, RZ, RZ, UR12 ;  /* 0x0000000cff0e7e24 */ /* 0x000fe2000f8e00ff */
        /* <DEDUP_REMOVED lines=14> */
[----:B------:R-:W-:-:S03]  /*1e80*/  @!UP2 UIMAD.WIDE.U32 UR12, UR12, 0x8, UR18 ;  /* 0x000000080c0ca8a5 */ /* 0x000fc6000f8e0012 */
[----:B------:R-:W-:Y:S01]  /*1e90*/  VOTEU.ALL UP2, P6 ;  /* 0x0000000000ff7886 */ /* 0x000fe20003040000 */
[----:B------:R-:W-:Y:S02]  /*1ea0*/  @!UP1 UIMAD UR11, UR11, UR21, UR6 ;  /* 0x000000150b0b92a4 */ /* 0x000fe4000f8e0206 */
[----:B------:R-:W-:Y:S01]  /*1eb0*/  MOV R12, UR12 ;  /* 0x0000000c000c7c02 */ /* 0x000fe20008000f00 */
[----:B------:R-:W-:Y:S01]  /*1ec0*/  IMAD.U32 R13, RZ, RZ, UR13 ;  /* 0x0000000dff0d7e24 */ /* 0x000fe2000f8e00ff */
[----:B------:R-:W-:Y:S02]  /*1ed0*/  @!UP2 UIMAD UR14, UR14, UR21, UR6 ;  /* 0x000000150e0ea2a4 */ /* 0x000fe4000f8e0206 */
[----:B------:R-:W-:-:S03]  /*1ee0*/  @!UP1 UIMAD.WIDE.U32 UR12, UR11, 0x8, UR18 ;  /* 0x000000080b0c98a5 */ /* 0x000fc6000f8e0012 */
[----:B------:R-:W4:Y:S01]  /*1ef0*/  @!P4 LDG.E.64 R12, desc[UR16][R12.64] ;  /* 0x000000100c0cc981 */ /* 0x000f22000c1e1b00 */
[----:B------:R-:W-:Y:S02]  /*1f00*/  @!UP2 UIMAD.WIDE.U32 UR14, UR14, 0x8, UR18 ;  /* 0x000000080e0ea8a5 */ /* 0x000fe4000f8e0012 */
[----:B------:R-:W-:Y:S02]  /*1f10*/  MOV R44, UR12 ;  /* 0x0000000c002c7c02 */ /* 0x000fe40008000f00 */
[----:B------:R-:W-:Y:S02]  /*1f20*/  MOV R45, UR13 ;  /* 0x0000000d002d7c02 */ /* 0x000fe40008000f00 */
[----:B-1----:R-:W-:Y:S02]  /*1f30*/  MOV R28, UR14 ;  /* 0x0000000e001c7c02 */ /* 0x002fe40008000f00 */
[----:B--2---:R-:W-:-:S06]  /*1f40*/  MOV R29, UR15 ;  /* 0x0000000f001d7c02 */ /* 0x004fcc0008000f00 */
[----:B------:R-:W2:Y:S01]  /*1f50*/  @!P6 LDG.E.64 R28, desc[UR16][R28.64] ;  /* 0x000000101c1ce981 */ /* 0x000ea2000c1e1b00 */
[----:B0--3--:R-:W-:Y:S01]  /*1f60*/  @!P2 FADD.FTZ R26, R26, R14 ;  /* 0x0000000e1a1aa221 */ /* 0x009fe20000010000 */
[----:B------:R-:W-:Y:S02]  /*1f70*/  @!P2 FADD.FTZ R27, R27, R15 ;  /* 0x0000000f1b1ba221 */ /* 0x000fe40000010000 */
[----:B------:R-:W3:Y:S01]  /*1f80*/  @!P5 LDG.E.64 R14, desc[UR16][R44.64] ;  /* 0x000000102c0ed981 */ /* 0x000ee2000c1e1b00 */
[----:B----4-:R-:W-:Y:S01]  /*1f90*/  @!P4 FADD.FTZ R26, R26, R12 ;  /* 0x0000000c1a1ac221 */ /* 0x010fe20000010000 */
[----:B------:R-:W-:-:S05]  /*1fa0*/  MOV R12, UR5 ;  /* 0x00000005000c7c02 */ /* 0x000fca0008000f00 */
[----:B------:R-:W-:Y:S02]  /*1fb0*/  VIADD R12, R12, 0x4 ;  /* 0x000000040c0c7836 */ /* 0x000fe40000000000 */
[----:B------:R-:W-:-:S03]  /*1fc0*/  @!P4 FADD.FTZ R27, R27, R13 ;  /* 0x0000000d1b1bc221 */ /* 0x000fc60000010000 */
[----:B------:R-:W-:Y:S01]  /*1fd0*/  R2UR UR5, R12 ;  /* 0x000000000c0572ca */ /* 0x000fe200000e0000 */
[----:B---3--:R-:W-:Y:S01]  /*1fe0*/  @!P5 FADD.FTZ R26, R26, R14 ;  /* 0x0000000e1a1ad221 */ /* 0x008fe20000010000 */
[----:B------:R-:W-:-:S03]  /*1ff0*/  @!P5 FADD.FTZ R27, R27, R15 ;  /* 0x0000000f1b1bd221 */ /* 0x000fc60000010000 */
[----:B--2---:R-:W-:Y:S01]  /*2000*/  @!P6 FADD.FTZ R26, R26, R28 ;  /* 0x0000001c1a1ae221 */ /* 0x004fe20000010000 */
[----:B------:R-:W-:-:S09]  /*2010*/  @!P6 FADD.FTZ R27, R27, R29 ;  /* 0x0000001d1b1be221 */ /* 0x000fd20000010000 */
.L_x_2086:
        /* <DEDUP_REMOVED lines=28> */
.L_x_2087:
        /* <DEDUP_REMOVED lines=8> */
[----:B------:R-:W-:-:S05]  /*2260*/  MOV R12, UR11 ;  /* 0x0000000b000c7c02 */ /* 0x000fca0008000f00 */
[----:B------:R-:W-:-:S06]  /*2270*/  IMAD.WIDE.U32 R12, R12, R13, UR18 ;  /* 0x000000120c0c7e25 */ /* 0x000fcc000f8e000d */
[----:B------:R-:W0:Y:S02]  /*2280*/  LDG.E.64 R12, desc[UR16][R12.64] ;  /* 0x000000100c0c7981 */ /* 0x000e24000c1e1b00 */
[----:B0--3--:R-:W-:Y:S01]  /*2290*/  FADD.FTZ R26, R26, R12 ;  /* 0x0000000c1a1a7221 */ /* 0x009fe20000010000 */
[----:B------:R-:W-:-:S07]  /*22a0*/  FADD.FTZ R27, R27, R13 ;  /* 0x0000000d1b1b7221 */ /* 0x000fce0000010000 */
.L_x_2088:
[----:B------:R-:W-:Y:S05]  /*22b0*/  BSYNC.RECONVERGENT B0 ;  /* 0x0000000000007941 */ /* 0x000fea0003800200 */
.L_x_2081:
[----:B------:R-:W4:Y:S01]  /*22c0*/  S2UR UR11, SR_CgaCtaId ;  /* 0x00000000000b79c3 */ /* 0x000f220000008800 */
[----:B------:R-:W5:Y:S01]  /*22d0*/  LDCU UR12, c[0x0][0x414] ;  /* 0x00008280ff0c77ac */ /* 0x000f620008000800 */
[----:B------:R-:W-:Y:S01]  /*22e0*/  IMAD.U32 R13, RZ, RZ, UR9 ;  /* 0x00000009ff0d7e24 */ /* 0x000fe2000f8e00ff */
[----:B------:R-:W-:-:S05]  /*22f0*/  UMOV UR5, 0x400 ;  /* 0x0000040000057882 */ /* 0x000fca0000000000 */
[----:B------:R-:W0:Y:S08]  /*2300*/  @P0 LDC.64 R44, c[0x0][0x388] ;  /* 0x0000e200ff2c0b82 */ /* 0x000e300000000a00 */
[----:B-12---:R-:W1:Y:S01]  /*2310*/  LDC.64 R28, c[0x0][0x398] ;  /* 0x0000e600ff1c7b82 */ /* 0x006e620000000a00 */
[----:B-----5:R-:W-:Y:S01]  /*2320*/  @P0 FMUL.FTZ R12, R26, UR12 ;  /* 0x0000000c1a0c0c20 */ /* 0x020fe20008410000 */
[----:B----4-:R-:W-:-:S06]  /*2330*/  ULEA UR5, UR11, UR5, 0x18 ;  /* 0x000000050b057291 */ /* 0x010fcc000f8ec0ff */
[----:B------:R-:W2:Y:S01]  /*2340*/  LDC.64 R14, c[0x0][0x3a0] ;  /* 0x0000e800ff0e7b82 */ /* 0x000ea20000000a00 */
[----:B0-----:R-:W-:-:S04]  /*2350*/  @P0 IMAD.WIDE R44, R13, 0x8, R44 ;  /* 0x000000080d2c0825 */ /* 0x001fc800078e022c */
[----:B------:R-:W-:Y:S01]  /*2360*/  @P0 FMUL.FTZ R13, R27, UR12 ;  /* 0x0000000c1b0d0c20 */ /* 0x000fe20008410000 */
[----:B------:R-:W-:Y:S04]  /*2370*/  @!P3 STS.64 [UR5+0x30], R26 ;  /* 0x0000301aff00b988 */ /* 0x000fe80008000a05 */
[----:B------:R0:W-:Y:S02]  /*2380*/  @P0 STG.E.64 desc[UR16][R44.64], R12 ;  /* 0x0000000c2c000986 */ /* 0x0001e4000c101b10 */
[----:B0-----:R-:W-:-:S05]  /*2390*/  IADD3 R13, PT, PT, R39, UR10, RZ ;  /* 0x0000000a270d7c10 */ /* 0x001fca000fffe0ff */
[C---:B-1----:R-:W-:Y:S01]  /*23a0*/  IMAD.WIDE R28, R13.reuse, 0x2, R28 ;  /* 0x000000020d1c7825 */ /* 0x042fe200078e021c */
[----:B------:R-:W-:Y:S03]  /*23b0*/  BAR.SYNC.DEFER_BLOCKING 0x0 ;  /* 0x0000000000007b1d */ /* 0x000fe60000010000 */
[----:B--2---:R-:W-:-:S03]  /*23c0*/  IMAD.WIDE R14, R13, 0x2, R14 ;  /* 0x000000020d0e7825 */ /* 0x004fc600078e020e */
[----:B---3--:R-:W2:Y:S04]  /*23d0*/  LDG.E.U16 R26, desc[UR16][R28.64] ;  /* 0x000000101c1a7981 */ /* 0x008ea8000c1e1500 */
[----:B------:R-:W3:Y:S04]  /*23e0*/  LDG.E.U16 R45, desc[UR16][R28.64+0x2] ;  /* 0x000002101c2d7981 */ /* 0x000ee8000c1e1500 */
[----:B------:R-:W4:Y:S04]  /*23f0*/  LDG.E.U16 R44, desc[UR16][R14.64] ;  /* 0x000000100e2c7981 */ /* 0x000f28000c1e1500 */
[----:B------:R-:W0:Y:S04]  /*2400*/  LDS.64 R12, [UR5+0x30] ;  /* 0x00003005ff0c7984 */ /* 0x000e280008000a00 */
[----:B------:R2:W5:Y:S01]  /*2410*/  LDG.E.U16 R28, desc[UR16][R14.64+0x2] ;  /* 0x000002100e1c7981 */ /* 0x000562000c1e1500 */
[----:B------:R-:W-:Y:S01]  /*2420*/  BSSY.RECONVERGENT B0, `(.L_x_2089) ;  /* 0x00001dc000007945 */ /* 0x000fe20003800200 */
        /* <DEDUP_REMOVED lines=10> */
[----:B------:R-:W-:-:S05]  /*24d0*/  UMOV UR10, 0x3f800000 ;  /* 0x3f800000000a7882 */ /* 0x000fca0000000000 */
[----:B------:R-:W0:Y:S02]  /*24e0*/  @P2 MUFU.RSQ R12, R12 ;  /* 0x0000000c000c2308 */ /* 0x000e240000001400 */
[----:B0-----:R-:W-:-:S13]  /*24f0*/  @P2 R2UR UR11, R12 ;  /* 0x000000000c0b22ca */ /* 0x001fda00000e0000 */
[----:B------:R-:W-:Y:S01]  /*2500*/  @UP1 UMOV UR10, UR11 ;  /* 0x0000000b000a1c82 */ /* 0x000fe20008000000 */
[----:B--2---:R-:W-:Y:S02]  /*2510*/  SHF.L.U32 R14, R26, 0x10, RZ ;  /* 0x000000101a0e7819 */ /* 0x004fe400000006ff */
[----:B---3--:R-:W-:Y:S02]  /*2520*/  SHF.L.U32 R15, R45, 0x10, RZ ;  /* 0x000000102d0f7819 */ /* 0x008fe400000006ff */
[----:B----4-:R-:W-:Y:S01]  /*2530*/  SHF.L.U32 R27, R44, 0x10, RZ ;  /* 0x000000102c1b7819 */ /* 0x010fe200000006ff */
[----:B-----5:R-:W-:Y:S01]  /*2540*/  IMAD.U32 R26, R28, 0x10000, RZ ;  /* 0x000100001c1a7824 */ /* 0x020fe200078e00ff */
[----:B------:R-:W-:Y:S06]  /*2550*/  BRA.U UP0, `(.L_x_2090) ;  /* 0x0000000900f47547 */ /* 0x000fec000b800000 */
[----:B------:R-:W0:Y:S01]  /*2560*/  LDCU.64 UR14, c[0x0][0x3e8] ;  /* 0x00007d00ff0e77ac */ /* 0x000e220008000a00 */
[C---:B------:R-:W-:Y:S01]  /*2570*/  IADD3 R44, PT, PT, R38.reuse, 0x20, RZ ;  /* 0x00000020262c7810 */ /* 0x040fe20007ffe0ff */
[----:B------:R-:W-:Y:S01]  /*2580*/  BSSY.RECONVERGENT B1, `(.L_x_2091) ;  /* 0x0000017000017945 */ /* 0x000fe20003800200 */
[----:B0-----:R-:W-:Y:S02]  /*2590*/  ISETP.GE.U32.AND P1, PT, R38, UR14, PT ;  /* 0x0000000e26007c0c */ /* 0x001fe4000bf26070 */
[----:B------:R-:W-:Y:S02]  /*25a0*/  ISETP.GE.U32.AND P2, PT, R44, UR14, PT ;  /* 0x0000000e2c007c0c */ /* 0x000fe4000bf46070 */
        /* <DEDUP_REMOVED lines=10> */
[----:B------:R-:W-:-:S03]  /*2650*/  FFMA.FTZ R0, R14, R0, R27 ;  /* 0x000000000e007223 */ /* 0x000fc6000001001b */
[----:B------:R-:W-:Y:S01]  /*2660*/  FFMA.FTZ R7, R15, R7, R26 ;  /* 0x000000070f077223 */ /* 0x000fe2000001001a */
[----:B0-----:R-:W-:-:S04]  /*2670*/  IMAD R29, R35, UR18, RZ ;  /* 0x00000012231d7c24 */ /* 0x001fc8000f8e02ff */
[----:B------:R-:W-:Y:S01]  /*2680*/  F2FP.BF16.F32.PACK_AB R7, R7, R0 ;  /* 0x000000000707723e */ /* 0x000fe200000010ff */
[----:B------:R-:W-:-:S04]  /*2690*/  IMAD.WIDE.U32 R12, R38, UR18, R12 ;  /* 0x00000012260c7c25 */ /* 0x000fc8000f8e000c */
[----:B------:R-:W-:Y:S01]  /*26a0*/  IMAD R29, R38, UR19, R29 ;  /* 0x00000013261d7c24 */ /* 0x000fe2000f8e021d */
[----:B-1----:R-:W-:-:S04]  /*26b0*/  LEA R28, P1, R12, UR12, 0x1 ;  /* 0x0000000c0c1c7c11 */ /* 0x002fc8000f8208ff */
[----:B------:R-:W-:-:S04]  /*26c0*/  IADD3 R29, PT, PT, R13, R29, RZ ;  /* 0x0000001d0d1d7210 */ /* 0x000fc80007ffe0ff */
[----:B------:R-:W-:-:S05]  /*26d0*/  LEA.HI.X R29, R12, UR13, R29, 0x1, P1 ;  /* 0x0000000d0c1d7c11 */ /* 0x000fca00088f0c1d */
[----:B------:R0:W-:Y:S02]  /*26e0*/  STG.E desc[UR16][R28.64], R7 ;  /* 0x000000071c007986 */ /* 0x0001e4000c101910 */
.L_x_2092:
[----:B------:R-:W-:Y:S05]  /*26f0*/  BSYNC.RECONVERGENT B1 ;  /* 0x0000000000017941 */ /* 0x000fea0003800200 */
.L_x_2091:
[----:B------:R-:W-:Y:S01]  /*2700*/  SHF.R.S32.HI R13, RZ, 0x1f, R44 ;  /* 0x0000001fff0d7819 */ /* 0x000fe2000001142c */
[----:B------:R-:W-:Y:S01]  /*2710*/  BSSY.RECONVERGENT B1, `(.L_x_2093) ;  /* 0x0000017000017945 */ /* 0x000fe20003800200 */
[C---:B------:R-:W-:Y:S01]  /*2720*/  IADD3 R0, PT, PT, R38.reuse, 0x40, RZ ;  /* 0x0000004026007810 */ /* 0x040fe20007ffe0ff */
[----:B0-----:R-:W-:Y:S01]  /*2730*/  VIADD R7, R38, 0x60 ;  /* 0x0000006026077836 */ /* 0x001fe20000000000 */
[----:B------:R-:W-:-:S13]  /*2740*/  ISETP.GE.AND.EX P2, PT, R13, UR15, PT, P2 ;  /* 0x0000000f0d007c0c */ /* 0x000fda000bf46320 */
[----:B------:R-:W-:Y:S05]  /*2750*/  @P2 BRA `(.L_x_2094) ;  /* 0x0000000000482947 */ /* 0x000fea0003800000 */
[----:B------:R-:W0:Y:S01]  /*2760*/  LDCU.64 UR12, c[0x0][0x3e0] ;  /* 0x00007c00ff0c77ac */ /* 0x000e220008000a00 */
[----:B------:R-:W-:Y:S01]  /*2770*/  MOV R12, R42 ;  /* 0x0000002a000c7202 */ /* 0x000fe20000000f00 */
[----:B------:R-:W-:Y:S01]  /*2780*/  FADD.FTZ R2, R2, -UR5 ;  /* 0x8000000502027e21 */ /* 0x000fe20008010000 */
[----:B------:R-:W-:Y:S01]  /*2790*/  FADD.FTZ R9, R9, -UR5 ;  /* 0x8000000509097e21 */ /* 0x000fe20008010000 */
[----:B------:R-:W1:Y:S02]  /*27a0*/  LDCU.64 UR18, c[0x0][0x380] ;  /* 0x00007000ff1277ac */ /* 0x000e640008000a00 */
[----:B------:R-:W-:Y:S01]  /*27b0*/  FMUL.FTZ R2, R2, UR10 ;  /* 0x0000000a02027c20 */ /* 0x000fe20008410000 */
[----:B------:R-:W-:-:S03]  /*27c0*/  FMUL.FTZ R9, R9, UR10 ;  /* 0x0000000a09097c20 */ /* 0x000fc60008410000 */
[----:B------:R-:W-:Y:S01]  /*27d0*/  FFMA.FTZ R2, R14, R2, R27 ;  /* 0x000000020e027223 */ /* 0x000fe2000001001b */
[----:B------:R-:W-:-:S05]  /*27e0*/  FFMA.FTZ R9, R15, R9, R26 ;  /* 0x000000090f097223 */ /* 0x000fca000001001a */
[----:B------:R-:W-:Y:S01]  /*27f0*/  F2FP.BF16.F32.PACK_AB R9, R9, R2 ;  /* 0x000000020909723e */ /* 0x000fe200000010ff */
[----:B0-----:R-:W-:-:S04]  /*2800*/  IMAD R13, R13, UR12, RZ ;  /* 0x0000000c0d0d7c24 */ /* 0x001fc8000f8e02ff */
[----:B------:R-:W-:Y:S01]  /*2810*/  IMAD R29, R44, UR13, R13 ;  /* 0x0000000d2c1d7c24 */ /* 0x000fe2000f8e020d */
[----:B------:R-:W-:-:S03]  /*2820*/  MOV R13, R41 ;  /* 0x00000029000d7202 */ /* 0x000fc60000000f00 */
[----:B------:R-:W-:-:S05]  /*2830*/  IMAD.WIDE.U32 R12, R44, UR12, R12 ;  /* 0x0000000c2c0c7c25 */ /* 0x000fca000f8e000c */
[----:B------:R-:W-:Y:S02]  /*2840*/  IADD3 R29, PT, PT, R13, R29, RZ ;  /* 0x0000001d0d1d7210 */ /* 0x000fe40007ffe0ff */
[----:B-1----:R-:W-:-:S04]  /*2850*/  LEA R28, P1, R12, UR18, 0x1 ;  /* 0x000000120c1c7c11 */ /* 0x002fc8000f8208ff */
[----:B------:R-:W-:-:S05]  /*2860*/  LEA.HI.X R29, R12, UR19, R29, 0x1, P1 ;  /* 0x000000130c1d7c11 */ /* 0x000fca00088f0c1d */
[----:B------:R0:W-:Y:S04]  /*2870*/  STG.E desc[UR16][R28.64], R9 ;  /* 0x000000091c007986 */ /* 0x0001e8000c101910 */
.L_x_2094:
[----:B------:R-:W-:Y:S05]  /*2880*/  BSYNC.RECONVERGENT B1 ;  /* 0x0000000000017941 */ /* 0x000fea0003800200 */
.L_x_2093:
        /* <DEDUP_REMOVED lines=26> */
[----:B0-----:R-:W-:Y:S02]  /*2a30*/  IMAD R9, R9, UR12, RZ ;  /* 0x0000000c09097c24 */ /* 0x001fe4000f8e02ff */
[----:B------:R-:W-:-:S04]  /*2a40*/  IMAD.WIDE.U32 R12, R0, UR12, R12 ;  /* 0x0000000c000c7c25 */ /* 0x000fc8000f8e000c */
[----:B------:R-:W-:Y:S01]  /*2a50*/  IMAD R9, R0, UR13, R9 ;  /* 0x0000000d00097c24 */ /* 0x000fe2000f8e0209 */
[----:B-1----:R-:W-:-:S03]  /*2a60*/  LEA R28, P5, R12, UR18, 0x1 ;  /* 0x000000120c1c7c11 */ /* 0x002fc6000f8a08ff */
[----:B------:R-:W-:-:S05]  /*2a70*/  IMAD.IADD R9, R13, 0x1, R9 ;  /* 0x000000010d097824 */ /* 0x000fca00078e0209 */
[----:B------:R-:W-:Y:S02]  /*2a80*/  LEA.HI.X R29, R12, UR19, R9, 0x1, P5 ;  /* 0x000000130c1d7c11 */ /* 0x000fe4000a8f0c09 */
[----:B------:R-:W-:-:S05]  /*2a90*/  F2FP.BF16.F32.PACK_AB R9, R4, R11 ;  /* 0x0000000b0409723e */ /* 0x000fca00000010ff */
[----:B------:R0:W-:Y:S02]  /*2aa0*/  STG.E desc[UR16][R28.64], R9 ;  /* 0x000000091c007986 */ /* 0x0001e4000c101910 */
.L_x_2096:
[----:B------:R-:W-:Y:S05]  /*2ab0*/  BSYNC.RECONVERGENT B1 ;  /* 0x0000000000017941 */ /* 0x000fea0003800200 */
.L_x_2095:
[----:B------:R-:W-:Y:S04]  /*2ac0*/  BSSY.RECONVERGENT B1, `(.L_x_2097) ;  /* 0x0000014000017945 */ /* 0x000fe80003800200 */
[----:B------:R-:W-:Y:S05]  /*2ad0*/  @P2 BRA `(.L_x_2098) ;  /* 0x0000000000482947 */ /* 0x000fea0003800000 */
[----:B------:R-:W1:Y:S01]  /*2ae0*/  LDCU.64 UR12, c[0x0][0x3e0] ;  /* 0x00007c00ff0c77ac */ /* 0x000e620008000a00 */
[----:B------:R-:W-:Y:S01]  /*2af0*/  MOV R12, R42 ;  /* 0x0000002a000c7202 */ /* 0x000fe20000000f00 */
[----:B------:R-:W-:Y:S01]  /*2b00*/  FADD.FTZ R17, R17, -UR5 ;  /* 0x8000000511117e21 */ /* 0x000fe20008010000 */
[----:B------:R-:W-:Y:S01]  /*2b10*/  MOV R13, R41 ;  /* 0x00000029000d7202 */ /* 0x000fe20000000f00 */
[----:B------:R-:W2:Y:S01]  /*2b20*/  LDCU.64 UR18, c[0x0][0x380] ;  /* 0x00007000ff1277ac */ /* 0x000ea20008000a00 */
[----:B------:R-:W-:Y:S01]  /*2b30*/  FADD.FTZ R6, R6, -UR5 ;  /* 0x8000000506067e21 */ /* 0x000fe20008010000 */
[----:B------:R-:W-:-:S03]  /*2b40*/  FMUL.FTZ R17, R17, UR10 ;  /* 0x0000000a11117c20 */ /* 0x000fc60008410000 */
[----:B------:R-:W-:Y:S01]  /*2b50*/  FMUL.FTZ R6, R6, UR10 ;  /* 0x0000000a06067c20 */ /* 0x000fe20008410000 */
[----:B0-----:R-:W-:-:S03]  /*2b60*/  FFMA.FTZ R9, R14, R17, R27 ;  /* 0x000000110e097223 */ /* 0x001fc6000001001b */
        /* <DEDUP_REMOVED lines=9> */
.L_x_2098:
[----:B------:R-:W-:Y:S05]  /*2c00*/  BSYNC.RECONVERGENT B1 ;  /* 0x0000000000017941 */ /* 0x000fea0003800200 */
.L_x_2097:
[----:B------:R-:W-:Y:S04]  /*2c10*/  BSSY.RECONVERGENT B1, `(.L_x_2099) ;  /* 0x0000014000017945 */ /* 0x000fe80003800200 */
[----:B------:R-:W-:Y:S05]  /*2c20*/  @P1 BRA `(.L_x_2100) ;  /* 0x0000000000481947 */ /* 0x000fea0003800000 */
[----:B------:R-:W0:Y:S01]  /*2c30*/  LDCU.64 UR12, c[0x0][0x3e0] ;  /* 0x00007c00ff0c77ac */ /* 0x000e220008000a00 */
[----:B-1----:R-:W-:Y:S01]  /*2c40*/  MOV R6, R42 ;  /* 0x0000002a00067202 */ /* 0x002fe20000000f00 */
        /* <DEDUP_REMOVED lines=16> */
.L_x_2100:
[----:B------:R-:W-:Y:S05]  /*2d50*/  BSYNC.RECONVERGENT B1 ;  /* 0x0000000000017941 */ /* 0x000fea0003800200 */
.L_x_2099:
[----:B------:R-:W-:Y:S04]  /*2d60*/  BSSY.RECONVERGENT B1, `(.L_x_2101) ;  /* 0x0000014000017945 */ /* 0x000fe80003800200 */
[----:B------:R-:W-:Y:S05]  /*2d70*/  @P6 BRA `(.L_x_2102) ;  /* 0x0000000000486947 */ /* 0x000fea0003800000 */
[----:B------:R-:W0:Y:S01]  /*2d80*/  LDCU.64 UR12, c[0x0][0x3e0] ;  /* 0x00007c00ff0c77ac */ /* 0x000e220008000a00 */
[----:B-1----:R-:W-:Y:S01]  /*2d90*/  MOV R6, R42 ;  /* 0x0000002a00067202 */ /* 0x002fe20000000f00 */
[----:B------:R-:W-:Y:S01]  /*2da0*/  FADD.FTZ R21, R21, -UR5 ;  /* 0x8000000515157e21 */ /* 0x000fe20008010000 */
[----:B--2---:R-:W-:Y:S01]  /*2db0*/  MOV R7, R41 ;  /* 0x0000002900077202 */ /* 0x004fe20000000f00 */
        /* <DEDUP_REMOVED lines=14> */
.L_x_2102:
[----:B------:R-:W-:Y:S05]  /*2ea0*/  BSYNC.RECONVERGENT B1 ;  /* 0x0000000000017941 */ /* 0x000fea0003800200 */
.L_x_2101:
        /* <DEDUP_REMOVED lines=20> */
.L_x_2104:
[----:B------:R-:W-:Y:S05]  /*2ff0*/  BSYNC.RECONVERGENT B1 ;  /* 0x0000000000017941 */ /* 0x000fea0003800200 */
.L_x_2103:
[----:B------:R-:W-:Y:S05]  /*3000*/  @P4 BRA `(.L_x_2105) ;  /* 0x0000001000744947 */ /* 0x000fea0003800000 */
[----:B------:R-:W5:Y:S01]  /*3010*/  LDCU.64 UR12, c[0x0][0x3e0] ;  /* 0x00007c00ff0c77ac */ /* 0x000f620008000a00 */
[----:B------:R-:W-:Y:S01]  /*3020*/  MOV R40, R42 ;  /* 0x0000002a00287202 */ /* 0x000fe20000000f00 */
[----:B------:R-:W-:Y:S01]  /*3030*/  FADD.FTZ R25, R25, -UR5 ;  /* 0x8000000519197e21 */ /* 0x000fe20008010000 */
[----:B------:R-:W-:Y:S01]  /*3040*/  FADD.FTZ R18, R18, -UR5 ;  /* 0x8000000512127e21 */ /* 0x000fe20008010000 */
[----:B------:R-:W5:Y:S02]  /*3050*/  LDCU.64 UR14, c[0x0][0x380] ;  /* 0x00007000ff0e77ac */ /* 0x000f640008000a00 */
[----:B------:R-:W-:Y:S01]  /*3060*/  FMUL.FTZ R25, R25, UR10 ;  /* 0x0000000a19197c20 */ /* 0x000fe20008410000 */
[----:B------:R-:W-:-:S03]  /*3070*/  FMUL.FTZ R18, R18, UR10 ;  /* 0x0000000a12127c20 */ /* 0x000fc60008410000 */
[----:B01234-:R-:W-:Y:S01]  /*3080*/  FFMA.FTZ R9, R14, R25, R27 ;  /* 0x000000190e097223 */ /* 0x01ffe2000001001b */
[----:B------:R-:W-:-:S05]  /*3090*/  FFMA.FTZ R18, R15, R18, R26 ;  /* 0x000000120f127223 */ /* 0x000fca000001001a */
[----:B------:R-:W-:Y:S01]  /*30a0*/  F2FP.BF16.F32.PACK_AB R9, R18, R9 ;  /* 0x000000091209723e */ /* 0x000fe200000010ff */
[----:B-----5:R-:W-:Y:S02]  /*30b0*/  IMAD R7, R5, UR12, RZ ;  /* 0x0000000c05077c24 */ /* 0x020fe4000f8e02ff */
[----:B------:R-:W-:-:S04]  /*30c0*/  IMAD.WIDE.U32 R40, R30, UR12, R40 ;  /* 0x0000000c1e287c25 */ /* 0x000fc8000f8e0028 */
[----:B------:R-:W-:Y:S01]  /*30d0*/  IMAD R7, R30, UR13, R7 ;  /* 0x0000000d1e077c24 */ /* 0x000fe2000f8e0207 */
[----:B------:R-:W-:-:S04]  /*30e0*/  LEA R6, P1, R40, UR14, 0x1 ;  /* 0x0000000e28067c11 */ /* 0x000fc8000f8208ff */
[----:B------:R-:W-:-:S04]  /*30f0*/  IADD3 R7, PT, PT, R41, R7, RZ ;  /* 0x0000000729077210 */ /* 0x000fc80007ffe0ff */
[----:B------:R-:W-:-:S05]  /*3100*/  LEA.HI.X R7, R40, UR15, R7, 0x1, P1 ;  /* 0x0000000f28077c11 */ /* 0x000fca00088f0c07 */
[----:B------:R0:W-:Y:S01]  /*3110*/  STG.E desc[UR16][R6.64], R9 ;  /* 0x0000000906007986 */ /* 0x0001e2000c101910 */
[----:B------:R-:W-:Y:S05]  /*3120*/  BRA `(.L_x_2105) ;  /* 0x00000010002c7947 */ /* 0x000fea0003800000 */
.L_x_2090:
[----:B------:R-:W0:Y:S01]  /*3130*/  LDCU.64 UR18, c[0x0][0x3e8] ;  /* 0x00007d00ff1277ac */ /* 0x000e220008000a00 */
[----:B------:R-:W-:Y:S01]  /*3140*/  IADD3 R29, PT, PT, R38, 0x20, RZ ;  /* 0x00000020261d7810 */ /* 0x000fe20007ffe0ff */
[----:B------:R-:W-:Y:S03]  /*3150*/  BSSY.RECONVERGENT B1, `(.L_x_2106) ;  /* 0x000001f000017945 */ /* 0x000fe60003800200 */
[----:B0-----:R-:W-:Y:S01]  /*3160*/  ISETP.GE.U32.AND P2, PT, R29, UR18, PT ;  /* 0x000000121d007c0c */ /* 0x001fe2000bf46070 */
        /* <DEDUP_REMOVED lines=16> */
[----:B---3--:R-:W-:Y:S01]  /*3270*/  FADD.FTZ R13, R12, 1 ;  /* 0x3f8000000c0d7421 */ /* 0x008fe20000010000 */
[----:B0-----:R-:W-:-:S04]  /*3280*/  IMAD R12, R35, UR12, RZ ;  /* 0x0000000c230c7c24 */ /* 0x001fc8000f8e02ff */
[----:B------:R-:W-:Y:S02]  /*3290*/  IMAD R12, R38, UR13, R12 ;  /* 0x0000000d260c7c24 */ /* 0x000fe4000f8e020c */
[----:B------:R-:W0:Y:S01]  /*32a0*/  MUFU.RCP R13, R13 ;  /* 0x0000000d000d7308 */ /* 0x000e220000001000 */
[----:B--2---:R-:W-:Y:S01]  /*32b0*/  FMUL.FTZ R7, R7, R44 ;  /* 0x0000002c07077220 */ /* 0x004fe20000410000 */
[----:B------:R-:W-:-:S05]  /*32c0*/  MOV R44, R42 ;  /* 0x0000002a002c7202 */ /* 0x000fca0000000f00 */
[----:B------:R-:W-:-:S04]  /*32d0*/  IMAD.WIDE.U32 R44, R38, UR12, R44 ;  /* 0x0000000c262c7c25 */ /* 0x000fc8000f8e002c */
[----:B0-----:R-:W-:Y:S01]  /*32e0*/  FMUL.FTZ R0, R0, R13 ;  /* 0x0000000d00007220 */ /* 0x001fe20000410000 */
[----:B------:R-:W-:Y:S01]  /*32f0*/  IMAD.IADD R13, R45, 0x1, R12 ;  /* 0x000000012d0d7824 */ /* 0x000fe200078e020c */
[----:B-1----:R-:W-:-:S03]  /*3300*/  LEA R12, P1, R44, UR14, 0x1 ;  /* 0x0000000e2c0c7c11 */ /* 0x002fc6000f8208ff */
[----:B------:R-:W-:Y:S02]  /*3310*/  F2FP.BF16.F32.PACK_AB R7, R7, R0 ;  /* 0x000000000707723e */ /* 0x000fe400000010ff */
[----:B------:R-:W-:-:S05]  /*3320*/  LEA.HI.X R13, R44, UR15, R13, 0x1, P1 ;  /* 0x0000000f2c0d7c11 */ /* 0x000fca00088f0c0d */
[----:B------:R0:W-:Y:S03]  /*3330*/  STG.E desc[UR16][R12.64], R7 ;  /* 0x000000070c007986 */ /* 0x0001e6000c101910 */
.L_x_2107:
[----:B------:R-:W-:Y:S05]  /*3340*/  BSYNC.RECONVERGENT B1 ;  /* 0x0000000000017941 */ /* 0x000fea0003800200 */
.L_x_2106:
[----:B0-----:R-:W-:Y:S01]  /*3350*/  SHF.R.S32.HI R12, RZ, 0x1f, R29 ;  /* 0x0000001fff0c7819 */ /* 0x001fe2000001141d */
[----:B------:R-:W-:Y:S01]  /*3360*/  BSSY.RECONVERGENT B1, `(.L_x_2108) ;  /* 0x0000021000017945 */ /* 0x000fe20003800200 */
        /* <DEDUP_REMOVED lines=10> */
[----:B------:R-:W-:Y:S01]  /*3410*/  FFMA.FTZ R2, R14, R2, R27 ;  /* 0x000000020e027223 */ /* 0x000fe2000001001b */
        /* <DEDUP_REMOVED lines=13> */
[----:B------:R-:W-:Y:S01]  /*34f0*/  IMAD R9, R29, UR13, R12 ;  /* 0x0000000d1d097c24 */ /* 0x000fe2000f8e020c */
[----:B------:R-:W-:-:S03]  /*3500*/  MOV R12, R42 ;  /* 0x0000002a000c7202 */ /* 0x000fc60000000f00 */
[----:B------:R-:W-:Y:S02]  /*3510*/  F2FP.BF16.F32.PACK_AB R45, R45, R2 ;  /* 0x000000022d2d723e */ /* 0x000fe400000010ff */
[----:B------:R-:W-:-:S05]  /*3520*/  IMAD.WIDE.U32 R12, R29, UR12, R12 ;  /* 0x0000000c1d0c7c25 */ /* 0x000fca000f8e000c */
[----:B------:R-:W-:Y:S02]  /*3530*/  IADD3 R9, PT, PT, R13, R9, RZ ;  /* 0x000000090d097210 */ /* 0x000fe40007ffe0ff */
[----:B-1----:R-:W-:-:S04]  /*3540*/  LEA R28, P1, R12, UR14, 0x1 ;  /* 0x0000000e0c1c7c11 */ /* 0x002fc8000f8208ff */
[----:B------:R-:W-:-:S05]  /*3550*/  LEA.HI.X R29, R12, UR15, R9, 0x1, P1 ;  /* 0x0000000f0c1d7c11 */ /* 0x000fca00088f0c09 */
[----:B------:R0:W-:Y:S04]  /*3560*/  STG.E desc[UR16][R28.64], R45 ;  /* 0x0000002d1c007986 */ /* 0x0001e8000c101910 */
.L_x_2109:
[----:B------:R-:W-:Y:S05]  /*3570*/  BSYNC.RECONVERGENT B1 ;  /* 0x0000000000017941 */ /* 0x000fea0003800200 */
.L_x_2108:
        /* <DEDUP_REMOVED lines=23> */
[----:B------:R-:W-:Y:S01]  /*36f0*/  FFMA.FTZ R11, R14, R11, R27 ;  /* 0x0000000b0e0b7223 */ /* 0x000fe2000001001b */
        /* <DEDUP_REMOVED lines=20> */
.L_x_2111:
[----:B------:R-:W-:Y:S05]  /*3840*/  BSYNC.RECONVERGENT B1 ;  /* 0x0000000000017941 */ /* 0x000fea0003800200 */
.L_x_2110:
        /* <DEDUP_REMOVED lines=9> */
[----:B------:R-:W-:Y:S01]  /*38e0*/  MOV R13, R41 ;  /* 0x00000029000d7202 */ /* 0x000fe20000000f00 */
[----:B------:R-:W-:Y:S01]  /*38f0*/  FFMA.FTZ R4, R14, R4, R27 ;  /* 0x000000040e047223 */ /* 0x000fe2000001001b */
        /* <DEDUP_REMOVED lines=19> */
.L_x_2113:
[----:B------:R-:W-:Y:S05]  /*3a30*/  BSYNC.RECONVERGENT B1 ;  /* 0x0000000000017941 */ /* 0x000fea0003800200 */
.L_x_2112:
        /* <DEDUP_REMOVED lines=8> */
[----:B------:R-:W3:Y:S01]  /*3ac0*/  LDCU.64 UR14, c[0x0][0x380] ;  /* 0x00007000ff0e77ac */ /* 0x000ee20008000a00 */
[----:B------:R-:W-:Y:S02]  /*3ad0*/  IMAD.MOV.U32 R8, RZ, RZ, R42 ;  /* 0x000000ffff087224 */ /* 0x000fe400078e002a */
[----:B------:R-:W-:Y:S01]  /*3ae0*/  FFMA.FTZ R0, R14, R0, R27 ;  /* 0x000000000e007223 */ /* 0x000fe2000001001b */
[----:B------:R-:W-:-:S03]  /*3af0*/  FFMA.FTZ R2, R15, R2, R26 ;  /* 0x000000020f027223 */ /* 0x000fc6000001001a */
[----:B------:R-:W-:Y:S01]  /*3b00*/  FMUL.FTZ R4, R0, -1.4426950216293334961 ;  /* 0xbfb8aa3b00047820 */ /* 0x000fe20000410000 */
[----:B--2---:R-:W-:-:S05]  /*3b10*/  FMUL.FTZ R6, R2, -1.4426950216293334961 ;  /* 0xbfb8aa3b02067820 */ /* 0x004fca0000410000 */
[----:B------:R-:W2:Y:S01]  /*3b20*/  MUFU.EX2 R4, R4 ;  /* 0x0000000400047308 */ /* 0x000ea20000000800 */
[----:B-1----:R-:W-:Y:S02]  /*3b30*/  IMAD R13, R33, UR12, RZ ;  /* 0x0000000c210d7c24 */ /* 0x002fe4000f8e02ff */
[----:B------:R-:W-:-:S05]  /*3b40*/  IMAD.WIDE.U32 R8, R36, UR12, R8 ;  /* 0x0000000c24087c25 */ /* 0x000fca000f8e0008 */
[----:B------:R-:W1:Y:S01]  /*3b50*/  MUFU.EX2 R6, R6 ;  /* 0x0000000600067308 */ /* 0x000e620000000800 */
[----:B------:R-:W-:-:S05]  /*3b60*/  IMAD R17, R36, UR13, R13 ;  /* 0x0000000d24117c24 */ /* 0x000fca000f8e020d */
[----:B------:R-:W-:Y:S01]  /*3b70*/  IADD3 R17, PT, PT, R9, R17, RZ ;  /* 0x0000001109117210 */ /* 0x000fe20007ffe0ff */
[----:B--2---:R-:W-:-:S06]  /*3b80*/  FADD.FTZ R11, R4, 1 ;  /* 0x3f800000040b7421 */ /* 0x004fcc0000010000 */
[----:B------:R-:W2:Y:S01]  /*3b90*/  MUFU.RCP R11, R11 ;  /* 0x0000000b000b7308 */ /* 0x000ea20000001000 */
[----:B-1----:R-:W-:Y:S01]  /*3ba0*/  FADD.FTZ R12, R6, 1 ;  /* 0x3f800000060c7421 */ /* 0x002fe20000010000 */
[----:B---3--:R-:W-:-:S06]  /*3bb0*/  LEA R6, P1, R8, UR14, 0x1 ;  /* 0x0000000e08067c11 */ /* 0x008fcc000f8208ff */
[----:B------:R-:W1:Y:S01]  /*3bc0*/  MUFU.RCP R7, R12 ;  /* 0x0000000c00077308 */ /* 0x000e620000001000 */
[----:B--2---:R-:W-:Y:S01]  /*3bd0*/  FMUL.FTZ R0, R0, R11 ;  /* 0x0000000b00007220 */ /* 0x004fe20000410000 */
[----:B-1----:R-:W-:Y:S01]  /*3be0*/  FMUL.FTZ R13, R2, R7 ;  /* 0x00000007020d7220 */ /* 0x002fe20000410000 */
[----:B------:R-:W-:-:S04]  /*3bf0*/  LEA.HI.X R7, R8, UR15, R17, 0x1, P1 ;  /* 0x0000000f08077c11 */ /* 0x000fc800088f0c11 */
[----:B------:R-:W-:-:S05]  /*3c00*/  F2FP.BF16.F32.PACK_AB R13, R13, R0 ;  /* 0x000000000d0d723e */ /* 0x000fca00000010ff */
[----:B------:R3:W-:Y:S02]  /*3c10*/  STG.E desc[UR16][R6.64], R13 ;  /* 0x0000000d06007986 */ /* 0x0007e4000c101910 */
.L_x_2115:
[----:B------:R-:W-:Y:S05]  /*3c20*/  BSYNC.RECONVERGENT B1 ;  /* 0x0000000000017941 */ /* 0x000fea0003800200 */
.L_x_2114:
        /* <DEDUP_REMOVED lines=10> */
[----:B------:R-:W-:Y:S01]  /*3cd0*/  FFMA.FTZ R21, R14, R21, R27 ;  /* 0x000000150e157223 */ /* 0x000fe2000001001b */
        /* <DEDUP_REMOVED lines=8> */
[----:B----4-:R-:W-:-:S04]  /*3d60*/  LEA R6, P1, R8, UR14, 0x1 ;  /* 0x0000000e08067c11 */ /* 0x010fc8000f8208ff */
[----:B------:R-:W-:Y:S01]  /*3d70*/  IADD3 R7, PT, PT, R9, R7, RZ ;  /* 0x0000000709077210 */ /* 0x000fe20007ffe0ff */
        /* <DEDUP_REMOVED lines=9> */
.L_x_2117:
[----:B------:R-:W-:Y:S05]  /*3e10*/  BSYNC.RECONVERGENT B1 ;  /* 0x0000000000017941 */ /* 0x000fea0003800200 */
.L_x_2116:
        /* <DEDUP_REMOVED lines=8> */
[----:B------:R-:W5:Y:S01]  /*3ea0*/  LDCU.64 UR14, c[0x0][0x380] ;  /* 0x00007000ff0e77ac */ /* 0x000f620008000a00 */
[----:B------:R-:W-:Y:S02]  /*3eb0*/  IMAD.MOV.U32 R8, RZ, RZ, R42 ;  /* 0x000000ffff087224 */ /* 0x000fe400078e002a */
[----:B------:R-:W-:Y:S01]  /*3ec0*/  FFMA.FTZ R23, R14, R23, R27 ;  /* 0x000000170e177223 */ /* 0x000fe2000001001b */
        /* <DEDUP_REMOVED lines=8> */
[----:B-----5:R-:W-:-:S04]  /*3f50*/  LEA R6, P1, R8, UR14, 0x1 ;  /* 0x0000000e08067c11 */ /* 0x020fc8000f8208ff */
        /* <DEDUP_REMOVED lines=10> */
.L_x_2119:
[----:B------:R-:W-:Y:S05]  /*4000*/  BSYNC.RECONVERGENT B1 ;  /* 0x0000000000017941 */ /* 0x000fea0003800200 */
.L_x_2118:
[----:B------:R-:W-:Y:S05]  /*4010*/  @P4 BRA `(.L_x_2105) ;  /* 0x0000000000704947 */ /* 0x000fea0003800000 */
[----:B------:R-:W-:Y:S01]  /*4020*/  FADD.FTZ R25, R25, -UR5 ;  /* 0x8000000519197e21 */ /* 0x000fe20008010000 */
[----:B------:R-:W-:Y:S01]  /*4030*/  FADD.FTZ R18, R18, -UR5 ;  /* 0x8000000512127e21 */ /* 0x000fe20008010000 */
[----:B------:R-:W5:Y:S01]  /*4040*/  LDCU.64 UR12, c[0x0][0x3e0] ;  /* 0x00007c00ff0c77ac */ /* 0x000f620008000a00 */
[----:B-1234-:R-:W-:Y:S01]  /*4050*/  MOV R6, R42 ;  /* 0x0000002a00067202 */ /* 0x01efe20000000f00 */
        /* <DEDUP_REMOVED lines=8> */
[----:B------:R-:W2:Y:S01]  /*40e0*/  MUFU.EX2 R0, R0 ;  /* 0x0000000000007308 */ /* 0x000ea20000000800 */
[----:B-----5:R-:W-:Y:S02]  /*40f0*/  IMAD R9, R5, UR12, RZ ;  /* 0x0000000c05097c24 */ /* 0x020fe4000f8e02ff */
[----:B------:R-:W-:-:S05]  /*4100*/  IMAD.WIDE.U32 R6, R30, UR12, R6 ;  /* 0x0000000c1e067c25 */ /* 0x000fca000f8e0006 */
[----:B------:R-:W3:Y:S01]  /*4110*/  MUFU.EX2 R4, R4 ;  /* 0x0000000400047308 */ /* 0x000ee20000000800 */
[----:B------:R-:W-:Y:S01]  /*4120*/  IMAD R9, R30, UR13, R9 ;  /* 0x0000000d1e097c24 */ /* 0x000fe2000f8e0209 */
[----:B-1----:R-:W-:-:S04]  /*4130*/  LEA R8, P1, R6, UR14, 0x1 ;  /* 0x0000000e06087c11 */ /* 0x002fc8000f8208ff */
[----:B------:R-:W-:Y:S01]  /*4140*/  IADD3 R9, PT, PT, R7, R9, RZ ;  /* 0x0000000907097210 */ /* 0x000fe20007ffe0ff */
[----:B--2---:R-:W-:-:S03]  /*4150*/  FADD.FTZ R2, R0, 1 ;  /* 0x3f80000000027421 */ /* 0x004fc60000010000 */
[----:B------:R-:W-:-:S03]  /*4160*/  LEA.HI.X R9, R6, UR15, R9, 0x1, P1 ;  /* 0x0000000f06097c11 */ /* 0x000fc600088f0c09 */
[----:B------:R-:W1:Y:S01]  /*4170*/  MUFU.RCP R2, R2 ;  /* 0x0000000200027308 */ /* 0x000e620000001000 */
[----:B---3--:R-:W-:-:S07]  /*4180*/  FADD.FTZ R10, R4, 1 ;  /* 0x3f800000040a7421 */ /* 0x008fce0000010000 */
[----:B------:R-:W2:Y:S01]  /*4190*/  MUFU.RCP R10, R10 ;  /* 0x0000000a000a7308 */ /* 0x000ea20000001000 */
[----:B-1----:R-:W-:Y:S01]  /*41a0*/  FMUL.FTZ R0, R25, R2 ;  /* 0x0000000219007220 */ /* 0x002fe20000410000 */
[----:B--2---:R-:W-:-:S05]  /*41b0*/  FMUL.FTZ R11, R11, R10 ;  /* 0x0000000a0b0b7220 */ /* 0x004fca0000410000 */
[----:B------:R-:W-:-:S05]  /*41c0*/  F2FP.BF16.F32.PACK_AB R11, R11, R0 ;  /* 0x000000000b0b723e */ /* 0x000fca00000010ff */
[----:B------:R1:W-:Y:S02]  /*41d0*/  STG.E desc[UR16][R8.64], R11 ;  /* 0x0000000b08007986 */ /* 0x0003e4000c101910 */
.L_x_2105:
[----:B------:R-:W-:Y:S05]  /*41e0*/  BSYNC.RECONVERGENT B0 ;  /* 0x0000000000007941 */ /* 0x000fea0003800200 */
.L_x_2089:
[----:B------:R-:W-:Y:S02]  /*41f0*/  UIADD3 UR9, UPT, UPT, UR21, UR9, URZ ;  /* 0x0000000915097290 */ /* 0x000fe4000fffe0ff */
[----:B------:R-:W-:Y:S02]  /*4200*/  UIADD3 UR4, UPT, UPT, UR4, 0x1, URZ ;  /* 0x0000000104047890 */ /* 0x000fe4000fffe0ff */
[----:B------:R-:W-:-:S09]  /*4210*/  UISETP.GE.AND UP1, UPT, UR9, UR7, UPT ;  /* 0x000000070900728c */ /* 0x000fd2000bf26270 */
[----:B------:R-:W-:Y:S05]  /*4220*/  BRA.U !UP1, `(.L_x_2120) ;  /* 0xffffffc109187547 */ /* 0x000fea000b83ffff */
[----:B------:R-:W-:Y:S05]  /*4230*/  EXIT ;  /* 0x000000000000794d */ /* 0x000fea0003800000 */
.L_x_2121:
        /* <DEDUP_REMOVED lines=12> */
.L_x_3446:


//--------------------- .text._Z35group_norm_nhwc_fwd_one_pass_kernelI11Bf16IOBf16WLi512ELi8ELi128EEv26Group_norm_nhwc_fwd_params --------------------------
	.section	.text._Z35group_norm_nhwc_fwd_one_pass_kernelI11Bf16IOBf16WLi512ELi8ELi128EEv26Group_norm_nhwc_fwd_params,"ax",@progbits
	.align	128
        .global         _Z35group_norm_nhwc_fwd_one_pass_kernelI11Bf16IOBf16WLi512ELi8ELi128EEv26Group_norm_nhwc_fwd_params
        .type           _Z35group_norm_nhwc_fwd_one_pass_kernelI11Bf16IOBf16WLi512ELi8ELi128EEv26Group_norm_nhwc_fwd_params,@function
        .size           _Z35group_norm_nhwc_fwd_one_pass_kernelI11Bf16IOBf16WLi512ELi8ELi128EEv26Group_norm_nhwc_fwd_params,(.L_x_3447 - _Z35group_norm_nhwc_fwd_one_pass_kernelI11Bf16IOBf16WLi512ELi8ELi128EEv26Group_norm_nhwc_fwd_params)
        .other          _Z35group_norm_nhwc_fwd_one_pass_kernelI11Bf16IOBf16WLi512ELi8ELi128EEv26Group_norm_nhwc_fwd_params,@"STO_CUDA_ENTRY STV_DEFAULT"
_Z35group_norm_nhwc_fwd_one_pass_kernelI11Bf16IOBf16WLi512ELi8ELi128EEv26Group_norm_nhwc_fwd_params:
.text._Z35group_norm_nhwc_fwd_one_pass_kernelI11Bf16IOBf16WLi512ELi8ELi128EEv26Group_norm_nhwc_fwd_params:
        /* <DEDUP_REMOVED lines=36> */
.L_x_2197:
[----:B0-----:R-:W0:Y:S01]  /*0240*/  LDCU UR5, c[0x0][0x3f8] ;  /* 0x00007f00ff0577ac */ /* 0x001e220008000800 */
[----:B------:R-:W-:Y:S01]  /*0250*/  IABS R6, UR7 ;  /* 0x0000000700067c13 */ /* 0x000fe20008000000 */
[----:B------:R-:W-:Y:S01]  /*0260*/  VIADD R15, R56, 0xa0 ;  /* 0x000000a0380f7836 */ /* 0x000fe20000000000 */
[----:B------:R-:W-:Y:S01]  /*0270*/  SHF.L.U32 R60, R44, 0x1, RZ ;  /* 0x000000012c3c7819 */ /* 0x000fe200000006ff */
[----:B-1----:R-:W1:Y:S01]  /*0280*/  LDCU.64 UR12, c[0x0][0x3e8] ;  /* 0x00007d00ff0c77ac */ /* 0x002e620008000a00 */
[C---:B------:R-:W-:Y:S02]  /*0290*/  IADD3 R23, PT, PT, R56.reuse, 0xc0, RZ ;  /* 0x000000c038177810 */ /* 0x040fe40007ffe0ff */
[----:B------:R-:W-:Y:S01]  /*02a0*/  SHF.R.S32.HI R19, RZ, 0x1f, R15 ;  /* 0x0000001fff137819 */ /* 0x000fe2000001140f */
[----:B--2---:R-:W2:Y:S01]  /*02b0*/  LDCU.64 UR16, c[0x0][0x3f0] ;  /* 0x00007e00ff1077ac */ /* 0x004ea20008000a00 */
[----:B------:R-:W-:Y:S02]  /*02c0*/  SHF.R.S32.HI R27, RZ, 0x1f, R23 ;  /* 0x0000001fff1b7819 */ /* 0x000fe40000011417 */
[----:B------:R-:W-:-:S04]  /*02d0*/  IADD3 R25, PT, PT, R56, 0xe0, RZ ;  /* 0x000000e038197810 */ /* 0x000fc80007ffe0ff */
[----:B------:R-:W-:Y:S01]  /*02e0*/  SHF.R.S32.HI R17, RZ, 0x1f, R25 ;  /* 0x0000001fff117819 */ /* 0x000fe20000011419 */
[----:B0-----:R-:W-:Y:S01]  /*02f0*/  IMAD.U32 R0, RZ, RZ, UR5 ;  /* 0x00000005ff007e24 */ /* 0x001fe2000f8e00ff */
[----:B-1----:R-:W-:-:S04]  /*0300*/  ISETP.GE.U32.AND P2, PT, R15, UR12, PT ;  /* 0x0000000c0f007c0c */ /* 0x002fc8000bf46070 */
[----:B---34-:R-:W-:Y:S02]  /*0310*/  IABS R5, R0 ;  /* 0x0000000000057213 */ /* 0x018fe40000000000 */
[----:B------:R-:W-:Y:S02]  /*0320*/  ISETP.GE.AND.EX P2, PT, R19, UR13, PT, P2 ;  /* 0x0000000d13007c0c */ /* 0x000fe4000bf46320 */
[----:B------:R-:W0:Y:S01]  /*0330*/  I2F.RP R0, R5 ;  /* 0x0000000500007306 */ /* 0x000e220000209400 */
[----:B------:R-:W-:Y:S02]  /*0340*/  ISETP.GE.U32.AND P3, PT, R23, UR12, PT ;  /* 0x0000000c17007c0c */ /* 0x000fe4000bf66070 */
[----:B--2---:R-:W-:Y:S02]  /*0350*/  MOV R13, UR16 ;  /* 0x00000010000d7c02 */ /* 0x004fe40008000f00 */
[----:B------:R-:W-:Y:S02]  /*0360*/  ISETP.GE.AND.EX P3, PT, R27, UR13, PT, P3 ;  /* 0x0000000d1b007c0c */ /* 0x000fe4000bf66330 */
[----:B------:R-:W-:-:S04]  /*0370*/  ISETP.GE.U32.AND P4, PT, R25, UR12, PT ;  /* 0x0000000c19007c0c */ /* 0x000fc8000bf86070 */
[----:B------:R-:W1:Y:S01]  /*0380*/  @!P2 LDC.64 R8, c[0x0][0x3e0] ;  /* 0x0000f800ff08ab82 */ /* 0x000e620000000a00 */
[----:B------:R-:W-:Y:S01]  /*0390*/  ISETP.GE.AND.EX P4, PT, R17, UR13, PT, P4 ;  /* 0x0000000d11007c0c */ /* 0x000fe2000bf86340 */
[----:B0-----:R-:W0:Y:S02]  /*03a0*/  MUFU.RCP R0, R0 ;  /* 0x0000000000007308 */ /* 0x001e240000001000 */
[----:B0-----:R-:W-:Y:S01]  /*03b0*/  IADD3 R2, PT, PT, R0, 0xffffffe, RZ ;  /* 0x0ffffffe00027810 */ /* 0x001fe20007ffe0ff */
[----:B-1----:R-:W-:-:S05]  /*03c0*/  @!P2 IMAD R12, R19, R8, RZ ;  /* 0x00000008130ca224 */ /* 0x002fca00078e02ff */
[----:B------:R0:W1:Y:S01]  /*03d0*/  F2I.FTZ.U32.TRUNC.NTZ R3, R2 ;  /* 0x0000000200037305 */ /* 0x000062000021f000 */
[----:B------:R-:W-:Y:S01]  /*03e0*/  IADD3 R19, PT, PT, R56, 0x120, RZ ;  /* 0x0000012038137810 */ /* 0x000fe20007ffe0ff */
[----:B------:R-:W-:-:S03]  /*03f0*/  @!P2 IMAD R29, R15, R9, R12 ;  /* 0x000000090f1da224 */ /* 0x000fc600078e020c */
[----:B------:R-:W-:Y:S01]  /*0400*/  SHF.R.S32.HI R21, RZ, 0x1f, R19 ;  /* 0x0000001fff157819 */ /* 0x000fe20000011413 */
[----:B0-----:R-:W-:Y:S01]  /*0410*/  HFMA2 R2, -RZ, RZ, 0, 0 ;  /* 0x00000000ff027431 */ /* 0x001fe200000001ff */
[----:B-1----:R-:W-:Y:S02]  /*0420*/  R2UR UR11, R3 ;  /* 0x00000000030b72ca */ /* 0x002fe400000e0000 */
        /* <DEDUP_REMOVED lines=42> */
[----:B------:R-:W-:Y:S01]  /*06d0*/  @!P1 IMAD.MOV.U32 R58, RZ, RZ, R60 ;  /* 0x000000ffff3a9224 */ /* 0x000fe200078e003c */
[----:B------:R-:W-:Y:S01]  /*06e0*/  IADD3 R59, PT, PT, R61, UR5, RZ ;  /* 0x000000053d3b7c10 */ /* 0x000fe2000fffe0ff */
[C---:B------:R-:W-:Y:S02]  /*06f0*/  @!P1 IMAD R13, R3.reuse, R11, R0 ;  /* 0x0000000b030d9224 */ /* 0x040fe400078e0200 */
[----:B------:R-:W-:Y:S02]  /*0700*/  @!P1 IMAD.WIDE.U32 R10, R3, R10, R58 ;  /* 0x0000000a030a9225 */ /* 0x000fe400078e003a */
[----:B------:R-:W2:Y:S03]  /*0710*/  @!P3 LDC.64 R2, c[0x0][0x3e0] ;  /* 0x0000f800ff02bb82 */ /* 0x000ea60000000a00 */
[----:B------:R-:W-:Y:S01]  /*0720*/  @!P1 IADD3 R0, PT, PT, R11, R13, RZ ;  /* 0x0000000d0b009210 */ /* 0x000fe20007ffe0ff */
[----:B------:R-:W-:Y:S01]  /*0730*/  HFMA2 R13, -RZ, RZ, 0, 0 ;  /* 0x00000000ff0d7431 */ /* 0x000fe200000001ff */
[----:B-1----:R-:W-:-:S02]  /*0740*/  @!P1 LEA R4, P5, R10, R4, 0x1 ;  /* 0x000000040a049211 */ /* 0x002fc400078a08ff */
[----:B------:R-:W-:Y:S02]  /*0750*/  @!P2 MOV R11, R59 ;  /* 0x0000003b000ba202 */ /* 0x000fe40000000f00 */
[----:B------:R-:W-:Y:S02]  /*0760*/  @!P1 LEA.HI.X R5, R10, R5, R0, 0x1, P5 ;  /* 0x000000050a059211 */ /* 0x000fe400028f0c00 */
        /* <DEDUP_REMOVED lines=9> */
[-C--:B--2---:R-:W-:Y:S02]  /*0800*/  @!P3 IMAD R12, R27, R2.reuse, RZ ;  /* 0x000000021b0cb224 */ /* 0x084fe400078e02ff */
[----:B------:R-:W0:Y:S01]  /*0810*/  @!P4 LDC.64 R10, c[0x0][0x3e0] ;  /* 0x0000f800ff0acb82 */ /* 0x000e220000000a00 */
[----:B-1----:R-:W-:Y:S01]  /*0820*/  @!P3 MOV R5, R59 ;  /* 0x0000003b0005b202 */ /* 0x002fe20000000f00 */
[----:B------:R-:W-:Y:S01]  /*0830*/  @!P3 IMAD.MOV.U32 R4, RZ, RZ, R60 ;  /* 0x000000ffff04b224 */ /* 0x000fe200078e003c */
        /* <DEDUP_REMOVED lines=11> */
[----:B------:R-:W-:Y:S02]  /*08f0*/  ISETP.GE.AND.EX P2, PT, R53, UR13, PT, P6 ;  /* 0x0000000d35007c0c */ /* 0x000fe4000bf46360 */
[----:B------:R-:W-:Y:S02]  /*0900*/  @!P3 IADD3 R3, PT, PT, R3, R9, RZ ;  /* 0x000000090303b210 */ /* 0x000fe40007ffe0ff */
[----:B----4-:R-:W-:Y:S01]  /*0910*/  @!P3 LEA R14, P6, R2, R14, 0x1 ;  /* 0x0000000e020eb211 */ /* 0x010fe200078c08ff */
[----:B0-----:R-:W-:Y:S01]  /*0920*/  @!P4 IMAD R12, R17, R10, RZ ;  /* 0x0000000a110cc224 */ /* 0x001fe200078e02ff */
[----:B------:R-:W-:Y:S01]  /*0930*/  MOV R9, RZ ;  /* 0x000000ff00097202 */ /* 0x000fe20000000f00 */
[----:B------:R-:W0:Y:S01]  /*0940*/  @!P5 LDC.64 R16, c[0x0][0x390] ;  /* 0x0000e400ff10db82 */ /* 0x000e220000000a00 */
[----:B-----5:R-:W-:-:S02]  /*0950*/  @!P4 MOV R6, R60 ;  /* 0x0000003c0006c202 */ /* 0x020fc40000000f00 */
[----:B------:R-:W-:Y:S01]  /*0960*/  @!P4 MOV R7, R59 ;  /* 0x0000003b0007c202 */ /* 0x000fe20000000f00 */
[----:B------:R-:W-:Y:S01]  /*0970*/  @!P4 IMAD R29, R25, R11, R12 ;  /* 0x0000000b191dc224 */ /* 0x000fe200078e020c */
[----:B------:R-:W-:Y:S02]  /*0980*/  @!P3 LEA.HI.X R15, R2, R15, R3, 0x1, P6 ;  /* 0x0000000f020fb211 */ /* 0x000fe400030f0c03 */
[----:B------:R-:W-:Y:S01]  /*0990*/  ISETP.GE.U32.AND P6, PT, R55, UR12, PT ;  /* 0x0000000c37007c0c */ /* 0x000fe2000bfc6070 */
[----:B------:R-:W-:Y:S01]  /*09a0*/  @!P4 IMAD.WIDE.U32 R10, R25, R10, R6 ;  /* 0x0000000a190ac225 */ /* 0x000fe200078e0006 */
[----:B------:R-:W4:Y:S01]  /*09b0*/  @!P1 LDC.64 R2, c[0x0][0x3e0] ;  /* 0x0000f800ff029b82 */ /* 0x000f220000000a00 */
[----:B------:R5:W3:Y:S01]  /*09c0*/  @!P3 LDG.E R9, desc[UR14][R14.64] ;  /* 0x0000000e0e09b981 */ /* 0x000ae2000c1e1900 */
[----:B------:R-:W-:Y:S02]  /*09d0*/  ISETP.GE.AND.EX P3, PT, R51, UR13, PT, P6 ;  /* 0x0000000d33007c0c */ /* 0x000fe4000bf66360 */
[----:B------:R-:W-:-:S02]  /*09e0*/  @!P4 IADD3 R11, PT, PT, R11, R29, RZ ;  /* 0x0000001d0b0bc210 */ /* 0x000fc40007ffe0ff */
[C---:B-1----:R-:W-:Y:S02]  /*09f0*/  @!P4 LEA R22, P6, R10.reuse, R22, 0x1 ;  /* 0x000000160a16c211 */ /* 0x042fe400078c08ff */
[----:B------:R-:W1:Y:S01]  /*0a00*/  @!P2 LDC.64 R6, c[0x0][0x3e0] ;  /* 0x0000f800ff06ab82 */ /* 0x000e620000000a00 */
[----:B--2---:R-:W-:Y:S01]  /*0a10*/  @!P5 IMAD R12, R21, R4, RZ ;  /* 0x00000004150cd224 */ /* 0x004fe200078e02ff */
[----:B------:R-:W-:Y:S01]  /*0a20*/  @!P4 LEA.HI.X R23, R10, R23, R11, 0x1, P6 ;  /* 0x000000170a17c211 */ /* 0x000fe200030f0c0b */
[----:B------:R-:W-:Y:S01]  /*0a30*/  @!P5 IMAD.MOV.U32 R10, RZ, RZ, R60 ;  /* 0x000000ffff0ad224 */ /* 0x000fe200078e003c */
[----:B------:R-:W-:Y:S01]  /*0a40*/  @!P5 MOV R11, R59 ;  /* 0x0000003b000bd202 */ /* 0x000fe20000000f00 */
[----:B------:R-:W-:-:S03]  /*0a50*/  @!P5 IMAD R29, R19, R5, R12 ;  /* 0x00000005131dd224 */ /* 0x000fc600078e020c */
[----:B------:R-:W2:Y:S01]  /*0a60*/  @!P1 LDC.64 R24, c[0x0][0x390] ;  /* 0x0000e400ff189b82 */ /* 0x000ea20000000a00 */
[----:B------:R-:W-:-:S04]  /*0a70*/  @!P5 IMAD.WIDE.U32 R4, R19, R4, R10 ;  /* 0x000000041304d225 */ /* 0x000fc800078e000a */
[----:B------:R-:W-:-:S03]  /*0a80*/  HFMA2 R11, -RZ, RZ, 0, 0 ;  /* 0x00000000ff0b7431 */ /* 0x000fc600000001ff */
[----:B------:R-:W2:Y:S01]  /*0a90*/  @!P2 LDC.64 R20, c[0x0][0x390] ;  /* 0x0000e400ff14ab82 */ /* 0x000ea20000000a00 */
[----:B------:R-:W-:Y:S02]  /*0aa0*/  @!P5 IADD3 R5, PT, PT, R5, R29, RZ ;  /* 0x0000001d0505d210 */ /* 0x000fe40007ffe0ff */
[----:B0-----:R-:W-:Y:S01]  /*0ab0*/  @!P5 LEA R16, P6, R4, R16, 0x1 ;  /* 0x000000100410d211 */ /* 0x001fe200078c08ff */
[----:B------:R0:W3:Y:S01]  /*0ac0*/  @!P4 LDG.E R11, desc[UR14][R22.64] ;  /* 0x0000000e160bc981 */ /* 0x0000e2000c1e1900 */
[----:B----4-:R-:W-:Y:S01]  /*0ad0*/  @!P1 IMAD R27, R27, R2, RZ ;  /* 0x000000021b1b9224 */ /* 0x010fe200078e02ff */
[----:B------:R-:W-:Y:S02]  /*0ae0*/  ISETP.GE.U32.AND P4, PT, R54, UR12, PT ;  /* 0x0000000c36007c0c */ /* 0x000fe4000bf86070 */
[----:B------:R-:W4:Y:S01]  /*0af0*/  @!P3 LDC.64 R18, c[0x0][0x3e0] ;  /* 0x0000f800ff12bb82 */ /* 0x000f220000000a00 */
[----:B------:R-:W-:Y:S02]  /*0b00*/  @!P5 LEA.HI.X R17, R4, R17, R5, 0x1, P6 ;  /* 0x000000110411d211 */ /* 0x000fe400030f0c05 */
[----:B------:R-:W-:-:S02]  /*0b10*/  @!P1 MOV R4, R60 ;  /* 0x0000003c00049202 */ /* 0x000fc40000000f00 */
[----:B------:R-:W-:Y:S01]  /*0b20*/  @!P1 MOV R5, R59 ;  /* 0x0000003b00059202 */ /* 0x000fe20000000f00 */
[C---:B------:R-:W-:Y:S01]  /*0b30*/  @!P1 IMAD R27, R0.reuse, R3, R27 ;  /* 0x00000003001b9224 */ /* 0x040fe200078e021b */
[----:B------:R-:W-:Y:S01]  /*0b40*/  ISETP.GE.AND.EX P4, PT, R49, UR13, PT, P4 ;  /* 0x0000000d31007c0c */ /* 0x000fe2000bf86340 */
[----:B-----5:R-:W-:Y:S02]  /*0b50*/  HFMA2 R14, -RZ, RZ, 0, 0 ;  /* 0x00000000ff0e7431 */ /* 0x020fe400000001ff */
[----:B-1----:R-:W-:Y:S01]  /*0b60*/  @!P2 IMAD R10, R53, R6, RZ ;  /* 0x00000006350aa224 */ /* 0x002fe200078e02ff */
[----:B0-----:R-:W-:Y:S01]  /*0b70*/  @!P2 MOV R22, R60 ;  /* 0x0000003c0016a202 */ /* 0x001fe20000000f00 */
[----:B------:R-:W-:Y:S02]  /*0b80*/  @!P1 IMAD.WIDE.U32 R2, R0, R2, R4 ;  /* 0x0000000200029225 */ /* 0x000fe400078e0004 */
[----:B------:R-:W0:Y:S02]  /*0b90*/  @!P3 LDC.64 R4, c[0x0][0x390] ;  /* 0x0000e400ff04bb82 */ /* 0x000e240000000a00 */
[----:B------:R-:W-:Y:S01]  /*0ba0*/  @!P2 IMAD.MOV.U32 R23, RZ, RZ, R59 ;  /* 0x000000ffff17a224 */ /* 0x000fe200078e003b */
[----:B------:R-:W-:Y:S01]  /*0bb0*/  @!P1 IADD3 R0, PT, PT, R3, R27, RZ ;  /* 0x0000001b03009210 */ /* 0x000fe20007ffe0ff */
[----:B------:R-:W-:Y:S01]  /*0bc0*/  @!P2 IMAD R15, R56, R7, R10 ;  /* 0x00000007380fa224 */ /* 0x000fe200078e020a */
[----:B--2---:R-:W-:Y:S01]  /*0bd0*/  @!P1 LEA R24, P6, R2, R24, 0x1 ;  /* 0x0000001802189211 */ /* 0x004fe200078c08ff */
[----:B------:R-:W-:Y:S01]  /*0be0*/  @!P2 IMAD.WIDE.U32 R6, R56, R6, R22 ;  /* 0x000000063806a225 */ /* 0x000fe200078e0016 */
[----:B------:R1:W2:Y:S02]  /*0bf0*/  @!P5 LDG.E R14, desc[UR14][R16.64] ;  /* 0x0000000e100ed981 */ /* 0x0002a4000c1e1900 */
[----:B------:R-:W-:-:S02]  /*0c00*/  @!P1 LEA.HI.X R25, R2, R25, R0, 0x1, P6 ;  /* 0x0000001902199211 */ /* 0x000fc400030f0c00 */
[----:B------:R-:W-:Y:S01]  /*0c10*/  @!P2 IADD3 R0, PT, PT, R7, R15, RZ ;  /* 0x0000000f0700a210 */ /* 0x000fe20007ffe0ff */
[----:B------:R-:W5:Y:S01]  /*0c20*/  @!P4 LDC.64 R2, c[0x0][0x3e0] ;  /* 0x0000f800ff02cb82 */ /* 0x000f620000000a00 */
[----:B------:R-:W-:Y:S02]  /*0c30*/  @!P2 LEA R20, P5, R6, R20, 0x1 ;  /* 0x000000140614a211 */ /* 0x000fe400078a08ff */
[----:B------:R-:W-:Y:S02]  /*0c40*/  ISETP.GE.U32.AND P6, PT, R52, UR12, PT ;  /* 0x0000000c34007c0c */ /* 0x000fe4000bfc6070 */
[----:B------:R-:W-:Y:S02]  /*0c50*/  IADD3 R33, PT, PT, R56, 0x80, RZ ;  /* 0x0000008038217810 */ /* 0x000fe40007ffe0ff */
[----:B------:R-:W-:Y:S01]  /*0c60*/  @!P2 LEA.HI.X R21, R6, R21, R0, 0x1, P5 ;  /* 0x000000150615a211 */ /* 0x000fe200028f0c00 */
[----:B------:R-:W-:Y:S01]  /*0c70*/  HFMA2 R41, -RZ, RZ, 0, 0 ;  /* 0x00000000ff297431 */ /* 0x000fe200000001ff */
[----:B------:R-:W-:Y:S01]  /*0c80*/  ISETP.GE.AND.EX P6, PT, R47, UR13, PT, P6 ;  /* 0x0000000d2f007c0c */ /* 0x000fe2000bfc6360 */
[----:B----4-:R-:W-:Y:S01]  /*0c90*/  @!P3 IMAD R10, R51, R18, RZ ;  /* 0x00000012330ab224 */ /* 0x010fe200078e02ff */
[----:B------:R-:W-:Y:S01]  /*0ca0*/  ISETP.GE.U32.AND P5, PT, R33, UR12, PT ;  /* 0x0000000c21007c0c */ /* 0x000fe2000bfa6070 */
[----:B-1----:R-:W1:Y:S01]  /*0cb0*/  @!P4 LDC.64 R16, c[0x0][0x390] ;  /* 0x0000e400ff10cb82 */ /* 0x002e620000000a00 */
[----:B------:R-:W-:-:S02]  /*0cc0*/  SHF.R.S32.HI R35, RZ, 0x1f, R33 ;  /* 0x0000001fff237819 */ /* 0x000fc40000011421 */
[----:B------:R-:W-:Y:S02]  /*0cd0*/  @!P3 MOV R6, R60 ;  /* 0x0000003c0006b202 */ /* 0x000fe40000000f00 */
[----:B------:R-:W-:Y:S01]  /*0ce0*/  @!P3 MOV R7, R59 ;  /* 0x0000003b0007b202 */ /* 0x000fe20000000f00 */
[----:B------:R4:W3:Y:S01]  /*0cf0*/  @!P2 LDG.E R41, desc[UR14][R20.64] ;  /* 0x0000000e1429a981 */ /* 0x0008e2000c1e1900 */
[----:B------:R-:W-:Y:S01]  /*0d00*/  ISETP.GE.AND.EX P5, PT, R35, UR13, PT, P5 ;  /* 0x0000000d23007c0c */ /* 0x000fe2000bfa6350 */
[C---:B------:R-:W-:Y:S02]  /*0d10*/  @!P3 IMAD R15, R55.reuse, R19, R10 ;  /* 0x00000013370fb224 */ /* 0x040fe400078e020a */
[----:B------:R-:W-:Y:S02]  /*0d20*/  @!P3 IMAD.WIDE.U32 R18, R55, R18, R6 ;  /* 0x000000123712b225 */ /* 0x000fe400078e0006 */
[----:B------:R-:W1:Y:S03]  /*0d30*/  @!P6 LDC.64 R6, c[0x0][0x3e0] ;  /* 0x0000f800ff06eb82 */ /* 0x000e660000000a00 */
[----:B------:R-:W-:-:S02]  /*0d40*/  @!P3 IADD3 R0, PT, PT, R19, R15, RZ ;  /* 0x0000000f1300b210 */ /* 0x000fc40007ffe0ff */
[----:B0-----:R-:W-:Y:S01]  /*0d50*/  @!P3 LEA R22, P2, R18, R4, 0x1 ;  /* 0x000000041216b211 */ /* 0x001fe200078408ff */
[----:B------:R-:W-:-:S03]  /*0d60*/  VIADD R15, R56, 0x160 ;  /* 0x00000160380f7836 */ /* 0x000fc60000000000 */
[----:B------:R-:W-:Y:S02]  /*0d70*/  @!P3 LEA.HI.X R23, R18, R5, R0, 0x1, P2 ;  /* 0x000000051217b211 */ /* 0x000fe400010f0c00 */
[----:B------:R-:W0:Y:S01]  /*0d80*/  @!P5 LDC.64 R4, c[0x0][0x3e0] ;  /* 0x0000f800ff04db82 */ /* 0x000e220000000a00 */
[----:B------:R-:W-:Y:S01]  /*0d90*/  HFMA2 R39, -RZ, RZ, 0, 0 ;  /* 0x00000000ff277431 */ /* 0x000fe200000001ff */
[----:B------:R-:W-:Y:S01]  /*0da0*/  ISETP.GE.U32.AND P2, PT, R15, UR12, PT ;  /* 0x0000000c0f007c0c */ /* 0x000fe2000bf46070 */
[----:B-----5:R-:W-:Y:S01]  /*0db0*/  @!P4 IMAD R0, R49, R2, RZ ;  /* 0x000000023100c224 */ /* 0x020fe200078e02ff */
[----:B------:R-:W-:Y:S02]  /*0dc0*/  SHF.R.S32.HI R29, RZ, 0x1f, R15 ;  /* 0x0000001fff1d7819 */ /* 0x000fe4000001140f */
[----:B----4-:R-:W-:Y:S02]  /*0dd0*/  @!P4 MOV R20, R60 ;  /* 0x0000003c0014c202 */ /* 0x010fe40000000f00 */
[----:B------:R-:W-:Y:S01]  /*0de0*/  @!P4 MOV R21, R59 ;  /* 0x0000003b0015c202 */ /* 0x000fe20000000f00 */
[----:B------:R-:W4:Y:S01]  /*0df0*/  @!P6 LDC.64 R18, c[0x0][0x390] ;  /* 0x0000e400ff12eb82 */ /* 0x000f220000000a00 */
[----:B------:R-:W-:Y:S01]  /*0e00*/  ISETP.GE.AND.EX P2, PT, R29, UR13, PT, P2 ;  /* 0x0000000d1d007c0c */ /* 0x000fe2000bf46320 */
[C---:B------:R-:W-:Y:S01]  /*0e10*/  @!P4 IMAD R3, R54.reuse, R3, R0 ;  /* 0x000000033603c224 */ /* 0x040fe200078e0200 */
[----:B------:R5:W2:Y:S01]  /*0e20*/  @!P3 LDG.E R39, desc[UR14][R22.64] ;  /* 0x0000000e1627b981 */ /* 0x000aa2000c1e1900 */
[----:B------:R-:W-:Y:S01]  /*0e30*/  @!P4 IMAD.WIDE.U32 R20, R54, R2, R20 ;  /* 0x000000023614c225 */ /* 0x000fe200078e0014 */
[----:B------:R-:W-:-:S04]  /*0e40*/  IADD3 R0, PT, PT, R56, 0x180, RZ ;  /* 0x0000018038007810 */ /* 0x000fc80007ffe0ff */
[----:B------:R-:W-:Y:S02]  /*0e50*/  @!P4 IADD3 R10, PT, PT, R21, R3, RZ ;  /* 0x00000003150ac210 */ /* 0x000fe40007ffe0ff */
[C---:B-1----:R-:W-:Y:S01]  /*0e60*/  @!P4 LEA R30, P3, R20.reuse, R16, 0x1 ;  /* 0x00000010141ec211 */ /* 0x042fe200078608ff */
[----:B------:R-:W-:Y:S01]  /*0e70*/  HFMA2 R37, -RZ, RZ, 0, 0 ;  /* 0x00000000ff257431 */ /* 0x000fe200000001ff */
[----:B------:R-:W-:Y:S01]  /*0e80*/  SHF.R.S32.HI R27, RZ, 0x1f, R0 ;  /* 0x0000001fff1b7819 */ /* 0x000fe20000011400 */
[----:B------:R-:W1:Y:S01]  /*0e90*/  @!P2 LDC.64 R2, c[0x0][0x3e0] ;  /* 0x0000f800ff02ab82 */ /* 0x000e620000000a00 */
[----:B------:R-:W-:Y:S01]  /*0ea0*/  @!P4 LEA.HI.X R31, R20, R17, R10, 0x1, P3 ;  /* 0x00000011141fc211 */ /* 0x000fe200018f0c0a */
[----:B------:R-:W-:Y:S01]  /*0eb0*/  @!P6 IMAD R10, R47, R6, RZ ;  /* 0x000000062f0ae224 */ /* 0x000fe200078e02ff */
[----:B------:R-:W-:Y:S01]  /*0ec0*/  ISETP.GE.U32.AND P3, PT, R0, UR12, PT ;  /* 0x0000000c00007c0c */ /* 0x000fe2000bf66070 */
[----:B-----5:R-:W-:Y:S01]  /*0ed0*/  @!P6 IMAD.MOV.U32 R23, RZ, RZ, R59 ;  /* 0x000000ffff17e224 */ /* 0x020fe200078e003b */
[----:B------:R-:W-:Y:S01]  /*0ee0*/  @!P6 MOV R22, R60 ;  /* 0x0000003c0016e202 */ /* 0x000fe20000000f00 */
[C---:B------:R-:W-:Y:S01]  /*0ef0*/  @!P6 IMAD R7, R52.reuse, R7, R10 ;  /* 0x000000073407e224 */ /* 0x040fe200078e020a */
[----:B------:R-:W-:Y:S01]  /*0f00*/  ISETP.GE.AND.EX P3, PT, R27, UR13, PT, P3 ;  /* 0x0000000d1b007c0c */ /* 0x000fe2000bf66330 */
[----:B0-----:R-:W-:Y:S01]  /*0f10*/  @!P5 IMAD R10, R35, R4, RZ ;  /* 0x00000004230ad224 */ /* 0x001fe200078e02ff */
[----:B------:R-:W0:Y:S01]  /*0f20*/  @!P5 LDC.64 R16, c[0x0][0x390] ;  /* 0x0000e400ff10db82 */ /* 0x000e220000000a00 */
[----:B------:R-:W-:Y:S01]  /*0f30*/  @!P6 IMAD.WIDE.U32 R22, R52, R6, R22 ;  /* 0x000000063416e225 */ /* 0x000fe200078e0016 */
[----:B------:R-:W5:Y:S01]  /*0f40*/  @!P4 LDG.E R37, desc[UR14][R30.64] ;  /* 0x0000000e1e25c981 */ /* 0x000f62000c1e1900 */
[----:B------:R-:W-:-:S02]  /*0f50*/  @!P5 MOV R20, R60 ;  /* 0x0000003c0014d202 */ /* 0x000fc40000000f00 */
[----:B------:R-:W-:Y:S01]  /*0f60*/  @!P5 IMAD R35, R33, R5, R10 ;  /* 0x000000052123d224 */ /* 0x000fe200078e020a */
[----:B------:R-:W-:Y:S02]  /*0f70*/  @!P6 IADD3 R5, PT, PT, R23, R7, RZ ;  /* 0x000000071705e210 */ /* 0x000fe40007ffe0ff */
[----:B------:R-:W-:Y:S02]  /*0f80*/  @!P5 MOV R21, R59 ;  /* 0x0000003b0015d202 */ /* 0x000fe40000000f00 */
[C---:B----4-:R-:W-:Y:S01]  /*0f90*/  @!P6 LEA R18, P4, R22.reuse, R18, 0x1 ;  /* 0x000000121612e211 */ /* 0x050fe200078808ff */
[----:B------:R-:W-:Y:S01]  /*0fa0*/  HFMA2 R10, -RZ, RZ, 0, 0 ;  /* 0x00000000ff0a7431 */ /* 0x000fe200000001ff */
[----:B------:R-:W4:Y:S01]  /*0fb0*/  @!P2 LDC.64 R6, c[0x0][0x390] ;  /* 0x0000e400ff06ab82 */ /* 0x000f220000000a00 */
[----:B------:R-:W-:Y:S01]  /*0fc0*/  @!P5 IMAD.WIDE.U32 R20, R33, R4, R20 ;  /* 0x000000042114d225 */ /* 0x000fe200078e0014 */
[----:B------:R-:W-:-:S06]  /*0fd0*/  @!P6 LEA.HI.X R19, R22, R19, R5, 0x1, P4 ;  /* 0x000000131613e211 */ /* 0x000fcc00020f0c05 */
[----:B------:R-:W4:Y:S01]  /*0fe0*/  @!P3 LDC.64 R4, c[0x0][0x3e0] ;  /* 0x0000f800ff04bb82 */ /* 0x000f220000000a00 */
[----:B------:R1:W5:Y:S02]  /*0ff0*/  @!P6 LDG.E R10, desc[UR14][R18.64] ;  /* 0x0000000e120ae981 */ /* 0x000364000c1e1900 */
[----:B-1----:R-:W-:Y:S01]  /*1000*/  @!P2 IMAD R22, R29, R2, RZ ;  /* 0x000000021d16a224 */ /* 0x002fe200078e02ff */
[----:B------:R-:W-:Y:S01]  /*1010*/  @!P5 IADD3 R12, PT, PT, R21, R35, RZ ;  /* 0x00000023150cd210 */ /* 0x000fe20007ffe0ff */
[----:B------:R-:W-:Y:S02]  /*1020*/  HFMA2 R21, -RZ, RZ, 0, 0 ;  /* 0x00000000ff157431 */ /* 0x000fe400000001ff */
[C---:B------:R-:W-:Y:S01]  /*1030*/  @!P2 IMAD R29, R15.reuse, R3, R22 ;  /* 0x000000030f1da224 */ /* 0x040fe200078e0216 */
[----:B------:R-:W-:Y:S01]  /*1040*/  @!P2 MOV R18, R60 ;  /* 0x0000003c0012a202 */ /* 0x000fe20000000f00 */
[----:B------:R-:W-:Y:S01]  /*1050*/  @!P2 IMAD.MOV.U32 R19, RZ, RZ, R59 ;  /* 0x000000ffff13a224 */ /* 0x000fe200078e003b */
[----:B0-----:R-:W-:Y:S01]  /*1060*/  @!P5 LEA R16, P4, R20, R16, 0x1 ;  /* 0x000000101410d211 */ /* 0x001fe200078808ff */
[----:B------:R-:W5:Y:S02]  /*1070*/  @!P1 LDG.E R21, desc[UR14][R24.64] ;  /* 0x0000000e18159981 */ /* 0x000f64000c1e1900 */
[----:B------:R-:W-:-:S02]  /*1080*/  @!P2 IMAD.WIDE.U32 R22, R15, R2, R18 ;  /* 0x000000020f16a225 */ /* 0x000fc400078e0012 */
[----:B------:R-:W0:Y:S01]  /*1090*/  @!P3 LDC.64 R2, c[0x0][0x390] ;  /* 0x0000e400ff02bb82 */ /* 0x000e220000000a00 */
[----:B------:R-:W-:Y:S02]  /*10a0*/  @!P5 LEA.HI.X R17, R20, R17, R12, 0x1, P4 ;  /* 0x000000111411d211 */ /* 0x000fe400020f0c0c */
[----:B----4-:R-:W-:Y:S02]  /*10b0*/  @!P2 LEA R26, P4, R22, R6, 0x1 ;  /* 0x00000006161aa211 */ /* 0x010fe400078808ff */
[----:B------:R-:W-:Y:S01]  /*10c0*/  SHF.R.S32.HI R15, RZ, 0x1f, R50 ;  /* 0x0000001fff0f7819 */ /* 0x000fe20000011432 */
[----:B------:R-:W-:Y:S01]  /*10d0*/  @!P3 IMAD R6, R27, R4, RZ ;  /* 0x000000041b06b224 */ /* 0x000fe200078e02ff */
[----:B------:R-:W-:Y:S02]  /*10e0*/  ISETP.GE.U32.AND P1, PT, R50, UR12, PT ;  /* 0x0000000c32007c0c */ /* 0x000fe4000bf26070 */
[----:B------:R-:W-:Y:S02]  /*10f0*/  @!P2 IADD3 R18, PT, PT, R23, R29, RZ ;  /* 0x0000001d1712a210 */ /* 0x000fe40007ffe0ff */
[----:B------:R-:W-:Y:S01]  /*1100*/  MOV R12, RZ ;  /* 0x000000ff000c7202 */ /* 0x000fe20000000f00 */
[----:B------:R-:W-:Y:S01]  /*1110*/  @!P3 IMAD R19, R0, R5, R6 ;  /* 0x000000050013b224 */ /* 0x000fe200078e0206 */
[----:B------:R-:W-:-:S02]  /*1120*/  ISETP.GE.AND.EX P1, PT, R15, UR13, PT, P1 ;  /* 0x0000000d0f007c0c */ /* 0x000fc4000bf26310 */
[----:B------:R-:W-:Y:S02]  /*1130*/  @!P2 LEA.HI.X R27, R22, R7, R18, 0x1, P4 ;  /* 0x00000007161ba211 */ /* 0x000fe400020f0c12 */
[----:B------:R-:W-:Y:S01]  /*1140*/  ISETP.GE.U32.AND P4, PT, R48, UR12, PT ;  /* 0x0000000c30007c0c */ /* 0x000fe2000bf86070 */
[----:B------:R1:W4:Y:S01]  /*1150*/  @!P5 LDG.E R12, desc[UR14][R16.64] ;  /* 0x0000000e100cd981 */ /* 0x000322000c1e1900 */
[----:B------:R-:W-:Y:S02]  /*1160*/  @!P3 MOV R6, R60 ;  /* 0x0000003c0006b202 */ /* 0x000fe40000000f00 */
[----:B------:R-:W-:Y:S02]  /*1170*/  @!P3 MOV R7, R59 ;  /* 0x0000003b0007b202 */ /* 0x000fe40000000f00 */
[----:B------:R-:W-:Y:S02]  /*1180*/  MOV R23, RZ ;  /* 0x000000ff00177202 */ /* 0x000fe40000000f00 */
[----:B------:R-:W-:Y:S01]  /*1190*/  ISETP.GE.AND.EX P4, PT, R45, UR13, PT, P4 ;  /* 0x0000000d2d007c0c */ /* 0x000fe2000bf86340 */
[----:B------:R-:W-:-:S02]  /*11a0*/  @!P3 IMAD.WIDE.U32 R6, R0, R4, R6 ;  /* 0x000000040006b225 */ /* 0x000fc400078e0006 */
[----:B------:R-:W1:Y:S01]  /*11b0*/  @!P1 LDC.64 R4, c[0x0][0x3e0] ;  /* 0x0000f800ff049b82 */ /* 0x000e620000000a00 */
[----:B------:R1:W4:Y:S02]  /*11c0*/  @!P2 LDG.E R23, desc[UR14][R26.64] ;  /* 0x0000000e1a17a981 */ /* 0x000324000c1e1900 */
        /* <DEDUP_REMOVED lines=17> */
[----:B------:R0:W4:Y:S02]  /*12e0*/  @!P3 LDG.E R25, desc[UR14][R30.64] ;  /* 0x0000000e1e19b981 */ /* 0x000124000c1e1900 */
[----:B------:R-:W3:Y:S01]  /*12f0*/  @!P2 LDC.64 R4, c[0x0][0x390] ;  /* 0x0000e400ff04ab82 */ /* 0x000ee20000000a00 */
        /* <DEDUP_REMOVED lines=8> */
[C---:B------:R-:W-:Y:S02]  /*1380*/  @!P4 LEA R6, P3, R16.reuse, R6, 0x1 ;  /* 0x000000061006c211 */ /* 0x040fe400078608ff */
[----:B------:R-:W-:Y:S01]  /*1390*/  @!P2 MOV R17, R59 ;  /* 0x0000003b0011a202 */ /* 0x000fe20000000f00 */
[----:B------:R-:W-:Y:S01]  /*13a0*/  @!P2 IMAD R15, R43, R2, RZ ;  /* 0x000000022b0fa224 */ /* 0x000fe200078e02ff */
[----:B------:R-:W-:Y:S01]  /*13b0*/  @!P4 LEA.HI.X R7, R16, R7, R0, 0x1, P3 ;  /* 0x000000071007c211 */ /* 0x000fe200018f0c00 */
[----:B------:R-:W-:Y:S01]  /*13c0*/  @!P2 IMAD.MOV.U32 R16, RZ, RZ, R60 ;  /* 0x000000ffff10a224 */ /* 0x000fe200078e003c */
[----:B------:R-:W-:Y:S01]  /*13d0*/  MOV R29, RZ ;  /* 0x000000ff001d7202 */ /* 0x000fe20000000f00 */
[----:B------:R-:W4:Y:S01]  /*13e0*/  @!P1 LDG.E R27, desc[UR14][R18.64] ;  /* 0x0000000e121b9981 */ /* 0x000f22000c1e1900 */
[----:B------:R-:W-:-:S02]  /*13f0*/  @!P2 IMAD R3, R46, R3, R15 ;  /* 0x000000032e03a224 */ /* 0x000fc400078e020f */
[----:B------:R-:W-:-:S04]  /*1400*/  @!P2 IMAD.WIDE.U32 R16, R46, R2, R16 ;  /* 0x000000022e10a225 */ /* 0x000fc800078e0010 */
[----:B------:R-:W-:Y:S01]  /*1410*/  HFMA2 R31, -RZ, RZ, 0, 0 ;  /* 0x00000000ff1f7431 */ /* 0x000fe200000001ff */
[----:B------:R0:W4:Y:S01]  /*1420*/  @!P4 LDG.E R29, desc[UR14][R6.64] ;  /* 0x0000000e061dc981 */ /* 0x000122000c1e1900 */
[----:B------:R-:W-:Y:S02]  /*1430*/  @!P2 IADD3 R0, PT, PT, R17, R3, RZ ;  /* 0x000000031100a210 */ /* 0x000fe40007ffe0ff */
[----:B---3--:R-:W-:-:S04]  /*1440*/  @!P2 LEA R4, P1, R16, R4, 0x1 ;  /* 0x000000041004a211 */ /* 0x008fc800078208ff */
[----:B------:R-:W-:-:S05]  /*1450*/  @!P2 LEA.HI.X R5, R16, R5, R0, 0x1, P1 ;  /* 0x000000051005a211 */ /* 0x000fca00008f0c00 */
[----:B------:R1:W3:Y:S01]  /*1460*/  @!P2 LDG.E R31, desc[UR14][R4.64] ;  /* 0x0000000e041fa981 */ /* 0x0002e2000c1e1900 */
[----:B------:R-:W-:-:S04]  /*1470*/  PRMT R38, R41, 0x7632, R38 ;  /* 0x0000763229267816 */ /* 0x000fc80000000026 */
[----:B------:R-:W-:Y:S02]  /*1480*/  SHF.L.U32 R38, R38, 0x10, RZ ;  /* 0x0000001026267819 */ /* 0x000fe400000006ff */
[----:B------:R-:W-:-:S03]  /*1490*/  SHF.L.U32 R41, R41, 0x10, RZ ;  /* 0x0000001029297819 */ /* 0x000fc600000006ff */
[----:B0-----:R-:W-:Y:S02]  /*14a0*/  FMUL.FTZ R6, R38, R38 ;  /* 0x0000002626067220 */ /* 0x001fe40000410000 */
[C---:B------:R-:W-:Y:S02]  /*14b0*/  FADD.FTZ R2, R41.reuse, R38 ;  /* 0x0000002629027221 */ /* 0x040fe40000010000 */
[----:B------:R-:W-:Y:S02]  /*14c0*/  FFMA.FTZ R6, R41, R41, R6 ;  /* 0x0000002929067223 */ /* 0x000fe40000010006 */
[----:B------:R-:W-:Y:S01]  /*14d0*/  FADD.FTZ R2, RZ, R2 ;  /* 0x00000002ff027221 */ /* 0x000fe20000010000 */
[----:B--2---:R-:W-:-:S04]  /*14e0*/  PRMT R36, R39, 0x7632, R36 ;  /* 0x0000763227247816 */ /* 0x004fc80000000024 */
[----:B------:R-:W-:Y:S02]  /*14f0*/  SHF.L.U32 R36, R36, 0x10, RZ ;  /* 0x0000001024247819 */ /* 0x000fe400000006ff */
[----:B------:R-:W-:-:S03]  /*1500*/  SHF.L.U32 R39, R39, 0x10, RZ ;  /* 0x0000001027277819 */ /* 0x000fc600000006ff */
[----:B-1----:R-:W-:Y:S01]  /*1510*/  FMUL.FTZ R4, R36, R36 ;  /* 0x0000002424047220 */ /* 0x002fe20000410000 */
[----:B------:R-:W-:Y:S01]  /*1520*/  FADD.FTZ R6, RZ, R6 ;  /* 0x00000006ff067221 */ /* 0x000fe20000010000 */
[C---:B------:R-:W-:Y:S02]  /*1530*/  FADD.FTZ R3, R39.reuse, R36 ;  /* 0x0000002427037221 */ /* 0x040fe40000010000 */
[----:B------:R-:W-:Y:S01]  /*1540*/  FFMA.FTZ R5, R39, R39, R4 ;  /* 0x0000002727057223 */ /* 0x000fe20000010004 */
[C---:B-----5:R-:W-:Y:S01]  /*1550*/  PRMT R0, R37.reuse, 0x7632, R0 ;  /* 0x0000763225007816 */ /* 0x060fe20000000000 */
[----:B------:R-:W-:Y:S01]  /*1560*/  FADD.FTZ R4, R2, R3 ;  /* 0x0000000302047221 */ /* 0x000fe20000010000 */
[----:B------:R-:W-:-:S03]  /*1570*/  SHF.L.U32 R37, R37, 0x10, RZ ;  /* 0x0000001025257819 */ /* 0x000fc600000006ff */
[----:B------:R-:W-:Y:S02]  /*1580*/  IMAD.U32 R0, R0, 0x10000, RZ ;  /* 0x0001000000007824 */ /* 0x000fe400078e00ff */
[----:B------:R-:W-:Y:S02]  /*1590*/  FADD.FTZ R5, R6, R5 ;  /* 0x0000000506057221 */ /* 0x000fe40000010000 */
[----:B------:R-:W-:Y:S01]  /*15a0*/  FMUL.FTZ R6, R0, R0 ;  /* 0x0000000000067220 */ /* 0x000fe20000410000 */
[----:B------:R-:W-:-:S03]  /*15b0*/  FADD.FTZ R7, R37, R0 ;  /* 0x0000000025077221 */ /* 0x000fc60000010000 */
[----:B------:R-:W-:Y:S01]  /*15c0*/  FFMA.FTZ R6, R37, R37, R6 ;  /* 0x0000002525067223 */ /* 0x000fe20000010006 */
[C---:B------:R-:W-:Y:S02]  /*15d0*/  PRMT R2, R10.reuse, 0x7632, R2 ;  /* 0x000076320a027816 */ /* 0x040fe40000000002 */
[----:B------:R-:W-:Y:S02]  /*15e0*/  SHF.L.U32 R3, R10, 0x10, RZ ;  /* 0x000000100a037819 */ /* 0x000fe400000006ff */
[----:B------:R-:W-:Y:S01]  /*15f0*/  SHF.L.U32 R2, R2, 0x10, RZ ;  /* 0x0000001002027819 */ /* 0x000fe200000006ff */
[----:B------:R-:W-:Y:S01]  /*1600*/  FADD.FTZ R7, R4, R7 ;  /* 0x0000000704077221 */ /* 0x000fe20000010000 */
[----:B------:R-:W-:-:S03]  /*1610*/  FADD.FTZ R10, R5, R6 ;  /* 0x00000006050a7221 */ /* 0x000fc60000010000 */
[----:B------:R-:W-:Y:S01]  /*1620*/  FMUL.FTZ R16, R2, R2 ;  /* 0x0000000202107220 */ /* 0x000fe20000410000 */
[----:B------:R-:W-:-:S03]  /*1630*/  FADD.FTZ R6, R3, R2 ;  /* 0x0000000203067221 */ /* 0x000fc60000010000 */
[----:B------:R-:W-:-:S04]  /*1640*/  FFMA.FTZ R15, R3, R3, R16 ;  /* 0x00000003030f7223 */ /* 0x000fc80000010010 */
[----:B------:R-:W-:Y:S01]  /*1650*/  FADD.FTZ R10, R10, R15 ;  /* 0x0000000f0a0a7221 */ /* 0x000fe20000010000 */
[C---:B----4-:R-:W-:Y:S02]  /*1660*/  PRMT R4, R12.reuse, 0x7632, R4 ;  /* 0x000076320c047816 */ /* 0x050fe40000000004 */
        /* <DEDUP_REMOVED lines=13> */
[----:B------:R-:W-:-:S02]  /*1740*/  IMAD.U32 R8, R8, 0x10000, RZ ;  /* 0x0001000008087824 */ /* 0x000fc400078e00ff */
        /* <DEDUP_REMOVED lines=9> */
[----:B------:R-:W-:Y:S02]  /*17e0*/  SHF.L.U32 R11, R11, 0x10, RZ ;  /* 0x000000100b0b7819 */ /* 0x000fe400000006ff */
        /* <DEDUP_REMOVED lines=19> */
[----:B------:R-:W-:Y:S01]  /*1920*/  PRMT R22, R23, 0x7632, R22 ;  /* 0x0000763217167816 */ /* 0x000fe20000000016 */
[----:B------:R-:W-:Y:S02]  /*1930*/  IMAD.U32 R20, R20, 0x10000, RZ ;  /* 0x0001000014147824 */ /* 0x000fe400078e00ff */
        /* <DEDUP_REMOVED lines=11> */
[----:B------:R-:W-:Y:S01]  /*19f0*/  SHF.L.U32 R24, R24, 0x10, RZ ;  /* 0x0000001018187819 */ /* 0x000fe200000006ff */
        /* <DEDUP_REMOVED lines=15> */
[----:B------:R-:W-:-:S02]  /*1af0*/  FMUL.FTZ R30, R26, R26 ;  /* 0x0000001a1a1e7220 */ /* 0x000fc40000410000 */
[----:B------:R-:W-:Y:S02]  /*1b00*/  IMAD.U32 R28, R28, 0x10000, RZ ;  /* 0x000100001c1c7824 */ /* 0x000fe400078e00ff */
[----:B------:R-:W-:Y:S01]  /*1b10*/  FADD.FTZ R16, R16, R17 ;  /* 0x0000001110107221 */ /* 0x000fe20000010000 */
[----:B------:R-:W-:Y:S01]  /*1b20*/  FADD.FTZ R18, R18, R19 ;  /* 0x0000001312127221 */ /* 0x000fe20000010000 */
[----:B------:R-:W-:Y:S01]  /*1b30*/  FADD.FTZ R17, R25, R24 ;  /* 0x0000001819117221 */ /* 0x000fe20000010000 */
[----:B------:R-:W-:Y:S01]  /*1b40*/  FFMA.FTZ R19, R27, R27, R30 ;  /* 0x0000001b1b137223 */ /* 0x000fe2000001001e */
[----:B------:R-:W-:Y:S01]  /*1b50*/  SHF.L.U32 R29, R29, 0x10, RZ ;  /* 0x000000101d1d7819 */ /* 0x000fe200000006ff */
[----:B------:R-:W-:Y:S01]  /*1b60*/  FMUL.FTZ R30, R28, R28 ;  /* 0x0000001c1c1e7220 */ /* 0x000fe20000410000 */
[----:B---3--:R-:W-:Y:S01]  /*1b70*/  PRMT R32, R31, 0x7632, R32 ;  /* 0x000076321f207816 */ /* 0x008fe20000000020 */
[----:B------:R-:W-:Y:S01]  /*1b80*/  FADD.FTZ R16, R16, R17 ;  /* 0x0000001110107221 */ /* 0x000fe20000010000 */
        /* <DEDUP_REMOVED lines=51> */
.L_x_2123:
[----:B------:R-:W-:Y:S05]  /*1ec0*/  BSYNC.RECONVERGENT B0 ;  /* 0x0000000000007941 */ /* 0x000fea0003800200 */
.L_x_2122:
        /* <DEDUP_REMOVED lines=16> */
.L_x_2125:
[----:B------:R-:W-:Y:S05]  /*1fd0*/  BSYNC.RECONVERGENT B0 ;  /* 0x0000000000007941 */ /* 0x000fea0003800200 */
.L_x_2124:
        /* <DEDUP_REMOVED lines=15> */
[----:B--2---:R-:W-:Y:S01]  /*20d0*/  MOV R35, UR12 ;  /* 0x0000000c00237c02 */ /* 0x004fe20008000f00 */
[----:B-1----:R-:W-:Y:S01]  /*20e0*/  IMAD.U32 R34, RZ, RZ, UR12 ;  /* 0x0000000cff227e24 */ /* 0x002fe2000f8e00ff */
[----:B------:R-:W-:Y:S01]  /*20f0*/  MOV R18, UR10 ;  /* 0x0000000a00127c02 */ /* 0x000fe20008000f00 */
[----:B------:R-:W-:Y:S01]  /*2100*/  ULOP3.LUT UP0, UR10, UR4, 0x2, URZ, 0xc0, !UPT ;  /* 0x00000002040a7892 */ /* 0x000fe2000f80c0ff */
[----:B------:R-:W-:-:S03]  /*2110*/  MOV R19, UR11 ;  /* 0x0000000b00137c02 */ /* 0x000fc60008000f00 */
[----:B------:R-:W-:Y:S02]  /*2120*/  UIADD3 UR10, UPT, UPT, -UR10, 0x1, URZ ;  /* 0x000000010a0a7890 */ /* 0x000fe4000fffe1ff */
[----:B------:R4:W-:Y:S04]  /*2130*/  STG.E.64 desc[UR14][R18.64], R32 ;  /* 0x0000002012007986 */ /* 0x0009e8000c101b0e */
        /* <DEDUP_REMOVED lines=11> */
.L_x_2128:
[----:B------:R-:W2:Y:S04]  /*21f0*/  LDG.E.STRONG.GPU R18, desc[UR14][R16.64] ;  /* 0x0000000e10127981 */ /* 0x000ea8000c1ef900 */
[----:B--2---:R-:W-:Y:S01]  /*2200*/  CCTL.IVALL ;  /* 0x00000000ff00798f */ /* 0x004fe20002000000 */
[----:B------:R-:W-:Y:S05]  /*2210*/  YIELD ;  /* 0x0000000000007946 */ /* 0x000fea0003800000 */
[----:B------:R-:W-:-:S13]  /*2220*/  ISETP.NE.AND P3, PT, R18, R35, PT ;  /* 0x000000231200720c */ /* 0x000fda0003f65270 */
[----:B------:R-:W-:Y:S05]  /*2230*/  @P3 BRA `(.L_x_2128) ;  /* 0xfffffffc00ec3947 */ /* 0x000fea000383ffff */
.L_x_2127:
        /* <DEDUP_REMOVED lines=15> */
.L_x_2130:
        /* <DEDUP_REMOVED lines=11> */
[----:B------:R-:W-:Y:S02]  /*23e0*/  MOV R16, UR26 ;  /* 0x0000001a00107c02 */ /* 0x000fe40008000f00 */
        /* <DEDUP_REMOVED lines=12> */
[----:B------:R-:W-:Y:S01]  /*24b0*/  ISETP.EQ.OR P4, PT, R18, UR19, P2 ;  /* 0x0000001312007c0c */ /* 0x000fe20009782670 */
[----:B------:R-:W-:-:S06]  /*24c0*/  IMAD.U32 R18, RZ, RZ, UR26 ;  /* 0x0000001aff127e24 */ /* 0x000fcc000f8e00ff */
[----:B------:R-:W2:Y:S06]  /*24d0*/  @!P3 LDG.E.64 R18, desc[UR14][R18.64] ;  /* 0x0000000e1212b981 */ /* 0x000eac000c1e1b00 */
        /* <DEDUP_REMOVED lines=14> */
[----:B------:R-:W-:Y:S01]  /*25c0*/  MOV R18, UR25 ;  /* 0x0000001900127c02 */ /* 0x000fe20008000f00 */
[----:B------:R-:W-:-:S03]  /*25d0*/  @!P3 FADD.FTZ R33, R33, R19 ;  /* 0x000000132121b221 */ /* 0x000fc60000010000 */
        /* <DEDUP_REMOVED lines=8> */
[----:B------:R-:W-:Y:S01]  /*2660*/  MOV R16, UR26 ;  /* 0x0000001a00107c02 */ /* 0x000fe20008000f00 */
[----:B------:R-:W-:-:S06]  /*2670*/  IMAD.U32 R17, RZ, RZ, UR27 ;  /* 0x0000001bff117e24 */ /* 0x000fcc000f8e00ff */
        /* <DEDUP_REMOVED lines=38> */
.L_x_2129:
        /* <DEDUP_REMOVED lines=9> */
[----:B------:R-:W-:-:S05]  /*2970*/  IMAD.U32 R16, RZ, RZ, UR12 ;  /* 0x0000000cff107e24 */ /* 0x000fca000f8e00ff */
[----:B------:R-:W-:-:S05]  /*2980*/  ISETP.EQ.OR P3, PT, R16, UR19, P2 ;  /* 0x0000001310007c0c */ /* 0x000fca0009762670 */
[----:B------:R-:W-:-:S05]  /*2990*/  VOTEU.ALL UP0, P1 ;  /* 0x0000000000ff7886 */ /* 0x000fca0000800000 */
[----:B------:R-:W-:-:S03]  /*29a0*/  @!UP0 UIMAD UR10, UR5, UR18, UR6 ;  /* 0x00000012050a82a4 */ /* 0x000fc6000f8e0206 */
[----:B------:R-:W-:Y:S01]  /*29b0*/  VOTEU.ALL UP1, P3 ;  /* 0x0000000000ff7886 */ /* 0x000fe20001820000 */
[----:B------:R-:W-:-:S04]  /*29c0*/  @!UP0 UIMAD.WIDE.U32 UR10, UR10, 0x8, UR16 ;  /* 0x000000080a0a88a5 */ /* 0x000fc8000f8e0010 */
[----:B------:R-:W-:Y:S02]  /*29d0*/  @!UP1 UIMAD UR12, UR12, UR18, UR6 ;  /* 0x000000120c0c92a4 */ /* 0x000fe4000f8e0206 */
        /* <DEDUP_REMOVED lines=8> */
[----:B-1----:R-:W-:Y:S01]  /*2a60*/  MOV R34, UR10 ;  /* 0x0000000a00227c02 */ /* 0x002fe20008000f00 */
[----:B------:R-:W3:Y:S03]  /*2a70*/  @!P3 LDG.E.64 R16, desc[UR14][R16.64] ;  /* 0x0000000e1010b981 */ /* 0x000ee6000c1e1b00 */
        /* <DEDUP_REMOVED lines=9> */
[----:B------:R-:W-:Y:S01]  /*2b10*/  IMAD.U32 R34, RZ, RZ, UR12 ;  /* 0x0000000cff227e24 */ /* 0x000fe2000f8e00ff */
        /* <DEDUP_REMOVED lines=16> */
.L_x_2131:
        /* <DEDUP_REMOVED lines=28> */
.L_x_2132:
        /* <DEDUP_REMOVED lines=8> */
[----:B------:R-:W-:-:S05]  /*2e60*/  MOV R16, UR10 ;  /* 0x0000000a00107c02 */ /* 0x000fca0008000f00 */
[----:B------:R-:W-:-:S06]  /*2e70*/  IMAD.WIDE.U32 R16, R16, R17, UR16 ;  /* 0x0000001010107e25 */ /* 0x000fcc000f8e0011 */
[----:B------:R-:W0:Y:S02]  /*2e80*/  LDG.E.64 R16, desc[UR14][R16.64] ;  /* 0x0000000e10107981 */ /* 0x000e24000c1e1b00 */
[----:B0-----:R-:W-:Y:S01]  /*2e90*/  FADD.FTZ R32, R32, R16 ;  /* 0x0000001020207221 */ /* 0x001fe20000010000 */
[----:B------:R-:W-:-:S07]  /*2ea0*/  FADD.FTZ R33, R33, R17 ;  /* 0x0000001121217221 */ /* 0x000fce0000010000 */
.L_x_2133:
[----:B------:R-:W-:Y:S05]  /*2eb0*/  BSYNC.RECONVERGENT B0 ;  /* 0x0000000000007941 */ /* 0x000fea0003800200 */
.L_x_2126:
[----:B------:R-:W4:Y:S01]  /*2ec0*/  @P0 LDC.64 R18, c[0x0][0x388] ;  /* 0x0000e200ff120b82 */ /* 0x000f220000000a00 */
[----:B------:R-:W3:Y:S01]  /*2ed0*/  LDCU UR11, c[0x0][0x414] ;  /* 0x00008280ff0b77ac */ /* 0x000ee20008000800 */
[----:B------:R-:W-:Y:S02]  /*2ee0*/  MOV R17, UR7 ;  /* 0x0000000700117c02 */ /* 0x000fe40008000f00 */
[----:B------:R-:W-:Y:S01]  /*2ef0*/  SHF.L.U32 R57, R44, 0x1, RZ ;  /* 0x000000012c397819 */ /* 0x000fe200000006ff */
[----:B------:R-:W-:-:S03]  /*2f00*/  UMOV UR5, 0x400 ;  /* 0x0000040000057882 */ /* 0x000fc60000000000 */
[----:B------:R-:W5:Y:S01]  /*2f10*/  S2UR UR10, SR_CgaCtaId ;  /* 0x00000000000a79c3 */ /* 0x000f620000008800 */
[----:B------:R-:W-:-:S04]  /*2f20*/  LOP3.LUT R57, R57, 0x6, RZ, 0xc0, !PT ;  /* 0x0000000639397812 */ /* 0x000fc800078ec0ff */
[----:B------:R-:W-:-:S03]  /*2f30*/  IADD3 R57, PT, PT, R57, UR9, RZ ;  /* 0x0000000939397c10 */ /* 0x000fc6000fffe0ff */
[----:B-12---:R-:W1:Y:S01]  /*2f40*/  LDC.64 R34, c[0x0][0x398] ;  /* 0x0000e600ff227b82 */ /* 0x006e620000000a00 */
[----:B---3--:R-:W-:Y:S01]  /*2f50*/  @P0 FMUL.FTZ R16, R32, UR11 ;  /* 0x0000000b20100c20 */ /* 0x008fe20008410000 */
[----:B----4-:R-:W-:-:S04]  /*2f60*/  @P0 IMAD.WIDE R18, R17, 0x8, R18 ;  /* 0x0000000811120825 */ /* 0x010fc800078e0212 */
[----:B------:R-:W-:-:S05]  /*2f70*/  @P0 FMUL.FTZ R17, R33, UR11 ;  /* 0x0000000b21110c20 */ /* 0x000fca0008410000 */
[----:B------:R2:W-:Y:S01]  /*2f80*/  @P0 STG.E.64 desc[UR14][R18.64], R16 ;  /* 0x0000001012000986 */ /* 0x0005e2000c101b0e */
[----:B-----5:R-:W-:Y:S01]  /*2f90*/  ULEA UR5, UR10, UR5, 0x18 ;  /* 0x000000050a057291 */ /* 0x020fe2000f8ec0ff */
[----:B-1----:R-:W-:-:S08]  /*2fa0*/  IMAD.WIDE R34, R57, 0x2, R34 ;  /* 0x0000000239227825 */ /* 0x002fd000078e0222 */
[----:B------:R0:W-:Y:S01]  /*2fb0*/  @!P2 STS.64 [UR5+0x30], R32 ;  /* 0x00003020ff00a988 */ /* 0x0001e20008000a05 */
[----:B--2---:R-:W1:Y:S08]  /*2fc0*/  LDC.64 R18, c[0x0][0x3a0] ;  /* 0x0000e800ff127b82 */ /* 0x004e700000000a00 */
[----:B------:R-:W-:Y:S01]  /*2fd0*/  BAR.SYNC.DEFER_BLOCKING 0x0 ;  /* 0x0000000000007b1d */ /* 0x000fe20000010000 */
[----:B-1----:R-:W-:-:S05]  /*2fe0*/  IMAD.WIDE R18, R57, 0x2, R18 ;  /* 0x0000000239127825 */ /* 0x002fca00078e0212 */
[----:B0-----:R-:W2:Y:S04]  /*2ff0*/  LDG.E.U16 R32, desc[UR14][R34.64] ;  /* 0x0000000e22207981 */ /* 0x001ea8000c1e1500 */
[----:B------:R-:W3:Y:S04]  /*3000*/  LDG.E.U16 R57, desc[UR14][R18.64] ;  /* 0x0000000e12397981 */ /* 0x000ee8000c1e1500 */
[----:B------:R-:W4:Y:S04]  /*3010*/  LDG.E.U16 R33, desc[UR14][R18.64+0x2] ;  /* 0x0000020e12217981 */ /* 0x000f28000c1e1500 */
[----:B------:R0:W5:Y:S04]  /*3020*/  LDG.E.U16 R34, desc[UR14][R34.64+0x2] ;  /* 0x0000020e22227981 */ /* 0x000168000c1e1500 */
[----:B------:R-:W1:Y:S02]  /*3030*/  LDS.64 R16, [UR5+0x30] ;  /* 0x00003005ff107984 */ /* 0x000e640008000a00 */
[----:B-1----:R-:W-:-:S05]  /*3040*/  FMUL.FTZ R16, R16, UR11 ;  /* 0x0000000b10107c20 */ /* 0x002fca0008410000 */
[----:B------:R-:W-:-:S13]  /*3050*/  R2UR UR5, R16 ;  /* 0x00000000100572ca */ /* 0x000fda00000e0000 */
[----:B------:R-:W-:-:S04]  /*3060*/  IMAD.U32 R16, RZ, RZ, UR5 ;  /* 0x00000005ff107e24 */ /* 0x000fc8000f8e00ff */
[----:B------:R-:W-:-:S04]  /*3070*/  FMUL.FTZ R16, R16, UR5 ;  /* 0x0000000510107c20 */ /* 0x000fc80008410000 */
[----:B------:R-:W-:Y:S01]  /*3080*/  FFMA.FTZ R16, R17, UR11, -R16 ;  /* 0x0000000b11107c23 */ /* 0x000fe20008010810 */
[----:B------:R-:W1:Y:S04]  /*3090*/  LDCU.U8 UR11, c[0x0][0x3fc] ;  /* 0x00007f80ff0b77ac */ /* 0x000e680008000000 */
[----:B------:R-:W-:-:S13]  /*30a0*/  FSETP.GTU.FTZ.AND P1, PT, R16, RZ, PT ;  /* 0x000000ff1000720b */ /* 0x000fda0003f3c000 */
[----:B------:R-:W-:-:S05]  /*30b0*/  VOTEU.ANY UP0, P1 ;  /* 0x0000000000ff7886 */ /* 0x000fca0000800100 */
[----:B------:R-:W0:Y:S01]  /*30c0*/  @UP0 LDCU UR9, c[0x0][0x3a8] ;  /* 0x00007500ff0907ac */ /* 0x000e220008000800 */
[----:B------:R-:W-:-:S13]  /*30d0*/  PLOP3.LUT P1, PT, PT, PT, UP0, 0x80, 0x8 ;  /* 0x000000000008781c */ /* 0x000fda0003f2f008 */
[----:B0-----:R-:W-:-:S06]  /*30e0*/  @P1 FADD.FTZ R35, R16, UR9 ;  /* 0x0000000910231e21 */ /* 0x001fcc0008010000 */
[----:B------:R-:W0:Y:S01]  /*30f0*/  @P1 MUFU.RSQ R35, R35 ;  /* 0x0000002300231308 */ /* 0x000e220000001400 */
[----:B-1----:R-:W-:Y:S01]  /*3100*/  UISETP.NE.AND UP1, UPT, UR11, URZ, UPT ;  /* 0x000000ff0b00728c */ /* 0x002fe2000bf25270 */
[----:B------:R-:W-:Y:S01]  /*3110*/  BSSY.RECONVERGENT B0, `(.L_x_2134) ;  /* 0x00003aa000007945 */ /* 0x000fe20003800200 */
[----:B------:R-:W-:Y:S01]  /*3120*/  UMOV UR9, 0x3f800000 ;  /* 0x3f80000000097882 */ /* 0x000fe20000000000 */
[----:B0-----:R-:W-:-:S13]  /*3130*/  @P1 R2UR UR10, R35 ;  /* 0x00000000230a12ca */ /* 0x001fda00000e0000 */
[----:B------:R-:W-:Y:S01]  /*3140*/  @UP0 UMOV UR9, UR10 ;  /* 0x0000000a00090c82 */ /* 0x000fe20008000000 */
[----:B--2---:R-:W-:Y:S02]  /*3150*/  SHF.L.U32 R18, R32, 0x10, RZ ;  /* 0x0000001020127819 */ /* 0x004fe400000006ff */
[----:B---3--:R-:W-:Y:S02]  /*3160*/  SHF.L.U32 R17, R57, 0x10, RZ ;  /* 0x0000001039117819 */ /* 0x008fe400000006ff */
        /* <DEDUP_REMOVED lines=16> */
[----:B------:R-:W-:Y:S01]  /*3270*/  FFMA.FTZ R38, R19, R38, R16 ;  /* 0x0000002613267223 */ /* 0x000fe20000010010 */
        /* <DEDUP_REMOVED lines=9> */
.L_x_2137:
[----:B------:R-:W-:Y:S05]  /*3310*/  BSYNC.RECONVERGENT B1 ;  /* 0x0000000000017941 */ /* 0x000fea0003800200 */
.L_x_2136:
        /* <DEDUP_REMOVED lines=20> */
[----:B------:R-:W-:Y:S01]  /*3460*/  FFMA.FTZ R36, R19, R36, R16 ;  /* 0x0000002413247223 */ /* 0x000fe20000010010 */
        /* <DEDUP_REMOVED lines=9> */
.L_x_2139:
[----:B------:R-:W-:Y:S05]  /*3500*/  BSYNC.RECONVERGENT B1 ;  /* 0x0000000000017941 */ /* 0x000fea0003800200 */
.L_x_2138:
        /* <DEDUP_REMOVED lines=10> */
[----:B------:R-:W-:Y:S01]  /*35b0*/  FFMA.FTZ R0, R19, R0, R16 ;  /* 0x0000000013007223 */ /* 0x000fe20000010010 */
        /* <DEDUP_REMOVED lines=9> */
.L_x_2141:
[----:B------:R-:W-:Y:S05]  /*3650*/  BSYNC.RECONVERGENT B1 ;  /* 0x0000000000017941 */ /* 0x000fea0003800200 */
.L_x_2140:
        /* <DEDUP_REMOVED lines=12> */
[----:B------:R-:W-:Y:S02]  /*3720*/  FFMA.FTZ R3, R18, R3, R17 ;  /* 0x0000000312037223 */ /* 0x000fe40000010011 */
        /* <DEDUP_REMOVED lines=9> */
.L_x_2143:
[----:B------:R-:W-:Y:S05]  /*37c0*/  BSYNC.RECONVERGENT B1 ;  /* 0x0000000000017941 */ /* 0x000fea0003800200 */
.L_x_2142:
        /* <DEDUP_REMOVED lines=10> */
[----:B------:R-:W-:-:S03]  /*3870*/  FFMA.FTZ R32, R18, R5, R17 ;  /* 0x0000000512207223 */ /* 0x000fc60000010011 */
        /* <DEDUP_REMOVED lines=9> */
.L_x_2145:
[----:B------:R-:W-:Y:S05]  /*3910*/  BSYNC.RECONVERGENT B1 ;  /* 0x0000000000017941 */ /* 0x000fea0003800200 */
.L_x_2144:
        /* <DEDUP_REMOVED lines=27> */
[----:B------:R-:W-:Y:S01]  /*3ad0*/  FFMA.FTZ R6, R19, R6, R16 ;  /* 0x0000000613067223 */ /* 0x000fe20000010010 */
        /* <DEDUP_REMOVED lines=10> */
.L_x_2147:
[----:B------:R-:W-:Y:S05]  /*3b80*/  BSYNC.RECONVERGENT B1 ;  /* 0x0000000000017941 */ /* 0x000fea0003800200 */
.L_x_2146:
        /* <DEDUP_REMOVED lines=12> */
[----:B------:R-:W-:-:S03]  /*3c50*/  FFMA.FTZ R9, R18, R9, R17 ;  /* 0x0000000912097223 */ /* 0x000fc60000010011 */
        /* <DEDUP_REMOVED lines=9> */
.L_x_2149:
[----:B------:R-:W-:Y:S05]  /*3cf0*/  BSYNC.RECONVERGENT B1 ;  /* 0x0000000000017941 */ /* 0x000fea0003800200 */
.L_x_2148:
        /* <DEDUP_REMOVED lines=10> */
[----:B------:R-:W-:-:S03]  /*3da0*/  FFMA.FTZ R11, R18, R11, R17 ;  /* 0x0000000b120b7223 */ /* 0x000fc60000010011 */
        /* <DEDUP_REMOVED lines=9> */
.L_x_2151:
[----:B------:R-:W-:Y:S05]  /*3e40*/  BSYNC.RECONVERGENT B1 ;  /* 0x0000000000017941 */ /* 0x000fea0003800200 */
.L_x_2150:
        /* <DEDUP_REMOVED lines=10> */
[----:B------:R-:W-:-:S03]  /*3ef0*/  FFMA.FTZ R13, R18, R13, R17 ;  /* 0x0000000d120d7223 */ /* 0x000fc60000010011 */
        /* <DEDUP_REMOVED lines=9> */
.L_x_2153:
[----:B------:R-:W-:Y:S05]  /*3f90*/  BSYNC.RECONVERGENT B1 ;  /* 0x0000000000017941 */ /* 0x000fea0003800200 */
.L_x_2152:
        /* <DEDUP_REMOVED lines=10> */
[----:B------:R-:W-:-:S03]  /*4040*/  FFMA.FTZ R14, R18, R14, R17 ;  /* 0x0000000e120e7223 */ /* 0x000fc60000010011 */
        /* <DEDUP_REMOVED lines=9> */
.L_x_2155:
[----:B------:R-:W-:Y:S05]  /*40e0*/  BSYNC.RECONVERGENT B1 ;  /* 0x0000000000017941 */ /* 0x000fea0003800200 */
.L_x_2154:
        /* <DEDUP_REMOVED lines=27> */
[----:B------:R-:W-:Y:S01]  /*42a0*/  FFMA.FTZ R21, R18, R21, R17 ;  /* 0x0000001512157223 */ /* 0x000fe20000010011 */
        /* <DEDUP_REMOVED lines=9> */
.L_x_2157:
[----:B------:R-:W-:Y:S05]  /*4340*/  BSYNC.RECONVERGENT B1 ;  /* 0x0000000000017941 */ /* 0x000fea0003800200 */
.L_x_2156:
        /* <DEDUP_REMOVED lines=20> */
.L_x_2159:
[----:B------:R-:W-:Y:S05]  /*4490*/  BSYNC.RECONVERGENT B1 ;  /* 0x0000000000017941 */ /* 0x000fea0003800200 */
.L_x_2158:
        /* <DEDUP_REMOVED lines=20> */
.L_x_2161:
[----:B------:R-:W-:Y:S05]  /*45e0*/  BSYNC.RECONVERGENT B1 ;  /* 0x0000000000017941 */ /* 0x000fea0003800200 */
.L_x_2160:
        /* <DEDUP_REMOVED lines=10> */
[----:B------:R-:W-:Y:S01]  /*4690*/  FFMA.FTZ R27, R18, R27, R17 ;  /* 0x0000001b121b7223 */ /* 0x000fe20000010011 */
        /* <DEDUP_REMOVED lines=9> */
.L_x_2163:
[----:B------:R-:W-:Y:S05]  /*4730*/  BSYNC.RECONVERGENT B1 ;  /* 0x0000000000017941 */ /* 0x000fea0003800200 */
.L_x_2162:
        /* <DEDUP_REMOVED lines=20> */
.L_x_2165:
[----:B------:R-:W-:Y:S05]  /*4880*/  BSYNC.RECONVERGENT B1 ;  /* 0x0000000000017941 */ /* 0x000fea0003800200 */
.L_x_2164:
        /* <DEDUP_REMOVED lines=19> */
.L_x_2135:
        /* <DEDUP_REMOVED lines=39> */
.L_x_2168:
[----:B------:R-:W-:Y:S05]  /*4c30*/  BSYNC.RECONVERGENT B1 ;  /* 0x0000000000017941 */ /* 0x000fea0003800200 */
.L_x_2167:
        /* <DEDUP_REMOVED lines=30> */
.L_x_2170:
[----:B------:R-:W-:Y:S05]  /*4e20*/  BSYNC.RECONVERGENT B1 ;  /* 0x0000000000017941 */ /* 0x000fea0003800200 */
.L_x_2169:
        /* <DEDUP_REMOVED lines=32> */
.L_x_2172:
[----:B------:R-:W-:Y:S05]  /*5030*/  BSYNC.RECONVERGENT B1 ;  /* 0x0000000000017941 */ /* 0x000fea0003800200 */
.L_x_2171:
        /* <DEDUP_REMOVED lines=30> */
.L_x_2174:
[----:B------:R-:W-:Y:S05]  /*5220*/  BSYNC.RECONVERGENT B1 ;  /* 0x0000000000017941 */ /* 0x000fea0003800200 */
.L_x_2173:
        /* <DEDUP_REMOVED lines=10> */
[----:B------:R-:W-:Y:S01]  /*52d0*/  FFMA.FTZ R2, R18, R2, R17 ;  /* 0x0000000212027223 */ /* 0x000fe20000010011 */
        /* <DEDUP_REMOVED lines=21> */
.L_x_2176:
[----:B------:R-:W-:Y:S05]  /*5430*/  BSYNC.RECONVERGENT B1 ;  /* 0x0000000000017941 */ /* 0x000fea0003800200 */
.L_x_2175:
        /* <DEDUP_REMOVED lines=48> */
.L_x_2178:
[----:B------:R-:W-:Y:S05]  /*5740*/  BSYNC.RECONVERGENT B1 ;  /* 0x0000000000017941 */ /* 0x000fea0003800200 */
.L_x_2177:
        /* <DEDUP_REMOVED lines=8> */
[----:B------:R-:W1:Y:S03]  /*57d0*/  LDCU.64 UR16, c[0x0][0x380] ;  /* 0x00007000ff1077ac */ /* 0x000e660008000a00 */
[----:B------:R-:W-:Y:S01]  /*57e0*/  FFMA.FTZ R8, R18, R9, R17 ;  /* 0x0000000912087223 */ /* 0x000fe20000010011 */
[----:B------:R-:W-:-:S03]  /*57f0*/  FMUL.FTZ R9, R2, UR9 ;  /* 0x0000000902097c20 */ /* 0x000fc60008410000 */
[----:B------:R-:W-:Y:S01]  /*5800*/  FMUL.FTZ R2, R8, -1.4426950216293334961 ;  /* 0xbfb8aa3b08027820 */ /* 0x000fe20000410000 */
[----:B------:R-:W-:-:S04]  /*5810*/  FFMA.FTZ R9, R19, R9, R16 ;  /* 0x0000000913097223 */ /* 0x000fc80000010010 */
[----:B------:R-:W-:Y:S01]  /*5820*/  FMUL.FTZ R3, R9, -1.4426950216293334961 ;  /* 0xbfb8aa3b09037820 */ /* 0x000fe20000410000 */
        /* <DEDUP_REMOVED lines=18> */
.L_x_2180:
[----:B------:R-:W-:Y:S05]  /*5950*/  BSYNC.RECONVERGENT B1 ;  /* 0x0000000000017941 */ /* 0x000fea0003800200 */
.L_x_2179:
        /* <DEDUP_REMOVED lines=30> */
.L_x_2182:
[----:B------:R-:W-:Y:S05]  /*5b40*/  BSYNC.RECONVERGENT B1 ;  /* 0x0000000000017941 */ /* 0x000fea0003800200 */
.L_x_2181:
        /* <DEDUP_REMOVED lines=9> */
[----:B------:R-:W-:Y:S01]  /*5be0*/  FFMA.FTZ R12, R19, R12, R16 ;  /* 0x0000000c130c7223 */ /* 0x000fe20000010010 */
        /* <DEDUP_REMOVED lines=20> */
.L_x_2184:
[----:B------:R-:W-:Y:S05]  /*5d30*/  BSYNC.RECONVERGENT B1 ;  /* 0x0000000000017941 */ /* 0x000fea0003800200 */
.L_x_2183:
[----:B------:R-:W-:Y:S04]  /*5d40*/  BSSY.RECONVERGENT B1, `(.L_x_2185) ;  /* 0x000001e000017945 */ /* 0x000fe80003800200 */
[----:B------:R-:W-:Y:S05]  /*5d50*/  @P2 BRA `(.L_x_2186) ;  /* 0x0000000000702947 */ /* 0x000fea0003800000 */
[----:B------:R-:W-:Y:S01]  /*5d60*/  FADD.FTZ R14, R14, -UR5 ;  /* 0x800000050e0e7e21 */ /* 0x000fe20008010000 */
[----:B------:R-:W-:Y:S01]  /*5d70*/  FADD.FTZ R15, R15, -UR5 ;  /* 0x800000050f0f7e21 */ /* 0x000fe20008010000 */
[----:B------:R-:W3:Y:S01]  /*5d80*/  LDCU.64 UR12, c[0x0][0x3e0] ;  /* 0x00007c00ff0c77ac */ /* 0x000ee20008000a00 */
[----:B0-----:R-:W-:Y:S01]  /*5d90*/  MOV R2, R60 ;  /* 0x0000003c00027202 */ /* 0x001fe20000000f00 */
[----:B------:R-:W-:Y:S01]  /*5da0*/  FMUL.FTZ R14, R14, UR9 ;  /* 0x000000090e0e7c20 */ /* 0x000fe20008410000 */
[----:B------:R-:W-:Y:S01]  /*5db0*/  FMUL.FTZ R15, R15, UR9 ;  /* 0x000000090f0f7c20 */ /* 0x000fe20008410000 */
[----:B------:R-:W0:Y:S01]  /*5dc0*/  LDCU.64 UR16, c[0x0][0x380] ;  /* 0x00007000ff1077ac */ /* 0x000e220008000a00 */
[----:B------:R-:W-:Y:S01]  /*5dd0*/  MOV R3, R59 ;  /* 0x0000003b00037202 */ /* 0x000fe20000000f00 */
[----:B------:R-:W-:Y:S01]  /*5de0*/  FFMA.FTZ R11, R18, R14, R17 ;  /* 0x0000000e120b7223 */ /* 0x000fe20000010011 */
        /* <DEDUP_REMOVED lines=19> */
.L_x_2186:
[----:B------:R-:W-:Y:S05]  /*5f20*/  BSYNC.RECONVERGENT B1 ;  /* 0x0000000000017941 */ /* 0x000fea0003800200 */
.L_x_2185:
[----:B------:R-:W-:Y:S01]  /*5f30*/  ISETP.GE.U32.AND P5, PT, R6, UR10, PT ;  /* 0x0000000a06007c0c */ /* 0x000fe2000bfa6070 */
[----:B012---:R-:W-:Y:S01]  /*5f40*/  VIADD R9, R56, 0x180 ;  /* 0x0000018038097836 */ /* 0x007fe20000000000 */
        /* <DEDUP_REMOVED lines=9> */
[----:B------:R-:W-:Y:S02]  /*5fe0*/  SHF.R.S32.HI R8, RZ, 0x1f, R9 ;  /* 0x0000001fff087819 */ /* 0x000fe40000011409 */
        /* <DEDUP_REMOVED lines=35> */
.L_x_2188:
[----:B------:R-:W-:Y:S05]  /*6220*/  BSYNC.RECONVERGENT B1 ;  /* 0x0000000000017941 */ /* 0x000fea0003800200 */
.L_x_2187:
        /* <DEDUP_REMOVED lines=9> */
[----:B------:R-:W-:Y:S01]  /*62c0*/  FFMA.FTZ R23, R18, R23, R17 ;  /* 0x0000001712177223 */ /* 0x000fe20000010011 */
        /* <DEDUP_REMOVED lines=20> */
.L_x_2190:
[----:B------:R-:W-:Y:S05]  /*6410*/  BSYNC.RECONVERGENT B1 ;  /* 0x0000000000017941 */ /* 0x000fea0003800200 */
.L_x_2189:
        /* <DEDUP_REMOVED lines=9> */
[----:B------:R-:W-:Y:S01]  /*64b0*/  FFMA.FTZ R25, R18, R25, R17 ;  /* 0x0000001912197223 */ /* 0x000fe20000010011 */
[----:B01----:R-:W-:-:S03]  /*64c0*/  FFMA.FTZ R5, R19, R24, R16 ;  /* 0x0000001813057223 */ /* 0x003fc60000010010 */
[----:B------:R-:W-:Y:S01]  /*64d0*/  FMUL.FTZ R2, R25, -1.4426950216293334961 ;  /* 0xbfb8aa3b19027820 */ /* 0x000fe20000410000 */
[----:B------:R-:W-:-:S05]  /*64e0*/  FMUL.FTZ R4, R5, -1.4426950216293334961 ;  /* 0xbfb8aa3b05047820 */ /* 0x000fca0000410000 */
[----:B------:R-:W0:Y:S01]  /*64f0*/  MUFU.EX2 R2, R2 ;  /* 0x0000000200027308 */ /* 0x000e220000000800 */
[----:B--2---:R-:W-:-:S07]  /*6500*/  IMAD R8, R8, UR12, RZ ;  /* 0x0000000c08087c24 */ /* 0x004fce000f8e02ff */
[----:B------:R-:W1:Y:S01]  /*6510*/  MUFU.EX2 R4, R4 ;  /* 0x0000000400047308 */ /* 0x000e620000000800 */
[----:B0-----:R-:W-:Y:S01]  /*6520*/  FADD.FTZ R6, R2, 1 ;  /* 0x3f80000002067421 */ /* 0x001fe20000010000 */
[----:B------:R-:W-:-:S06]  /*6530*/  MOV R2, R60 ;  /* 0x0000003c00027202 */ /* 0x000fcc0000000f00 */
[----:B------:R-:W0:Y:S01]  /*6540*/  MUFU.RCP R6, R6 ;  /* 0x0000000600067308 */ /* 0x000e220000001000 */
[----:B------:R-:W-:-:S04]  /*6550*/  IMAD.WIDE.U32 R2, R9, UR12, R2 ;  /* 0x0000000c09027c25 */ /* 0x000fc8000f8e0002 */
[----:B-1----:R-:W-:Y:S01]  /*6560*/  FADD.FTZ R10, R4, 1 ;  /* 0x3f800000040a7421 */ /* 0x002fe20000010000 */
[----:B------:R-:W-:Y:S01]  /*6570*/  IMAD R9, R9, UR13, R8 ;  /* 0x0000000d09097c24 */ /* 0x000fe2000f8e0208 */
[----:B---3--:R-:W-:-:S04]  /*6580*/  LEA R4, P1, R2, UR16, 0x1 ;  /* 0x0000001002047c11 */ /* 0x008fc8000f8208ff */
[----:B------:R-:W1:Y:S01]  /*6590*/  MUFU.RCP R10, R10 ;  /* 0x0000000a000a7308 */ /* 0x000e620000001000 */
[----:B------:R-:W-:Y:S02]  /*65a0*/  IMAD.IADD R9, R3, 0x1, R9 ;  /* 0x0000000103097824 */ /* 0x000fe400078e0209 */
[----:B0-----:R-:W-:Y:S01]  /*65b0*/  FMUL.FTZ R7, R25, R6 ;  /* 0x0000000619077220 */ /* 0x001fe20000410000 */
[----:B-1----:R-:W-:Y:S02]  /*65c0*/  FMUL.FTZ R8, R5, R10 ;  /* 0x0000000a05087220 */ /* 0x002fe40000410000 */
[----:B------:R-:W-:-:S03]  /*65d0*/  LEA.HI.X R5, R2, UR17, R9, 0x1, P1 ;  /* 0x0000001102057c11 */ /* 0x000fc600088f0c09 */
[----:B------:R-:W-:-:S05]  /*65e0*/  F2FP.BF16.F32.PACK_AB R7, R8, R7 ;  /* 0x000000070807723e */ /* 0x000fca00000010ff */
[----:B------:R2:W-:Y:S02]  /*65f0*/  STG.E desc[UR14][R4.64], R7 ;  /* 0x0000000704007986 */ /* 0x0005e4000c10190e */
.L_x_2192:
[----:B------:R-:W-:Y:S05]  /*6600*/  BSYNC.RECONVERGENT B1 ;  /* 0x0000000000017941 */ /* 0x000fea0003800200 */
.L_x_2191:
        /* <DEDUP_REMOVED lines=9> */
[----:B------:R-:W-:Y:S01]  /*66a0*/  FFMA.FTZ R27, R18, R27, R17 ;  /* 0x0000001b121b7223 */ /* 0x000fe20000010011 */
        /* <DEDUP_REMOVED lines=20> */
.L_x_2194:
[----:B------:R-:W-:Y:S05]  /*67f0*/  BSYNC.RECONVERGENT B1 ;  /* 0x0000000000017941 */ /* 0x000fea0003800200 */
.L_x_2193:
        /* <DEDUP_REMOVED lines=8> */
[----:B------:R-:W5:Y:S01]  /*6880*/  LDCU.64 UR16, c[0x0][0x380] ;  /* 0x00007000ff1077ac */ /* 0x000f620008000a00 */
[----:B------:R-:W-:Y:S01]  /*6890*/  MOV R3, R59 ;  /* 0x0000003b00037202 */ /* 0x000fe20000000f00 */
[----:B------:R-:W-:Y:S01]  /*68a0*/  FFMA.FTZ R29, R18, R29, R17 ;  /* 0x0000001d121d7223 */ /* 0x000fe20000010011 */
        /* <DEDUP_REMOVED lines=12> */
[----:B-----5:R-:W-:-:S04]  /*6970*/  LEA R4, P1, R2, UR16, 0x1 ;  /* 0x0000001002047c11 */ /* 0x020fc8000f8208ff */
[----:B------:R-:W-:Y:S02]  /*6980*/  LEA.HI.X R5, R2, UR17, R5, 0x1, P1 ;  /* 0x0000001102057c11 */ /* 0x000fe400088f0c05 */
[----:B------:R-:W1:Y:S01]  /*6990*/  MUFU.RCP R7, R7 ;  /* 0x0000000700077308 */ /* 0x000e620000001000 */
[----:B0-----:R-:W-:Y:S01]  /*69a0*/  FMUL.FTZ R0, R29, R6 ;  /* 0x000000061d007220 */ /* 0x001fe20000410000 */
[----:B-1----:R-:W-:-:S05]  /*69b0*/  FMUL.FTZ R9, R28, R7 ;  /* 0x000000071c097220 */ /* 0x002fca0000410000 */
[----:B------:R-:W-:-:S05]  /*69c0*/  F2FP.BF16.F32.PACK_AB R9, R9, R0 ;  /* 0x000000000909723e */ /* 0x000fca00000010ff */
[----:B------:R4:W-:Y:S02]  /*69d0*/  STG.E desc[UR14][R4.64], R9 ;  /* 0x0000000904007986 */ /* 0x0009e4000c10190e */
.L_x_2196:
[----:B------:R-:W-:Y:S05]  /*69e0*/  BSYNC.RECONVERGENT B1 ;  /* 0x0000000000017941 */ /* 0x000fea0003800200 */
.L_x_2195:
[----:B------:R-:W-:Y:S05]  /*69f0*/  @P4 BRA `(.L_x_2166) ;  /* 0x00000000006c4947 */ /* 0x000fea0003800000 */
[----:B------:R-:W-:Y:S01]  /*6a00*/  FADD.FTZ R31, R31, -UR5 ;  /* 0x800000051f1f7e21 */ /* 0x000fe20008010000 */
[----:B------:R-:W-:Y:S01]  /*6a10*/  FADD.FTZ R30, R30, -UR5 ;  /* 0x800000051e1e7e21 */ /* 0x000fe20008010000 */
[----:B------:R-:W5:Y:S01]  /*6a20*/  LDCU.64 UR10, c[0x0][0x3e0] ;  /* 0x00007c00ff0a77ac */ /* 0x000f620008000a00 */
[----:B------:R-:W-:Y:S01]  /*6a30*/  MOV R58, R60 ;  /* 0x0000003c003a7202 */ /* 0x000fe20000000f00 */
[----:B------:R-:W-:Y:S01]  /*6a40*/  FMUL.FTZ R31, R31, UR9 ;  /* 0x000000091f1f7c20 */ /* 0x000fe20008410000 */
[----:B------:R-:W-:Y:S01]  /*6a50*/  FMUL.FTZ R30, R30, UR9 ;  /* 0x000000091e1e7c20 */ /* 0x000fe20008410000 */
[----:B------:R-:W0:Y:S02]  /*6a60*/  LDCU.64 UR12, c[0x0][0x380] ;  /* 0x00007000ff0c77ac */ /* 0x000e240008000a00 */
[----:B------:R-:W-:Y:S01]  /*6a70*/  FFMA.FTZ R31, R18, R31, R17 ;  /* 0x0000001f121f7223 */ /* 0x000fe20000010011 */
[----:B------:R-:W-:-:S03]  /*6a80*/  FFMA.FTZ R30, R19, R30, R16 ;  /* 0x0000001e131e7223 */ /* 0x000fc60000010010 */
[----:B------:R-:W-:Y:S01]  /*6a90*/  FMUL.FTZ R0, R31, -1.4426950216293334961 ;  /* 0xbfb8aa3b1f007820 */ /* 0x000fe20000410000 */
[----:B------:R-:W-:-:S05]  /*6aa0*/  FMUL.FTZ R2, R30, -1.4426950216293334961 ;  /* 0xbfb8aa3b1e027820 */ /* 0x000fca0000410000 */
[----:B------:R-:W0:Y:S01]  /*6ab0*/  MUFU.EX2 R0, R0 ;  /* 0x0000000000007308 */ /* 0x000e220000000800 */
[----:B-----5:R-:W-:Y:S02]  /*6ac0*/  IMAD R3, R43, UR10, RZ ;  /* 0x0000000a2b037c24 */ /* 0x020fe4000f8e02ff */
[----:B------:R-:W-:-:S05]  /*6ad0*/  IMAD.WIDE.U32 R58, R46, UR10, R58 ;  /* 0x0000000a2e3a7c25 */ /* 0x000fca000f8e003a */
[----:B------:R-:W5:Y:S01]  /*6ae0*/  MUFU.EX2 R2, R2 ;  /* 0x0000000200027308 */ /* 0x000f620000000800 */
[----:B------:R-:W-:-:S05]  /*6af0*/  IMAD R3, R46, UR11, R3 ;  /* 0x0000000b2e037c24 */ /* 0x000fca000f8e0203 */
[----:B------:R-:W-:Y:S01]  /*6b00*/  IADD3 R3, PT, PT, R59, R3, RZ ;  /* 0x000000033b037210 */ /* 0x000fe20007ffe0ff */
[----:B01234-:R-:W-:-:S06]  /*6b10*/  FADD.FTZ R4, R0, 1 ;  /* 0x3f80000000047421 */ /* 0x01ffcc0000010000 */
[----:B------:R-:W0:Y:S01]  /*6b20*/  MUFU.RCP R4, R4 ;  /* 0x0000000400047308 */ /* 0x000e220000001000 */
[----:B-----5:R-:W-:Y:S01]  /*6b30*/  FADD.FTZ R5, R2, 1 ;  /* 0x3f80000002057421 */ /* 0x020fe20000010000 */
[----:B------:R-:W-:-:S04]  /*6b40*/  LEA R2, P1, R58, UR12, 0x1 ;  /* 0x0000000c3a027c11 */ /* 0x000fc8000f8208ff */
[----:B------:R-:W-:Y:S02]  /*6b50*/  LEA.HI.X R3, R58, UR13, R3, 0x1, P1 ;  /* 0x0000000d3a037c11 */ /* 0x000fe400088f0c03 */
[----:B------:R-:W1:Y:S01]  /*6b60*/  MUFU.RCP R5, R5 ;  /* 0x0000000500057308 */ /* 0x000e620000001000 */
[----:B0-----:R-:W-:Y:S01]  /*6b70*/  FMUL.FTZ R0, R31, R4 ;  /* 0x000000041f007220 */ /* 0x001fe20000410000 */
[----:B-1----:R-:W-:-:S05]  /*6b80*/  FMUL.FTZ R7, R30, R5 ;  /* 0x000000051e077220 */ /* 0x002fca0000410000 */
[----:B------:R-:W-:-:S05]  /*6b90*/  F2FP.BF16.F32.PACK_AB R7, R7, R0 ;  /* 0x000000000707723e */ /* 0x000fca00000010ff */
[----:B------:R0:W-:Y:S02]  /*6ba0*/  STG.E desc[UR14][R2.64], R7 ;  /* 0x0000000702007986 */ /* 0x0001e4000c10190e */
.L_x_2166:
[----:B------:R-:W-:Y:S05]  /*6bb0*/  BSYNC.RECONVERGENT B0 ;  /* 0x0000000000007941 */ /* 0x000fea0003800200 */
.L_x_2134:
[----:B------:R-:W-:Y:S02]  /*6bc0*/  UIADD3 UR7, UPT, UPT, UR18, UR7, URZ ;  /* 0x0000000712077290 */ /* 0x000fe4000fffe0ff */
[----:B------:R-:W-:Y:S02]  /*6bd0*/  UIADD3 UR4, UPT, UPT, UR4, 0x1, URZ ;  /* 0x0000000104047890 */ /* 0x000fe4000fffe0ff */
[----:B------:R-:W-:-:S09]  /*6be0*/  UISETP.GE.AND UP0, UPT, UR7, UR8, UPT ;  /* 0x000000080700728c */ /* 0x000fd2000bf06270 */
[----:B------:R-:W-:Y:S05]  /*6bf0*/  BRA.U !UP0, `(.L_x_2197) ;  /* 0xffffff9508907547 */ /* 0x000fea000b83ffff */
[----:B------:R-:W-:Y:S05]  /*6c00*/  EXIT ;  /* 0x000000000000794d */ /* 0x000fea0003800000 */
.L_x_2198:
        /* <DEDUP_REMOVED lines=15> */
.L_x_3447:


//--------------------- .text._Z35group_norm_nhwc_fwd_one_pass_kernelI11Bf16IOFp16WLi64ELi8ELi128EEv26Group_norm_nhwc_fwd_params --------------------------
	.section	.text._Z35group_norm_nhwc_fwd_one_pass_kernelI11Bf16IOFp16WLi64ELi8ELi128EEv26Group_norm_nhwc_fwd_params,"ax",@progbits
	.align	128
        .global         _Z35group_norm_nhwc_fwd_one_pass_kernelI11Bf16IOFp16WLi64ELi8ELi128EEv26Group_norm_nhwc_fwd_params
        .type           _Z35group_norm_nhwc_fwd_one_pass_kernelI11Bf16IOFp16WLi64ELi8ELi128EEv26Group_norm_nhwc_fwd_params,@function
        .size           _Z35group_norm_nhwc_fwd_one_pass_kernelI11Bf16IOFp16WLi64ELi8ELi128EEv26Group_norm_nhwc_fwd_params,(.L_x_3448 - _Z35group_norm_nhwc_fwd_one_pass_kernelI11Bf16IOFp16WLi64ELi8ELi128EEv26Group_norm_nhwc_fwd_params)
        .other          _Z35group_norm_nhwc_fwd_one_pass_kernelI11Bf16IOFp16WLi64ELi8ELi128EEv26Group_norm_nhwc_fwd_params,@"STO_CUDA_ENTRY STV_DEFAULT"
_Z35group_norm_nhwc_fwd_one_pass_kernelI11Bf16IOFp16WLi64ELi8ELi128EEv26Group_norm_nhwc_fwd_params:
.text._Z35group_norm_nhwc_fwd_one_pass_kernelI11Bf16IOFp16WLi64ELi8ELi128EEv26Group_norm_nhwc_fwd_params:
        /* <DEDUP_REMOVED lines=27> */
.L_x_2218:
[----:B012---:R-:W0:Y:S01]  /*01b0*/  LDC R5, c[0x0][0x3f8] ;  /* 0x0000fe00ff057b82 */ /* 0x007e220000000800 */
[----:B------:R-:W1:Y:S01]  /*01c0*/  LDCU.64 UR10, c[0x0][0x3e8] ;  /* 0x00007d00ff0a77ac */ /* 0x000e620008000a00 */
[----:B------:R-:W2:Y:S01]  /*01d0*/  S2R R16, SR_TID.X ;  /* 0x0000000000107919 */ /* 0x000ea20000002100 */
[----:B------:R-:W-:Y:S02]  /*01e0*/  IADD3 R14, PT, PT, R3, 0x20, RZ ;  /* 0x00000020030e7810 */ /* 0x000fe40007ffe0ff */
[----:B------:R-:W-:Y:S02]  /*01f0*/  SHF.R.S32.HI R17, RZ, 0x1f, R3 ;  /* 0x0000001fff117819 */ /* 0x000fe40000011403 */
[----:B------:R-:W-:Y:S02]  /*0200*/  SHF.R.S32.HI R15, RZ, 0x1f, R14 ;  /* 0x0000001fff0f7819 */ /* 0x000fe4000001140e */
[----:B0-----:R-:W-:Y:S02]  /*0210*/  IABS R9, R5 ;  /* 0x0000000500097213 */ /* 0x001fe40000000000 */
[----:B------:R-:W-:-:S02]  /*0220*/  ISETP.NE.AND P3, PT, R5, RZ, PT ;  /* 0x000000ff0500720c */ /* 0x000fc40003f65270 */
[----:B------:R-:W0:Y:S08]  /*0230*/  I2F.RP R8, R9 ;  /* 0x0000000900087306 */ /* 0x000e300000209400 */
[----:B0-----:R-:W0:Y:S02]  /*0240*/  MUFU.RCP R8, R8 ;  /* 0x0000000800087308 */ /* 0x001e240000001000 */
[----:B0-----:R-:W-:-:S06]  /*0250*/  IADD3 R6, PT, PT, R8, 0xffffffe, RZ ;  /* 0x0ffffffe08067810 */ /* 0x001fcc0007ffe0ff */
[----:B------:R0:W3:Y:S02]  /*0260*/  F2I.FTZ.U32.TRUNC.NTZ R7, R6 ;  /* 0x0000000600077305 */ /* 0x0000e4000021f000 */
[----:B0-----:R-:W-:Y:S02]  /*0270*/  HFMA2 R6, -RZ, RZ, 0, 0 ;  /* 0x00000000ff067431 */ /* 0x001fe400000001ff */
[----:B---3--:R-:W-:-:S04]  /*0280*/  IMAD.MOV R10, RZ, RZ, -R7 ;  /* 0x000000ffff0a7224 */ /* 0x008fc800078e0a07 */
        /* <DEDUP_REMOVED lines=16> */
[----:B------:R-:W-:Y:S01]  /*0390*/  @P1 VIADD R7, R7, 0x1 ;  /* 0x0000000107071836 */ /* 0x000fe20000000000 */
[----:B------:R-:W-:-:S04]  /*03a0*/  ISETP.GE.U32.AND P1, PT, R3, UR10, PT ;  /* 0x0000000a03007c0c */ /* 0x000fc8000bf26070 */
[----:B------:R-:W-:Y:S02]  /*03b0*/  MOV R19, R7 ;  /* 0x0000000700137202 */ /* 0x000fe40000000f00 */
[----:B------:R-:W-:Y:S01]  /*03c0*/  ISETP.GE.AND.EX P1, PT, R17, UR11, PT, P1 ;  /* 0x0000000b11007c0c */ /* 0x000fe2000bf26310 */
[----:B------:R-:W0:Y:S01]  /*03d0*/  LDCU.64 UR10, c[0x0][0x3f0] ;  /* 0x00007e00ff0a77ac */ /* 0x000e220008000a00 */
[----:B------:R-:W-:Y:S02]  /*03e0*/  @!P4 IADD3 R19, PT, PT, -R19, RZ, RZ ;  /* 0x000000ff1313c210 */ /* 0x000fe40007ffe1ff */
[----:B------:R-:W-:-:S04]  /*03f0*/  @!P3 LOP3.LUT R19, RZ, R5, RZ, 0x33, !PT ;  /* 0x00000005ff13b212 */ /* 0x000fc800078e33ff */
[--C-:B------:R-:W-:Y:S01]  /*0400*/  SHF.R.S32.HI R10, RZ, 0x1f, R19.reuse ;  /* 0x0000001fff0a7819 */ /* 0x100fe20000011413 */
[----:B------:R-:W-:-:S04]  /*0410*/  IMAD.MOV R6, RZ, RZ, -R19 ;  /* 0x000000ffff067224 */ /* 0x000fc800078e0a13 */
[----:B------:R-:W1:Y:S01]  /*0420*/  @!P1 LDC.64 R12, c[0x0][0x3e0] ;  /* 0x0000f800ff0c9b82 */ /* 0x000e620000000a00 */
[----:B------:R-:W-:-:S05]  /*0430*/  IMAD R5, R5, R6, UR8 ;  /* 0x0000000805057e24 */ /* 0x000fca000f8e0206 */
[----:B------:R-:W-:Y:S01]  /*0440*/  SHF.L.U32 R5, R5, 0x3, RZ ;  /* 0x0000000305057819 */ /* 0x000fe200000006ff */
[----:B0-----:R-:W-:Y:S01]  /*0450*/  IMAD R18, R10, UR10, RZ ;  /* 0x0000000a0a127c24 */ /* 0x001fe2000f8e02ff */
[----:B------:R-:W0:Y:S02]  /*0460*/  @!P2 LDC.64 R6, c[0x0][0x3e0] ;  /* 0x0000f800ff06ab82 */ /* 0x000e240000000a00 */
[----:B------:R-:W-:Y:S01]  /*0470*/  LOP3.LUT R20, R5, R20, RZ, 0xfc, !PT ;  /* 0x0000001405147212 */ /* 0x000fe200078efcff */
[----:B------:R-:W-:Y:S01]  /*0480*/  IMAD R23, R19, UR11, R18 ;  /* 0x0000000b13177c24 */ /* 0x000fe2000f8e0212 */
[----:B------:R-:W-:-:S04]  /*0490*/  SHF.R.S32.HI R21, RZ, 0x1f, R5 ;  /* 0x0000001fff157819 */ /* 0x000fc80000011405 */
        /* <DEDUP_REMOVED lines=75> */
.L_x_2200:
[----:B------:R-:W-:Y:S05]  /*0950*/  BSYNC.RECONVERGENT B0 ;  /* 0x0000000000007941 */ /* 0x000fea0003800200 */
.L_x_2199:
        /* <DEDUP_REMOVED lines=16> */
.L_x_2202:
[----:B------:R-:W-:Y:S05]  /*0a60*/  BSYNC.RECONVERGENT B0 ;  /* 0x0000000000007941 */ /* 0x000fea0003800200 */
.L_x_2201:
        /* <DEDUP_REMOVED lines=33> */
.L_x_2205:
[----:B------:R-:W2:Y:S04]  /*0c80*/  LDG.E.STRONG.GPU R10, desc[UR14][R8.64] ;  /* 0x0000000e080a7981 */ /* 0x000ea8000c1ef900 */
[----:B--2---:R-:W-:Y:S01]  /*0c90*/  CCTL.IVALL ;  /* 0x00000000ff00798f */ /* 0x004fe20002000000 */
[----:B------:R-:W-:Y:S05]  /*0ca0*/  YIELD ;  /* 0x0000000000007946 */ /* 0x000fea0003800000 */
[----:B------:R-:W-:-:S13]  /*0cb0*/  ISETP.NE.AND P4, PT, R10, R17, PT ;  /* 0x000000110a00720c */ /* 0x000fda0003f85270 */
[----:B------:R-:W-:Y:S05]  /*0cc0*/  @P4 BRA `(.L_x_2205) ;  /* 0xfffffffc00ec4947 */ /* 0x000fea000383ffff */
.L_x_2204:
        /* <DEDUP_REMOVED lines=14> */
.L_x_2207:
        /* <DEDUP_REMOVED lines=91> */
.L_x_2206:
        /* <DEDUP_REMOVED lines=53> */
.L_x_2208:
        /* <DEDUP_REMOVED lines=27> */
.L_x_2209:
        /* <DEDUP_REMOVED lines=13> */
.L_x_2210:
[----:B------:R-:W-:Y:S05]  /*1930*/  BSYNC.RECONVERGENT B0 ;  /* 0x0000000000007941 */ /* 0x000fea0003800200 */
.L_x_2203:
        /* <DEDUP_REMOVED lines=35> */
[----:B--2---:R-:W-:Y:S02]  /*1b70*/  HADD2.F32 R10, -RZ, R26.H0_H0 ;  /* 0x2000001aff0a7230 */ /* 0x004fe40000004100 */
[----:B---3--:R-:W-:Y:S02]  /*1b80*/  HADD2.F32 R11, -RZ, R27.H0_H0 ;  /* 0x2000001bff0b7230 */ /* 0x008fe40000004100 */
[----:B----4-:R-:W-:Y:S02]  /*1b90*/  HADD2.F32 R17, -RZ, R28.H0_H0 ;  /* 0x2000001cff117230 */ /* 0x010fe40000004100 */
[----:B-----5:R-:W-:Y:S01]  /*1ba0*/  HADD2.F32 R16, -RZ, R29.H0_H0 ;  /* 0x2000001dff107230 */ /* 0x020fe20000004100 */
        /* <DEDUP_REMOVED lines=15> */
[----:B------:R-:W-:Y:S02]  /*1ca0*/  IMAD.MOV.U32 R6, RZ, RZ, R20 ;  /* 0x000000ffff067224 */ /* 0x000fe400078e0014 */
[-C--:B------:R-:W-:Y:S01]  /*1cb0*/  FMUL.FTZ R15, R15, R8.reuse ;  /* 0x000000080f0f7220 */ /* 0x080fe20000410000 */
[----:B------:R-:W-:-:S03]  /*1cc0*/  FMUL.FTZ R19, R19, R8 ;  /* 0x0000000813137220 */ /* 0x000fc60000410000 */
        /* <DEDUP_REMOVED lines=10> */
.L_x_2214:
[----:B------:R-:W-:Y:S05]  /*1d70*/  BSYNC.RECONVERGENT B1 ;  /* 0x0000000000017941 */ /* 0x000fea0003800200 */
.L_x_2213:
[----:B------:R-:W-:Y:S05]  /*1d80*/  @P2 BRA `(.L_x_2215) ;  /* 0x00000004004c2947 */ /* 0x000fea0003800000 */
[----:B------:R-:W1:Y:S01]  /*1d90*/  LDCU.64 UR10, c[0x0][0x3e0] ;  /* 0x00007c00ff0a77ac */ /* 0x000e620008000a00 */
[----:B------:R-:W-:Y:S01]  /*1da0*/  FADD.FTZ R13, R13, -R5 ;  /* 0x800000050d0d7221 */ /* 0x000fe20000010000 */
[----:B------:R-:W-:Y:S02]  /*1db0*/  IMAD.MOV.U32 R21, RZ, RZ, R23 ;  /* 0x000000ffff157224 */ /* 0x000fe400078e0017 */
[----:B------:R-:W-:Y:S01]  /*1dc0*/  FADD.FTZ R5, R12, -R5 ;  /* 0x800000050c057221 */ /* 0x000fe20000010000 */
[----:B------:R-:W2:Y:S01]  /*1dd0*/  LDCU.64 UR12, c[0x0][0x380] ;  /* 0x00007000ff0c77ac */ /* 0x000ea20008000a00 */
[-C--:B------:R-:W-:Y:S02]  /*1de0*/  FMUL.FTZ R13, R13, R8.reuse ;  /* 0x000000080d0d7220 */ /* 0x080fe40000410000 */
[----:B------:R-:W-:Y:S02]  /*1df0*/  FMUL.FTZ R5, R5, R8 ;  /* 0x0000000805057220 */ /* 0x000fe40000410000 */
[----:B------:R-:W-:-:S02]  /*1e00*/  FFMA.FTZ R13, R10, R13, R17 ;  /* 0x0000000d0a0d7223 */ /* 0x000fc40000010011 */
        /* <DEDUP_REMOVED lines=10> */
.L_x_2212:
        /* <DEDUP_REMOVED lines=23> */
[----:B------:R-:W-:-:S03]  /*2020*/  IMAD.IADD R27, R7, 0x1, R27 ;  /* 0x00000001071b7824 */ /* 0x000fc600078e021b */
[----:B------:R-:W0:Y:S01]  /*2030*/  MUFU.RCP R25, R24 ;  /* 0x0000001800197308 */ /* 0x000e220000001000 */
[----:B--2---:R-:W-:Y:S01]  /*2040*/  FMUL.FTZ R19, R15, R18 ;  /* 0x000000120f137220 */ /* 0x004fe20000410000 */
[----:B0-----:R-:W-:Y:S01]  /*2050*/  FMUL.FTZ R26, R14, R25 ;  /* 0x000000190e1a7220 */ /* 0x001fe20000410000 */
[----:B-1----:R-:W-:-:S04]  /*2060*/  LEA R14, P1, R6, UR12, 0x1 ;  /* 0x0000000c060e7c11 */ /* 0x002fc8000f8208ff */
[----:B------:R-:W-:Y:S02]  /*2070*/  LEA.HI.X R15, R6, UR13, R27, 0x1, P1 ;  /* 0x0000000d060f7c11 */ /* 0x000fe400088f0c1b */
[----:B------:R-:W-:-:S05]  /*2080*/  F2FP.BF16.F32.PACK_AB R19, R26, R19 ;  /* 0x000000131a13723e */ /* 0x000fca00000010ff */
[----:B------:R0:W-:Y:S02]  /*2090*/  STG.E desc[UR14][R14.64], R19 ;  /* 0x000000130e007986 */ /* 0x0001e4000c10190e */
.L_x_2217:
[----:B------:R-:W-:Y:S05]  /*20a0*/  BSYNC.RECONVERGENT B1 ;  /* 0x0000000000017941 */ /* 0x000fea0003800200 */
.L_x_2216:
        /* <DEDUP_REMOVED lines=17> */
[----:B0-----:R-:W-:Y:S01]  /*21c0*/  IMAD R14, R6, UR10, RZ ;  /* 0x0000000a060e7c24 */ /* 0x001fe2000f8e02ff */
[----:B------:R-:W-:-:S06]  /*21d0*/  MOV R6, R20 ;  /* 0x0000001400067202 */ /* 0x000fcc0000000f00 */
        /* <DEDUP_REMOVED lines=14> */
.L_x_2215:
[----:B------:R-:W-:Y:S05]  /*22c0*/  BSYNC.RECONVERGENT B0 ;  /* 0x0000000000007941 */ /* 0x000fea0003800200 */
.L_x_2211:
[----:B------:R-:W-:Y:S02]  /*22d0*/  UIADD3 UR8, UPT, UPT, UR19, UR8, URZ ;  /* 0x0000000813087290 */ /* 0x000fe4000fffe0ff */
[----:B------:R-:W-:Y:S02]  /*22e0*/  UIADD3 UR4, UPT, UPT, UR4, 0x1, URZ ;  /* 0x0000000104047890 */ /* 0x000fe4000fffe0ff */
[----:B------:R-:W-:-:S09]  /*22f0*/  UISETP.GE.AND UP1, UPT, UR8, UR7, UPT ;  /* 0x000000070800728c */ /* 0x000fd2000bf26270 */
[----:B------:R-:W-:Y:S05]  /*2300*/  BRA.U !UP1, `(.L_x_2218) ;  /* 0xffffffdd09a87547 */ /* 0x000fea000b83ffff */
[----:B------:R-:W-:Y:S05]  /*2310*/  EXIT ;  /* 0x000000000000794d */ /* 0x000fea0003800000 */
.L_x_2219:
        /* <DEDUP_REMOVED lines=14> */
.L_x_3448:


//--------------------- .text._Z35group_norm_nhwc_fwd_one_pass_kernelI11Bf16IOFp16WLi128ELi8ELi128EEv26Group_norm_nhwc_fwd_params --------------------------
	.section	.text._Z35group_norm_nhwc_fwd_one_pass_kernelI11Bf16IOFp16WLi128ELi8ELi128EEv26Group_norm_nhwc_fwd_params,"ax",@progbits
	.align	128
        .global         _Z35group_norm_nhwc_fwd_one_pass_kernelI11Bf16IOFp16WLi128ELi8ELi128EEv26Group_norm_nhwc_fwd_params
        .type           _Z35group_norm_nhwc_fwd_one_pass_kernelI11Bf16IOFp16WLi128ELi8ELi128EEv26Group_norm_nhwc_fwd_params,@function
        .size           _Z35group_norm_nhwc_fwd_one_pass_kernelI11Bf16IOFp16WLi128ELi8ELi128EEv26Group_norm_nhwc_fwd_params,(.L_x_3449 - _Z35group_norm_nhwc_fwd_one_pass_kernelI11Bf16IOFp16WLi128ELi8ELi128EEv26Group_norm_nhwc_fwd_params)
        .other          _Z35group_norm_nhwc_fwd_one_pass_kernelI11Bf16IOFp16WLi128ELi8ELi128EEv26Group_norm_nhwc_fwd_params,@"STO_CUDA_ENTRY STV_DEFAULT"
_Z35group_norm_nhwc_fwd_one_pass_kernelI11Bf16IOFp16WLi128ELi8ELi128EEv26Group_norm_nhwc_fwd_params:
.text._Z35group_norm_nhwc_fwd_one_pass_kernelI11Bf16IOFp16WLi128ELi8ELi128EEv26Group_norm_nhwc_fwd_params:
        /* <DEDUP_REMOVED lines=33> */
.L_x_2247:
[----:B0-----:R-:W0:Y:S01]  /*0210*/  LDCU UR5, c[0x0][0x3f8] ;  /* 0x00007f00ff0577ac */ /* 0x001e220008000800 */
[----:B------:R-:W-:Y:S01]  /*0220*/  IABS R8, UR9 ;  /* 0x0000000900087c13 */ /* 0x000fe20008000000 */
[----:B------:R-:W-:Y:S01]  /*0230*/  VIADD R16, R22, 0x40 ;  /* 0x0000004016107836 */ /* 0x000fe20000000000 */
[----:B-1----:R-:W1:Y:S02]  /*0240*/  LDCU.64 UR14, c[0x0][0x3e8] ;  /* 0x00007d00ff0e77ac */ /* 0x002e640008000a00 */
[----:B------:R-:W-:Y:S02]  /*0250*/  R2UR UR12, R8 ;  /* 0x00000000080c72ca */ /* 0x000fe400000e0000 */
[----:B------:R-:W-:Y:S01]  /*0260*/  SHF.R.S32.HI R17, RZ, 0x1f, R16 ;  /* 0x0000001fff117819 */ /* 0x000fe20000011410 */
[----:B------:R-:W3:Y:S01]  /*0270*/  LDCU.64 UR18, c[0x0][0x3f0] ;  /* 0x00007e00ff1277ac */ /* 0x000ee20008000a00 */
[----:B0-----:R-:W-:Y:S01]  /*0280*/  MOV R3, UR5 ;  /* 0x0000000500037c02 */ /* 0x001fe20008000f00 */
[----:B------:R-:W-:-:S03]  /*0290*/  UISETP.NE.AND UP1, UPT, UR5, URZ, UPT ;  /* 0x000000ff0500728c */ /* 0x000fc6000bf25270 */
[----:B--2---:R-:W-:Y:S02]  /*02a0*/  IABS R6, R3 ;  /* 0x0000000300067213 */ /* 0x004fe40000000000 */
[----:B-1----:R-:W-:Y:S02]  /*02b0*/  ISETP.GE.U32.AND P3, PT, R22, UR14, PT ;  /* 0x0000000e16007c0c */ /* 0x002fe4000bf66070 */
[----:B------:R-:W0:Y:S02]  /*02c0*/  I2F.RP R3, R6 ;  /* 0x0000000600037306 */ /* 0x000e240000209400 */
[----:B------:R-:W-:-:S06]  /*02d0*/  ISETP.GE.AND.EX P3, PT, R2, UR15, PT, P3 ;  /* 0x0000000f02007c0c */ /* 0x000fcc000bf66330 */
[----:B0-----:R-:W0:Y:S02]  /*02e0*/  MUFU.RCP R3, R3 ;  /* 0x0000000300037308 */ /* 0x001e240000001000 */
[----:B0-----:R-:W-:-:S06]  /*02f0*/  VIADD R4, R3, 0xffffffe ;  /* 0x0ffffffe03047836 */ /* 0x001fcc0000000000 */
[----:B------:R0:W1:Y:S02]  /*0300*/  F2I.FTZ.U32.TRUNC.NTZ R5, R4 ;  /* 0x0000000400057305 */ /* 0x000064000021f000 */
[----:B0-----:R-:W-:Y:S01]  /*0310*/  HFMA2 R4, -RZ, RZ, 0, 0 ;  /* 0x00000000ff047431 */ /* 0x001fe200000001ff */
[----:B-1----:R-:W-:Y:S02]  /*0320*/  R2UR UR11, R5 ;  /* 0x00000000050b72ca */ /* 0x002fe400000e0000 */
[----:B------:R-:W-:Y:S02]  /*0330*/  IADD3 R7, PT, PT, RZ, -R5, RZ ;  /* 0x80000005ff077210 */ /* 0x000fe40007ffe0ff */
[----:B------:R-:W-:-:S03]  /*0340*/  R2UR UR10, R4 ;  /* 0x00000000040a72ca */ /* 0x000fc600000e0000 */
[----:B------:R-:W-:-:S10]  /*0350*/  IMAD R7, R7, R6, RZ ;  /* 0x0000000607077224 */ /* 0x000fd400078e02ff */
[----:B------:R-:W-:Y:S01]  /*0360*/  IMAD.HI.U32 R7, R5, R7, UR10 ;  /* 0x0000000a05077e27 */ /* 0x000fe2000f8e0007 */
[----:B---3--:R-:W-:-:S04]  /*0370*/  MOV R5, UR18 ;  /* 0x0000001200057c02 */ /* 0x008fc80008000f00 */
[----:B------:R-:W-:Y:S02]  /*0380*/  R2UR UR10, R7 ;  /* 0x00000000070a72ca */ /* 0x000fe400000e0000 */
[----:B------:R-:W-:-:S04]  /*0390*/  IADD3 R7, PT, PT, R22, 0x20, RZ ;  /* 0x0000002016077810 */ /* 0x000fc80007ffe0ff */
[----:B------:R-:W-:-:S07]  /*03a0*/  ISETP.GE.U32.AND P2, PT, R7, UR14, PT ;  /* 0x0000000e07007c0c */ /* 0x000fce000bf46070 */
[----:B------:R-:W-:Y:S02]  /*03b0*/  UIMAD.WIDE.U32 UR10, UR10, UR12, URZ ;  /* 0x0000000c0a0a72a5 */ /* 0x000fe4000f8e00ff */
[----:B------:R-:W-:-:S04]  /*03c0*/  ULOP3.LUT UR10, UR9, UR5, URZ, 0x3c, !UPT ;  /* 0x00000005090a7292 */ /* 0x000fc8000f8e3cff */
[----:B------:R-:W-:-:S04]  /*03d0*/  IMAD R3, RZ, RZ, -UR11 ;  /* 0x8000000bff037e24 */ /* 0x000fc8000f8e02ff */
        /* <DEDUP_REMOVED lines=36> */
[----:B------:R-:W-:Y:S01]  /*0620*/  VIADD R25, R27, UR5 ;  /* 0x000000051b197c36 */ /* 0x000fe20008000000 */
[----:B------:R-:W-:Y:S01]  /*0630*/  @!P2 MOV R24, R26 ;  /* 0x0000001a0018a202 */ /* 0x000fe20000000f00 */
[----:B---3--:R-:W-:Y:S01]  /*0640*/  @!P1 IMAD R18, R17, R8, RZ ;  /* 0x0000000811129224 */ /* 0x008fe200078e02ff */
[----:B------:R-:W-:Y:S01]  /*0650*/  @!P1 MOV R28, R26 ;  /* 0x0000001a001c9202 */ /* 0x000fe20000000f00 */
[----:B------:R-:W-:-:S02]  /*0660*/  @!P1 IMAD.MOV.U32 R29, RZ, RZ, R25 ;  /* 0x000000ffff1d9224 */ /* 0x000fc400078e0019 */
[----:B------:R-:W-:Y:S02]  /*0670*/  @!P2 IMAD.WIDE.U32 R12, R7, R12, R24 ;  /* 0x0000000c070ca225 */ /* 0x000fe400078e0018 */
[----:B------:R-:W3:Y:S02]  /*0680*/  @!P3 LDC.64 R6, c[0x0][0x3e0] ;  /* 0x0000f800ff06bb82 */ /* 0x000ee40000000a00 */
[C---:B------:R-:W-:Y:S01]  /*0690*/  @!P1 IMAD R18, R16.reuse, R9, R18 ;  /* 0x0000000910129224 */ /* 0x040fe200078e0212 */
[----:B------:R-:W-:Y:S01]  /*06a0*/  @!P2 IADD3 R19, PT, PT, R13, R19, RZ ;  /* 0x000000130d13a210 */ /* 0x000fe20007ffe0ff */
[----:B------:R-:W-:Y:S01]  /*06b0*/  @!P1 IMAD.WIDE.U32 R16, R16, R8, R28 ;  /* 0x0000000810109225 */ /* 0x000fe200078e001c */
[----:B-1----:R-:W-:-:S03]  /*06c0*/  @!P2 LEA R10, P5, R12, R10, 0x1 ;  /* 0x0000000a0c0aa211 */ /* 0x002fc600078a08ff */
[----:B------:R-:W1:Y:S01]  /*06d0*/  @!P3 LDC.64 R8, c[0x0][0x390] ;  /* 0x0000e400ff08bb82 */ /* 0x000e620000000a00 */
[----:B------:R-:W-:Y:S02]  /*06e0*/  @!P2 LEA.HI.X R11, R12, R11, R19, 0x1, P5 ;  /* 0x0000000b0c0ba211 */ /* 0x000fe400028f0c13 */
[----:B------:R-:W-:Y:S02]  /*06f0*/  @!P1 IADD3 R17, PT, PT, R17, R18, RZ ;  /* 0x0000001211119210 */ /* 0x000fe40007ffe0ff */
[----:B0-----:R-:W-:-:S03]  /*0700*/  @!P1 LEA R18, P5, R16, R4, 0x1 ;  /* 0x0000000410129211 */ /* 0x001fc600078a08ff */
[----:B------:R-:W0:Y:S01]  /*0710*/  @!P4 LDC.64 R12, c[0x0][0x3e0] ;  /* 0x0000f800ff0ccb82 */ /* 0x000e220000000a00 */
        /* <DEDUP_REMOVED lines=18> */
[----:B------:R-:W-:Y:S02]  /*0840*/  HFMA2 R14, -RZ, RZ, 0, 0 ;  /* 0x00000000ff0e7431 */ /* 0x000fe400000001ff */
[----:B0-----:R-:W-:Y:S01]  /*0850*/  HFMA2 R8, -RZ, RZ, 0, 0 ;  /* 0x00000000ff087431 */ /* 0x001fe200000001ff */
[----:B------:R-:W-:Y:S02]  /*0860*/  @!P4 IADD3 R3, PT, PT, R7, R13, RZ ;  /* 0x0000000d0703c210 */ /* 0x000fe40007ffe0ff */
[----:B---3--:R-:W-:-:S04]  /*0870*/  @!P4 LEA R12, P2, R6, R4, 0x1 ;  /* 0x00000004060cc211 */ /* 0x008fc800078408ff */
        /* <DEDUP_REMOVED lines=8> */
[C---:B----4-:R-:W-:Y:S02]  /*0900*/  PRMT R4, R16.reuse, 0x7632, R4 ;  /* 0x0000763210047816 */ /* 0x050fe40000000004 */
[----:B------:R-:W-:Y:S02]  /*0910*/  SHF.L.U32 R5, R16, 0x10, RZ ;  /* 0x0000001010057819 */ /* 0x000fe400000006ff */
[----:B------:R-:W-:Y:S01]  /*0920*/  SHF.L.U32 R6, R6, 0x10, RZ ;  /* 0x0000001006067819 */ /* 0x000fe200000006ff */
[----:B------:R-:W-:-:S04]  /*0930*/  IMAD.U32 R4, R4, 0x10000, RZ ;  /* 0x0001000004047824 */ /* 0x000fc800078e00ff */
[----:B------:R-:W-:Y:S01]  /*0940*/  FMUL.FTZ R10, R4, R4 ;  /* 0x00000004040a7220 */ /* 0x000fe20000410000 */
[----:B0-----:R-:W-:Y:S01]  /*0950*/  FMUL.FTZ R12, R6, R6 ;  /* 0x00000006060c7220 */ /* 0x001fe20000410000 */
[----:B------:R-:W-:Y:S01]  /*0960*/  FADD.FTZ R9, R5, R4 ;  /* 0x0000000405097221 */ /* 0x000fe20000010000 */
[----:B------:R-:W-:Y:S01]  /*0970*/  FADD.FTZ R16, R3, R6 ;  /* 0x0000000603107221 */ /* 0x000fe20000010000 */
[----:B------:R-:W-:Y:S01]  /*0980*/  FFMA.FTZ R10, R5, R5, R10 ;  /* 0x00000005050a7223 */ /* 0x000fe2000001000a */
[----:B------:R-:W-:Y:S01]  /*0990*/  FFMA.FTZ R11, R3, R3, R12 ;  /* 0x00000003030b7223 */ /* 0x000fe2000001000c */
[----:B------:R-:W-:Y:S02]  /*09a0*/  FADD.FTZ R9, RZ, R9 ;  /* 0x00000009ff097221 */ /* 0x000fe40000010000 */
[----:B------:R-:W-:Y:S02]  /*09b0*/  FADD.FTZ R10, RZ, R10 ;  /* 0x0000000aff0a7221 */ /* 0x000fe40000010000 */
[----:B------:R-:W-:Y:S01]  /*09c0*/  FADD.FTZ R9, R9, R16 ;  /* 0x0000001009097221 */ /* 0x000fe20000010000 */
[C---:B---3--:R-:W-:Y:S01]  /*09d0*/  PRMT R7, R8.reuse, 0x7632, R7 ;  /* 0x0000763208077816 */ /* 0x048fe20000000007 */
[----:B------:R-:W-:-:S02]  /*09e0*/  IMAD.U32 R12, R8, 0x10000, RZ ;  /* 0x00010000080c7824 */ /* 0x000fc400078e00ff */
[----:B------:R-:W-:Y:S01]  /*09f0*/  FADD.FTZ R10, R10, R11 ;  /* 0x0000000b0a0a7221 */ /* 0x000fe20000010000 */
[----:B------:R-:W-:Y:S02]  /*0a00*/  SHF.L.U32 R7, R7, 0x10, RZ ;  /* 0x0000001007077819 */ /* 0x000fe400000006ff */
[C---:B-----5:R-:W-:Y:S02]  /*0a10*/  PRMT R13, R14.reuse, 0x7632, R13 ;  /* 0x000076320e0d7816 */ /* 0x060fe4000000000d */
[----:B------:R-:W-:Y:S01]  /*0a20*/  SHF.L.U32 R14, R14, 0x10, RZ ;  /* 0x000000100e0e7819 */ /* 0x000fe200000006ff */
[----:B------:R-:W-:Y:S01]  /*0a30*/  FMUL.FTZ R11, R7, R7 ;  /* 0x00000007070b7220 */ /* 0x000fe20000410000 */
[----:B------:R-:W-:Y:S01]  /*0a40*/  SHF.L.U32 R13, R13, 0x10, RZ ;  /* 0x000000100d0d7819 */ /* 0x000fe200000006ff */
[C---:B------:R-:W-:Y:S02]  /*0a50*/  FADD.FTZ R8, R12.reuse, R7 ;  /* 0x000000070c087221 */ /* 0x040fe40000010000 */
[----:B------:R-:W-:-:S02]  /*0a60*/  FFMA.FTZ R11, R12, R12, R11 ;  /* 0x0000000c0c0b7223 */ /* 0x000fc4000001000b */
        /* <DEDUP_REMOVED lines=35> */
.L_x_2221:
[----:B------:R-:W-:Y:S05]  /*0ca0*/  BSYNC.RECONVERGENT B0 ;  /* 0x0000000000007941 */ /* 0x000fea0003800200 */
.L_x_2220:
        /* <DEDUP_REMOVED lines=16> */
.L_x_2223:
[----:B------:R-:W-:Y:S05]  /*0db0*/  BSYNC.RECONVERGENT B0 ;  /* 0x0000000000007941 */ /* 0x000fea0003800200 */
.L_x_2222:
        /* <DEDUP_REMOVED lines=33> */
.L_x_2226:
[----:B------:R-:W2:Y:S04]  /*0fd0*/  LDG.E.STRONG.GPU R10, desc[UR16][R8.64] ;  /* 0x00000010080a7981 */ /* 0x000ea8000c1ef900 */
[----:B--2---:R-:W-:Y:S01]  /*0fe0*/  CCTL.IVALL ;  /* 0x00000000ff00798f */ /* 0x004fe20002000000 */
[----:B------:R-:W-:Y:S05]  /*0ff0*/  YIELD ;  /* 0x0000000000007946 */ /* 0x000fea0003800000 */
[----:B------:R-:W-:-:S13]  /*1000*/  ISETP.NE.AND P4, PT, R10, R19, PT ;  /* 0x000000130a00720c */ /* 0x000fda0003f85270 */
[----:B------:R-:W-:Y:S05]  /*1010*/  @P4 BRA `(.L_x_2226) ;  /* 0xfffffffc00ec4947 */ /* 0x000fea000383ffff */
.L_x_2225:
        /* <DEDUP_REMOVED lines=15> */
.L_x_2228:
        /* <DEDUP_REMOVED lines=91> */
.L_x_2227:
        /* <DEDUP_REMOVED lines=52> */
.L_x_2229:
        /* <DEDUP_REMOVED lines=28> */
.L_x_2230:
        /* <DEDUP_REMOVED lines=13> */
.L_x_2231:
[----:B------:R-:W-:Y:S05]  /*1c90*/  BSYNC.RECONVERGENT B0 ;  /* 0x0000000000007941 */ /* 0x000fea0003800200 */
.L_x_2224:
        /* <DEDUP_REMOVED lines=36> */
[----:B--2---:R-:W-:Y:S02]  /*1ee0*/  HADD2.F32 R9, -RZ, R18.H0_H0 ;  /* 0x20000012ff097230 */ /* 0x004fe40000004100 */
[----:B---3--:R-:W-:Y:S02]  /*1ef0*/  HADD2.F32 R16, -RZ, R16.H0_H0 ;  /* 0x20000010ff107230 */ /* 0x008fe40000004100 */
[----:B----4-:R-:W-:Y:S02]  /*1f00*/  HADD2.F32 R10, -RZ, R10.H0_H0 ;  /* 0x2000000aff0a7230 */ /* 0x010fe40000004100 */
[----:B-----5:R-:W-:Y:S01]  /*1f10*/  HADD2.F32 R11, -RZ, R11.H0_H0 ;  /* 0x2000000bff0b7230 */ /* 0x020fe20000004100 */
        /* <DEDUP_REMOVED lines=24> */
.L_x_2235:
[----:B------:R-:W-:Y:S05]  /*20a0*/  BSYNC.RECONVERGENT B1 ;  /* 0x0000000000017941 */ /* 0x000fea0003800200 */
.L_x_2234:
        /* <DEDUP_REMOVED lines=24> */
.L_x_2237:
[----:B------:R-:W-:Y:S05]  /*2230*/  BSYNC.RECONVERGENT B1 ;  /* 0x0000000000017941 */ /* 0x000fea0003800200 */
.L_x_2236:
        /* <DEDUP_REMOVED lines=27> */
.L_x_2239:
[----:B------:R-:W-:Y:S05]  /*23f0*/  BSYNC.RECONVERGENT B1 ;  /* 0x0000000000017941 */ /* 0x000fea0003800200 */
.L_x_2238:
        /* <DEDUP_REMOVED lines=19> */
.L_x_2233:
        /* <DEDUP_REMOVED lines=33> */
.L_x_2242:
[----:B------:R-:W-:Y:S05]  /*2740*/  BSYNC.RECONVERGENT B1 ;  /* 0x0000000000017941 */ /* 0x000fea0003800200 */
.L_x_2241:
        /* <DEDUP_REMOVED lines=35> */
.L_x_2244:
[----:B------:R-:W-:Y:S05]  /*2980*/  BSYNC.RECONVERGENT B1 ;  /* 0x0000000000017941 */ /* 0x000fea0003800200 */
.L_x_2243:
        /* <DEDUP_REMOVED lines=34> */
.L_x_2246:
[----:B------:R-:W-:Y:S05]  /*2bb0*/  BSYNC.RECONVERGENT B1 ;  /* 0x0000000000017941 */ /* 0x000fea0003800200 */
.L_x_2245:
        /* <DEDUP_REMOVED lines=29> */
.L_x_2240:
[----:B------:R-:W-:Y:S05]  /*2d90*/  BSYNC.RECONVERGENT B0 ;  /* 0x0000000000007941 */ /* 0x000fea0003800200 */
.L_x_2232:
[----:B------:R-:W-:Y:S02]  /*2da0*/  UIADD3 UR9, UPT, UPT, UR21, UR9, URZ ;  /* 0x0000000915097290 */ /* 0x000fe4000fffe0ff */
[----:B------:R-:W-:Y:S02]  /*2db0*/  UIADD3 UR4, UPT, UPT, UR4, 0x1, URZ ;  /* 0x0000000104047890 */ /* 0x000fe4000fffe0ff */
[----:B------:R-:W-:-:S09]  /*2dc0*/  UISETP.GE.AND UP1, UPT, UR9, UR7, UPT ;  /* 0x000000070900728c */ /* 0x000fd2000bf26270 */
[----:B------:R-:W-:Y:S05]  /*2dd0*/  BRA.U !UP1, `(.L_x_2247) ;  /* 0xffffffd5090c7547 */ /* 0x000fea000b83ffff */
[----:B------:R-:W-:Y:S05]  /*2de0*/  EXIT ;  /* 0x000000000000794d */ /* 0x000fea0003800000 */
.L_x_2248:
        /* <DEDUP_REMOVED lines=9> */
.L_x_3449:


//--------------------- .text._Z35group_norm_nhwc_fwd_one_pass_kernelI11Bf16IOFp16WLi256ELi8ELi128EEv26Group_norm_nhwc_fwd_params --------------------------
	.section	.text._Z35group_norm_nhwc_fwd_one_pass_kernelI11Bf16IOFp16WLi256ELi8ELi128EEv26Group_norm_nhwc_fwd_params,"ax",@progbits
	.align	128
        .global         _Z35group_norm_nhwc_fwd_one_pass_kernelI11Bf16IOFp16WLi256ELi8ELi128EEv26Group_norm_nhwc_fwd_params
        .type           _Z35group_norm_nhwc_fwd_one_pass_kernelI11Bf16IOFp16WLi256ELi8ELi128EEv26Group_norm_nhwc_fwd_params,@function
        .size           _Z35group_norm_nhwc_fwd_one_pass_kernelI11Bf16IOFp16WLi256ELi8ELi128EEv26Group_norm_nhwc_fwd_params,(.L_x_3450 - _Z35group_norm_nhwc_fwd_one_pass_kernelI11Bf16IOFp16WLi256ELi8ELi128EEv26Group_norm_nhwc_fwd_params)
        .other          _Z35group_norm_nhwc_fwd_one_pass_kernelI11Bf16IOFp16WLi256ELi8ELi128EEv26Group_norm_nhwc_fwd_params,@"STO_CUDA_ENTRY STV_DEFAULT"
_Z35group_norm_nhwc_fwd_one_pass_kernelI11Bf16IOFp16WLi256ELi8ELi128EEv26Group_norm_nhwc_fwd_params:
.text._Z35group_norm_nhwc_fwd_one_pass_kernelI11Bf16IOFp16WLi256ELi8ELi128EEv26Group_norm_nhwc_fwd_params:
        /* <DEDUP_REMOVED lines=41> */
.L_x_2292:
        /* <DEDUP_REMOVED lines=259> */
.L_x_2250:
[----:B------:R-:W-:Y:S05]  /*12c0*/  BSYNC.RECONVERGENT B0 ;  /* 0x0000000000007941 */ /* 0x000fea0003800200 */
.L_x_2249:
        /* <DEDUP_REMOVED lines=16> */
.L_x_2252:
[----:B------:R-:W-:Y:S05]  /*13d0*/  BSYNC.RECONVERGENT B0 ;  /* 0x0000000000007941 */ /* 0x000fea0003800200 */
.L_x_2251:
        /* <DEDUP_REMOVED lines=33> */
.L_x_2255:
[----:B----4-:R-:W2:Y:S04]  /*15f0*/  LDG.E.STRONG.GPU R14, desc[UR16][R12.64] ;  /* 0x000000100c0e7981 */ /* 0x010ea8000c1ef900 */
[----:B--2---:R-:W-:Y:S01]  /*1600*/  CCTL.IVALL ;  /* 0x00000000ff00798f */ /* 0x004fe20002000000 */
[----:B------:R-:W-:Y:S05]  /*1610*/  YIELD ;  /* 0x0000000000007946 */ /* 0x000fea0003800000 */
[----:B------:R-:W-:-:S13]  /*1620*/  ISETP.NE.AND P4, PT, R14, R29, PT ;  /* 0x0000001d0e00720c */ /* 0x000fda0003f85270 */
[----:B------:R-:W-:Y:S05]  /*1630*/  @P4 BRA `(.L_x_2255) ;  /* 0xfffffffc00ec4947 */ /* 0x000fea000383ffff */
.L_x_2254:
        /* <DEDUP_REMOVED lines=15> */
.L_x_2257:
[----:B------:R-:W-:Y:S01]  /*1730*/  UIADD3 UR26, UPT, UPT, UR5, 0x1, URZ ;  /* 0x00000001051a7890 */ /* 0x000fe2000fffe0ff */
[----:B------:R-:W-:-:S05]  /*1740*/  ISETP.EQ.OR P2, PT, RZ, UR15, P3 ;  /* 0x0000000fff007c0c */ /* 0x000fca0009f42670 */
[----:B----4-:R-:W-:-:S05]  /*1750*/  IMAD.U32 R12, RZ, RZ, UR26 ;  /* 0x0000001aff0c7e24 */ /* 0x010fca000f8e00ff */
        /* <DEDUP_REMOVED lines=40> */
[----:B------:R-:W-:Y:S01]  /*19e0*/  MOV R28, UR26 ;  /* 0x0000001a001c7c02 */ /* 0x000fe20008000f00 */
[----:B------:R-:W-:-:S06]  /*19f0*/  IMAD.U32 R29, RZ, RZ, UR27 ;  /* 0x0000001bff1d7e24 */ /* 0x000fcc000f8e00ff */
        /* <DEDUP_REMOVED lines=18> */
[----:B------:R-:W-:Y:S02]  /*1b20*/  MOV R12, UR26 ;  /* 0x0000001a000c7c02 */ /* 0x000fe40008000f00 */
[----:B------:R-:W-:Y:S01]  /*1b30*/  MOV R13, UR27 ;  /* 0x0000001b000d7c02 */ /* 0x000fe20008000f00 */
[----:B------:R-:W-:-:S05]  /*1b40*/  @!UP1 UIMAD.WIDE.U32 UR26, UR25, 0x8, UR18 ;  /* 0x00000008191a98a5 */ /* 0x000fca000f8e0012 */
[----:B------:R-:W3:Y:S01]  /*1b50*/  @!P6 LDG.E.64 R12, desc[UR16][R12.64] ;  /* 0x000000100c0ce981 */ /* 0x000ee2000c1e1b00 */
[----:B--2---:R-:W-:Y:S01]  /*1b60*/  @!P4 FADD.FTZ R26, R26, R28 ;  /* 0x0000001c1a1ac221 */ /* 0x004fe20000010000 */
[----:B------:R-:W-:Y:S01]  /*1b70*/  @!P4 FADD.FTZ R27, R27, R29 ;  /* 0x0000001d1b1bc221 */ /* 0x000fe20000010000 */
[----:B------:R-:W-:Y:S01]  /*1b80*/  IMAD.U32 R28, RZ, RZ, UR26 ;  /* 0x0000001aff1c7e24 */ /* 0x000fe2000f8e00ff */
[----:B------:R-:W-:-:S06]  /*1b90*/  MOV R29, UR27 ;  /* 0x0000001b001d7c02 */ /* 0x000fcc0008000f00 */
[----:B------:R-:W2:Y:S01]  /*1ba0*/  @!P5 LDG.E.64 R28, desc[UR16][R28.64] ;  /* 0x000000101c1cd981 */ /* 0x000ea2000c1e1b00 */
[----:B------:R-:W-:Y:S02]  /*1bb0*/  UIADD3 UR5, UPT, UPT, UR5, 0x8, URZ ;  /* 0x0000000805057890 */ /* 0x000fe4000fffe0ff */
[----:B------:R-:W-:Y:S02]  /*1bc0*/  UIADD3 UR15, UPT, UPT, UR15, 0x8, URZ ;  /* 0x000000080f0f7890 */ /* 0x000fe4000fffe0ff */
[----:B------:R-:W-:Y:S02]  /*1bd0*/  ULEA UR11, UR21, UR11, 0x3 ;  /* 0x0000000b150b7291 */ /* 0x000fe4000f8e18ff */
        /* <DEDUP_REMOVED lines=16> */
.L_x_2256:
        /* <DEDUP_REMOVED lines=18> */
[----:B------:R-:W-:Y:S01]  /*1e00*/  ISETP.EQ.OR P4, PT, R12, UR20, P3 ;  /* 0x000000140c007c0c */ /* 0x000fe20009f82670 */
[----:B------:R-:W-:-:S05]  /*1e10*/  IMAD.U32 R12, RZ, RZ, UR11 ;  /* 0x0000000bff0c7e24 */ /* 0x000fca000f8e00ff */
        /* <DEDUP_REMOVED lines=32> */
.L_x_2258:
        /* <DEDUP_REMOVED lines=28> */
.L_x_2259:
        /* <DEDUP_REMOVED lines=13> */
.L_x_2260:
[----:B------:R-:W-:Y:S05]  /*22b0*/  BSYNC.RECONVERGENT B0 ;  /* 0x0000000000007941 */ /* 0x000fea0003800200 */
.L_x_2253:
        /* <DEDUP_REMOVED lines=67> */
.L_x_2264:
[----:B------:R-:W-:Y:S05]  /*26f0*/  BSYNC.RECONVERGENT B1 ;  /* 0x0000000000017941 */ /* 0x000fea0003800200 */
.L_x_2263:
[----:B------:R-:W-:Y:S01]  /*2700*/  SHF.R.S32.HI R13, RZ, 0x1f, R44 ;  /* 0x0000001fff0d7819 */ /* 0x000fe2000001142c */
[----:B------:R-:W-:Y:S01]  /*2710*/  BSSY.RECONVERGENT B1, `(.L_x_2265) ;  /* 0x0000017000017945 */ /* 0x000fe20003800200 */
[C---:B------:R-:W-:Y:S01]  /*2720*/  VIADD R0, R38.reuse, 0x40 ;  /* 0x0000004026007836 */ /* 0x040fe20000000000 */
[----:B0-----:R-:W-:Y:S02]  /*2730*/  IADD3 R7, PT, PT, R38, 0x60, RZ ;  /* 0x0000006026077810 */ /* 0x001fe40007ffe0ff */
        /* <DEDUP_REMOVED lines=20> */
.L_x_2266:
[----:B------:R-:W-:Y:S05]  /*2880*/  BSYNC.RECONVERGENT B1 ;  /* 0x0000000000017941 */ /* 0x000fea0003800200 */
.L_x_2265:
        /* <DEDUP_REMOVED lines=34> */
.L_x_2268:
[----:B------:R-:W-:Y:S05]  /*2ab0*/  BSYNC.RECONVERGENT B1 ;  /* 0x0000000000017941 */ /* 0x000fea0003800200 */
.L_x_2267:
        /* <DEDUP_REMOVED lines=20> */
.L_x_2270:
[----:B------:R-:W-:Y:S05]  /*2c00*/  BSYNC.RECONVERGENT B1 ;  /* 0x0000000000017941 */ /* 0x000fea0003800200 */
.L_x_2269:
        /* <DEDUP_REMOVED lines=20> */
.L_x_2272:
[----:B------:R-:W-:Y:S05]  /*2d50*/  BSYNC.RECONVERGENT B1 ;  /* 0x0000000000017941 */ /* 0x000fea0003800200 */
.L_x_2271:
[----:B------:R-:W-:Y:S04]  /*2d60*/  BSSY.RECONVERGENT B1, `(.L_x_2273) ;  /* 0x0000014000017945 */ /* 0x000fe80003800200 */
[----:B------:R-:W-:Y:S05]  /*2d70*/  @P6 BRA `(.L_x_2274) ;  /* 0x0000000000486947 */ /* 0x000fea0003800000 */
[----:B------:R-:W0:Y:S01]  /*2d80*/  LDCU.64 UR12, c[0x0][0x3e0] ;  /* 0x00007c00ff0c77ac */ /* 0x000e220008000a00 */
[----:B-12---:R-:W-:Y:S01]  /*2d90*/  MOV R7, R41 ;  /* 0x0000002900077202 */ /* 0x006fe20000000f00 */
        /* <DEDUP_REMOVED lines=16> */
.L_x_2274:
[----:B------:R-:W-:Y:S05]  /*2ea0*/  BSYNC.RECONVERGENT B1 ;  /* 0x0000000000017941 */ /* 0x000fea0003800200 */
.L_x_2273:
        /* <DEDUP_REMOVED lines=20> */
.L_x_2276:
[----:B------:R-:W-:Y:S05]  /*2ff0*/  BSYNC.RECONVERGENT B1 ;  /* 0x0000000000017941 */ /* 0x000fea0003800200 */
.L_x_2275:
        /* <DEDUP_REMOVED lines=14> */
[----:B------:R-:W-:-:S03]  /*30e0*/  LEA R6, P1, R40, UR14, 0x1 ;  /* 0x0000000e28067c11 */ /* 0x000fc6000f8208ff */
[----:B------:R-:W-:-:S05]  /*30f0*/  IMAD.IADD R7, R41, 0x1, R7 ;  /* 0x0000000129077824 */ /* 0x000fca00078e0207 */
[----:B------:R-:W-:-:S05]  /*3100*/  LEA.HI.X R7, R40, UR15, R7, 0x1, P1 ;  /* 0x0000000f28077c11 */ /* 0x000fca00088f0c07 */
[----:B------:R0:W-:Y:S01]  /*3110*/  STG.E desc[UR16][R6.64], R9 ;  /* 0x0000000906007986 */ /* 0x0001e2000c101910 */
[----:B------:R-:W-:Y:S05]  /*3120*/  BRA `(.L_x_2277) ;  /* 0x00000010002c7947 */ /* 0x000fea0003800000 */
.L_x_2262:
        /* <DEDUP_REMOVED lines=28> */
[----:B------:R-:W-:Y:S02]  /*32f0*/  IADD3 R13, PT, PT, R45, R12, RZ ;  /* 0x0000000c2d0d7210 */ /* 0x000fe40007ffe0ff */
[C---:B-1----:R-:W-:Y:S02]  /*3300*/  LEA R12, P1, R44.reuse, UR14, 0x1 ;  /* 0x0000000e2c0c7c11 */ /* 0x042fe4000f8208ff */
[----:B------:R-:W-:Y:S02]  /*3310*/  F2FP.BF16.F32.PACK_AB R7, R7, R0 ;  /* 0x000000000707723e */ /* 0x000fe400000010ff */
[----:B------:R-:W-:-:S05]  /*3320*/  LEA.HI.X R13, R44, UR15, R13, 0x1, P1 ;  /* 0x0000000f2c0d7c11 */ /* 0x000fca00088f0c0d */
[----:B------:R0:W-:Y:S04]  /*3330*/  STG.E desc[UR16][R12.64], R7 ;  /* 0x000000070c007986 */ /* 0x0001e8000c101910 */
.L_x_2279:
[----:B------:R-:W-:Y:S05]  /*3340*/  BSYNC.RECONVERGENT B1 ;  /* 0x0000000000017941 */ /* 0x000fea0003800200 */
.L_x_2278:
        /* <DEDUP_REMOVED lines=34> */
.L_x_2281:
[----:B------:R-:W-:Y:S05]  /*3570*/  BSYNC.RECONVERGENT B1 ;  /* 0x0000000000017941 */ /* 0x000fea0003800200 */
.L_x_2280:
        /* <DEDUP_REMOVED lines=44> */
.L_x_2283:
[----:B------:R-:W-:Y:S05]  /*3840*/  BSYNC.RECONVERGENT B1 ;  /* 0x0000000000017941 */ /* 0x000fea0003800200 */
.L_x_2282:
        /* <DEDUP_REMOVED lines=30> */
.L_x_2285:
[----:B------:R-:W-:Y:S05]  /*3a30*/  BSYNC.RECONVERGENT B1 ;  /* 0x0000000000017941 */ /* 0x000fea0003800200 */
.L_x_2284:
        /* <DEDUP_REMOVED lines=9> */
[----:B------:R-:W-:Y:S01]  /*3ad0*/  MOV R8, R42 ;  /* 0x0000002a00087202 */ /* 0x000fe20000000f00 */
        /* <DEDUP_REMOVED lines=20> */
.L_x_2287:
[----:B------:R-:W-:Y:S05]  /*3c20*/  BSYNC.RECONVERGENT B1 ;  /* 0x0000000000017941 */ /* 0x000fea0003800200 */
.L_x_2286:
        /* <DEDUP_REMOVED lines=30> */
.L_x_2289:
[----:B------:R-:W-:Y:S05]  /*3e10*/  BSYNC.RECONVERGENT B1 ;  /* 0x0000000000017941 */ /* 0x000fea0003800200 */
.L_x_2288:
        /* <DEDUP_REMOVED lines=9> */
[----:B------:R-:W-:Y:S01]  /*3eb0*/  MOV R9, R41 ;  /* 0x0000002900097202 */ /* 0x000fe20000000f00 */
        /* <DEDUP_REMOVED lines=20> */
.L_x_2291:
[----:B------:R-:W-:Y:S05]  /*4000*/  BSYNC.RECONVERGENT B1 ;  /* 0x0000000000017941 */ /* 0x000fea0003800200 */
.L_x_2290:
        /* <DEDUP_REMOVED lines=29> */
.L_x_2277:
[----:B------:R-:W-:Y:S05]  /*41e0*/  BSYNC.RECONVERGENT B0 ;  /* 0x0000000000007941 */ /* 0x000fea0003800200 */
.L_x_2261:
[----:B------:R-:W-:Y:S02]  /*41f0*/  UIADD3 UR9, UPT, UPT, UR21, UR9, URZ ;  /* 0x0000000915097290 */ /* 0x000fe4000fffe0ff */
[----:B------:R-:W-:Y:S02]  /*4200*/  UIADD3 UR4, UPT, UPT, UR4, 0x1, URZ ;  /* 0x0000000104047890 */ /* 0x000fe4000fffe0ff */
[----:B------:R-:W-:-:S09]  /*4210*/  UISETP.GE.AND UP1, UPT, UR9, UR7, UPT ;  /* 0x000000070900728c */ /* 0x000fd2000bf26270 */
[----:B------:R-:W-:Y:S05]  /*4220*/  BRA.U !UP1, `(.L_x_2292) ;  /* 0xffffffc109187547 */ /* 0x000fea000b83ffff */
[----:B------:R-:W-:Y:S05]  /*4230*/  EXIT ;  /* 0x000000000000794d */ /* 0x000fea0003800000 */
.L_x_2293:
        /* <DEDUP_REMOVED lines=12> */
.L_x_3450:


//--------------------- .text._Z35group_norm_nhwc_fwd_one_pass_kernelI11Bf16IOFp16WLi512ELi8ELi128EEv26Group_norm_nhwc_fwd_params --------------------------
	.section	.text._Z35group_norm_nhwc_fwd_one_pass_kernelI11Bf16IOFp16WLi512ELi8ELi128EEv26Group_norm_nhwc_fwd_params,"ax",@progbits
	.align	128
        .global         _Z35group_norm_nhwc_fwd_one_pass_kernelI11Bf16IOFp16WLi512ELi8ELi128EEv26Group_norm_nhwc_fwd_params
        .type           _Z35group_norm_nhwc_fwd_one_pass_kernelI11Bf16IOFp16WLi512ELi8ELi128EEv26Group_norm_nhwc_fwd_params,@function
        .size           _Z35group_norm_nhwc_fwd_one_pass_kernelI11Bf16IOFp16WLi512ELi8ELi128EEv26Group_norm_nhwc_fwd_params,(.L_x_3451 - _Z35group_norm_nhwc_fwd_one_pass_kernelI11Bf16IOFp16WLi512ELi8ELi128EEv26Group_norm_nhwc_fwd_params)
        .other          _Z35group_norm_nhwc_fwd_one_pass_kernelI11Bf16IOFp16WLi512ELi8ELi128EEv26Group_norm_nhwc_fwd_params,@"STO_CUDA_ENTRY STV_DEFAULT"
_Z35group_norm_nhwc_fwd_one_pass_kernelI11Bf16IOFp16WLi512ELi8ELi128EEv26Group_norm_nhwc_fwd_params:
.text._Z35group_norm_nhwc_fwd_one_pass_kernelI11Bf16IOFp16WLi512ELi8ELi128EEv26Group_norm_nhwc_fwd_params:
        /* <DEDUP_REMOVED lines=36> */
.L_x_2369:
[----:B0-----:R-:W0:Y:S01]  /*0240*/  LDCU UR5, c[0x0][0x3f8] ;  /* 0x00007f00ff0577ac */ /* 0x001e220008000800 */
[----:B------:R-:W-:Y:S02]  /*0250*/  IABS R6, UR7 ;  /* 0x0000000700067c13 */ /* 0x000fe40008000000 */
[----:B------:R-:W-:Y:S01]  /*0260*/  IADD3 R15, PT, PT, R56, 0xa0, RZ ;  /* 0x000000a0380f7810 */ /* 0x000fe20007ffe0ff */
[----:B-1----:R-:W1:Y:S01]  /*0270*/  LDCU.64 UR12, c[0x0][0x3e8] ;  /* 0x00007d00ff0c77ac */ /* 0x002e620008000a00 */
[----:B------:R-:W-:Y:S02]  /*0280*/  SHF.L.U32 R60, R44, 0x1, RZ ;  /* 0x000000012c3c7819 */ /* 0x000fe400000006ff */
[----:B------:R-:W-:Y:S01]  /*0290*/  SHF.R.S32.HI R19, RZ, 0x1f, R15 ;  /* 0x0000001fff137819 */ /* 0x000fe2000001140f */
[----:B--2---:R-:W2:Y:S01]  /*02a0*/  LDCU.64 UR16, c[0x0][0x3f0] ;  /* 0x00007e00ff1077ac */ /* 0x004ea20008000a00 */
[C---:B------:R-:W-:Y:S02]  /*02b0*/  IADD3 R23, PT, PT, R56.reuse, 0xc0, RZ ;  /* 0x000000c038177810 */ /* 0x040fe40007ffe0ff */
[----:B------:R-:W-:-:S02]  /*02c0*/  IADD3 R25, PT, PT, R56, 0xe0, RZ ;  /* 0x000000e038197810 */ /* 0x000fc40007ffe0ff */
[----:B------:R-:W-:Y:S02]  /*02d0*/  SHF.R.S32.HI R27, RZ, 0x1f, R23 ;  /* 0x0000001fff1b7819 */ /* 0x000fe40000011417 */
        /* <DEDUP_REMOVED lines=15> */
[----:B-1----:R-:W-:Y:S01]  /*03d0*/  @!P2 IMAD R12, R19, R8, RZ ;  /* 0x00000008130ca224 */ /* 0x002fe200078e02ff */
[----:B------:R-:W-:-:S03]  /*03e0*/  IADD3 R19, PT, PT, R56, 0x120, RZ ;  /* 0x0000012038137810 */ /* 0x000fc60007ffe0ff */
[----:B------:R-:W-:Y:S02]  /*03f0*/  @!P2 IMAD R29, R15, R9, R12 ;  /* 0x000000090f1da224 */ /* 0x000fe400078e020c */
[----:B0-----:R-:W-:Y:S01]  /*0400*/  HFMA2 R2, -RZ, RZ, 0, 0 ;  /* 0x00000000ff027431 */ /* 0x001fe200000001ff */
[----:B------:R-:W-:Y:S02]  /*0410*/  SHF.R.S32.HI R21, RZ, 0x1f, R19 ;  /* 0x0000001fff157819 */ /* 0x000fe40000011413 */
[----:B--2---:R-:W-:Y:S02]  /*0420*/  R2UR UR11, R3 ;  /* 0x00000000030b72ca */ /* 0x004fe400000e0000 */
        /* <DEDUP_REMOVED lines=35> */
[----:B------:R-:W-:Y:S01]  /*0660*/  IMAD.U32 R61, RZ, RZ, UR9 ;  /* 0x00000009ff3d7e24 */ /* 0x000fe2000f8e00ff */
[----:B------:R-:W-:-:S04]  /*0670*/  UIMAD UR5, UR11, UR17, UR5 ;  /* 0x000000110b0572a4 */ /* 0x000fc8000f8e0205 */
        /* <DEDUP_REMOVED lines=14> */
[----:B------:R-:W-:Y:S01]  /*0760*/  @!P1 LEA.HI.X R5, R10, R5, R0, 0x1, P5 ;  /* 0x000000050a059211 */ /* 0x000fe200028f0c00 */
[----:B------:R-:W-:Y:S01]  /*0770*/  @!P2 IMAD.MOV.U32 R10, RZ, RZ, R60 ;  /* 0x000000ffff0aa224 */ /* 0x000fe200078e003c */
[----:B------:R-:W-:-:S02]  /*0780*/  ISETP.GE.U32.AND P5, PT, R19, UR12, PT ;  /* 0x0000000c13007c0c */ /* 0x000fc4000bfa6070 */
[----:B------:R-:W-:Y:S01]  /*0790*/  IADD3 R0, PT, PT, R56, 0x140, RZ ;  /* 0x0000014038007810 */ /* 0x000fe20007ffe0ff */
[----:B------:R-:W-:Y:S01]  /*07a0*/  @!P2 IMAD.WIDE.U32 R8, R15, R8, R10 ;  /* 0x000000080f08a225 */ /* 0x000fe200078e000a */
[----:B------:R-:W-:Y:S01]  /*07b0*/  ISETP.GE.AND.EX P5, PT, R21, UR13, PT, P5 ;  /* 0x0000000d15007c0c */ /* 0x000fe2000bfa6350 */
[----:B------:R-:W1:Y:S01]  /*07c0*/  @!P3 LDC.64 R14, c[0x0][0x390] ;  /* 0x0000e400ff0ebb82 */ /* 0x000e620000000a00 */
[----:B------:R3:W4:Y:S02]  /*07d0*/  @!P1 LDG.E R13, desc[UR14][R4.64] ;  /* 0x0000000e040d9981 */ /* 0x000724000c1e1900 */
[----:B------:R-:W-:Y:S02]  /*07e0*/  @!P2 IADD3 R9, PT, PT, R9, R29, RZ ;  /* 0x0000001d0909a210 */ /* 0x000fe40007ffe0ff */
[----:B0-----:R-:W-:-:S03]  /*07f0*/  @!P2 LEA R6, P6, R8, R6, 0x1 ;  /* 0x000000060806a211 */ /* 0x001fc600078c08ff */
[----:B------:R-:W0:Y:S01]  /*0800*/  @!P4 LDC.64 R10, c[0x0][0x3e0] ;  /* 0x0000f800ff0acb82 */ /* 0x000e220000000a00 */
[----:B--2---:R-:W-:Y:S01]  /*0810*/  @!P3 IMAD R12, R27, R2, RZ ;  /* 0x000000021b0cb224 */ /* 0x004fe200078e02ff */
[----:B---3--:R-:W-:Y:S02]  /*0820*/  @!P3 MOV R4, R60 ;  /* 0x0000003c0004b202 */ /* 0x008fe40000000f00 */
[----:B------:R-:W-:Y:S02]  /*0830*/  @!P3 MOV R5, R59 ;  /* 0x0000003b0005b202 */ /* 0x000fe40000000f00 */
[----:B------:R-:W-:Y:S01]  /*0840*/  @!P2 LEA.HI.X R7, R8, R7, R9, 0x1, P6 ;  /* 0x000000070807a211 */ /* 0x000fe200030f0c09 */
[C---:B------:R-:W-:Y:S02]  /*0850*/  @!P3 IMAD R9, R23.reuse, R3, R12 ;  /* 0x000000031709b224 */ /* 0x040fe400078e020c */
[----:B------:R-:W-:-:S04]  /*0860*/  @!P3 IMAD.WIDE.U32 R2, R23, R2, R4 ;  /* 0x000000021702b225 */ /* 0x000fc800078e0004 */
[----:B------:R-:W-:Y:S01]  /*0870*/  HFMA2 R8, -RZ, RZ, 0, 0 ;  /* 0x00000000ff087431 */ /* 0x000fe200000001ff */
[----:B------:R-:W2:Y:S01]  /*0880*/  @!P4 LDC.64 R22, c[0x0][0x390] ;  /* 0x0000e400ff16cb82 */ /* 0x000ea20000000a00 */
[----:B------:R-:W-:Y:S02]  /*0890*/  ISETP.GE.U32.AND P1, PT, R0, UR12, PT ;  /* 0x0000000c00007c0c */ /* 0x000fe4000bf26070 */
[----:B------:R-:W-:Y:S02]  /*08a0*/  SHF.R.S32.HI R27, RZ, 0x1f, R0 ;  /* 0x0000001fff1b7819 */ /* 0x000fe40000011400 */
[----:B------:R-:W-:-:S03]  /*08b0*/  ISETP.GE.U32.AND P6, PT, R56, UR12, PT ;  /* 0x0000000c38007c0c */ /* 0x000fc6000bfc6070 */
[----:B------:R-:W3:Y:S01]  /*08c0*/  @!P5 LDC.64 R4, c[0x0][0x3e0] ;  /* 0x0000f800ff04db82 */ /* 0x000ee20000000a00 */
[----:B------:R-:W-:Y:S01]  /*08d0*/  ISETP.GE.AND.EX P1, PT, R27, UR13, PT, P1 ;  /* 0x0000000d1b007c0c */ /* 0x000fe2000bf26310 */
[----:B------:R5:W4:Y:S01]  /*08e0*/  @!P2 LDG.E R8, desc[UR14][R6.64] ;  /* 0x0000000e0608a981 */ /* 0x000b22000c1e1900 */
[----:B------:R-:W-:Y:S01]  /*08f0*/  ISETP.GE.AND.EX P2, PT, R53, UR13, PT, P6 ;  /* 0x0000000d35007c0c */ /* 0x000fe2000bf46360 */
[----:B0-----:R-:W-:Y:S01]  /*0900*/  @!P4 IMAD R12, R17, R10, RZ ;  /* 0x0000000a110cc224 */ /* 0x001fe200078e02ff */
[----:B------:R-:W-:Y:S02]  /*0910*/  @!P3 IADD3 R3, PT, PT, R3, R9, RZ ;  /* 0x000000090303b210 */ /* 0x000fe40007ffe0ff */
[----:B-1----:R-:W-:Y:S01]  /*0920*/  @!P3 LEA R14, P6, R2, R14, 0x1 ;  /* 0x0000000e020eb211 */ /* 0x002fe200078c08ff */
[----:B------:R-:W-:Y:S01]  /*0930*/  IMAD.MOV.U32 R9, RZ, RZ, RZ ;  /* 0x000000ffff097224 */ /* 0x000fe200078e00ff */
[----:B------:R-:W0:Y:S01]  /*0940*/  @!P5 LDC.64 R16, c[0x0][0x390] ;  /* 0x0000e400ff10db82 */ /* 0x000e220000000a00 */
[----:B-----5:R-:W-:-:S02]  /*0950*/  @!P4 MOV R6, R60 ;  /* 0x0000003c0006c202 */ /* 0x020fc40000000f00 */
[----:B------:R-:W-:Y:S01]  /*0960*/  @!P4 MOV R7, R59 ;  /* 0x0000003b0007c202 */ /* 0x000fe20000000f00 */
[----:B------:R-:W-:Y:S01]  /*0970*/  @!P4 IMAD R29, R25, R11, R12 ;  /* 0x0000000b191dc224 */ /* 0x000fe200078e020c */
[----:B------:R-:W-:Y:S02]  /*0980*/  @!P3 LEA.HI.X R15, R2, R15, R3, 0x1, P6 ;  /* 0x0000000f020fb211 */ /* 0x000fe400030f0c03 */
[----:B------:R-:W-:Y:S01]  /*0990*/  ISETP.GE.U32.AND P6, PT, R55, UR12, PT ;  /* 0x0000000c37007c0c */ /* 0x000fe2000bfc6070 */
[----:B------:R-:W-:Y:S01]  /*09a0*/  @!P4 IMAD.WIDE.U32 R10, R25, R10, R6 ;  /* 0x0000000a190ac225 */ /* 0x000fe200078e0006 */
[----:B------:R-:W1:Y:S01]  /*09b0*/  @!P1 LDC.64 R2, c[0x0][0x3e0] ;  /* 0x0000f800ff029b82 */ /* 0x000e620000000a00 */
[----:B------:R5:W4:Y:S01]  /*09c0*/  @!P3 LDG.E R9, desc[UR14][R14.64] ;  /* 0x0000000e0e09b981 */ /* 0x000b22000c1e1900 */
[----:B------:R-:W-:Y:S02]  /*09d0*/  ISETP.GE.AND.EX P3, PT, R51, UR13, PT, P6 ;  /* 0x0000000d33007c0c */ /* 0x000fe4000bf66360 */
[----:B------:R-:W-:-:S02]  /*09e0*/  @!P4 IADD3 R11, PT, PT, R11, R29, RZ ;  /* 0x0000001d0b0bc210 */ /* 0x000fc40007ffe0ff */
[C---:B--2---:R-:W-:Y:S02]  /*09f0*/  @!P4 LEA R22, P6, R10.reuse, R22, 0x1 ;  /* 0x000000160a16c211 */ /* 0x044fe400078c08ff */
[----:B------:R-:W2:Y:S01]  /*0a00*/  @!P2 LDC.64 R6, c[0x0][0x3e0] ;  /* 0x0000f800ff06ab82 */ /* 0x000ea20000000a00 */
[----:B---3--:R-:W-:Y:S01]  /*0a10*/  @!P5 IMAD R12, R21, R4, RZ ;  /* 0x00000004150cd224 */ /* 0x008fe200078e02ff */
[----:B------:R-:W-:Y:S02]  /*0a20*/  @!P4 LEA.HI.X R23, R10, R23, R11, 0x1, P6 ;  /* 0x000000170a17c211 */ /* 0x000fe400030f0c0b */
[----:B------:R-:W-:Y:S02]  /*0a30*/  @!P5 MOV R10, R60 ;  /* 0x0000003c000ad202 */ /* 0x000fe40000000f00 */
[----:B------:R-:W-:Y:S01]  /*0a40*/  @!P5 MOV R11, R59 ;  /* 0x0000003b000bd202 */ /* 0x000fe20000000f00 */
[C---:B------:R-:W-:Y:S01]  /*0a50*/  @!P5 IMAD R29, R19.reuse, R5, R12 ;  /* 0x00000005131dd224 */ /* 0x040fe200078e020c */
[----:B------:R-:W3:Y:S01]  /*0a60*/  @!P1 LDC.64 R24, c[0x0][0x390] ;  /* 0x0000e400ff189b82 */ /* 0x000ee20000000a00 */
[----:B------:R-:W-:-:S04]  /*0a70*/  @!P5 IMAD.WIDE.U32 R4, R19, R4, R10 ;  /* 0x000000041304d225 */ /* 0x000fc800078e000a */
[----:B------:R-:W-:-:S03]  /*0a80*/  HFMA2 R11, -RZ, RZ, 0, 0 ;  /* 0x00000000ff0b7431 */ /* 0x000fc600000001ff */
[----:B------:R-:W3:Y:S01]  /*0a90*/  @!P2 LDC.64 R20, c[0x0][0x390] ;  /* 0x0000e400ff14ab82 */ /* 0x000ee20000000a00 */
[----:B------:R-:W-:Y:S02]  /*0aa0*/  @!P5 IADD3 R5, PT, PT, R5, R29, RZ ;  /* 0x0000001d0505d210 */ /* 0x000fe40007ffe0ff */
[C---:B0-----:R-:W-:Y:S01]  /*0ab0*/  @!P5 LEA R16, P6, R4.reuse, R16, 0x1 ;  /* 0x000000100410d211 */ /* 0x041fe200078c08ff */
[----:B-1----:R-:W-:Y:S01]  /*0ac0*/  @!P1 IMAD R27, R27, R2, RZ ;  /* 0x000000021b1b9224 */ /* 0x002fe200078e02ff */
[----:B------:R0:W4:Y:S02]  /*0ad0*/  @!P4 LDG.E R11, desc[UR14][R22.64] ;  /* 0x0000000e160bc981 */ /* 0x000124000c1e1900 */
[----:B------:R-:W-:Y:S01]  /*0ae0*/  @!P5 LEA.HI.X R17, R4, R17, R5, 0x1, P6 ;  /* 0x000000110411d211 */ /* 0x000fe200030f0c05 */
[----:B------:R-:W1:Y:S01]  /*0af0*/  @!P3 LDC.64 R18, c[0x0][0x3e0] ;  /* 0x0000f800ff12bb82 */ /* 0x000e620000000a00 */
[----:B------:R-:W-:Y:S01]  /*0b00*/  ISETP.GE.U32.AND P4, PT, R54, UR12, PT ;  /* 0x0000000c36007c0c */ /* 0x000fe2000bf86070 */
[----:B------:R-:W-:Y:S01]  /*0b10*/  @!P1 IMAD.MOV.U32 R5, RZ, RZ, R59 ;  /* 0x000000ffff059224 */ /* 0x000fe200078e003b */
[----:B------:R-:W-:Y:S01]  /*0b20*/  @!P1 MOV R4, R60 ;  /* 0x0000003c00049202 */ /* 0x000fe20000000f00 */
[----:B------:R-:W-:Y:S01]  /*0b30*/  @!P1 IMAD R27, R0, R3, R27 ;  /* 0x00000003001b9224 */ /* 0x000fe200078e021b */
[----:B------:R-:W-:Y:S01]  /*0b40*/  ISETP.GE.AND.EX P4, PT, R49, UR13, PT, P4 ;  /* 0x0000000d31007c0c */ /* 0x000fe2000bf86340 */
[----:B-----5:R-:W-:-:S02]  /*0b50*/  HFMA2 R14, -RZ, RZ, 0, 0 ;  /* 0x00000000ff0e7431 */ /* 0x020fc400000001ff */
[----:B--2---:R-:W-:Y:S01]  /*0b60*/  @!P2 IMAD R10, R53, R6, RZ ;  /* 0x00000006350aa224 */ /* 0x004fe200078e02ff */
[----:B0-----:R-:W-:Y:S01]  /*0b70*/  @!P2 MOV R22, R60 ;  /* 0x0000003c0016a202 */ /* 0x001fe20000000f00 */
[----:B------:R-:W-:Y:S01]  /*0b80*/  @!P1 IMAD.WIDE.U32 R2, R0, R2, R4 ;  /* 0x0000000200029225 */ /* 0x000fe200078e0004 */
[----:B------:R-:W-:Y:S01]  /*0b90*/  @!P2 MOV R23, R59 ;  /* 0x0000003b0017a202 */ /* 0x000fe20000000f00 */
[----:B------:R-:W0:Y:S02]  /*0ba0*/  @!P3 LDC.64 R4, c[0x0][0x390] ;  /* 0x0000e400ff04bb82 */ /* 0x000e240000000a00 */
[C---:B------:R-:W-:Y:S01]  /*0bb0*/  @!P2 IMAD R15, R56.reuse, R7, R10 ;  /* 0x00000007380fa224 */ /* 0x040fe200078e020a */
[----:B------:R-:W-:Y:S01]  /*0bc0*/  @!P1 IADD3 R0, PT, PT, R3, R27, RZ ;  /* 0x0000001b03009210 */ /* 0x000fe20007ffe0ff */
[----:B------:R-:W-:Y:S01]  /*0bd0*/  @!P2 IMAD.WIDE.U32 R6, R56, R6, R22 ;  /* 0x000000063806a225 */ /* 0x000fe200078e0016 */
[----:B---3--:R-:W-:Y:S01]  /*0be0*/  @!P1 LEA R24, P6, R2, R24, 0x1 ;  /* 0x0000001802189211 */ /* 0x008fe200078c08ff */
[----:B------:R2:W3:Y:S01]  /*0bf0*/  @!P5 LDG.E R14, desc[UR14][R16.64] ;  /* 0x0000000e100ed981 */ /* 0x0004e2000c1e1900 */
[----:B------:R-:W-:-:S02]  /*0c00*/  IADD3 R33, PT, PT, R56, 0x80, RZ ;  /* 0x0000008038217810 */ /* 0x000fc40007ffe0ff */
[----:B------:R-:W-:Y:S02]  /*0c10*/  @!P1 LEA.HI.X R25, R2, R25, R0, 0x1, P6 ;  /* 0x0000001902199211 */ /* 0x000fe400030f0c00 */
[----:B------:R-:W-:Y:S01]  /*0c20*/  @!P2 IADD3 R0, PT, PT, R7, R15, RZ ;  /* 0x0000000f0700a210 */ /* 0x000fe20007ffe0ff */
[----:B------:R-:W5:Y:S01]  /*0c30*/  @!P4 LDC.64 R2, c[0x0][0x3e0] ;  /* 0x0000f800ff02cb82 */ /* 0x000f620000000a00 */
[----:B------:R-:W-:Y:S02]  /*0c40*/  @!P2 LEA R20, P5, R6, R20, 0x1 ;  /* 0x000000140614a211 */ /* 0x000fe400078a08ff */
[----:B------:R-:W-:Y:S02]  /*0c50*/  ISETP.GE.U32.AND P6, PT, R52, UR12, PT ;  /* 0x0000000c34007c0c */ /* 0x000fe4000bfc6070 */
[----:B------:R-:W-:Y:S02]  /*0c60*/  @!P2 LEA.HI.X R21, R6, R21, R0, 0x1, P5 ;  /* 0x000000150615a211 */ /* 0x000fe400028f0c00 */
[----:B------:R-:W-:Y:S01]  /*0c70*/  ISETP.GE.AND.EX P6, PT, R47, UR13, PT, P6 ;  /* 0x0000000d2f007c0c */ /* 0x000fe2000bfc6360 */
[----:B------:R-:W-:Y:S01]  /*0c80*/  HFMA2 R41, -RZ, RZ, 0, 0 ;  /* 0x00000000ff297431 */ /* 0x000fe200000001ff */
[----:B------:R-:W-:Y:S01]  /*0c90*/  ISETP.GE.U32.AND P5, PT, R33, UR12, PT ;  /* 0x0000000c21007c0c */ /* 0x000fe2000bfa6070 */
[----:B-1----:R-:W-:Y:S01]  /*0ca0*/  @!P3 IMAD R10, R51, R18, RZ ;  /* 0x00000012330ab224 */ /* 0x002fe200078e02ff */
[----:B------:R-:W-:Y:S01]  /*0cb0*/  SHF.R.S32.HI R35, RZ, 0x1f, R33 ;  /* 0x0000001fff237819 */ /* 0x000fe20000011421 */
[----:B------:R-:W-:Y:S01]  /*0cc0*/  @!P3 IMAD.MOV.U32 R7, RZ, RZ, R59 ;  /* 0x000000ffff07b224 */ /* 0x000fe200078e003b */
[----:B------:R-:W-:Y:S01]  /*0cd0*/  @!P3 MOV R6, R60 ;  /* 0x0000003c0006b202 */ /* 0x000fe20000000f00 */
[----:B--2---:R-:W1:Y:S01]  /*0ce0*/  @!P4 LDC.64 R16, c[0x0][0x390] ;  /* 0x0000e400ff10cb82 */ /* 0x004e620000000a00 */
[----:B------:R-:W-:Y:S01]  /*0cf0*/  ISETP.GE.AND.EX P5, PT, R35, UR13, PT, P5 ;  /* 0x0000000d23007c0c */ /* 0x000fe2000bfa6350 */
[----:B------:R-:W-:-:S02]  /*0d00*/  @!P3 IMAD R15, R55, R19, R10 ;  /* 0x00000013370fb224 */ /* 0x000fc400078e020a */
[----:B------:R-:W-:Y:S01]  /*0d10*/  @!P3 IMAD.WIDE.U32 R18, R55, R18, R6 ;  /* 0x000000123712b225 */ /* 0x000fe200078e0006 */
[----:B------:R2:W4:Y:S03]  /*0d20*/  @!P2 LDG.E R41, desc[UR14][R20.64] ;  /* 0x0000000e1429a981 */ /* 0x000526000c1e1900 */
[----:B------:R-:W1:Y:S01]  /*0d30*/  @!P6 LDC.64 R6, c[0x0][0x3e0] ;  /* 0x0000f800ff06eb82 */ /* 0x000e620000000a00 */
[----:B------:R-:W-:Y:S02]  /*0d40*/  @!P3 IADD3 R0, PT, PT, R19, R15, RZ ;  /* 0x0000000f1300b210 */ /* 0x000fe40007ffe0ff */
[----:B0-----:R-:W-:Y:S02]  /*0d50*/  @!P3 LEA R22, P2, R18, R4, 0x1 ;  /* 0x000000041216b211 */ /* 0x001fe400078408ff */
[----:B------:R-:W-:Y:S02]  /*0d60*/  IADD3 R15, PT, PT, R56, 0x160, RZ ;  /* 0x00000160380f7810 */ /* 0x000fe40007ffe0ff */
[----:B------:R-:W-:-:S02]  /*0d70*/  @!P3 LEA.HI.X R23, R18, R5, R0, 0x1, P2 ;  /* 0x000000051217b211 */ /* 0x000fc400010f0c00 */
[----:B------:R-:W0:Y:S01]  /*0d80*/  @!P5 LDC.64 R4, c[0x0][0x3e0] ;  /* 0x0000f800ff04db82 */ /* 0x000e220000000a00 */
[----:B------:R-:W-:Y:S01]  /*0d90*/  HFMA2 R39, -RZ, RZ, 0, 0 ;  /* 0x00000000ff277431 */ /* 0x000fe200000001ff */
[----:B------:R-:W-:Y:S01]  /*0da0*/  ISETP.GE.U32.AND P2, PT, R15, UR12, PT ;  /* 0x0000000c0f007c0c */ /* 0x000fe2000bf46070 */
[----:B-----5:R-:W-:Y:S01]  /*0db0*/  @!P4 IMAD R0, R49, R2, RZ ;  /* 0x000000023100c224 */ /* 0x020fe200078e02ff */
[----:B------:R-:W-:Y:S02]  /*0dc0*/  SHF.R.S32.HI R29, RZ, 0x1f, R15 ;  /* 0x0000001fff1d7819 */ /* 0x000fe4000001140f */
[----:B--2---:R-:W-:Y:S02]  /*0dd0*/  @!P4 MOV R20, R60 ;  /* 0x0000003c0014c202 */ /* 0x004fe40000000f00 */
[----:B------:R-:W-:Y:S01]  /*0de0*/  @!P4 MOV R21, R59 ;  /* 0x0000003b0015c202 */ /* 0x000fe20000000f00 */
[----:B------:R-:W2:Y:S01]  /*0df0*/  @!P6 LDC.64 R18, c[0x0][0x390] ;  /* 0x0000e400ff12eb82 */ /* 0x000ea20000000a00 */
[----:B------:R-:W-:Y:S01]  /*0e00*/  ISETP.GE.AND.EX P2, PT, R29, UR13, PT, P2 ;  /* 0x0000000d1d007c0c */ /* 0x000fe2000bf46320 */
[C---:B------:R-:W-:Y:S01]  /*0e10*/  @!P4 IMAD R3, R54.reuse, R3, R0 ;  /* 0x000000033603c224 */ /* 0x040fe200078e0200 */
[----:B------:R5:W3:Y:S01]  /*0e20*/  @!P3 LDG.E R39, desc[UR14][R22.64] ;  /* 0x0000000e1627b981 */ /* 0x000ae2000c1e1900 */
        /* <DEDUP_REMOVED lines=22> */
[C---:B--2---:R-:W-:Y:S01]  /*0f90*/  @!P6 LEA R18, P4, R22.reuse, R18, 0x1 ;  /* 0x000000121612e211 */ /* 0x044fe200078808ff */
[----:B------:R-:W-:Y:S01]  /*0fa0*/  HFMA2 R10, -RZ, RZ, 0, 0 ;  /* 0x00000000ff0a7431 */ /* 0x000fe200000001ff */
[----:B------:R-:W2:Y:S01]  /*0fb0*/  @!P2 LDC.64 R6, c[0x0][0x390] ;  /* 0x0000e400ff06ab82 */ /* 0x000ea20000000a00 */
[----:B------:R-:W-:Y:S01]  /*0fc0*/  @!P5 IMAD.WIDE.U32 R20, R33, R4, R20 ;  /* 0x000000042114d225 */ /* 0x000fe200078e0014 */
[----:B------:R-:W-:-:S06]  /*0fd0*/  @!P6 LEA.HI.X R19, R22, R19, R5, 0x1, P4 ;  /* 0x000000131613e211 */ /* 0x000fcc00020f0c05 */
[----:B------:R-:W2:Y:S01]  /*0fe0*/  @!P3 LDC.64 R4, c[0x0][0x3e0] ;  /* 0x0000f800ff04bb82 */ /* 0x000ea20000000a00 */
        /* <DEDUP_REMOVED lines=12> */
[----:B------:R-:W-:Y:S02]  /*10b0*/  @!P2 IADD3 R18, PT, PT, R23, R29, RZ ;  /* 0x0000001d1712a210 */ /* 0x000fe40007ffe0ff */
[----:B--2---:R-:W-:Y:S01]  /*10c0*/  @!P2 LEA R26, P4, R22, R6, 0x1 ;  /* 0x00000006161aa211 */ /* 0x004fe200078808ff */
        /* <DEDUP_REMOVED lines=8> */
[----:B------:R1:W2:Y:S01]  /*1150*/  @!P5 LDG.E R12, desc[UR14][R16.64] ;  /* 0x0000000e100cd981 */ /* 0x0002a2000c1e1900 */
[----:B------:R-:W-:Y:S02]  /*1160*/  @!P3 MOV R6, R60 ;  /* 0x0000003c0006b202 */ /* 0x000fe40000000f00 */
[----:B------:R-:W-:Y:S02]  /*1170*/  @!P3 MOV R7, R59 ;  /* 0x0000003b0007b202 */ /* 0x000fe40000000f00 */
[----:B------:R-:W-:Y:S02]  /*1180*/  MOV R23, RZ ;  /* 0x000000ff00177202 */ /* 0x000fe40000000f00 */
[----:B------:R-:W-:Y:S01]  /*1190*/  ISETP.GE.AND.EX P4, PT, R45, UR13, PT, P4 ;  /* 0x0000000d2d007c0c */ /* 0x000fe2000bf86340 */
[----:B------:R-:W-:-:S02]  /*11a0*/  @!P3 IMAD.WIDE.U32 R6, R0, R4, R6 ;  /* 0x000000040006b225 */ /* 0x000fc400078e0006 */
[----:B------:R-:W1:Y:S01]  /*11b0*/  @!P1 LDC.64 R4, c[0x0][0x3e0] ;  /* 0x0000f800ff049b82 */ /* 0x000e620000000a00 */
[----:B------:R1:W2:Y:S02]  /*11c0*/  @!P2 LDG.E R23, desc[UR14][R26.64] ;  /* 0x0000000e1a17a981 */ /* 0x0002a4000c1e1900 */
        /* <DEDUP_REMOVED lines=17> */
[----:B------:R0:W2:Y:S02]  /*12e0*/  @!P3 LDG.E R25, desc[UR14][R30.64] ;  /* 0x0000000e1e19b981 */ /* 0x0000a4000c1e1900 */
[----:B------:R-:W4:Y:S01]  /*12f0*/  @!P2 LDC.64 R4, c[0x0][0x390] ;  /* 0x0000e400ff04ab82 */ /* 0x000f220000000a00 */
        /* <DEDUP_REMOVED lines=9> */
[----:B------:R-:W-:Y:S02]  /*1390*/  @!P2 MOV R17, R59 ;  /* 0x0000003b0011a202 */ /* 0x000fe40000000f00 */
[----:B------:R-:W-:Y:S01]  /*13a0*/  @!P4 LEA.HI.X R7, R16, R7, R0, 0x1, P3 ;  /* 0x000000071007c211 */ /* 0x000fe200018f0c00 */
[----:B------:R-:W-:Y:S01]  /*13b0*/  @!P2 IMAD R15, R43, R2, RZ ;  /* 0x000000022b0fa224 */ /* 0x000fe200078e02ff */
[----:B------:R-:W-:Y:S01]  /*13c0*/  @!P2 MOV R16, R60 ;  /* 0x0000003c0010a202 */ /* 0x000fe20000000f00 */
[----:B------:R-:W2:Y:S01]  /*13d0*/  @!P1 LDG.E R27, desc[UR14][R18.64] ;  /* 0x0000000e121b9981 */ /* 0x000ea2000c1e1900 */
[----:B------:R-:W-:Y:S01]  /*13e0*/  MOV R29, RZ ;  /* 0x000000ff001d7202 */ /* 0x000fe20000000f00 */
[----:B------:R-:W-:-:S02]  /*13f0*/  @!P2 IMAD R3, R46, R3, R15 ;  /* 0x000000032e03a224 */ /* 0x000fc400078e020f */
[----:B------:R-:W-:-:S04]  /*1400*/  @!P2 IMAD.WIDE.U32 R16, R46, R2, R16 ;  /* 0x000000022e10a225 */ /* 0x000fc800078e0010 */
[----:B------:R-:W-:Y:S01]  /*1410*/  HFMA2 R31, -RZ, RZ, 0, 0 ;  /* 0x00000000ff1f7431 */ /* 0x000fe200000001ff */
[----:B------:R0:W2:Y:S01]  /*1420*/  @!P4 LDG.E R29, desc[UR14][R6.64] ;  /* 0x0000000e061dc981 */ /* 0x0000a2000c1e1900 */
[----:B------:R-:W-:Y:S01]  /*1430*/  @!P2 IMAD.IADD R0, R17, 0x1, R3 ;  /* 0x000000011100a824 */ /* 0x000fe200078e0203 */
[----:B----4-:R-:W-:-:S04]  /*1440*/  @!P2 LEA R4, P1, R16, R4, 0x1 ;  /* 0x000000041004a211 */ /* 0x010fc800078208ff */
[----:B------:R-:W-:-:S05]  /*1450*/  @!P2 LEA.HI.X R5, R16, R5, R0, 0x1, P1 ;  /* 0x000000051005a211 */ /* 0x000fca00008f0c00 */
[----:B------:R1:W4:Y:S01]  /*1460*/  @!P2 LDG.E R31, desc[UR14][R4.64] ;  /* 0x0000000e041fa981 */ /* 0x000322000c1e1900 */
        /* <DEDUP_REMOVED lines=13> */
[----:B------:R-:W-:Y:S01]  /*1540*/  FFMA.FTZ R5, R39, R39, R4 ;  /* 0x0000002727057223 */ /* 0x000fe20000010004 */
[----:B-----5:R-:W-:-:S04]  /*1550*/  PRMT R0, R37, 0x7632, R0 ;  /* 0x0000763225007816 */ /* 0x020fc80000000000 */
[----:B------:R-:W-:Y:S01]  /*1560*/  SHF.L.U32 R0, R0, 0x10, RZ ;  /* 0x0000001000007819 */ /* 0x000fe200000006ff */
[----:B------:R-:W-:Y:S01]  /*1570*/  FADD.FTZ R4, R2, R3 ;  /* 0x0000000302047221 */ /* 0x000fe20000010000 */
[----:B------:R-:W-:Y:S01]  /*1580*/  SHF.L.U32 R37, R37, 0x10, RZ ;  /* 0x0000001025257819 */ /* 0x000fe200000006ff */
[----:B------:R-:W-:Y:S02]  /*1590*/  FADD.FTZ R5, R6, R5 ;  /* 0x0000000506057221 */ /* 0x000fe40000010000 */
[----:B------:R-:W-:Y:S02]  /*15a0*/  FMUL.FTZ R6, R0, R0 ;  /* 0x0000000000067220 */ /* 0x000fe40000410000 */
[C---:B------:R-:W-:Y:S02]  /*15b0*/  FADD.FTZ R7, R37.reuse, R0 ;  /* 0x0000000025077221 */ /* 0x040fe40000010000 */
[----:B------:R-:W-:Y:S01]  /*15c0*/  FFMA.FTZ R6, R37, R37, R6 ;  /* 0x0000002525067223 */ /* 0x000fe20000010006 */
[C---:B------:R-:W-:Y:S01]  /*15d0*/  PRMT R2, R10.reuse, 0x7632, R2 ;  /* 0x000076320a027816 */ /* 0x040fe20000000002 */
[----:B------:R-:W-:-:S03]  /*15e0*/  IMAD.U32 R3, R10, 0x10000, RZ ;  /* 0x000100000a037824 */ /* 0x000fc600078e00ff */
[----:B------:R-:W-:Y:S01]  /*15f0*/  SHF.L.U32 R2, R2, 0x10, RZ ;  /* 0x0000001002027819 */ /* 0x000fe200000006ff */
[----:B------:R-:W-:Y:S01]  /*1600*/  FADD.FTZ R7, R4, R7 ;  /* 0x0000000704077221 */ /* 0x000fe20000010000 */
[----:B------:R-:W-:-:S03]  /*1610*/  FADD.FTZ R10, R5, R6 ;  /* 0x00000006050a7221 */ /* 0x000fc60000010000 */
[----:B------:R-:W-:Y:S01]  /*1620*/  FMUL.FTZ R16, R2, R2 ;  /* 0x0000000202107220 */ /* 0x000fe20000410000 */
[----:B------:R-:W-:-:S03]  /*1630*/  FADD.FTZ R6, R3, R2 ;  /* 0x0000000203067221 */ /* 0x000fc60000010000 */
[----:B------:R-:W-:-:S04]  /*1640*/  FFMA.FTZ R15, R3, R3, R16 ;  /* 0x00000003030f7223 */ /* 0x000fc80000010010 */
[----:B------:R-:W-:Y:S01]  /*1650*/  FADD.FTZ R10, R10, R15 ;  /* 0x0000000f0a0a7221 */ /* 0x000fe20000010000 */
[C---:B--2---:R-:W-:Y:S02]  /*1660*/  PRMT R4, R12.reuse, 0x7632, R4 ;  /* 0x000076320c047816 */ /* 0x044fe40000000004 */
        /* <DEDUP_REMOVED lines=23> */
[----:B------:R-:W-:-:S02]  /*17e0*/  SHF.L.U32 R11, R11, 0x10, RZ ;  /* 0x000000100b0b7819 */ /* 0x000fc400000006ff */
[----:B------:R-:W-:Y:S01]  /*17f0*/  PRMT R12, R13, 0x7632, R12 ;  /* 0x000076320d0c7816 */ /* 0x000fe2000000000c */
[----:B------:R-:W-:Y:S01]  /*1800*/  FADD.FTZ R16, R17, R16 ;  /* 0x0000001011107221 */ /* 0x000fe20000010000 */
[----:B------:R-:W-:Y:S01]  /*1810*/  FFMA.FTZ R17, R9, R9, R18 ;  /* 0x0000000909117223 */ /* 0x000fe20000010012 */
[----:B------:R-:W-:Y:S01]  /*1820*/  FMUL.FTZ R20, R10, R10 ;  /* 0x0000000a0a147220 */ /* 0x000fe20000410000 */
[C---:B------:R-:W-:Y:S01]  /*1830*/  FADD.FTZ R18, R11.reuse, R10 ;  /* 0x0000000a0b127221 */ /* 0x040fe20000010000 */
[----:B------:R-:W-:Y:S02]  /*1840*/  IMAD.U32 R12, R12, 0x10000, RZ ;  /* 0x000100000c0c7824 */ /* 0x000fe400078e00ff */
        /* <DEDUP_REMOVED lines=30> */
[----:B------:R-:W-:Y:S02]  /*1a30*/  IMAD.U32 R25, R25, 0x10000, RZ ;  /* 0x0001000019197824 */ /* 0x000fe400078e00ff */
        /* <DEDUP_REMOVED lines=19> */
[----:B----4-:R-:W-:Y:S01]  /*1b70*/  PRMT R32, R31, 0x7632, R32 ;  /* 0x000076321f207816 */ /* 0x010fe20000000020 */
        /* <DEDUP_REMOVED lines=52> */
.L_x_2295:
[----:B------:R-:W-:Y:S05]  /*1ec0*/  BSYNC.RECONVERGENT B0 ;  /* 0x0000000000007941 */ /* 0x000fea0003800200 */
.L_x_2294:
        /* <DEDUP_REMOVED lines=16> */
.L_x_2297:
[----:B------:R-:W-:Y:S05]  /*1fd0*/  BSYNC.RECONVERGENT B0 ;  /* 0x0000000000007941 */ /* 0x000fea0003800200 */
.L_x_2296:
        /* <DEDUP_REMOVED lines=16> */
[----:B------:R-:W-:Y:S01]  /*20e0*/  IMAD.U32 R18, RZ, RZ, UR10 ;  /* 0x0000000aff127e24 */ /* 0x000fe2000f8e00ff */
        /* <DEDUP_REMOVED lines=16> */
.L_x_2300:
[----:B------:R-:W2:Y:S04]  /*21f0*/  LDG.E.STRONG.GPU R18, desc[UR14][R16.64] ;  /* 0x0000000e10127981 */ /* 0x000ea8000c1ef900 */
[----:B--2---:R-:W-:Y:S01]  /*2200*/  CCTL.IVALL ;  /* 0x00000000ff00798f */ /* 0x004fe20002000000 */
[----:B------:R-:W-:Y:S05]  /*2210*/  YIELD ;  /* 0x0000000000007946 */ /* 0x000fea0003800000 */
[----:B------:R-:W-:-:S13]  /*2220*/  ISETP.NE.AND P3, PT, R18, R35, PT ;  /* 0x000000231200720c */ /* 0x000fda0003f65270 */
[----:B------:R-:W-:Y:S05]  /*2230*/  @P3 BRA `(.L_x_2300) ;  /* 0xfffffffc00ec3947 */ /* 0x000fea000383ffff */
.L_x_2299:
        /* <DEDUP_REMOVED lines=15> */
.L_x_2302:
        /* <DEDUP_REMOVED lines=15> */
[----:B--2---:R-:W-:Y:S01]  /*2420*/  IMAD.U32 R35, RZ, RZ, UR25 ;  /* 0x00000019ff237e24 */ /* 0x004fe2000f8e00ff */
[----:B------:R-:W-:-:S04]  /*2430*/  UIADD3 UR25, UPT, UPT, UR5, 0x3, URZ ;  /* 0x0000000305197890 */ /* 0x000fc8000fffe0ff */
        /* <DEDUP_REMOVED lines=74> */
.L_x_2301:
        /* <DEDUP_REMOVED lines=35> */
[----:B------:R-:W-:Y:S01]  /*2b10*/  MOV R34, UR12 ;  /* 0x0000000c00227c02 */ /* 0x000fe20008000f00 */
[----:B--2---:R-:W-:-:S06]  /*2b20*/  IMAD.U32 R35, RZ, RZ, UR13 ;  /* 0x0000000dff237e24 */ /* 0x004fcc000f8e00ff */
        /* <DEDUP_REMOVED lines=15> */
.L_x_2303:
        /* <DEDUP_REMOVED lines=21> */
[----:B-1----:R-:W-:-:S05]  /*2d70*/  MOV R34, UR5 ;  /* 0x0000000500227c02 */ /* 0x002fca0008000f00 */
[----:B------:R-:W-:-:S05]  /*2d80*/  VIADD R34, R34, 0x2 ;  /* 0x0000000222227836 */ /* 0x000fca0000000000 */
[----:B------:R-:W-:Y:S01]  /*2d90*/  R2UR UR5, R34 ;  /* 0x00000000220572ca */ /* 0x000fe200000e0000 */
[----:B0-----:R-:W-:Y:S01]  /*2da0*/  @!P3 FADD.FTZ R32, R32, R16 ;  /* 0x000000102020b221 */ /* 0x001fe20000010000 */
[----:B------:R-:W-:-:S03]  /*2db0*/  @!P3 FADD.FTZ R33, R33, R17 ;  /* 0x000000112121b221 */ /* 0x000fc60000010000 */
[----:B---3--:R-:W-:Y:S01]  /*2dc0*/  @!P1 FADD.FTZ R32, R32, R18 ;  /* 0x0000001220209221 */ /* 0x008fe20000010000 */
[----:B------:R-:W-:-:S09]  /*2dd0*/  @!P1 FADD.FTZ R33, R33, R19 ;  /* 0x0000001321219221 */ /* 0x000fd20000010000 */
.L_x_2304:
        /* <DEDUP_REMOVED lines=13> */
.L_x_2305:
[----:B------:R-:W-:Y:S05]  /*2eb0*/  BSYNC.RECONVERGENT B0 ;  /* 0x0000000000007941 */ /* 0x000fea0003800200 */
.L_x_2298:
        /* <DEDUP_REMOVED lines=26> */
[----:B------:R-:W-:-:S05]  /*3060*/  MOV R16, UR5 ;  /* 0x0000000500107c02 */ /* 0x000fca0008000f00 */
        /* <DEDUP_REMOVED lines=36> */
[----:B-1----:R-:W-:-:S03]  /*32b0*/  LEA R34, P1, R32, UR12, 0x1 ;  /* 0x0000000c20227c11 */ /* 0x002fc6000f8208ff */
[----:B------:R-:W-:Y:S02]  /*32c0*/  IMAD.IADD R35, R33, 0x1, R35 ;  /* 0x0000000121237824 */ /* 0x000fe400078e0223 */
[----:B------:R-:W-:-:S03]  /*32d0*/  FFMA.FTZ R33, R18, R41, R17 ;  /* 0x0000002912217223 */ /* 0x000fc60000010011 */
[----:B------:R-:W-:Y:S02]  /*32e0*/  LEA.HI.X R35, R32, UR13, R35, 0x1, P1 ;  /* 0x0000000d20237c11 */ /* 0x000fe400088f0c23 */
[----:B------:R-:W-:-:S05]  /*32f0*/  F2FP.BF16.F32.PACK_AB R33, R38, R33 ;  /* 0x000000212621723e */ /* 0x000fca00000010ff */
[----:B------:R0:W-:Y:S02]  /*3300*/  STG.E desc[UR14][R34.64], R33 ;  /* 0x0000002122007986 */ /* 0x0001e4000c10190e */
.L_x_2309:
[----:B------:R-:W-:Y:S05]  /*3310*/  BSYNC.RECONVERGENT B1 ;  /* 0x0000000000017941 */ /* 0x000fea0003800200 */
.L_x_2308:
        /* <DEDUP_REMOVED lines=13> */
[----:B------:R-:W-:Y:S01]  /*33f0*/  MOV R32, R60 ;  /* 0x0000003c00207202 */ /* 0x000fe20000000f00 */
[----:B------:R-:W-:Y:S01]  /*3400*/  FADD.FTZ R39, R39, -UR5 ;  /* 0x8000000527277e21 */ /* 0x000fe20008010000 */
[----:B0-----:R-:W-:Y:S01]  /*3410*/  MOV R33, R59 ;  /* 0x0000003b00217202 */ /* 0x001fe20000000f00 */
[----:B------:R-:W0:Y:S01]  /*3420*/  LDCU.64 UR16, c[0x0][0x380] ;  /* 0x00007000ff1077ac */ /* 0x000e220008000a00 */
[----:B------:R-:W-:Y:S01]  /*3430*/  FADD.FTZ R36, R36, -UR5 ;  /* 0x8000000524247e21 */ /* 0x000fe20008010000 */
[----:B------:R-:W-:-:S03]  /*3440*/  FMUL.FTZ R39, R39, UR9 ;  /* 0x0000000927277c20 */ /* 0x000fc60008410000 */
        /* <DEDUP_REMOVED lines=11> */
.L_x_2311:
[----:B------:R-:W-:Y:S05]  /*3500*/  BSYNC.RECONVERGENT B1 ;  /* 0x0000000000017941 */ /* 0x000fea0003800200 */
.L_x_2310:
        /* <DEDUP_REMOVED lines=20> */
.L_x_2313:
[----:B------:R-:W-:Y:S05]  /*3650*/  BSYNC.RECONVERGENT B1 ;  /* 0x0000000000017941 */ /* 0x000fea0003800200 */
.L_x_2312:
[----:B------:R-:W-:Y:S01]  /*3660*/  BSSY.RECONVERGENT B1, `(.L_x_2314) ;  /* 0x0000016000017945 */ /* 0x000fe20003800200 */
[C---:B------:R-:W-:Y:S02]  /*3670*/  IADD3 R0, PT, PT, R56.reuse, 0xa0, RZ ;  /* 0x000000a038007810 */ /* 0x040fe40007ffe0ff */
[----:B------:R-:W-:Y:S01]  /*3680*/  IADD3 R36, PT, PT, R56, 0xc0, RZ ;  /* 0x000000c038247810 */ /* 0x000fe20007ffe0ff */
[----:B------:R-:W-:Y:S06]  /*3690*/  @P4 BRA `(.L_x_2315) ;  /* 0x0000000000484947 */ /* 0x000fec0003800000 */
[----:B------:R-:W3:Y:S01]  /*36a0*/  LDCU.64 UR12, c[0x0][0x3e0] ;  /* 0x00007c00ff0c77ac */ /* 0x000ee20008000a00 */
[----:B012---:R-:W-:Y:S01]  /*36b0*/  MOV R33, R59 ;  /* 0x0000003b00217202 */ /* 0x007fe20000000f00 */
[----:B------:R-:W-:Y:S02]  /*36c0*/  IMAD.MOV.U32 R32, RZ, RZ, R60 ;  /* 0x000000ffff207224 */ /* 0x000fe400078e003c */
        /* <DEDUP_REMOVED lines=15> */
.L_x_2315:
[----:B------:R-:W-:Y:S05]  /*37c0*/  BSYNC.RECONVERGENT B1 ;  /* 0x0000000000017941 */ /* 0x000fea0003800200 */
.L_x_2314:
        /* <DEDUP_REMOVED lines=20> */
.L_x_2317:
[----:B------:R-:W-:Y:S05]  /*3910*/  BSYNC.RECONVERGENT B1 ;  /* 0x0000000000017941 */ /* 0x000fea0003800200 */
.L_x_2316:
        /* <DEDUP_REMOVED lines=38> */
.L_x_2319:
[----:B------:R-:W-:Y:S05]  /*3b80*/  BSYNC.RECONVERGENT B1 ;  /* 0x0000000000017941 */ /* 0x000fea0003800200 */
.L_x_2318:
        /* <DEDUP_REMOVED lines=22> */
.L_x_2321:
[----:B------:R-:W-:Y:S05]  /*3cf0*/  BSYNC.RECONVERGENT B1 ;  /* 0x0000000000017941 */ /* 0x000fea0003800200 */
.L_x_2320:
        /* <DEDUP_REMOVED lines=20> */
.L_x_2323:
[----:B------:R-:W-:Y:S05]  /*3e40*/  BSYNC.RECONVERGENT B1 ;  /* 0x0000000000017941 */ /* 0x000fea0003800200 */
.L_x_2322:
[----:B------:R-:W-:Y:S04]  /*3e50*/  BSSY.RECONVERGENT B1, `(.L_x_2324) ;  /* 0x0000014000017945 */ /* 0x000fe80003800200 */
[----:B------:R-:W-:Y:S05]  /*3e60*/  @P5 BRA `(.L_x_2325) ;  /* 0x0000000000485947 */ /* 0x000fea0003800000 */
        /* <DEDUP_REMOVED lines=18> */
.L_x_2325:
[----:B------:R-:W-:Y:S05]  /*3f90*/  BSYNC.RECONVERGENT B1 ;  /* 0x0000000000017941 */ /* 0x000fea0003800200 */
.L_x_2324:
        /* <DEDUP_REMOVED lines=20> */
.L_x_2327:
[----:B------:R-:W-:Y:S05]  /*40e0*/  BSYNC.RECONVERGENT B1 ;  /* 0x0000000000017941 */ /* 0x000fea0003800200 */
.L_x_2326:
        /* <DEDUP_REMOVED lines=37> */
.L_x_2329:
[----:B------:R-:W-:Y:S05]  /*4340*/  BSYNC.RECONVERGENT B1 ;  /* 0x0000000000017941 */ /* 0x000fea0003800200 */
.L_x_2328:
[----:B------:R-:W-:Y:S04]  /*4350*/  BSSY.RECONVERGENT B1, `(.L_x_2330) ;  /* 0x0000014000017945 */ /* 0x000fe80003800200 */
[----:B------:R-:W-:Y:S05]  /*4360*/  @P2 BRA `(.L_x_2331) ;  /* 0x0000000000482947 */ /* 0x000fea0003800000 */
[----:B------:R-:W1:Y:S01]  /*4370*/  LDCU.64 UR12, c[0x0][0x3e0] ;  /* 0x00007c00ff0c77ac */ /* 0x000e620008000a00 */
[----:B0-----:R-:W-:Y:S01]  /*4380*/  MOV R3, R59 ;  /* 0x0000003b00037202 */ /* 0x001fe20000000f00 */
[----:B------:R-:W-:Y:S01]  /*4390*/  FADD.FTZ R23, R23, -UR5 ;  /* 0x8000000517177e21 */ /* 0x000fe20008010000 */
[----:B------:R-:W-:Y:S01]  /*43a0*/  FADD.FTZ R22, R22, -UR5 ;  /* 0x8000000516167e21 */ /* 0x000fe20008010000 */
[----:B------:R-:W0:Y:S01]  /*43b0*/  LDCU.64 UR16, c[0x0][0x380] ;  /* 0x00007000ff1077ac */ /* 0x000e220008000a00 */
[----:B------:R-:W-:Y:S02]  /*43c0*/  IMAD.MOV.U32 R2, RZ, RZ, R60 ;  /* 0x000000ffff027224 */ /* 0x000fe400078e003c */
[----:B------:R-:W-:Y:S01]  /*43d0*/  FMUL.FTZ R23, R23, UR9 ;  /* 0x0000000917177c20 */ /* 0x000fe20008410000 */
[----:B------:R-:W-:-:S03]  /*43e0*/  FMUL.FTZ R22, R22, UR9 ;  /* 0x0000000916167c20 */ /* 0x000fc60008410000 */
[----:B------:R-:W-:Y:S01]  /*43f0*/  FFMA.FTZ R23, R18, R23, R17 ;  /* 0x0000001712177223 */ /* 0x000fe20000010011 */
        /* <DEDUP_REMOVED lines=9> */
.L_x_2331:
[----:B------:R-:W-:Y:S05]  /*4490*/  BSYNC.RECONVERGENT B1 ;  /* 0x0000000000017941 */ /* 0x000fea0003800200 */
.L_x_2330:
        /* <DEDUP_REMOVED lines=20> */
.L_x_2333:
[----:B------:R-:W-:Y:S05]  /*45e0*/  BSYNC.RECONVERGENT B1 ;  /* 0x0000000000017941 */ /* 0x000fea0003800200 */
.L_x_2332:
        /* <DEDUP_REMOVED lines=20> */
.L_x_2335:
[----:B------:R-:W-:Y:S05]  /*4730*/  BSYNC.RECONVERGENT B1 ;  /* 0x0000000000017941 */ /* 0x000fea0003800200 */
.L_x_2334:
[----:B------:R-:W-:Y:S04]  /*4740*/  BSSY.RECONVERGENT B1, `(.L_x_2336) ;  /* 0x0000014000017945 */ /* 0x000fe80003800200 */
[----:B------:R-:W-:Y:S05]  /*4750*/  @P3 BRA `(.L_x_2337) ;  /* 0x0000000000483947 */ /* 0x000fea0003800000 */
[----:B------:R-:W4:Y:S01]  /*4760*/  LDCU.64 UR12, c[0x0][0x3e0] ;  /* 0x00007c00ff0c77ac */ /* 0x000f220008000a00 */
[----:B------:R-:W-:Y:S01]  /*4770*/  MOV R2, R60 ;  /* 0x0000003c00027202 */ /* 0x000fe20000000f00 */
[----:B------:R-:W-:Y:S01]  /*4780*/  FADD.FTZ R29, R29, -UR5 ;  /* 0x800000051d1d7e21 */ /* 0x000fe20008010000 */
[----:B------:R-:W-:Y:S01]  /*4790*/  FADD.FTZ R28, R28, -UR5 ;  /* 0x800000051c1c7e21 */ /* 0x000fe20008010000 */
[----:B------:R-:W5:Y:S01]  /*47a0*/  LDCU.64 UR16, c[0x0][0x380] ;  /* 0x00007000ff1077ac */ /* 0x000f620008000a00 */
[----:B0123--:R-:W-:Y:S02]  /*47b0*/  IMAD.MOV.U32 R3, RZ, RZ, R59 ;  /* 0x000000ffff037224 */ /* 0x00ffe400078e003b */
[----:B------:R-:W-:Y:S01]  /*47c0*/  FMUL.FTZ R29, R29, UR9 ;  /* 0x000000091d1d7c20 */ /* 0x000fe20008410000 */
[----:B------:R-:W-:-:S03]  /*47d0*/  FMUL.FTZ R28, R28, UR9 ;  /* 0x000000091c1c7c20 */ /* 0x000fc60008410000 */
[----:B------:R-:W-:Y:S01]  /*47e0*/  FFMA.FTZ R29, R18, R29, R17 ;  /* 0x0000001d121d7223 */ /* 0x000fe20000010011 */
[----:B------:R-:W-:Y:S01]  /*47f0*/  FFMA.FTZ R28, R19, R28, R16 ;  /* 0x0000001c131c7223 */ /* 0x000fe20000010010 */
[----:B----4-:R-:W-:Y:S02]  /*4800*/  IMAD R5, R45, UR12, RZ ;  /* 0x0000000c2d057c24 */ /* 0x010fe4000f8e02ff */
[----:B------:R-:W-:-:S04]  /*4810*/  IMAD.WIDE.U32 R2, R48, UR12, R2 ;  /* 0x0000000c30027c25 */ /* 0x000fc8000f8e0002 */
[----:B------:R-:W-:Y:S01]  /*4820*/  IMAD R5, R48, UR13, R5 ;  /* 0x0000000d30057c24 */ /* 0x000fe2000f8e0205 */
[----:B-----5:R-:W-:-:S04]  /*4830*/  LEA R4, P1, R2, UR16, 0x1 ;  /* 0x0000001002047c11 */ /* 0x020fc8000f8208ff */
[----:B------:R-:W-:Y:S02]  /*4840*/  IADD3 R5, PT, PT, R3, R5, RZ ;  /* 0x0000000503057210 */ /* 0x000fe40007ffe0ff */
[----:B------:R-:W-:Y:S02]  /*4850*/  F2FP.BF16.F32.PACK_AB R3, R28, R29 ;  /* 0x0000001d1c03723e */ /* 0x000fe400000010ff */
[----:B------:R-:W-:-:S05]  /*4860*/  LEA.HI.X R5, R2, UR17, R5, 0x1, P1 ;  /* 0x0000001102057c11 */ /* 0x000fca00088f0c05 */
[----:B------:R4:W-:Y:S02]  /*4870*/  STG.E desc[UR14][R4.64], R3 ;  /* 0x0000000304007986 */ /* 0x0009e4000c10190e */
.L_x_2337:
[----:B------:R-:W-:Y:S05]  /*4880*/  BSYNC.RECONVERGENT B1 ;  /* 0x0000000000017941 */ /* 0x000fea0003800200 */
.L_x_2336:
        /* <DEDUP_REMOVED lines=19> */
.L_x_2307:
        /* <DEDUP_REMOVED lines=33> */
[----:B------:R-:W-:Y:S02]  /*4bd0*/  IADD3 R33, PT, PT, R35, R32, RZ ;  /* 0x0000002023217210 */ /* 0x000fe40007ffe0ff */
[----:B-1----:R-:W-:-:S04]  /*4be0*/  LEA R32, P2, R34, UR16, 0x1 ;  /* 0x0000001022207c11 */ /* 0x002fc8000f8408ff */
[----:B------:R-:W-:Y:S01]  /*4bf0*/  LEA.HI.X R33, R34, UR17, R33, 0x1, P2 ;  /* 0x0000001122217c11 */ /* 0x000fe200090f0c21 */
[----:B--2---:R-:W-:-:S05]  /*4c00*/  FMUL.FTZ R41, R41, R57 ;  /* 0x0000003929297220 */ /* 0x004fca0000410000 */
[----:B------:R-:W-:-:S05]  /*4c10*/  F2FP.BF16.F32.PACK_AB R41, R41, R38 ;  /* 0x000000262929723e */ /* 0x000fca00000010ff */
[----:B------:R0:W-:Y:S02]  /*4c20*/  STG.E desc[UR14][R32.64], R41 ;  /* 0x0000002920007986 */ /* 0x0001e4000c10190e */
.L_x_2340:
[----:B------:R-:W-:Y:S05]  /*4c30*/  BSYNC.RECONVERGENT B1 ;  /* 0x0000000000017941 */ /* 0x000fea0003800200 */
.L_x_2339:
        /* <DEDUP_REMOVED lines=30> */
.L_x_2342:
[----:B------:R-:W-:Y:S05]  /*4e20*/  BSYNC.RECONVERGENT B1 ;  /* 0x0000000000017941 */ /* 0x000fea0003800200 */
.L_x_2341:
[----:B------:R-:W-:Y:S01]  /*4e30*/  BSSY.RECONVERGENT B1, `(.L_x_2343) ;  /* 0x0000020000017945 */ /* 0x000fe20003800200 */
[C---:B01----:R-:W-:Y:S01]  /*4e40*/  VIADD R33, R56.reuse, 0xa0 ;  /* 0x000000a038217836 */ /* 0x043fe20000000000 */
[----:B------:R-:W-:Y:S02]  /*4e50*/  IADD3 R32, PT, PT, R56, 0xc0, RZ ;  /* 0x000000c038207810 */ /* 0x000fe40007ffe0ff */
[----:B------:R-:W-:Y:S05]  /*4e60*/  @P4 BRA `(.L_x_2344) ;  /* 0x0000000000704947 */ /* 0x000fea0003800000 */
        /* <DEDUP_REMOVED lines=28> */
.L_x_2344:
[----:B------:R-:W-:Y:S05]  /*5030*/  BSYNC.RECONVERGENT B1 ;  /* 0x0000000000017941 */ /* 0x000fea0003800200 */
.L_x_2343:
        /* <DEDUP_REMOVED lines=30> */
.L_x_2346:
[----:B------:R-:W-:Y:S05]  /*5220*/  BSYNC.RECONVERGENT B1 ;  /* 0x0000000000017941 */ /* 0x000fea0003800200 */
.L_x_2345:
        /* <DEDUP_REMOVED lines=21> */
[----:B------:R-:W-:Y:S02]  /*5380*/  IMAD.MOV.U32 R5, RZ, RZ, R59 ;  /* 0x000000ffff057224 */ /* 0x000fe400078e003b */
[----:B------:R-:W-:-:S04]  /*5390*/  IMAD.WIDE.U32 R4, R39, UR12, R4 ;  /* 0x0000000c27047c25 */ /* 0x000fc8000f8e0004 */
[----:B------:R-:W2:Y:S01]  /*53a0*/  MUFU.RCP R35, R35 ;  /* 0x0000002300237308 */ /* 0x000ea20000001000 */
[----:B------:R-:W-:-:S05]  /*53b0*/  IMAD R39, R39, UR13, R34 ;  /* 0x0000000d27277c24 */ /* 0x000fca000f8e0222 */
[----:B------:R-:W-:Y:S01]  /*53c0*/  IADD3 R39, PT, PT, R5, R39, RZ ;  /* 0x0000002705277210 */ /* 0x000fe20007ffe0ff */
[----:B0-----:R-:W-:Y:S01]  /*53d0*/  FMUL.FTZ R34, R2, R3 ;  /* 0x0000000302227220 */ /* 0x001fe20000410000 */
[----:B-1----:R-:W-:-:S04]  /*53e0*/  LEA R2, P1, R4, UR16, 0x1 ;  /* 0x0000001004027c11 */ /* 0x002fc8000f8208ff */
[----:B------:R-:W-:Y:S01]  /*53f0*/  LEA.HI.X R3, R4, UR17, R39, 0x1, P1 ;  /* 0x0000001104037c11 */ /* 0x000fe200088f0c27 */
[----:B--2---:R-:W-:-:S05]  /*5400*/  FMUL.FTZ R37, R0, R35 ;  /* 0x0000002300257220 */ /* 0x004fca0000410000 */
[----:B------:R-:W-:-:S05]  /*5410*/  F2FP.BF16.F32.PACK_AB R37, R37, R34 ;  /* 0x000000222525723e */ /* 0x000fca00000010ff */
[----:B------:R2:W-:Y:S02]  /*5420*/  STG.E desc[UR14][R2.64], R37 ;  /* 0x0000002502007986 */ /* 0x0005e4000c10190e */
.L_x_2348:
[----:B------:R-:W-:Y:S05]  /*5430*/  BSYNC.RECONVERGENT B1 ;  /* 0x0000000000017941 */ /* 0x000fea0003800200 */
.L_x_2347:
[----:B------:R-:W-:Y:S01]  /*5440*/  ISETP.GE.U32.AND P3, PT, R33, UR10, PT ;  /* 0x0000000a21007c0c */ /* 0x000fe2000bf66070 */
[----:B------:R-:W-:Y:S01]  /*5450*/  BSSY.RECONVERGENT B1, `(.L_x_2349) ;  /* 0x000002f000017945 */ /* 0x000fe20003800200 */
[----:B-12---:R-:W-:Y:S02]  /*5460*/  SHF.R.S32.HI R2, RZ, 0x1f, R33 ;  /* 0x0000001fff027819 */ /* 0x006fe40000011421 */
[----:B------:R-:W-:Y:S02]  /*5470*/  IADD3 R0, PT, PT, R56, 0xe0, RZ ;  /* 0x000000e038007810 */ /* 0x000fe40007ffe0ff */
[----:B------:R-:W-:Y:S02]  /*5480*/  ISETP.GE.AND.EX P3, PT, R2, UR11, PT, P3 ;  /* 0x0000000b02007c0c */ /* 0x000fe4000bf66330 */
[C---:B------:R-:W-:Y:S02]  /*5490*/  IADD3 R4, PT, PT, R56.reuse, 0x100, RZ ;  /* 0x0000010038047810 */ /* 0x040fe40007ffe0ff */
[----:B------:R-:W-:-:S02]  /*54a0*/  IADD3 R5, PT, PT, R56, 0x120, RZ ;  /* 0x0000012038057810 */ /* 0x000fc40007ffe0ff */
[----:B------:R-:W-:Y:S02]  /*54b0*/  ISETP.GE.U32.AND P1, PT, R32, UR10, PT ;  /* 0x0000000a20007c0c */ /* 0x000fe4000bf26070 */
[----:B------:R-:W-:Y:S02]  /*54c0*/  ISETP.GE.U32.AND P4, PT, R0, UR10, PT ;  /* 0x0000000a00007c0c */ /* 0x000fe4000bf86070 */
[----:B------:R-:W-:Y:S02]  /*54d0*/  ISETP.GE.U32.AND P5, PT, R4, UR10, PT ;  /* 0x0000000a04007c0c */ /* 0x000fe4000bfa6070 */
[----:B------:R-:W-:Y:S02]  /*54e0*/  ISETP.GE.U32.AND P2, PT, R5, UR10, PT ;  /* 0x0000000a05007c0c */ /* 0x000fe4000bf46070 */
[----:B0-----:R-:W-:Y:S02]  /*54f0*/  SHF.R.S32.HI R34, RZ, 0x1f, R32 ;  /* 0x0000001fff227819 */ /* 0x001fe40000011420 */
        /* <DEDUP_REMOVED lines=36> */
.L_x_2350:
[----:B------:R-:W-:Y:S05]  /*5740*/  BSYNC.RECONVERGENT B1 ;  /* 0x0000000000017941 */ /* 0x000fea0003800200 */
.L_x_2349:
        /* <DEDUP_REMOVED lines=19> */
[----:B------:R-:W-:-:S06]  /*5880*/  IMAD.MOV.U32 R2, RZ, RZ, R60 ;  /* 0x000000ffff027224 */ /* 0x000fcc00078e003c */
        /* <DEDUP_REMOVED lines=12> */
.L_x_2352:
[----:B------:R-:W-:Y:S05]  /*5950*/  BSYNC.RECONVERGENT B1 ;  /* 0x0000000000017941 */ /* 0x000fea0003800200 */
.L_x_2351:
        /* <DEDUP_REMOVED lines=22> */
[----:B------:R-:W-:-:S03]  /*5ac0*/  IADD3 R35, PT, PT, R3, R35, RZ ;  /* 0x0000002303237210 */ /* 0x000fc60007ffe0ff */
[----:B------:R-:W1:Y:S01]  /*5ad0*/  MUFU.RCP R33, R32 ;  /* 0x0000002000217308 */ /* 0x000e620000001000 */
[----:B--2---:R-:W-:Y:S01]  /*5ae0*/  FMUL.FTZ R0, R9, R10 ;  /* 0x0000000a09007220 */ /* 0x004fe20000410000 */
[----:B-1----:R-:W-:Y:S01]  /*5af0*/  FMUL.FTZ R33, R8, R33 ;  /* 0x0000002108217220 */ /* 0x002fe20000410000 */
[----:B0-----:R-:W-:-:S04]  /*5b00*/  LEA R8, P1, R2, UR16, 0x1 ;  /* 0x0000001002087c11 */ /* 0x001fc8000f8208ff */
[----:B------:R-:W-:Y:S02]  /*5b10*/  LEA.HI.X R9, R2, UR17, R35, 0x1, P1 ;  /* 0x0000001102097c11 */ /* 0x000fe400088f0c23 */
[----:B------:R-:W-:-:S05]  /*5b20*/  F2FP.BF16.F32.PACK_AB R33, R33, R0 ;  /* 0x000000002121723e */ /* 0x000fca00000010ff */
[----:B------:R1:W-:Y:S02]  /*5b30*/  STG.E desc[UR14][R8.64], R33 ;  /* 0x0000002108007986 */ /* 0x0003e4000c10190e */
.L_x_2354:
[----:B------:R-:W-:Y:S05]  /*5b40*/  BSYNC.RECONVERGENT B1 ;  /* 0x0000000000017941 */ /* 0x000fea0003800200 */
.L_x_2353:
        /* <DEDUP_REMOVED lines=30> */
.L_x_2356:
[----:B------:R-:W-:Y:S05]  /*5d30*/  BSYNC.RECONVERGENT B1 ;  /* 0x0000000000017941 */ /* 0x000fea0003800200 */
.L_x_2355:
        /* <DEDUP_REMOVED lines=9> */
[----:B------:R-:W-:Y:S02]  /*5dd0*/  IMAD.MOV.U32 R3, RZ, RZ, R59 ;  /* 0x000000ffff037224 */ /* 0x000fe400078e003b */
        /* <DEDUP_REMOVED lines=20> */
.L_x_2358:
[----:B------:R-:W-:Y:S05]  /*5f20*/  BSYNC.RECONVERGENT B1 ;  /* 0x0000000000017941 */ /* 0x000fea0003800200 */
.L_x_2357:
[----:B------:R-:W-:Y:S01]  /*5f30*/  ISETP.GE.U32.AND P5, PT, R6, UR10, PT ;  /* 0x0000000a06007c0c */ /* 0x000fe2000bfa6070 */
[----:B------:R-:W-:Y:S01]  /*5f40*/  BSSY.RECONVERGENT B1, `(.L_x_2359) ;  /* 0x000002e000017945 */ /* 0x000fe20003800200 */
[----:B---3--:R-:W-:Y:S02]  /*5f50*/  SHF.R.S32.HI R5, RZ, 0x1f, R6 ;  /* 0x0000001fff057819 */ /* 0x008fe40000011406 */
[----:B012---:R-:W-:Y:S02]  /*5f60*/  IADD3 R9, PT, PT, R56, 0x180, RZ ;  /* 0x0000018038097810 */ /* 0x007fe40007ffe0ff */
        /* <DEDUP_REMOVED lines=43> */
.L_x_2360:
[----:B------:R-:W-:Y:S05]  /*6220*/  BSYNC.RECONVERGENT B1 ;  /* 0x0000000000017941 */ /* 0x000fea0003800200 */
.L_x_2359:
        /* <DEDUP_REMOVED lines=30> */
.L_x_2362:
[----:B------:R-:W-:Y:S05]  /*6410*/  BSYNC.RECONVERGENT B1 ;  /* 0x0000000000017941 */ /* 0x000fea0003800200 */
.L_x_2361:
[----:B------:R-:W-:Y:S04]  /*6420*/  BSSY.RECONVERGENT B1, `(.L_x_2363) ;  /* 0x000001e000017945 */ /* 0x000fe80003800200 */
[----:B------:R-:W-:Y:S05]  /*6430*/  @P1 BRA `(.L_x_2364) ;  /* 0x0000000000701947 */ /* 0x000fea0003800000 */
[----:B------:R-:W-:Y:S01]  /*6440*/  FADD.FTZ R25, R25, -UR5 ;  /* 0x8000000519197e21 */ /* 0x000fe20008010000 */
[----:B------:R-:W-:Y:S01]  /*6450*/  FADD.FTZ R24, R24, -UR5 ;  /* 0x8000000518187e21 */ /* 0x000fe20008010000 */
[----:B------:R-:W2:Y:S01]  /*6460*/  LDCU.64 UR12, c[0x0][0x3e0] ;  /* 0x00007c00ff0c77ac */ /* 0x000ea20008000a00 */
[----:B------:R-:W-:Y:S02]  /*6470*/  IMAD.MOV.U32 R3, RZ, RZ, R59 ;  /* 0x000000ffff037224 */ /* 0x000fe400078e003b */
        /* <DEDUP_REMOVED lines=18> */
[----:B------:R-:W-:Y:S01]  /*65a0*/  IADD3 R9, PT, PT, R3, R9, RZ ;  /* 0x0000000903097210 */ /* 0x000fe20007ffe0ff */
[----:B0-----:R-:W-:Y:S01]  /*65b0*/  FMUL.FTZ R7, R25, R6 ;  /* 0x0000000619077220 */ /* 0x001fe20000410000 */
[----:B-1----:R-:W-:Y:S02]  /*65c0*/  FMUL.FTZ R8, R5, R10 ;  /* 0x0000000a05087220 */ /* 0x002fe40000410000 */
[----:B------:R-:W-:-:S03]  /*65d0*/  LEA.HI.X R5, R2, UR17, R9, 0x1, P1 ;  /* 0x0000001102057c11 */ /* 0x000fc600088f0c09 */
[----:B------:R-:W-:-:S05]  /*65e0*/  F2FP.BF16.F32.PACK_AB R7, R8, R7 ;  /* 0x000000070807723e */ /* 0x000fca00000010ff */
[----:B------:R2:W-:Y:S02]  /*65f0*/  STG.E desc[UR14][R4.64], R7 ;  /* 0x0000000704007986 */ /* 0x0005e4000c10190e */
.L_x_2364:
[----:B------:R-:W-:Y:S05]  /*6600*/  BSYNC.RECONVERGENT B1 ;  /* 0x0000000000017941 */ /* 0x000fea0003800200 */
.L_x_2363:
        /* <DEDUP_REMOVED lines=30> */
.L_x_2366:
[----:B------:R-:W-:Y:S05]  /*67f0*/  BSYNC.RECONVERGENT B1 ;  /* 0x0000000000017941 */ /* 0x000fea0003800200 */
.L_x_2365:
        /* <DEDUP_REMOVED lines=30> */
.L_x_2368:
[----:B------:R-:W-:Y:S05]  /*69e0*/  BSYNC.RECONVERGENT B1 ;  /* 0x0000000000017941 */ /* 0x000fea0003800200 */
.L_x_2367:
        /* <DEDUP_REMOVED lines=28> */
.L_x_2338:
[----:B------:R-:W-:Y:S05]  /*6bb0*/  BSYNC.RECONVERGENT B0 ;  /* 0x0000000000007941 */ /* 0x000fea0003800200 */
.L_x_2306:
[----:B------:R-:W-:Y:S02]  /*6bc0*/  UIADD3 UR7, UPT, UPT, UR18, UR7, URZ ;  /* 0x0000000712077290 */ /* 0x000fe4000fffe0ff */
[----:B------:R-:W-:Y:S02]  /*6bd0*/  UIADD3 UR4, UPT, UPT, UR4, 0x1, URZ ;  /* 0x0000000104047890 */ /* 0x000fe4000fffe0ff */
[----:B------:R-:W-:-:S09]  /*6be0*/  UISETP.GE.AND UP0, UPT, UR7, UR8, UPT ;  /* 0x000000080700728c */ /* 0x000fd2000bf06270 */
[----:B------:R-:W-:Y:S05]  /*6bf0*/  BRA.U !UP0, `(.L_x_2369) ;  /* 0xffffff9508907547 */ /* 0x000fea000b83ffff */
[----:B------:R-:W-:Y:S05]  /*6c00*/  EXIT ;  /* 0x000000000000794d */ /* 0x000fea0003800000 */
.L_x_2370:
        /* <DEDUP_REMOVED lines=15> */
.L_x_3451:


//--------------------- .text._Z35group_norm_nhwc_fwd_one_pass_kernelI11Fp16IOFp32WLi64ELi8ELi128EEv26Group_norm_nhwc_fwd_params --------------------------
	.section	.text._Z35group_norm_nhwc_fwd_one_pass_kernelI11Fp16IOFp32WLi64ELi8ELi128EEv26Group_norm_nhwc_fwd_params,"ax",@progbits
	.align	128
        .global         _Z35group_norm_nhwc_fwd_one_pass_kernelI11Fp16IOFp32WLi64ELi8ELi128EEv26Group_norm_nhwc_fwd_params
        .type           _Z35group_norm_nhwc_fwd_one_pass_kernelI11Fp16IOFp32WLi64ELi8ELi128EEv26Group_norm_nhwc_fwd_params,@function
        .size           _Z35group_norm_nhwc_fwd_one_pass_kernelI11Fp16IOFp32WLi64ELi8ELi128EEv26Group_norm_nhwc_fwd_params,(.L_x_3452 - _Z35group_norm_nhwc_fwd_one_pass_kernelI11Fp16IOFp32WLi64ELi8ELi128EEv26Group_norm_nhwc_fwd_params)
        .other          _Z35group_norm_nhwc_fwd_one_pass_kernelI11Fp16IOFp32WLi64ELi8ELi128EEv26Group_norm_nhwc_fwd_params,@"STO_CUDA_ENTRY STV_DEFAULT"
_Z35group_norm_nhwc_fwd_one_pass_kernelI11Fp16IOFp32WLi64ELi8ELi128EEv26Group_norm_nhwc_fwd_params:
.text._Z35group_norm_nhwc_fwd_one_pass_kernelI11Fp16IOFp32WLi64ELi8ELi128EEv26Group_norm_nhwc_fwd_params:
        /* <DEDUP_REMOVED lines=27> */
.L_x_2390:
[----:B0-23--:R-:W0:Y:S01]  /*01b0*/  LDC R5, c[0x0][0x3f8] ;  /* 0x0000fe00ff057b82 */ /* 0x00de220000000800 */
[----:B-1----:R-:W1:Y:S01]  /*01c0*/  LDCU.64 UR10, c[0x0][0x3e8] ;  /* 0x00007d00ff0a77ac */ /* 0x002e620008000a00 */
[----:B------:R-:W2:Y:S01]  /*01d0*/  S2R R16, SR_TID.X ;  /* 0x0000000000107919 */ /* 0x000ea20000002100 */
[----:B------:R-:W-:Y:S02]  /*01e0*/  IADD3 R14, PT, PT, R3, 0x20, RZ ;  /* 0x00000020030e7810 */ /* 0x000fe40007ffe0ff */
[----:B------:R-:W-:Y:S02]  /*01f0*/  SHF.R.S32.HI R17, RZ, 0x1f, R3 ;  /* 0x0000001fff117819 */ /* 0x000fe40000011403 */
[----:B------:R-:W-:Y:S02]  /*0200*/  SHF.R.S32.HI R15, RZ, 0x1f, R14 ;  /* 0x0000001fff0f7819 */ /* 0x000fe4000001140e */
[----:B0----5:R-:W-:Y:S02]  /*0210*/  IABS R9, R5 ;  /* 0x0000000500097213 */ /* 0x021fe40000000000 */
        /* <DEDUP_REMOVED lines=65> */
[----:B------:R-:W-:Y:S01]  /*0630*/  ISETP.GT.AND P3, PT, R0, 0xf, PT ;  /* 0x0000000f0000780c */ /* 0x000fe20003f64270 */
[--C-:B--2---:R-:W-:Y:S02]  /*0640*/  HADD2.F32 R6, -RZ, R7.reuse.H1_H1 ;  /* 0x30000007ff067230 */ /* 0x104fe40000004100 */
[----:B------:R-:W-:-:S02]  /*0650*/  HADD2.F32 R7, -RZ, R7.H0_H0 ;  /* 0x20000007ff077230 */ /* 0x000fc40000004100 */
[--C-:B---3--:R-:W-:Y:S02]  /*0660*/  HADD2.F32 R12, -RZ, R13.reuse.H1_H1 ;  /* 0x3000000dff0c7230 */ /* 0x108fe40000004100 */
[----:B------:R-:W-:Y:S01]  /*0670*/  FMUL.FTZ R18, R6, R6 ;  /* 0x0000000606127220 */ /* 0x000fe20000410000 */
[----:B------:R-:W-:Y:S02]  /*0680*/  HADD2.F32 R13, -RZ, R13.H0_H0 ;  /* 0x2000000dff0d7230 */ /* 0x000fe40000004100 */
[C---:B------:R-:W-:Y:S01]  /*0690*/  FADD.FTZ R14, R7.reuse, R6 ;  /* 0x00000006070e7221 */ /* 0x040fe20000010000 */
[----:B------:R-:W-:Y:S01]  /*06a0*/  FMUL.FTZ R24, R12, R12 ;  /* 0x0000000c0c187220 */ /* 0x000fe20000410000 */
        /* <DEDUP_REMOVED lines=40> */
.L_x_2372:
[----:B------:R-:W-:Y:S05]  /*0930*/  BSYNC.RECONVERGENT B0 ;  /* 0x0000000000007941 */ /* 0x000fea0003800200 */
.L_x_2371:
        /* <DEDUP_REMOVED lines=9> */
[----:B--2---:R-:W0:Y:S01]  /*09d0*/  LDS.64 R16, [UR5+0x20] ;  /* 0x00002005ff107984 */ /* 0x004e220008000a00 */
[----:B---3--:R-:W-:Y:S01]  /*09e0*/  FADD.FTZ R19, R14, R8 ;  /* 0x000000080e137221 */ /* 0x008fe20000010000 */
[----:B------:R-:W-:-:S03]  /*09f0*/  FADD.FTZ R8, R15, R9 ;  /* 0x000000090f087221 */ /* 0x000fc60000010000 */
[----:B------:R-:W-:Y:S01]  /*0a00*/  FADD.FTZ R19, R19, R10 ;  /* 0x0000000a13137221 */ /* 0x000fe20000010000 */
[----:B------:R-:W-:-:S03]  /*0a10*/  FADD.FTZ R8, R8, R11 ;  /* 0x0000000b08087221 */ /* 0x000fc60000010000 */
[----:B0-----:R-:W-:Y:S01]  /*0a20*/  FADD.FTZ R14, R19, R16 ;  /* 0x00000010130e7221 */ /* 0x001fe20000010000 */
[----:B------:R-:W-:-:S07]  /*0a30*/  FADD.FTZ R15, R8, R17 ;  /* 0x00000011080f7221 */ /* 0x000fce0000010000 */
.L_x_2374:
[----:B------:R-:W-:Y:S05]  /*0a40*/  BSYNC.RECONVERGENT B0 ;  /* 0x0000000000007941 */ /* 0x000fea0003800200 */
.L_x_2373:
        /* <DEDUP_REMOVED lines=15> */
[----:B------:R-:W-:Y:S01]  /*0b40*/  IMAD.U32 R11, RZ, RZ, UR12 ;  /* 0x0000000cff0b7e24 */ /* 0x000fe2000f8e00ff */
[----:B------:R-:W-:Y:S01]  /*0b50*/  MOV R16, UR12 ;  /* 0x0000000c00107c02 */ /* 0x000fe20008000f00 */
[----:B------:R-:W-:Y:S02]  /*0b60*/  UIMAD.WIDE.U32 UR10, UR10, 0x8, UR16 ;  /* 0x000000080a0a78a5 */ /* 0x000fe4000f8e0010 */
[----:B------:R-:W-:-:S04]  /*0b70*/  UIADD3 UR9, UPT, UPT, -UR9, 0x1, URZ ;  /* 0x0000000109097890 */ /* 0x000fc8000fffe1ff */
[----:B------:R-:W-:Y:S02]  /*0b80*/  MOV R10, UR10 ;  /* 0x0000000a000a7c02 */ /* 0x000fe40008000f00 */
[----:B------:R-:W-:Y:S02]  /*0b90*/  MOV R19, UR9 ;  /* 0x0000000900137c02 */ /* 0x000fe40008000f00 */
[----:B---3--:R-:W-:Y:S01]  /*0ba0*/  LEA R8, P4, R11, R8, 0x2 ;  /* 0x000000080b087211 */ /* 0x008fe200078810ff */
[----:B------:R-:W-:-:S03]  /*0bb0*/  IMAD.U32 R11, RZ, RZ, UR11 ;  /* 0x0000000bff0b7e24 */ /* 0x000fc6000f8e00ff */
        /* <DEDUP_REMOVED lines=9> */
[----:B---3--:R-:W-:Y:S05]  /*0c50*/  @!P4 BRA `(.L_x_2376) ;  /* 0x000000000014c947 */ /* 0x008fea0003800000 */
.L_x_2377:
[----:B------:R-:W2:Y:S04]  /*0c60*/  LDG.E.STRONG.GPU R10, desc[UR14][R8.64] ;  /* 0x0000000e080a7981 */ /* 0x000ea8000c1ef900 */
[----:B--2---:R-:W-:Y:S01]  /*0c70*/  CCTL.IVALL ;  /* 0x00000000ff00798f */ /* 0x004fe20002000000 */
[----:B------:R-:W-:Y:S05]  /*0c80*/  YIELD ;  /* 0x0000000000007946 */ /* 0x000fea0003800000 */
[----:B------:R-:W-:-:S13]  /*0c90*/  ISETP.NE.AND P4, PT, R10, R17, PT ;  /* 0x000000110a00720c */ /* 0x000fda0003f85270 */
[----:B------:R-:W-:Y:S05]  /*0ca0*/  @P4 BRA `(.L_x_2377) ;  /* 0xfffffffc00ec4947 */ /* 0x000fea000383ffff */
.L_x_2376:
        /* <DEDUP_REMOVED lines=14> */
.L_x_2379:
[----:B------:R-:W-:Y:S01]  /*0d90*/  UIADD3 UR24, UPT, UPT, UR5, 0x1, URZ ;  /* 0x0000000105187890 */ /* 0x000fe2000fffe0ff */
[----:B------:R-:W-:Y:S01]  /*0da0*/  ISETP.EQ.OR P2, PT, RZ, UR21, P3 ;  /* 0x00000015ff007c0c */ /* 0x000fe20009f42670 */
[----:B------:R-:W-:-:S04]  /*0db0*/  UIADD3 UR25, UPT, UPT, UR5, 0x2, URZ ;  /* 0x0000000205197890 */ /* 0x000fc8000fffe0ff */
[----:B------:R-:W-:Y:S01]  /*0dc0*/  MOV R8, UR24 ;  /* 0x0000001800087c02 */ /* 0x000fe20008000f00 */
[----:B------:R-:W-:Y:S01]  /*0dd0*/  UIADD3 UR24, UPT, UPT, UR5, 0x3, URZ ;  /* 0x0000000305187890 */ /* 0x000fe2000fffe0ff */
[----:B------:R-:W-:Y:S02]  /*0de0*/  IMAD.U32 R9, RZ, RZ, UR25 ;  /* 0x00000019ff097e24 */ /* 0x000fe4000f8e00ff */
[----:B------:R-:W-:-:S03]  /*0df0*/  ISETP.EQ.OR P4, PT, R8, UR18, P3 ;  /* 0x0000001208007c0c */ /* 0x000fc60009f82670 */
[----:B------:R-:W-:Y:S01]  /*0e00*/  ISETP.EQ.OR P6, PT, R9, UR18, P3 ;  /* 0x0000001209007c0c */ /* 0x000fe20009fc2670 */
[----:B------:R-:W-:Y:S01]  /*0e10*/  VOTEU.ALL UP1, P2 ;  /* 0x0000000000ff7886 */ /* 0x000fe20001020000 */
[----:B------:R-:W-:-:S04]  /*0e20*/  MOV R8, UR24 ;  /* 0x0000001800087c02 */ /* 0x000fc80008000f00 */
[----:B------:R-:W-:Y:S01]  /*0e30*/  ISETP.EQ.OR P5, PT, R8, UR18, P3 ;  /* 0x0000001208007c0c */ /* 0x000fe20009fa2670 */
[----:B------:R-:W-:-:S03]  /*0e40*/  @!UP1 UIMAD.WIDE.U32 UR24, UR9, 0x8, UR16 ;  /* 0x00000008091898a5 */ /* 0x000fc6000f8e0010 */
[----:B------:R-:W-:-:S03]  /*0e50*/  VOTEU.ALL UP1, P4 ;  /* 0x0000000000ff7886 */ /* 0x000fc60002020000 */
[----:B------:R-:W-:Y:S01]  /*0e60*/  MOV R8, UR24 ;  /* 0x0000001800087c02 */ /* 0x000fe20008000f00 */
[----:B------:R-:W-:Y:S01]  /*0e70*/  IMAD.U32 R9, RZ, RZ, UR25 ;  /* 0x00000019ff097e24 */ /* 0x000fe2000f8e00ff */
[----:B------:R-:W-:Y:S01]  /*0e80*/  @!UP1 UIMAD.WIDE.U32 UR24, UR20, 0x8, UR16 ;  /* 0x00000008141898a5 */ /* 0x000fe2000f8e0010 */
[----:B------:R-:W-:-:S03]  /*0e90*/  VOTEU.ALL UP2, P6 ;  /* 0x0000000000ff7886 */ /* 0x000fc60003040000 */
[----:B------:R-:W-:Y:S01]  /*0ea0*/  VOTEU.ALL UP1, P5 ;  /* 0x0000000000ff7886 */ /* 0x000fe20002820000 */
[----:B------:R-:W0:Y:S01]  /*0eb0*/  @!P2 LDG.E.64 R8, desc[UR14][R8.64] ;  /* 0x0000000e0808a981 */ /* 0x000e22000c1e1b00 */
[----:B------:R-:W-:Y:S01]  /*0ec0*/  MOV R10, UR24 ;  /* 0x00000018000a7c02 */ /* 0x000fe20008000f00 */
[----:B------:R-:W-:Y:S01]  /*0ed0*/  @!UP2 UIMAD.WIDE.U32 UR26, UR22, 0x8, UR16 ;  /* 0x00000008161aa8a5 */ /* 0x000fe2000f8e0010 */
[----:B------:R-:W-:Y:S01]  /*0ee0*/  MOV R11, UR25 ;  /* 0x00000019000b7c02 */ /* 0x000fe20008000f00 */
[----:B------:R-:W-:-:S04]  /*0ef0*/  @!UP1 UIMAD.WIDE.U32 UR24, UR23, 0x8, UR16 ;  /* 0x00000008171898a5 */ /* 0x000fc8000f8e0010 */
[----:B------:R-:W-:Y:S01]  /*0f00*/  IMAD.U32 R16, RZ, RZ, UR26 ;  /* 0x0000001aff107e24 */ /* 0x000fe2000f8e00ff */
[----:B--2---:R-:W-:Y:S01]  /*0f10*/  MOV R17, UR27 ;  /* 0x0000001b00117c02 */ /* 0x004fe20008000f00 */
[----:B------:R-:W2:Y:S01]  /*0f20*/  @!P4 LDG.E.64 R10, desc[UR14][R10.64] ;  /* 0x0000000e0a0ac981 */ /* 0x000ea2000c1e1b00 */
[----:B-1----:R-:W-:Y:S01]  /*0f30*/  MOV R18, UR24 ;  /* 0x0000001800127c02 */ /* 0x002fe20008000f00 */
[----:B------:R-:W-:-:S03]  /*0f40*/  IMAD.U32 R19, RZ, RZ, UR25 ;  /* 0x00000019ff137e24 */ /* 0x000fc6000f8e00ff */
[----:B------:R-:W3:Y:S04]  /*0f50*/  @!P6 LDG.E.64 R16, desc[UR14][R16.64] ;  /* 0x0000000e1010e981 */ /* 0x000ee8000c1e1b00 */
[----:B------:R-:W4:Y:S01]  /*0f60*/  @!P5 LDG.E.64 R18, desc[UR14][R18.64] ;  /* 0x0000000e1212d981 */ /* 0x000f22000c1e1b00 */
[----:B------:R-:W-:Y:S02]  /*0f70*/  UIADD3 UR24, UPT, UPT, UR5, 0x4, URZ ;  /* 0x0000000405187890 */ /* 0x000fe4000fffe0ff */
[----:B------:R-:W-:-:S04]  /*0f80*/  UIADD3 UR25, UPT, UPT, UR5, 0x5, URZ ;  /* 0x0000000505197890 */ /* 0x000fc8000fffe0ff */
[----:B------:R-:W-:Y:S01]  /*0f90*/  MOV R24, UR24 ;  /* 0x0000001800187c02 */ /* 0x000fe20008000f00 */
[----:B------:R-:W-:Y:S01]  /*0fa0*/  UIADD3 UR24, UPT, UPT, UR5, 0x6, URZ ;  /* 0x0000000605187890 */ /* 0x000fe2000fffe0ff */
[----:B0-----:R-:W-:Y:S01]  /*0fb0*/  @!P2 FADD.FTZ R14, R14, R8 ;  /* 0x000000080e0ea221 */ /* 0x001fe20000010000 */
[----:B------:R-:W-:Y:S01]  /*0fc0*/  @!P2 FADD.FTZ R15, R15, R9 ;  /* 0x000000090f0fa221 */ /* 0x000fe20000010000 */
[----:B------:R-:W-:Y:S02]  /*0fd0*/  ISETP.EQ.OR P2, PT, R24, UR18, P3 ;  /* 0x0000001218007c0c */ /* 0x000fe40009f42670 */
[----:B------:R-:W-:Y:S01]  /*0fe0*/  MOV R8, UR25 ;  /* 0x0000001900087c02 */ /* 0x000fe20008000f00 */
[----:B------:R-:W-:Y:S01]  /*0ff0*/  UIADD3 UR25, UPT, UPT, UR5, 0x7, URZ ;  /* 0x0000000705197890 */ /* 0x000fe2000fffe0ff */
[----:B--2---:R-:W-:Y:S01]  /*1000*/  @!P4 FADD.FTZ R14, R14, R10 ;  /* 0x0000000a0e0ec221 */ /* 0x004fe20000010000 */
[----:B------:R-:W-:Y:S01]  /*1010*/  @!P4 FADD.FTZ R15, R15, R11 ;  /* 0x0000000b0f0fc221 */ /* 0x000fe20000010000 */
[----:B------:R-:W-:Y:S01]  /*1020*/  ISETP.EQ.OR P4, PT, R8, UR18, P3 ;  /* 0x0000001208007c0c */ /* 0x000fe20009f82670 */
[----:B------:R-:W-:-:S02]  /*1030*/  IMAD.U32 R8, RZ, RZ, UR24 ;  /* 0x00000018ff087e24 */ /* 0x000fc4000f8e00ff */
[----:B------:R-:W-:Y:S01]  /*1040*/  MOV R9, UR25 ;  /* 0x0000001900097c02 */ /* 0x000fe20008000f00 */
[----:B---3--:R-:W-:Y:S01]  /*1050*/  @!P6 FADD.FTZ R14, R14, R16 ;  /* 0x000000100e0ee221 */ /* 0x008fe20000010000 */
[----:B------:R-:W-:Y:S02]  /*1060*/  @!P6 FADD.FTZ R15, R15, R17 ;  /* 0x000000110f0fe221 */ /* 0x000fe40000010000 */
[----:B------:R-:W-:Y:S01]  /*1070*/  VOTEU.ALL UP1, P2 ;  /* 0x0000000000ff7886 */ /* 0x000fe20001020000 */
[----:B------:R-:W-:Y:S01]  /*1080*/  ISETP.EQ.OR P6, PT, R8, UR18, P3 ;  /* 0x0000001208007c0c */ /* 0x000fe20009fc2670 */
[----:B----4-:R-:W-:Y:S01]  /*1090*/  @!P5 FADD.FTZ R14, R14, R18 ;  /* 0x000000120e0ed221 */ /* 0x010fe20000010000 */
[----:B------:R-:W-:Y:S01]  /*10a0*/  @!P5 FADD.FTZ R15, R15, R19 ;  /* 0x000000130f0fd221 */ /* 0x000fe20000010000 */
[----:B------:R-:W-:Y:S01]  /*10b0*/  ISETP.EQ.OR P5, PT, R9, UR18, P3 ;  /* 0x0000001209007c0c */ /* 0x000fe20009fa2670 */
[----:B------:R-:W-:Y:S01]  /*10c0*/  @!UP1 UIMAD.WIDE.U32 UR24, UR13, 0x8, UR16 ;  /* 0x000000080d1898a5 */ /* 0x000fe2000f8e0010 */
[----:B------:R-:W-:-:S05]  /*10d0*/  VOTEU.ALL UP2, P4 ;  /* 0x0000000000ff7886 */ /* 0x000fca0002040000 */
[----:B------:R-:W-:Y:S01]  /*10e0*/  MOV R8, UR24 ;  /* 0x0000001800087c02 */ /* 0x000fe20008000f00 */
[----:B------:R-:W-:Y:S01]  /*10f0*/  IMAD.U32 R9, RZ, RZ, UR25 ;  /* 0x00000019ff097e24 */ /* 0x000fe2000f8e00ff */
[----:B------:R-:W-:Y:S01]  /*1100*/  @!UP2 UIMAD.WIDE.U32 UR26, UR10, 0x8, UR16 ;  /* 0x000000080a1aa8a5 */ /* 0x000fe2000f8e0010 */
[----:B------:R-:W-:-:S03]  /*1110*/  VOTEU.ALL UP1, P6 ;  /* 0x0000000000ff7886 */ /* 0x000fc60003020000 */
[----:B------:R-:W-:Y:S01]  /*1120*/  VOTEU.ALL UP2, P5 ;  /* 0x0000000000ff7886 */ /* 0x000fe20002840000 */
[----:B------:R-:W2:Y:S01]  /*1130*/  @!P2 LDG.E.64 R8, desc[UR14][R8.64] ;  /* 0x0000000e0808a981 */ /* 0x000ea2000c1e1b00 */
[----:B------:R-:W-:Y:S01]  /*1140*/  @!UP1 UIMAD.WIDE.U32 UR24, UR12, 0x8, UR16 ;  /* 0x000000080c1898a5 */ /* 0x000fe2000f8e0010 */
[----:B------:R-:W-:Y:S02]  /*1150*/  MOV R10, UR26 ;  /* 0x0000001a000a7c02 */ /* 0x000fe40008000f00 */
[----:B------:R-:W-:Y:S01]  /*1160*/  MOV R11, UR27 ;  /* 0x0000001b000b7c02 */ /* 0x000fe20008000f00 */
[----:B------:R-:W-:Y:S02]  /*1170*/  @!UP2 UIMAD.WIDE.U32 UR26, UR11, 0x8, UR16 ;  /* 0x000000080b1aa8a5 */ /* 0x000fe4000f8e0010 */
[----:B------:R-:W-:Y:S01]  /*1180*/  IMAD.U32 R16, RZ, RZ, UR24 ;  /* 0x00000018ff107e24 */ /* 0x000fe2000f8e00ff */
[----:B------:R-:W-:Y:S02]  /*1190*/  MOV R17, UR25 ;  /* 0x0000001900117c02 */ /* 0x000fe40008000f00 */
[----:B------:R-:W3:Y:S01]  /*11a0*/  @!P4 LDG.E.64 R10, desc[UR14][R10.64] ;  /* 0x0000000e0a0ac981 */ /* 0x000ee2000c1e1b00 */
[----:B------:R-:W-:Y:S01]  /*11b0*/  MOV R18, UR26 ;  /* 0x0000001a00127c02 */ /* 0x000fe20008000f00 */
[----:B------:R-:W-:-:S02]  /*11c0*/  IMAD.U32 R19, RZ, RZ, UR27 ;  /* 0x0000001bff137e24 */ /* 0x000fc4000f8e00ff */
        /* <DEDUP_REMOVED lines=23> */
.L_x_2378:
[----:B------:R-:W-:-:S04]  /*1340*/  LOP3.LUT R8, R2, 0x7, RZ, 0xc0, !PT ;  /* 0x0000000702087812 */ /* 0x000fc800078ec0ff */
[----:B------:R-:W-:-:S13]  /*1350*/  ISETP.NE.AND P2, PT, R8, RZ, PT ;  /* 0x000000ff0800720c */ /* 0x000fda0003f45270 */
[----:B------:R-:W-:Y:S05]  /*1360*/  @!P2 BRA `(.L_x_2375) ;  /* 0x00000004006ca947 */ /* 0x000fea0003800000 */
[----:B------:R-:W-:Y:S02]  /*1370*/  IADD3 R8, PT, PT, R8, -0x1, RZ ;  /* 0xffffffff08087810 */ /* 0x000fe40007ffe0ff */
[----:B-1----:R-:W-:Y:S02]  /*1380*/  LOP3.LUT P2, R18, R2, 0x3, RZ, 0xc0, !PT ;  /* 0x0000000302127812 */ /* 0x002fe4000784c0ff */
        /* <DEDUP_REMOVED lines=13> */
[----:B------:R-:W-:Y:S02]  /*1460*/  MOV R10, UR10 ;  /* 0x0000000a000a7c02 */ /* 0x000fe40008000f00 */
[----:B------:R-:W-:Y:S02]  /*1470*/  IMAD.U32 R11, RZ, RZ, UR12 ;  /* 0x0000000cff0b7e24 */ /* 0x000fe4000f8e00ff */
[----:B------:R-:W-:-:S02]  /*1480*/  ISETP.EQ.OR P5, PT, R10, UR18, P3 ;  /* 0x000000120a007c0c */ /* 0x000fc40009fa2670 */
[----:B------:R-:W-:Y:S02]  /*1490*/  MOV R10, UR9 ;  /* 0x00000009000a7c02 */ /* 0x000fe40008000f00 */
[----:B------:R-:W-:-:S09]  /*14a0*/  ISETP.EQ.OR P4, PT, R11, UR18, P3 ;  /* 0x000000120b007c0c */ /* 0x000fd20009f82670 */
[----:B------:R-:W-:-:S04]  /*14b0*/  VOTEU.ALL UP1, P5 ;  /* 0x0000000000ff7886 */ /* 0x000fc80002820000 */
[----:B------:R-:W-:Y:S01]  /*14c0*/  VOTEU.ALL UP2, P4 ;  /* 0x0000000000ff7886 */ /* 0x000fe20002040000 */
[----:B------:R-:W-:-:S04]  /*14d0*/  @!UP1 UIMAD UR10, UR10, UR19, UR6 ;  /* 0x000000130a0a92a4 */ /* 0x000fc8000f8e0206 */
        /* <DEDUP_REMOVED lines=15> */
[----:B------:R-:W-:Y:S01]  /*15d0*/  IMAD.U32 R16, RZ, RZ, UR10 ;  /* 0x0000000aff107e24 */ /* 0x000fe2000f8e00ff */
[----:B--2---:R-:W-:-:S06]  /*15e0*/  MOV R17, UR11 ;  /* 0x0000000b00117c02 */ /* 0x004fcc0008000f00 */
[----:B------:R-:W2:Y:S01]  /*15f0*/  @!P6 LDG.E.64 R16, desc[UR14][R16.64] ;  /* 0x0000000e1010e981 */ /* 0x000ea2000c1e1b00 */
[----:B------:R-:W-:-:S05]  /*1600*/  MOV R19, UR5 ;  /* 0x0000000500137c02 */ /* 0x000fca0008000f00 */
[----:B------:R-:W-:-:S05]  /*1610*/  VIADD R19, R19, 0x4 ;  /* 0x0000000413137836 */ /* 0x000fca0000000000 */
[----:B------:R-:W-:Y:S01]  /*1620*/  R2UR UR5, R19 ;  /* 0x00000000130572ca */ /* 0x000fe200000e0000 */
[----:B---3--:R-:W-:Y:S01]  /*1630*/  @!P5 FADD.FTZ R14, R14, R8 ;  /* 0x000000080e0ed221 */ /* 0x008fe20000010000 */
[----:B------:R-:W-:-:S03]  /*1640*/  @!P5 FADD.FTZ R15, R15, R9 ;  /* 0x000000090f0fd221 */ /* 0x000fc60000010000 */
[----:B----4-:R-:W-:Y:S01]  /*1650*/  @!P4 FADD.FTZ R14, R14, R10 ;  /* 0x0000000a0e0ec221 */ /* 0x010fe20000010000 */
[----:B------:R-:W-:-:S03]  /*1660*/  @!P4 FADD.FTZ R15, R15, R11 ;  /* 0x0000000b0f0fc221 */ /* 0x000fc60000010000 */
[----:B--2---:R-:W-:Y:S01]  /*1670*/  @!P6 FADD.FTZ R14, R14, R16 ;  /* 0x000000100e0ee221 */ /* 0x004fe20000010000 */
[----:B------:R-:W-:-:S07]  /*1680*/  @!P6 FADD.FTZ R15, R15, R17 ;  /* 0x000000110f0fe221 */ /* 0x000fce0000010000 */
.L_x_2380:
        /* <DEDUP_REMOVED lines=27> */
.L_x_2381:
        /* <DEDUP_REMOVED lines=13> */
.L_x_2382:
[----:B------:R-:W-:Y:S05]  /*1910*/  BSYNC.RECONVERGENT B0 ;  /* 0x0000000000007941 */ /* 0x000fea0003800200 */
.L_x_2375:
[----:B-1----:R-:W1:Y:S01]  /*1920*/  S2R R18, SR_TID.X ;  /* 0x0000000000127919 */ /* 0x002e620000002100 */
[----:B------:R-:W4:Y:S01]  /*1930*/  S2UR UR9, SR_CgaCtaId ;  /* 0x00000000000979c3 */ /* 0x000f220000008800 */
[----:B------:R-:W0:Y:S01]  /*1940*/  LDCU UR10, c[0x0][0x414] ;  /* 0x00008280ff0a77ac */ /* 0x000e220008000800 */
[----:B------:R-:W-:Y:S01]  /*1950*/  MOV R19, UR8 ;  /* 0x0000000800137c02 */ /* 0x000fe20008000f00 */
[----:B------:R-:W-:-:S05]  /*1960*/  UMOV UR5, 0x400 ;  /* 0x0000040000057882 */ /* 0x000fca0000000000 */
[----:B--2---:R-:W2:Y:S08]  /*1970*/  @P0 LDC.64 R16, c[0x0][0x388] ;  /* 0x0000e200ff100b82 */ /* 0x004eb00000000a00 */
[----:B---3--:R-:W3:Y:S01]  /*1980*/  LDC.64 R8, c[0x0][0x398] ;  /* 0x0000e600ff087b82 */ /* 0x008ee20000000a00 */
[----:B----4-:R-:W-:-:S07]  /*1990*/  ULEA UR5, UR9, UR5, 0x18 ;  /* 0x0000000509057291 */ /* 0x010fce000f8ec0ff */
[----:B------:R-:W4:Y:S01]  /*19a0*/  LDC.64 R10, c[0x0][0x3a0] ;  /* 0x0000e800ff0a7b82 */ /* 0x000f220000000a00 */
[----:B-1----:R-:W-:Y:S01]  /*19b0*/  IMAD.SHL.U32 R18, R18, 0x2, RZ ;  /* 0x0000000212127824 */ /* 0x002fe200078e00ff */
[----:B------:R-:W-:Y:S04]  /*19c0*/  @!P3 STS.64 [UR5+0x30], R14 ;  /* 0x0000300eff00b988 */ /* 0x000fe80008000a05 */
[----:B------:R-:W-:-:S04]  /*19d0*/  LOP3.LUT R18, R18, 0x6, RZ, 0xc0, !PT ;  /* 0x0000000612127812 */ /* 0x000fc800078ec0ff */
[----:B------:R-:W-:Y:S01]  /*19e0*/  IADD3 R5, PT, PT, R18, R5, RZ ;  /* 0x0000000512057210 */ /* 0x000fe20007ffe0ff */
[----:B--2---:R-:W-:-:S04]  /*19f0*/  @P0 IMAD.WIDE R18, R19, 0x8, R16 ;  /* 0x0000000813120825 */ /* 0x004fc800078e0210 */
[----:B0-----:R-:W-:Y:S01]  /*1a00*/  @P0 FMUL.FTZ R16, R14, UR10 ;  /* 0x0000000a0e100c20 */ /* 0x001fe20008410000 */
[----:B------:R-:W-:Y:S01]  /*1a10*/  @P0 FMUL.FTZ R17, R15, UR10 ;  /* 0x0000000a0f110c20 */ /* 0x000fe20008410000 */
[----:B---3--:R-:W-:-:S04]  /*1a20*/  IMAD.WIDE R8, R5, 0x4, R8 ;  /* 0x0000000405087825 */ /* 0x008fc800078e0208 */
[----:B------:R0:W-:Y:S01]  /*1a30*/  @P0 STG.E.64 desc[UR14][R18.64], R16 ;  /* 0x0000001012000986 */ /* 0x0001e2000c101b0e */
[----:B----4-:R-:W-:Y:S01]  /*1a40*/  IMAD.WIDE R10, R5, 0x4, R10 ;  /* 0x00000004050a7825 */ /* 0x010fe200078e020a */
[----:B------:R-:W-:Y:S06]  /*1a50*/  BAR.SYNC.DEFER_BLOCKING 0x0 ;  /* 0x0000000000007b1d */ /* 0x000fec0000010000 */
[----:B------:R-:W5:Y:S04]  /*1a60*/  LDG.E.64 R8, desc[UR14][R8.64] ;  /* 0x0000000e08087981 */ /* 0x000f68000c1e1b00 */
[----:B------:R-:W5:Y:S01]  /*1a70*/  LDG.E.64 R10, desc[UR14][R10.64] ;  /* 0x0000000e0a0a7981 */ /* 0x000f62000c1e1b00 */
[----:B0-----:R-:W-:Y:S01]  /*1a80*/  MOV R16, 0x3f800000 ;  /* 0x3f80000000107802 */ /* 0x001fe20000000f00 */
        /* <DEDUP_REMOVED lines=33> */
[----:B--2---:R-:W-:Y:S02]  /*1ca0*/  LEA R14, P1, R6, UR10, 0x1 ;  /* 0x0000000a060e7c11 */ /* 0x004fe4000f8208ff */
[----:B------:R-:W-:Y:S02]  /*1cb0*/  IADD3 R25, PT, PT, R7, R25, RZ ;  /* 0x0000001907197210 */ /* 0x000fe40007ffe0ff */
[----:B------:R-:W-:Y:S02]  /*1cc0*/  F2FP.F16.F32.PACK_AB R7, R24, R19 ;  /* 0x000000131807723e */ /* 0x000fe400000000ff */
[----:B------:R-:W-:-:S05]  /*1cd0*/  LEA.HI.X R15, R6, UR11, R25, 0x1, P1 ;  /* 0x0000000b060f7c11 */ /* 0x000fca00088f0c19 */
[----:B------:R0:W-:Y:S02]  /*1ce0*/  STG.E desc[UR14][R14.64], R7 ;  /* 0x000000070e007986 */ /* 0x0001e4000c10190e */
.L_x_2386:
[----:B------:R-:W-:Y:S05]  /*1cf0*/  BSYNC.RECONVERGENT B1 ;  /* 0x0000000000017941 */ /* 0x000fea0003800200 */
.L_x_2385:
[----:B------:R-:W-:Y:S05]  /*1d00*/  @P2 BRA `(.L_x_2387) ;  /* 0x00000004004c2947 */ /* 0x000fea0003800000 */
[----:B------:R-:W2:Y:S01]  /*1d10*/  LDCU.64 UR10, c[0x0][0x3e0] ;  /* 0x00007c00ff0a77ac */ /* 0x000ea20008000a00 */
[----:B------:R-:W-:Y:S01]  /*1d20*/  FADD.FTZ R13, R13, -R5 ;  /* 0x800000050d0d7221 */ /* 0x000fe20000010000 */
[----:B------:R-:W-:Y:S02]  /*1d30*/  IMAD.MOV.U32 R21, RZ, RZ, R23 ;  /* 0x000000ffff157224 */ /* 0x000fe400078e0017 */
[----:B------:R-:W-:Y:S01]  /*1d40*/  FADD.FTZ R5, R12, -R5 ;  /* 0x800000050c057221 */ /* 0x000fe20000010000 */
[----:B------:R-:W3:Y:S01]  /*1d50*/  LDCU.64 UR12, c[0x0][0x380] ;  /* 0x00007000ff0c77ac */ /* 0x000ee20008000a00 */
[-C--:B-1----:R-:W-:Y:S02]  /*1d60*/  FMUL.FTZ R13, R13, R16.reuse ;  /* 0x000000100d0d7220 */ /* 0x082fe40000410000 */
[----:B------:R-:W-:Y:S02]  /*1d70*/  FMUL.FTZ R16, R5, R16 ;  /* 0x0000001005107220 */ /* 0x000fe40000410000 */
[----:B-----5:R-:W-:-:S02]  /*1d80*/  FFMA.FTZ R5, R8, R13, R10 ;  /* 0x0000000d08057223 */ /* 0x020fc4000001000a */
[----:B------:R-:W-:-:S05]  /*1d90*/  FFMA.FTZ R16, R9, R16, R11 ;  /* 0x0000001009107223 */ /* 0x000fca000001000b */
[----:B------:R-:W-:Y:S01]  /*1da0*/  F2FP.F16.F32.PACK_AB R5, R16, R5 ;  /* 0x000000051005723e */ /* 0x000fe200000000ff */
        /* <DEDUP_REMOVED lines=8> */
.L_x_2384:
        /* <DEDUP_REMOVED lines=29> */
[----:B------:R-:W-:-:S05]  /*2000*/  F2FP.F16.F32.PACK_AB R19, R26, R19 ;  /* 0x000000131a13723e */ /* 0x000fca00000000ff */
[----:B------:R2:W-:Y:S02]  /*2010*/  STG.E desc[UR14][R14.64], R19 ;  /* 0x000000130e007986 */ /* 0x0005e4000c10190e */
.L_x_2389:
[----:B------:R-:W-:Y:S05]  /*2020*/  BSYNC.RECONVERGENT B1 ;  /* 0x0000000000017941 */ /* 0x000fea0003800200 */
.L_x_2388:
        /* <DEDUP_REMOVED lines=17> */
[----:B--2---:R-:W-:Y:S01]  /*2140*/  IMAD R14, R6, UR10, RZ ;  /* 0x0000000a060e7c24 */ /* 0x004fe2000f8e02ff */
[----:B------:R-:W-:-:S06]  /*2150*/  MOV R6, R20 ;  /* 0x0000001400067202 */ /* 0x000fcc0000000f00 */
        /* <DEDUP_REMOVED lines=12> */
[----:B------:R-:W-:-:S05]  /*2220*/  F2FP.F16.F32.PACK_AB R5, R14, R5 ;  /* 0x000000050e05723e */ /* 0x000fca00000000ff */
[----:B------:R3:W-:Y:S02]  /*2230*/  STG.E desc[UR14][R8.64], R5 ;  /* 0x0000000508007986 */ /* 0x0007e4000c10190e */
.L_x_2387:
[----:B------:R-:W-:Y:S05]  /*2240*/  BSYNC.RECONVERGENT B0 ;  /* 0x0000000000007941 */ /* 0x000fea0003800200 */
.L_x_2383:
[----:B------:R-:W-:Y:S02]  /*2250*/  UIADD3 UR8, UPT, UPT, UR19, UR8, URZ ;  /* 0x0000000813087290 */ /* 0x000fe4000fffe0ff */
[----:B------:R-:W-:Y:S02]  /*2260*/  UIADD3 UR4, UPT, UPT, UR4, 0x1, URZ ;  /* 0x0000000104047890 */ /* 0x000fe4000fffe0ff */
[----:B------:R-:W-:-:S09]  /*2270*/  UISETP.GE.AND UP1, UPT, UR8, UR7, UPT ;  /* 0x000000070800728c */ /* 0x000fd2000bf26270 */
[----:B------:R-:W-:Y:S05]  /*2280*/  BRA.U !UP1, `(.L_x_2390) ;  /* 0xffffffdd09c87547 */ /* 0x000fea000b83ffff */
[----:B------:R-:W-:Y:S05]  /*2290*/  EXIT ;  /* 0x000000000000794d */ /* 0x000fea0003800000 */
.L_x_2391:
        /* <DEDUP_REMOVED lines=14> */
.L_x_3452:


//--------------------- .text._Z35group_norm_nhwc_fwd_one_pass_kernelI11Fp16IOFp32WLi128ELi8ELi128EEv26Group_norm_nhwc_fwd_params --------------------------
	.section	.text._Z35group_norm_nhwc_fwd_one_pass_kernelI11Fp16IOFp32WLi128ELi8ELi128EEv26Group_norm_nhwc_fwd_params,"ax",@progbits
	.align	128
        .global         _Z35group_norm_nhwc_fwd_one_pass_kernelI11Fp16IOFp32WLi128ELi8ELi128EEv26Group_norm_nhwc_fwd_params
        .type           _Z35group_norm_nhwc_fwd_one_pass_kernelI11Fp16IOFp32WLi128ELi8ELi128EEv26Group_norm_nhwc_fwd_params,@function
        .size           _Z35group_norm_nhwc_fwd_one_pass_kernelI11Fp16IOFp32WLi128ELi8ELi128EEv26Group_norm_nhwc_fwd_params,(.L_x_3453 - _Z35group_norm_nhwc_fwd_one_pass_kernelI11Fp16IOFp32WLi128ELi8ELi128EEv26Group_norm_nhwc_fwd_params)
        .other          _Z35group_norm_nhwc_fwd_one_pass_kernelI11Fp16IOFp32WLi128ELi8ELi128EEv26Group_norm_nhwc_fwd_params,@"STO_CUDA_ENTRY STV_DEFAULT"
_Z35group_norm_nhwc_fwd_one_pass_kernelI11Fp16IOFp32WLi128ELi8ELi128EEv26Group_norm_nhwc_fwd_params:
.text._Z35group_norm_nhwc_fwd_one_pass_kernelI11Fp16IOFp32WLi128ELi8ELi128EEv26Group_norm_nhwc_fwd_params:
        /* <DEDUP_REMOVED lines=33> */
.L_x_2419:
[----:B0-----:R-:W0:Y:S01]  /*0210*/  LDCU UR5, c[0x0][0x3f8] ;  /* 0x00007f00ff0577ac */ /* 0x001e220008000800 */
[----:B-----5:R-:W-:Y:S01]  /*0220*/  IABS R8, UR9 ;  /* 0x0000000900087c13 */ /* 0x020fe20008000000 */
[C---:B--2---:R-:W-:Y:S01]  /*0230*/  VIADD R9, R22.reuse, 0x20 ;  /* 0x0000002016097836 */ /* 0x044fe20000000000 */
[----:B------:R-:W-:Y:S01]  /*0240*/  IADD3 R16, PT, PT, R22, 0x40, RZ ;  /* 0x0000004016107810 */ /* 0x000fe20007ffe0ff */
[----:B-1----:R-:W1:Y:S01]  /*0250*/  LDCU.64 UR14, c[0x0][0x3e8] ;  /* 0x00007d00ff0e77ac */ /* 0x002e620008000a00 */
[----:B------:R-:W-:Y:S02]  /*0260*/  R2UR UR12, R8 ;  /* 0x00000000080c72ca */ /* 0x000fe400000e0000 */
[----:B------:R-:W-:Y:S01]  /*0270*/  SHF.R.S32.HI R17, RZ, 0x1f, R16 ;  /* 0x0000001fff117819 */ /* 0x000fe20000011410 */
[----:B------:R-:W3:Y:S01]  /*0280*/  LDCU.64 UR18, c[0x0][0x3f0] ;  /* 0x00007e00ff1277ac */ /* 0x000ee20008000a00 */
[----:B0-----:R-:W-:Y:S01]  /*0290*/  MOV R3, UR5 ;  /* 0x0000000500037c02 */ /* 0x001fe20008000f00 */
[----:B------:R-:W-:-:S03]  /*02a0*/  UISETP.NE.AND UP1, UPT, UR5, URZ, UPT ;  /* 0x000000ff0500728c */ /* 0x000fc6000bf25270 */
[----:B------:R-:W-:Y:S02]  /*02b0*/  IABS R6, R3 ;  /* 0x0000000300067213 */ /* 0x000fe40000000000 */
[----:B-1----:R-:W-:Y:S02]  /*02c0*/  ISETP.GE.U32.AND P2, PT, R9, UR14, PT ;  /* 0x0000000e09007c0c */ /* 0x002fe4000bf46070 */
[----:B------:R-:W0:Y:S01]  /*02d0*/  I2F.RP R3, R6 ;  /* 0x0000000600037306 */ /* 0x000e220000209400 */
[----:B------:R-:W-:-:S04]  /*02e0*/  ISETP.GE.U32.AND P3, PT, R22, UR14, PT ;  /* 0x0000000e16007c0c */ /* 0x000fc8000bf66070 */
[----:B------:R-:W-:-:S03]  /*02f0*/  ISETP.GE.AND.EX P3, PT, R2, UR15, PT, P3 ;  /* 0x0000000f02007c0c */ /* 0x000fc6000bf66330 */
[----:B0-----:R-:W0:Y:S02]  /*0300*/  MUFU.RCP R3, R3 ;  /* 0x0000000300037308 */ /* 0x001e240000001000 */
[----:B0-----:R-:W-:-:S06]  /*0310*/  IADD3 R4, PT, PT, R3, 0xffffffe, RZ ;  /* 0x0ffffffe03047810 */ /* 0x001fcc0007ffe0ff */
[----:B------:R0:W1:Y:S02]  /*0320*/  F2I.FTZ.U32.TRUNC.NTZ R5, R4 ;  /* 0x0000000400057305 */ /* 0x000064000021f000 */
[----:B0-----:R-:W-:Y:S01]  /*0330*/  HFMA2 R4, -RZ, RZ, 0, 0 ;  /* 0x00000000ff047431 */ /* 0x001fe200000001ff */
[----:B-1----:R-:W-:Y:S01]  /*0340*/  R2UR UR11, R5 ;  /* 0x00000000050b72ca */ /* 0x002fe200000e0000 */
[----:B------:R-:W-:-:S03]  /*0350*/  IMAD.MOV R7, RZ, RZ, -R5 ;  /* 0x000000ffff077224 */ /* 0x000fc600078e0a05 */
[----:B------:R-:W-:Y:S01]  /*0360*/  R2UR UR10, R4 ;  /* 0x00000000040a72ca */ /* 0x000fe200000e0000 */
[----:B------:R-:W-:-:S12]  /*0370*/  IMAD R7, R7, R6, RZ ;  /* 0x0000000607077224 */ /* 0x000fd800078e02ff */
[----:B------:R-:W-:Y:S01]  /*0380*/  IMAD.HI.U32 R7, R5, R7, UR10 ;  /* 0x0000000a05077e27 */ /* 0x000fe2000f8e0007 */
[----:B---3--:R-:W-:-:S04]  /*0390*/  MOV R5, UR18 ;  /* 0x0000001200057c02 */ /* 0x008fc80008000f00 */
[----:B------:R-:W-:-:S13]  /*03a0*/  R2UR UR10, R7 ;  /* 0x00000000070a72ca */ /* 0x000fda00000e0000 */
        /* <DEDUP_REMOVED lines=42> */
[----:B------:R-:W-:-:S03]  /*0650*/  @!P1 MOV R28, R26 ;  /* 0x0000001a001c9202 */ /* 0x000fc60000000f00 */
[----:B------:R-:W-:Y:S01]  /*0660*/  @!P2 IMAD.WIDE.U32 R12, R9, R12, R24 ;  /* 0x0000000c090ca225 */ /* 0x000fe200078e0018 */
[----:B------:R-:W-:Y:S01]  /*0670*/  @!P1 MOV R29, R25 ;  /* 0x00000019001d9202 */ /* 0x000fe20000000f00 */
[----:B------:R-:W3:Y:S02]  /*0680*/  @!P3 LDC.64 R8, c[0x0][0x3e0] ;  /* 0x0000f800ff08bb82 */ /* 0x000ee40000000a00 */
[----:B------:R-:W-:Y:S01]  /*0690*/  @!P1 IMAD R18, R16, R7, R18 ;  /* 0x0000000710129224 */ /* 0x000fe200078e0212 */
[----:B-1----:R-:W-:Y:S01]  /*06a0*/  @!P2 LEA R10, P5, R12, R10, 0x1 ;  /* 0x0000000a0c0aa211 */ /* 0x002fe200078a08ff */
[----:B------:R-:W-:-:S04]  /*06b0*/  @!P1 IMAD.WIDE.U32 R16, R16, R6, R28 ;  /* 0x0000000610109225 */ /* 0x000fc800078e001c */
[----:B------:R-:W1:Y:S01]  /*06c0*/  @!P3 LDC.64 R6, c[0x0][0x390] ;  /* 0x0000e400ff06bb82 */ /* 0x000e620000000a00 */
[----:B------:R-:W-:Y:S01]  /*06d0*/  @!P2 IMAD.IADD R19, R13, 0x1, R19 ;  /* 0x000000010d13a824 */ /* 0x000fe200078e0213 */
[----:B------:R-:W-:-:S04]  /*06e0*/  @!P1 IADD3 R17, PT, PT, R17, R18, RZ ;  /* 0x0000001211119210 */ /* 0x000fc80007ffe0ff */
[----:B------:R-:W-:Y:S02]  /*06f0*/  @!P2 LEA.HI.X R11, R12, R11, R19, 0x1, P5 ;  /* 0x0000000b0c0ba211 */ /* 0x000fe400028f0c13 */
[C---:B0-----:R-:W-:Y:S01]  /*0700*/  @!P1 LEA R18, P5, R16.reuse, R4, 0x1 ;  /* 0x0000000410129211 */ /* 0x041fe200078a08ff */
[----:B------:R-:W0:Y:S03]  /*0710*/  @!P4 LDC.64 R12, c[0x0][0x3e0] ;  /* 0x0000f800ff0ccb82 */ /* 0x000e260000000a00 */
[----:B------:R-:W-:Y:S02]  /*0720*/  @!P1 LEA.HI.X R19, R16, R5, R17, 0x1, P5 ;  /* 0x0000000510139211 */ /* 0x000fe400028f0c11 */
[----:B------:R-:W-:Y:S01]  /*0730*/  @!P3 MOV R5, R25 ;  /* 0x000000190005b202 */ /* 0x000fe20000000f00 */
[----:B---3--:R-:W-:-:S04]  /*0740*/  @!P3 IMAD R4, R2, R8, RZ ;  /* 0x000000080204b224 */ /* 0x008fc800078e02ff */
[----:B------:R-:W-:Y:S01]  /*0750*/  @!P3 IMAD R17, R22, R9, R4 ;  /* 0x000000091611b224 */ /* 0x000fe200078e0204 */
[----:B------:R-:W-:-:S05]  /*0760*/  @!P3 MOV R4, R26 ;  /* 0x0000001a0004b202 */ /* 0x000fca0000000f00 */
[----:B------:R-:W-:Y:S02]  /*0770*/  @!P3 IMAD.WIDE.U32 R8, R22, R8, R4 ;  /* 0x000000081608b225 */ /* 0x000fe400078e0004 */
[----:B------:R-:W3:Y:S03]  /*0780*/  @!P4 LDC.64 R4, c[0x0][0x390] ;  /* 0x0000e400ff04cb82 */ /* 0x000ee60000000a00 */
[----:B------:R-:W-:Y:S02]  /*0790*/  @!P3 IADD3 R9, PT, PT, R9, R17, RZ ;  /* 0x000000110909b210 */ /* 0x000fe40007ffe0ff */
[----:B-1----:R-:W-:Y:S01]  /*07a0*/  @!P3 LEA R6, P5, R8, R6, 0x1 ;  /* 0x000000060806b211 */ /* 0x002fe200078a08ff */
[----:B0-----:R-:W-:-:S03]  /*07b0*/  @!P4 IMAD R14, R14, R12, RZ ;  /* 0x0000000c0e0ec224 */ /* 0x001fc600078e02ff */
[----:B------:R-:W-:Y:S02]  /*07c0*/  @!P3 LEA.HI.X R7, R8, R7, R9, 0x1, P5 ;  /* 0x000000070807b211 */ /* 0x000fe400028f0c09 */
[----:B------:R-:W-:-:S06]  /*07d0*/  CS2R R8, SRZ ;  /* 0x0000000000087805 */ /* 0x000fcc000001ff00 */
[----:B--2---:R0:W2:Y:S01]  /*07e0*/  @!P3 LDG.E R9, desc[UR16][R6.64] ;  /* 0x000000100609b981 */ /* 0x0040a2000c1e1900 */
[----:B------:R-:W-:-:S03]  /*07f0*/  @!P4 IMAD R13, R3, R13, R14 ;  /* 0x0000000d030dc224 */ /* 0x000fc600078e020e */
[----:B------:R1:W4:Y:S01]  /*0800*/  @!P2 LDG.E R8, desc[UR16][R10.64] ;  /* 0x000000100a08a981 */ /* 0x000322000c1e1900 */
[----:B0-----:R-:W-:Y:S02]  /*0810*/  @!P4 MOV R6, R26 ;  /* 0x0000001a0006c202 */ /* 0x001fe40000000f00 */
[----:B------:R-:W-:Y:S01]  /*0820*/  @!P4 MOV R7, R25 ;  /* 0x000000190007c202 */ /* 0x000fe20000000f00 */
[----:B------:R-:W-:Y:S02]  /*0830*/  HFMA2 R14, -RZ, RZ, 0, 0 ;  /* 0x00000000ff0e7431 */ /* 0x000fe400000001ff */
[----:B-1----:R-:W-:Y:S02]  /*0840*/  IMAD.MOV.U32 R10, RZ, RZ, RZ ;  /* 0x000000ffff0a7224 */ /* 0x002fe400078e00ff */
[----:B------:R-:W-:-:S04]  /*0850*/  @!P4 IMAD.WIDE.U32 R6, R3, R12, R6 ;  /* 0x0000000c0306c225 */ /* 0x000fc800078e0006 */
[----:B------:R-:W5:Y:S01]  /*0860*/  @!P1 LDG.E R10, desc[UR16][R18.64] ;  /* 0x00000010120a9981 */ /* 0x000f62000c1e1900 */
[----:B------:R-:W-:Y:S02]  /*0870*/  @!P4 IADD3 R3, PT, PT, R7, R13, RZ ;  /* 0x0000000d0703c210 */ /* 0x000fe40007ffe0ff */
[----:B---3--:R-:W-:-:S04]  /*0880*/  @!P4 LEA R12, P2, R6, R4, 0x1 ;  /* 0x00000004060cc211 */ /* 0x008fc800078408ff */
[----:B------:R-:W-:-:S05]  /*0890*/  @!P4 LEA.HI.X R13, R6, R5, R3, 0x1, P2 ;  /* 0x00000005060dc211 */ /* 0x000fca00010f0c03 */
[----:B------:R0:W3:Y:S01]  /*08a0*/  @!P4 LDG.E R14, desc[UR16][R12.64] ;  /* 0x000000100c0ec981 */ /* 0x0000e2000c1e1900 */
[C---:B------:R-:W-:Y:S02]  /*08b0*/  ISETP.GT.AND P2, PT, R15.reuse, 0x1e, PT ;  /* 0x0000001e0f00780c */ /* 0x040fe40003f44270 */
[----:B------:R-:W-:Y:S01]  /*08c0*/  ISETP.GT.AND P3, PT, R15, 0xf, PT ;  /* 0x0000000f0f00780c */ /* 0x000fe20003f64270 */
[----:B------:R-:W-:Y:S01]  /*08d0*/  BSSY.RECONVERGENT B0, `(.L_x_2392) ;  /* 0x0000039000007945 */ /* 0x000fe20003800200 */
[--C-:B--2---:R-:W-:Y:S02]  /*08e0*/  HADD2.F32 R3, -RZ, R9.reuse.H1_H1 ;  /* 0x30000009ff037230 */ /* 0x104fe40000004100 */
[----:B------:R-:W-:Y:S02]  /*08f0*/  HADD2.F32 R4, -RZ, R9.H0_H0 ;  /* 0x20000009ff047230 */ /* 0x000fe40000004100 */
[--C-:B----4-:R-:W-:Y:S02]  /*0900*/  HADD2.F32 R5, -RZ, R8.reuse.H1_H1 ;  /* 0x30000008ff057230 */ /* 0x110fe40000004100 */
[----:B------:R-:W-:Y:S01]  /*0910*/  FMUL.FTZ R9, R3, R3 ;  /* 0x0000000303097220 */ /* 0x000fe20000410000 */
[----:B------:R-:W-:-:S02]  /*0920*/  HADD2.F32 R6, -RZ, R8.H0_H0 ;  /* 0x20000008ff067230 */ /* 0x000fc40000004100 */
[C---:B------:R-:W-:Y:S01]  /*0930*/  FADD.FTZ R8, R4.reuse, R3 ;  /* 0x0000000304087221 */ /* 0x040fe20000010000 */
[----:B------:R-:W-:Y:S01]  /*0940*/  FMUL.FTZ R17, R5, R5 ;  /* 0x0000000505117220 */ /* 0x000fe20000410000 */
[----:B------:R-:W-:Y:S01]  /*0950*/  FFMA.FTZ R9, R4, R4, R9 ;  /* 0x0000000404097223 */ /* 0x000fe20000010009 */
[C---:B------:R-:W-:Y:S01]  /*0960*/  FADD.FTZ R11, R6.reuse, R5 ;  /* 0x00000005060b7221 */ /* 0x040fe20000010000 */
[----:B------:R-:W-:Y:S01]  /*0970*/  FADD.FTZ R8, RZ, R8 ;  /* 0x00000008ff087221 */ /* 0x000fe20000010000 */
[----:B------:R-:W-:Y:S01]  /*0980*/  FFMA.FTZ R16, R6, R6, R17 ;  /* 0x0000000606107223 */ /* 0x000fe20000010011 */
[----:B------:R-:W-:Y:S01]  /*0990*/  FADD.FTZ R9, RZ, R9 ;  /* 0x00000009ff097221 */ /* 0x000fe20000010000 */
[--C-:B-----5:R-:W-:Y:S02]  /*09a0*/  HADD2.F32 R7, -RZ, R10.reuse.H1_H1 ;  /* 0x3000000aff077230 */ /* 0x120fe40000004100 */
[----:B0-----:R-:W-:-:S03]  /*09b0*/  HADD2.F32 R12, -RZ, R10.H0_H0 ;  /* 0x2000000aff0c7230 */ /* 0x001fc60000004100 */
[----:B------:R-:W-:Y:S01]  /*09c0*/  FMUL.FTZ R17, R7, R7 ;  /* 0x0000000707117220 */ /* 0x000fe20000410000 */
[----:B------:R-:W-:Y:S01]  /*09d0*/  FADD.FTZ R8, R8, R11 ;  /* 0x0000000b08087221 */ /* 0x000fe20000010000 */
[----:B------:R-:W-:Y:S01]  /*09e0*/  FADD.FTZ R9, R9, R16 ;  /* 0x0000001009097221 */ /* 0x000fe20000010000 */
[C---:B------:R-:W-:Y:S01]  /*09f0*/  FADD.FTZ R11, R12.reuse, R7 ;  /* 0x000000070c0b7221 */ /* 0x040fe20000010000 */
[----:B------:R-:W-:Y:S01]  /*0a00*/  FFMA.FTZ R10, R12, R12, R17 ;  /* 0x0000000c0c0a7223 */ /* 0x000fe20000010011 */
[--C-:B---3--:R-:W-:Y:S02]  /*0a10*/  HADD2.F32 R13, -RZ, R14.reuse.H1_H1 ;  /* 0x3000000eff0d7230 */ /* 0x108fe40000004100 */
[----:B------:R-:W-:-:S03]  /*0a20*/  HADD2.F32 R14, -RZ, R14.H0_H0 ;  /* 0x2000000eff0e7230 */ /* 0x000fc60000004100 */
[----:B------:R-:W-:Y:S01]  /*0a30*/  FMUL.FTZ R17, R13, R13 ;  /* 0x0000000d0d117220 */ /* 0x000fe20000410000 */
[----:B------:R-:W-:Y:S01]  /*0a40*/  FADD.FTZ R8, R8, R11 ;  /* 0x0000000b08087221 */ /* 0x000fe20000010000 */
[----:B------:R-:W-:Y:S01]  /*0a50*/  FADD.FTZ R9, R9, R10 ;  /* 0x0000000a09097221 */ /* 0x000fe20000010000 */
[C---:B------:R-:W-:Y:S01]  /*0a60*/  FADD.FTZ R11, R14.reuse, R13 ;  /* 0x0000000d0e0b7221 */ /* 0x040fe20000010000 */
[----:B------:R-:W-:-:S03]  /*0a70*/  FFMA.FTZ R10, R14, R14, R17 ;  /* 0x0000000e0e0a7223 */ /* 0x000fc60000010011 */
[----:B------:R-:W-:Y:S01]  /*0a80*/  FADD.FTZ R8, R8, R11 ;  /* 0x0000000b08087221 */ /* 0x000fe20000010000 */
[----:B------:R-:W-:-:S04]  /*0a90*/  FADD.FTZ R9, R9, R10 ;  /* 0x0000000a09097221 */ /* 0x000fc80000010000 */
        /* <DEDUP_REMOVED lines=28> */
.L_x_2393:
[----:B------:R-:W-:Y:S05]  /*0c60*/  BSYNC.RECONVERGENT B0 ;  /* 0x0000000000007941 */ /* 0x000fea0003800200 */
.L_x_2392:
        /* <DEDUP_REMOVED lines=16> */
.L_x_2395:
[----:B------:R-:W-:Y:S05]  /*0d70*/  BSYNC.RECONVERGENT B0 ;  /* 0x0000000000007941 */ /* 0x000fea0003800200 */
.L_x_2394:
        /* <DEDUP_REMOVED lines=19> */
[----:B------:R-:W-:Y:S02]  /*0eb0*/  IMAD.U32 R29, RZ, RZ, UR11 ;  /* 0x0000000bff1d7e24 */ /* 0x000fe4000f8e00ff */
[----:B------:R-:W-:Y:S02]  /*0ec0*/  MOV R10, UR12 ;  /* 0x0000000c000a7c02 */ /* 0x000fe40008000f00 */
        /* <DEDUP_REMOVED lines=12> */
.L_x_2398:
[----:B------:R-:W2:Y:S04]  /*0f90*/  LDG.E.STRONG.GPU R10, desc[UR16][R8.64] ;  /* 0x00000010080a7981 */ /* 0x000ea8000c1ef900 */
[----:B--2---:R-:W-:Y:S01]  /*0fa0*/  CCTL.IVALL ;  /* 0x00000000ff00798f */ /* 0x004fe20002000000 */
[----:B------:R-:W-:Y:S05]  /*0fb0*/  YIELD ;  /* 0x0000000000007946 */ /* 0x000fea0003800000 */
[----:B------:R-:W-:-:S13]  /*0fc0*/  ISETP.NE.AND P4, PT, R10, R19, PT ;  /* 0x000000130a00720c */ /* 0x000fda0003f85270 */
[----:B------:R-:W-:Y:S05]  /*0fd0*/  @P4 BRA `(.L_x_2398) ;  /* 0xfffffffc00ec4947 */ /* 0x000fea000383ffff */
.L_x_2397:
        /* <DEDUP_REMOVED lines=15> */
.L_x_2400:
        /* <DEDUP_REMOVED lines=13> */
[----:B------:R-:W-:-:S05]  /*11a0*/  IMAD.U32 R11, RZ, RZ, UR27 ;  /* 0x0000001bff0b7e24 */ /* 0x000fca000f8e00ff */
        /* <DEDUP_REMOVED lines=15> */
[----:B------:R-:W-:Y:S01]  /*12a0*/  IMAD.U32 R8, RZ, RZ, UR26 ;  /* 0x0000001aff087e24 */ /* 0x000fe2000f8e00ff */
[----:B------:R-:W-:Y:S01]  /*12b0*/  MOV R9, UR27 ;  /* 0x0000001b00097c02 */ /* 0x000fe20008000f00 */
[----:B------:R-:W-:Y:S01]  /*12c0*/  UIADD3 UR26, UPT, UPT, UR5, 0x4, URZ ;  /* 0x00000004051a7890 */ /* 0x000fe2000fffe0ff */
[----:B----4-:R-:W-:-:S04]  /*12d0*/  @!P4 FADD.FTZ R16, R16, R10 ;  /* 0x0000000a1010c221 */ /* 0x010fc80000010000 */
        /* <DEDUP_REMOVED lines=58> */
.L_x_2399:
[----:B------:R-:W-:-:S04]  /*1680*/  LOP3.LUT R8, R0, 0x7, RZ, 0xc0, !PT ;  /* 0x0000000700087812 */ /* 0x000fc800078ec0ff */
[----:B------:R-:W-:-:S13]  /*1690*/  ISETP.NE.AND P2, PT, R8, RZ, PT ;  /* 0x000000ff0800720c */ /* 0x000fda0003f45270 */
[----:B------:R-:W-:Y:S05]  /*16a0*/  @!P2 BRA `(.L_x_2396) ;  /* 0x00000004006ca947 */ /* 0x000fea0003800000 */
[----:B------:R-:W-:-:S04]  /*16b0*/  IADD3 R8, PT, PT, R8, -0x1, RZ ;  /* 0xffffffff08087810 */ /* 0x000fc80007ffe0ff */
        /* <DEDUP_REMOVED lines=22> */
[----:B------:R-:W-:Y:S02]  /*1820*/  @!UP1 UIMAD.WIDE.U32 UR12, UR12, 0x8, UR18 ;  /* 0x000000080c0c98a5 */ /* 0x000fe4000f8e0012 */
[----:B------:R-:W-:Y:S01]  /*1830*/  @!UP2 UIMAD UR11, UR11, UR21, UR6 ;  /* 0x000000150b0ba2a4 */ /* 0x000fe2000f8e0206 */
[----:B------:R-:W-:-:S03]  /*1840*/  VOTEU.ALL UP1, P6 ;  /* 0x0000000000ff7886 */ /* 0x000fc60003020000 */
[----:B------:R-:W-:Y:S02]  /*1850*/  MOV R8, UR12 ;  /* 0x0000000c00087c02 */ /* 0x000fe40008000f00 */
[----:B------:R-:W-:Y:S01]  /*1860*/  MOV R9, UR13 ;  /* 0x0000000d00097c02 */ /* 0x000fe20008000f00 */
        /* <DEDUP_REMOVED lines=9> */
[----:B0-----:R-:W-:Y:S01]  /*1900*/  IMAD.U32 R18, RZ, RZ, UR14 ;  /* 0x0000000eff127e24 */ /* 0x001fe2000f8e00ff */
[----:B------:R-:W-:-:S06]  /*1910*/  MOV R19, UR15 ;  /* 0x0000000f00137c02 */ /* 0x000fcc0008000f00 */
        /* <DEDUP_REMOVED lines=10> */
.L_x_2401:
        /* <DEDUP_REMOVED lines=20> */
[----:B------:R-:W4:Y:S01]  /*1b00*/  @!P2 LDG.E.64 R10, desc[UR16][R10.64] ;  /* 0x000000100a0aa981 */ /* 0x000f22000c1e1b00 */
[----:B-1----:R-:W-:-:S05]  /*1b10*/  IMAD.U32 R18, RZ, RZ, UR5 ;  /* 0x00000005ff127e24 */ /* 0x002fca000f8e00ff */
[----:B------:R-:W-:-:S04]  /*1b20*/  IADD3 R18, PT, PT, R18, 0x2, RZ ;  /* 0x0000000212127810 */ /* 0x000fc80007ffe0ff */
[----:B------:R-:W-:Y:S01]  /*1b30*/  R2UR UR5, R18 ;  /* 0x00000000120572ca */ /* 0x000fe200000e0000 */
[----:B0--3--:R-:W-:Y:S01]  /*1b40*/  @!P4 FADD.FTZ R16, R16, R8 ;  /* 0x000000081010c221 */ /* 0x009fe20000010000 */
[----:B------:R-:W-:-:S03]  /*1b50*/  @!P4 FADD.FTZ R17, R17, R9 ;  /* 0x000000091111c221 */ /* 0x000fc60000010000 */
[----:B----4-:R-:W-:Y:S01]  /*1b60*/  @!P2 FADD.FTZ R16, R16, R10 ;  /* 0x0000000a1010a221 */ /* 0x010fe20000010000 */
[----:B------:R-:W-:-:S09]  /*1b70*/  @!P2 FADD.FTZ R17, R17, R11 ;  /* 0x0000000b1111a221 */ /* 0x000fd20000010000 */
.L_x_2402:
        /* <DEDUP_REMOVED lines=13> */
.L_x_2403:
[----:B------:R-:W-:Y:S05]  /*1c50*/  BSYNC.RECONVERGENT B0 ;  /* 0x0000000000007941 */ /* 0x000fea0003800200 */
.L_x_2396:
[----:B------:R-:W4:Y:S01]  /*1c60*/  @P0 LDC.64 R10, c[0x0][0x388] ;  /* 0x0000e200ff0a0b82 */ /* 0x000f220000000a00 */
[----:B------:R-:W0:Y:S01]  /*1c70*/  LDCU UR12, c[0x0][0x414] ;  /* 0x00008280ff0c77ac */ /* 0x000e220008000800 */
[----:B------:R-:W-:Y:S01]  /*1c80*/  IMAD.U32 R9, RZ, RZ, UR9 ;  /* 0x00000009ff097e24 */ /* 0x000fe2000f8e00ff */
[----:B--2---:R-:W-:Y:S01]  /*1c90*/  IADD3 R19, PT, PT, R23, UR10, RZ ;  /* 0x0000000a17137c10 */ /* 0x004fe2000fffe0ff */
[----:B------:R-:W-:-:S04]  /*1ca0*/  UMOV UR5, 0x400 ;  /* 0x0000040000057882 */ /* 0x000fc80000000000 */
        /* <DEDUP_REMOVED lines=25> */
[----:B------:R-:W-:Y:S01]  /*1e40*/  IADD3 R17, PT, PT, R22, 0x40, RZ ;  /* 0x0000004016117810 */ /* 0x000fe20007ffe0ff */
        /* <DEDUP_REMOVED lines=12> */
[----:B------:R-:W-:Y:S01]  /*1f10*/  MOV R19, R25 ;  /* 0x0000001900137202 */ /* 0x000fe20000000f00 */
[----:B------:R-:W1:Y:S01]  /*1f20*/  LDCU.64 UR10, c[0x0][0x380] ;  /* 0x00007000ff0a77ac */ /* 0x000e620008000a00 */
[----:B------:R-:W-:Y:S01]  /*1f30*/  FMUL.FTZ R3, R4, UR5 ;  /* 0x0000000504037c20 */ /* 0x000fe20008410000 */
[----:B------:R-:W-:-:S03]  /*1f40*/  FMUL.FTZ R18, R18, UR5 ;  /* 0x0000000512127c20 */ /* 0x000fc60008410000 */
[----:B-----5:R-:W-:Y:S01]  /*1f50*/  FFMA.FTZ R3, R8, R3, R10 ;  /* 0x0000000308037223 */ /* 0x020fe2000001000a */
[----:B------:R-:W-:-:S05]  /*1f60*/  FFMA.FTZ R18, R9, R18, R11 ;  /* 0x0000001209127223 */ /* 0x000fca000001000b */
[----:B------:R-:W-:Y:S02]  /*1f70*/  F2FP.F16.F32.PACK_AB R3, R18, R3 ;  /* 0x000000031203723e */ /* 0x000fe400000000ff */
[----:B------:R-:W-:Y:S01]  /*1f80*/  MOV R18, R26 ;  /* 0x0000001a00127202 */ /* 0x000fe20000000f00 */
[----:B0-----:R-:W-:-:S04]  /*1f90*/  IMAD R29, R2, UR14, RZ ;  /* 0x0000000e021d7c24 */ /* 0x001fc8000f8e02ff */
[----:B------:R-:W-:-:S04]  /*1fa0*/  IMAD.WIDE.U32 R18, R22, UR14, R18 ;  /* 0x0000000e16127c25 */ /* 0x000fc8000f8e0012 */
[----:B------:R-:W-:Y:S01]  /*1fb0*/  IMAD R29, R22, UR15, R29 ;  /* 0x0000000f161d7c24 */ /* 0x000fe2000f8e021d */
[----:B-1----:R-:W-:-:S03]  /*1fc0*/  LEA R28, P1, R18, UR10, 0x1 ;  /* 0x0000000a121c7c11 */ /* 0x002fc6000f8208ff */
[----:B------:R-:W-:-:S05]  /*1fd0*/  IMAD.IADD R29, R19, 0x1, R29 ;  /* 0x00000001131d7824 */ /* 0x000fca00078e021d */
[----:B------:R-:W-:-:S05]  /*1fe0*/  LEA.HI.X R29, R18, UR11, R29, 0x1, P1 ;  /* 0x0000000b121d7c11 */ /* 0x000fca00088f0c1d */
[----:B------:R0:W-:Y:S02]  /*1ff0*/  STG.E desc[UR16][R28.64], R3 ;  /* 0x000000031c007986 */ /* 0x0001e4000c101910 */
.L_x_2407:
[----:B------:R-:W-:Y:S05]  /*2000*/  BSYNC.RECONVERGENT B1 ;  /* 0x0000000000017941 */ /* 0x000fea0003800200 */
.L_x_2406:
[----:B------:R-:W-:Y:S01]  /*2010*/  IADD3 R19, PT, PT, R22, 0x20, RZ ;  /* 0x0000002016137810 */ /* 0x000fe20007ffe0ff */
[----:B------:R-:W-:Y:S03]  /*2020*/  BSSY.RECONVERGENT B1, `(.L_x_2408) ;  /* 0x0000017000017945 */ /* 0x000fe60003800200 */
[----:B------:R-:W-:Y:S02]  /*2030*/  ISETP.GE.U32.AND P1, PT, R19, UR12, PT ;  /* 0x0000000c13007c0c */ /* 0x000fe4000bf26070 */
[----:B------:R-:W-:-:S04]  /*2040*/  SHF.R.S32.HI R4, RZ, 0x1f, R19 ;  /* 0x0000001fff047819 */ /* 0x000fc80000011413 */
[----:B------:R-:W-:-:S13]  /*2050*/  ISETP.GE.AND.EX P1, PT, R4, UR13, PT, P1 ;  /* 0x0000000d04007c0c */ /* 0x000fda000bf26310 */
[----:B------:R-:W-:Y:S05]  /*2060*/  @P1 BRA `(.L_x_2409) ;  /* 0x0000000000481947 */ /* 0x000fea0003800000 */
[----:B------:R-:W1:Y:S01]  /*2070*/  LDCU.64 UR10, c[0x0][0x3e0] ;  /* 0x00007c00ff0a77ac */ /* 0x000e620008000a00 */
[--C-:B------:R-:W-:Y:S01]  /*2080*/  FADD.FTZ R18, R5, -R16.reuse ;  /* 0x8000001005127221 */ /* 0x100fe20000010000 */
[----:B------:R-:W-:Y:S01]  /*2090*/  MOV R5, R25 ;  /* 0x0000001900057202 */ /* 0x000fe20000000f00 */
[----:B------:R-:W-:Y:S01]  /*20a0*/  FADD.FTZ R6, R6, -R16 ;  /* 0x8000001006067221 */ /* 0x000fe20000010000 */
[----:B------:R-:W2:Y:S01]  /*20b0*/  LDCU.64 UR14, c[0x0][0x380] ;  /* 0x00007000ff0e77ac */ /* 0x000ea20008000a00 */
[----:B------:R-:W-:-:S04]  /*20c0*/  FMUL.FTZ R18, R18, UR5 ;  /* 0x0000000512127c20 */ /* 0x000fc80008410000 */
[----:B0----5:R-:W-:Y:S01]  /*20d0*/  FFMA.FTZ R29, R9, R18, R11 ;  /* 0x00000012091d7223 */ /* 0x021fe2000001000b */
[----:B-1----:R-:W-:-:S04]  /*20e0*/  IMAD R4, R4, UR10, RZ ;  /* 0x0000000a04047c24 */ /* 0x002fc8000f8e02ff */
[----:B------:R-:W-:Y:S01]  /*20f0*/  IMAD R3, R19, UR11, R4 ;  /* 0x0000000b13037c24 */ /* 0x000fe2000f8e0204 */
[----:B------:R-:W-:-:S05]  /*2100*/  MOV R4, R26 ;  /* 0x0000001a00047202 */ /* 0x000fca0000000f00 */
[----:B------:R-:W-:-:S04]  /*2110*/  IMAD.WIDE.U32 R4, R19, UR10, R4 ;  /* 0x0000000a13047c25 */ /* 0x000fc8000f8e0004 */
[----:B------:R-:W-:-:S04]  /*2120*/  FMUL.FTZ R19, R6, UR5 ;  /* 0x0000000506137c20 */ /* 0x000fc80008410000 */
[----:B------:R-:W-:Y:S01]  /*2130*/  FFMA.FTZ R6, R8, R19, R10 ;  /* 0x0000001308067223 */ /* 0x000fe2000001000a */
[----:B------:R-:W-:Y:S02]  /*2140*/  IADD3 R3, PT, PT, R5, R3, RZ ;  /* 0x0000000305037210 */ /* 0x000fe40007ffe0ff */
[----:B--2---:R-:W-:-:S04]  /*2150*/  LEA R18, P1, R4, UR14, 0x1 ;  /* 0x0000000e04127c11 */ /* 0x004fc8000f8208ff */
[----:B------:R-:W-:Y:S02]  /*2160*/  LEA.HI.X R19, R4, UR15, R3, 0x1, P1 ;  /* 0x0000000f04137c11 */ /* 0x000fe400088f0c03 */
[----:B------:R-:W-:-:S05]  /*2170*/  F2FP.F16.F32.PACK_AB R3, R29, R6 ;  /* 0x000000061d03723e */ /* 0x000fca00000000ff */
[----:B------:R1:W-:Y:S02]  /*2180*/  STG.E desc[UR16][R18.64], R3 ;  /* 0x0000000312007986 */ /* 0x0003e4000c101910 */
.L_x_2409:
[----:B------:R-:W-:Y:S05]  /*2190*/  BSYNC.RECONVERGENT B1 ;  /* 0x0000000000017941 */ /* 0x000fea0003800200 */
.L_x_2408:
[----:B------:R-:W-:Y:S01]  /*21a0*/  SHF.R.S32.HI R4, RZ, 0x1f, R17 ;  /* 0x0000001fff047819 */ /* 0x000fe20000011411 */
[----:B01----:R-:W-:Y:S01]  /*21b0*/  VIADD R3, R22, 0x60 ;  /* 0x0000006016037836 */ /* 0x003fe20000000000 */
[----:B------:R-:W-:Y:S01]  /*21c0*/  ISETP.GE.U32.AND P1, PT, R17, UR12, PT ;  /* 0x0000000c11007c0c */ /* 0x000fe2000bf26070 */
[----:B------:R-:W-:Y:S03]  /*21d0*/  BSSY.RECONVERGENT B1, `(.L_x_2410) ;  /* 0x0000018000017945 */ /* 0x000fe60003800200 */
[----:B------:R-:W-:Y:S02]  /*21e0*/  ISETP.GE.AND.EX P1, PT, R4, UR13, PT, P1 ;  /* 0x0000000d04007c0c */ /* 0x000fe4000bf26310 */
[----:B------:R-:W-:Y:S02]  /*21f0*/  ISETP.GE.U32.AND P2, PT, R3, UR12, PT ;  /* 0x0000000c03007c0c */ /* 0x000fe4000bf46070 */
[----:B------:R-:W-:-:S04]  /*2200*/  SHF.R.S32.HI R18, RZ, 0x1f, R3 ;  /* 0x0000001fff127819 */ /* 0x000fc80000011403 */
        /* <DEDUP_REMOVED lines=17> */
[----:B------:R-:W-:Y:S02]  /*2320*/  F2FP.F16.F32.PACK_AB R5, R12, R17 ;  /* 0x000000110c05723e */ /* 0x000fe400000000ff */
[----:B------:R-:W-:-:S05]  /*2330*/  LEA.HI.X R7, R4, UR15, R7, 0x1, P1 ;  /* 0x0000000f04077c11 */ /* 0x000fca00088f0c07 */
[----:B------:R0:W-:Y:S04]  /*2340*/  STG.E desc[UR16][R6.64], R5 ;  /* 0x0000000506007986 */ /* 0x0001e8000c101910 */
.L_x_2411:
[----:B------:R-:W-:Y:S05]  /*2350*/  BSYNC.RECONVERGENT B1 ;  /* 0x0000000000017941 */ /* 0x000fea0003800200 */
.L_x_2410:
[----:B------:R-:W-:Y:S05]  /*2360*/  @P2 BRA `(.L_x_2412) ;  /* 0x0000000800602947 */ /* 0x000fea0003800000 */
[----:B------:R-:W1:Y:S01]  /*2370*/  LDCU.64 UR10, c[0x0][0x3e0] ;  /* 0x00007c00ff0a77ac */ /* 0x000e620008000a00 */
[----:B------:R-:W-:Y:S01]  /*2380*/  MOV R24, R26 ;  /* 0x0000001a00187202 */ /* 0x000fe20000000f00 */
[--C-:B------:R-:W-:Y:S01]  /*2390*/  FADD.FTZ R14, R14, -R16.reuse ;  /* 0x800000100e0e7221 */ /* 0x100fe20000010000 */
[----:B------:R-:W-:Y:S01]  /*23a0*/  FADD.FTZ R13, R13, -R16 ;  /* 0x800000100d0d7221 */ /* 0x000fe20000010000 */
[----:B------:R-:W2:Y:S02]  /*23b0*/  LDCU.64 UR12, c[0x0][0x380] ;  /* 0x00007000ff0c77ac */ /* 0x000ea40008000a00 */
[----:B0-----:R-:W-:Y:S01]  /*23c0*/  FMUL.FTZ R5, R14, UR5 ;  /* 0x000000050e057c20 */ /* 0x001fe20008410000 */
[----:B------:R-:W-:-:S04]  /*23d0*/  FMUL.FTZ R4, R13, UR5 ;  /* 0x000000050d047c20 */ /* 0x000fc80008410000 */
[----:B-----5:R-:W-:Y:S01]  /*23e0*/  FFMA.FTZ R6, R9, R4, R11 ;  /* 0x0000000409067223 */ /* 0x020fe2000001000b */
[----:B-1----:R-:W-:Y:S02]  /*23f0*/  IMAD R18, R18, UR10, RZ ;  /* 0x0000000a12127c24 */ /* 0x002fe4000f8e02ff */
[----:B------:R-:W-:-:S04]  /*2400*/  IMAD.WIDE.U32 R24, R3, UR10, R24 ;  /* 0x0000000a03187c25 */ /* 0x000fc8000f8e0018 */
[----:B------:R-:W-:Y:S02]  /*2410*/  IMAD R7, R3, UR11, R18 ;  /* 0x0000000b03077c24 */ /* 0x000fe4000f8e0212 */
[----:B------:R-:W-:Y:S01]  /*2420*/  FFMA.FTZ R3, R8, R5, R10 ;  /* 0x0000000508037223 */ /* 0x000fe2000001000a */
[----:B--2---:R-:W-:Y:S01]  /*2430*/  LEA R4, P1, R24, UR12, 0x1 ;  /* 0x0000000c18047c11 */ /* 0x004fe2000f8208ff */
[----:B------:R-:W-:-:S03]  /*2440*/  IMAD.IADD R7, R25, 0x1, R7 ;  /* 0x0000000119077824 */ /* 0x000fc600078e0207 */
[----:B------:R-:W-:Y:S02]  /*2450*/  F2FP.F16.F32.PACK_AB R3, R6, R3 ;  /* 0x000000030603723e */ /* 0x000fe400000000ff */
[----:B------:R-:W-:-:S05]  /*2460*/  LEA.HI.X R5, R24, UR13, R7, 0x1, P1 ;  /* 0x0000000d18057c11 */ /* 0x000fca00088f0c07 */
[----:B------:R1:W-:Y:S01]  /*2470*/  STG.E desc[UR16][R4.64], R3 ;  /* 0x0000000304007986 */ /* 0x0003e2000c101910 */
[----:B------:R-:W-:Y:S05]  /*2480*/  BRA `(.L_x_2412) ;  /* 0x0000000800187947 */ /* 0x000fea0003800000 */
.L_x_2405:
        /* <DEDUP_REMOVED lines=20> */
[----:B------:R-:W-:-:S06]  /*25d0*/  MOV R28, R26 ;  /* 0x0000001a001c7202 */ /* 0x000fcc0000000f00 */
[----:B------:R-:W3:Y:S01]  /*25e0*/  MUFU.RCP R29, R18 ;  /* 0x00000012001d7308 */ /* 0x000ee20000001000 */
[----:B--2---:R-:W-:Y:S01]  /*25f0*/  FMUL.FTZ R4, R4, R19 ;  /* 0x0000001304047220 */ /* 0x004fe20000410000 */
[----:B---3--:R-:W-:Y:S01]  /*2600*/  FMUL.FTZ R3, R3, R29 ;  /* 0x0000001d03037220 */ /* 0x008fe20000410000 */
[----:B------:R-:W-:-:S04]  /*2610*/  MOV R29, R25 ;  /* 0x00000019001d7202 */ /* 0x000fc80000000f00 */
        /* <DEDUP_REMOVED lines=8> */
.L_x_2414:
[----:B------:R-:W-:Y:S05]  /*26a0*/  BSYNC.RECONVERGENT B1 ;  /* 0x0000000000017941 */ /* 0x000fea0003800200 */
.L_x_2413:
[C---:B0-----:R-:W-:Y:S01]  /*26b0*/  IADD3 R18, PT, PT, R22.reuse, 0x20, RZ ;  /* 0x0000002016127810 */ /* 0x041fe20007ffe0ff */
[----:B------:R-:W-:Y:S01]  /*26c0*/  BSSY.RECONVERGENT B1, `(.L_x_2415) ;  /* 0x0000022000017945 */ /* 0x000fe20003800200 */
[----:B------:R-:W-:Y:S02]  /*26d0*/  VIADD R3, R22, 0x60 ;  /* 0x0000006016037836 */ /* 0x000fe40000000000 */
[----:B------:R-:W-:Y:S02]  /*26e0*/  ISETP.GE.U32.AND P2, PT, R18, UR10, PT ;  /* 0x0000000a12007c0c */ /* 0x000fe4000bf46070 */
[----:B------:R-:W-:-:S04]  /*26f0*/  SHF.R.S32.HI R4, RZ, 0x1f, R18 ;  /* 0x0000001fff047819 */ /* 0x000fc80000011412 */
        /* <DEDUP_REMOVED lines=17> */
[----:B------:R3:W4:Y:S01]  /*2810*/  MUFU.RCP R28, R5 ;  /* 0x00000005001c7308 */ /* 0x0007220000001000 */
[----:B--2---:R-:W-:Y:S01]  /*2820*/  FMUL.FTZ R6, R6, R29 ;  /* 0x0000001d06067220 */ /* 0x004fe20000410000 */
[----:B0-----:R-:W-:Y:S01]  /*2830*/  IMAD R29, R4, UR12, RZ ;  /* 0x0000000c041d7c24 */ /* 0x001fe2000f8e02ff */
[----:B------:R-:W-:Y:S02]  /*2840*/  MOV R4, R26 ;  /* 0x0000001a00047202 */ /* 0x000fe40000000f00 */
[----:B---3--:R-:W-:Y:S01]  /*2850*/  MOV R5, R25 ;  /* 0x0000001900057202 */ /* 0x008fe20000000f00 */
[----:B----4-:R-:W-:Y:S01]  /*2860*/  FMUL.FTZ R19, R19, R28 ;  /* 0x0000001c13137220 */ /* 0x010fe20000410000 */
[C---:B------:R-:W-:Y:S02]  /*2870*/  IMAD R28, R18.reuse, UR13, R29 ;  /* 0x0000000d121c7c24 */ /* 0x040fe4000f8e021d */
[----:B------:R-:W-:Y:S02]  /*2880*/  IMAD.WIDE.U32 R4, R18, UR12, R4 ;  /* 0x0000000c12047c25 */ /* 0x000fe4000f8e0004 */
[----:B------:R-:W-:-:S03]  /*2890*/  F2FP.F16.F32.PACK_AB R19, R19, R6 ;  /* 0x000000061313723e */ /* 0x000fc600000000ff */
[----:B------:R-:W-:Y:S02]  /*28a0*/  IADD3 R29, PT, PT, R5, R28, RZ ;  /* 0x0000001c051d7210 */ /* 0x000fe40007ffe0ff */
[----:B-1----:R-:W-:-:S04]  /*28b0*/  LEA R28, P2, R4, UR14, 0x1 ;  /* 0x0000000e041c7c11 */ /* 0x002fc8000f8408ff */
[----:B------:R-:W-:-:S05]  /*28c0*/  LEA.HI.X R29, R4, UR15, R29, 0x1, P2 ;  /* 0x0000000f041d7c11 */ /* 0x000fca00090f0c1d */
[----:B------:R0:W-:Y:S04]  /*28d0*/  STG.E desc[UR16][R28.64], R19 ;  /* 0x000000131c007986 */ /* 0x0001e8000c101910 */
.L_x_2416:
[----:B------:R-:W-:Y:S05]  /*28e0*/  BSYNC.RECONVERGENT B1 ;  /* 0x0000000000017941 */ /* 0x000fea0003800200 */
.L_x_2415:
[----:B------:R-:W-:Y:S01]  /*28f0*/  ISETP.GE.U32.AND P2, PT, R3, UR10, PT ;  /* 0x0000000a03007c0c */ /* 0x000fe2000bf46070 */
[----:B------:R-:W-:Y:S01]  /*2900*/  BSSY.RECONVERGENT B1, `(.L_x_2417) ;  /* 0x0000021000017945 */ /* 0x000fe20003800200 */
[----:B------:R-:W-:-:S04]  /*2910*/  SHF.R.S32.HI R6, RZ, 0x1f, R3 ;  /* 0x0000001fff067819 */ /* 0x000fc80000011403 */
[----:B------:R-:W-:Y:S01]  /*2920*/  ISETP.GE.AND.EX P2, PT, R6, UR11, PT, P2 ;  /* 0x0000000b06007c0c */ /* 0x000fe2000bf46320 */
[----:B------:R-:W-:-:S12]  /*2930*/  @P1 BRA `(.L_x_2418) ;  /* 0x0000000000741947 */ /* 0x000fd80003800000 */
[--C-:B------:R-:W-:Y:S01]  /*2940*/  FADD.FTZ R7, R7, -R16.reuse ;  /* 0x8000001007077221 */ /* 0x100fe20000010000 */
[----:B------:R-:W-:Y:S01]  /*2950*/  FADD.FTZ R12, R12, -R16 ;  /* 0x800000100c0c7221 */ /* 0x000fe20000010000 */
[----:B------:R-:W1:Y:S02]  /*2960*/  LDCU.64 UR12, c[0x0][0x3e0] ;  /* 0x00007c00ff0c77ac */ /* 0x000e640008000a00 */
[----:B------:R-:W-:Y:S01]  /*2970*/  FMUL.FTZ R18, R7, UR5 ;  /* 0x0000000507127c20 */ /* 0x000fe20008410000 */
[----:B0-----:R-:W-:Y:S01]  /*2980*/  FMUL.FTZ R19, R12, UR5 ;  /* 0x000000050c137c20 */ /* 0x001fe20008410000 */
[----:B------:R-:W0:Y:S01]  /*2990*/  LDCU.64 UR14, c[0x0][0x380] ;  /* 0x00007000ff0e77ac */ /* 0x000e220008000a00 */
[----:B------:R-:W-:Y:S01]  /*29a0*/  SHF.R.S32.HI R12, RZ, 0x1f, R17 ;  /* 0x0000001fff0c7819 */ /* 0x000fe20000011411 */
        /* <DEDUP_REMOVED lines=9> */
[----:B------:R-:W-:-:S06]  /*2a40*/  IMAD.MOV.U32 R5, RZ, RZ, R25 ;  /* 0x000000ffff057224 */ /* 0x000fcc00078e0019 */
        /* <DEDUP_REMOVED lines=10> */
[----:B------:R-:W-:-:S05]  /*2af0*/  F2FP.F16.F32.PACK_AB R17, R17, R28 ;  /* 0x0000001c1111723e */ /* 0x000fca00000000ff */
[----:B------:R1:W-:Y:S02]  /*2b00*/  STG.E desc[UR16][R18.64], R17 ;  /* 0x0000001112007986 */ /* 0x0003e4000c101910 */
.L_x_2418:
[----:B------:R-:W-:Y:S05]  /*2b10*/  BSYNC.RECONVERGENT B1 ;  /* 0x0000000000017941 */ /* 0x000fea0003800200 */
.L_x_2417:
[----:B------:R-:W-:Y:S05]  /*2b20*/  @P2 BRA `(.L_x_2412) ;  /* 0x0000000000702947 */ /* 0x000fea0003800000 */
[--C-:B------:R-:W-:Y:S01]  /*2b30*/  FADD.FTZ R14, R14, -R16.reuse ;  /* 0x800000100e0e7221 */ /* 0x100fe20000010000 */
[----:B------:R-:W-:Y:S01]  /*2b40*/  FADD.FTZ R13, R13, -R16 ;  /* 0x800000100d0d7221 */ /* 0x000fe20000010000 */
[----:B------:R-:W2:Y:S02]  /*2b50*/  LDCU.64 UR10, c[0x0][0x3e0] ;  /* 0x00007c00ff0a77ac */ /* 0x000ea40008000a00 */
[----:B------:R-:W-:Y:S01]  /*2b60*/  FMUL.FTZ R5, R14, UR5 ;  /* 0x000000050e057c20 */ /* 0x000fe20008410000 */
[----:B------:R-:W3:Y:S03]  /*2b70*/  LDCU.64 UR12, c[0x0][0x380] ;  /* 0x00007000ff0c77ac */ /* 0x000ee60008000a00 */
[----:B-----5:R-:W-:Y:S01]  /*2b80*/  FFMA.FTZ R8, R8, R5, R10 ;  /* 0x0000000508087223 */ /* 0x020fe2000001000a */
[----:B------:R-:W-:Y:S01]  /*2b90*/  FMUL.FTZ R10, R13, UR5 ;  /* 0x000000050d0a7c20 */ /* 0x000fe20008410000 */
[----:B------:R-:W-:-:S02]  /*2ba0*/  MOV R5, R25 ;  /* 0x0000001900057202 */ /* 0x000fc40000000f00 */
[----:B------:R-:W-:Y:S01]  /*2bb0*/  FMUL.FTZ R4, R8, -1.4426950216293334961 ;  /* 0xbfb8aa3b08047820 */ /* 0x000fe20000410000 */
[----:B------:R-:W-:-:S04]  /*2bc0*/  FFMA.FTZ R9, R9, R10, R11 ;  /* 0x0000000a09097223 */ /* 0x000fc8000001000b */
[----:B------:R-:W-:Y:S01]  /*2bd0*/  FMUL.FTZ R11, R9, -1.4426950216293334961 ;  /* 0xbfb8aa3b090b7820 */ /* 0x000fe20000410000 */
[----:B------:R-:W4:Y:S01]  /*2be0*/  MUFU.EX2 R4, R4 ;  /* 0x0000000400047308 */ /* 0x000f220000000800 */
[----:B--2---:R-:W-:-:S07]  /*2bf0*/  IMAD R6, R6, UR10, RZ ;  /* 0x0000000a06067c24 */ /* 0x004fce000f8e02ff */
[----:B------:R-:W2:Y:S01]  /*2c00*/  MUFU.EX2 R11, R11 ;  /* 0x0000000b000b7308 */ /* 0x000ea20000000800 */
[----:B----4-:R-:W-:Y:S01]  /*2c10*/  FADD.FTZ R10, R4, 1 ;  /* 0x3f800000040a7421 */ /* 0x010fe20000010000 */
[----:B------:R-:W-:-:S06]  /*2c20*/  MOV R4, R26 ;  /* 0x0000001a00047202 */ /* 0x000fcc0000000f00 */
[----:B------:R-:W4:Y:S01]  /*2c30*/  MUFU.RCP R7, R10 ;  /* 0x0000000a00077308 */ /* 0x000f220000001000 */
[----:B------:R-:W-:-:S04]  /*2c40*/  IMAD.WIDE.U32 R4, R3, UR10, R4 ;  /* 0x0000000a03047c25 */ /* 0x000fc8000f8e0004 */
[----:B--2---:R-:W-:Y:S01]  /*2c50*/  FADD.FTZ R12, R11, 1 ;  /* 0x3f8000000b0c7421 */ /* 0x004fe20000010000 */
[----:B------:R-:W-:Y:S01]  /*2c60*/  IMAD R3, R3, UR11, R6 ;  /* 0x0000000b03037c24 */ /* 0x000fe2000f8e0206 */
[----:B---3--:R-:W-:-:S04]  /*2c70*/  LEA R6, P1, R4, UR12, 0x1 ;  /* 0x0000000c04067c11 */ /* 0x008fc8000f8208ff */
[----:B------:R-:W2:Y:S01]  /*2c80*/  MUFU.RCP R12, R12 ;  /* 0x0000000c000c7308 */ /* 0x000ea20000001000 */
[----:B------:R-:W-:Y:S01]  /*2c90*/  IADD3 R3, PT, PT, R5, R3, RZ ;  /* 0x0000000305037210 */ /* 0x000fe20007ffe0ff */
[----:B----4-:R-:W-:-:S03]  /*2ca0*/  FMUL.FTZ R8, R8, R7 ;  /* 0x0000000708087220 */ /* 0x010fc60000410000 */
[----:B------:R-:W-:Y:S01]  /*2cb0*/  LEA.HI.X R7, R4, UR13, R3, 0x1, P1 ;  /* 0x0000000d04077c11 */ /* 0x000fe200088f0c03 */
[----:B--2---:R-:W-:-:S05]  /*2cc0*/  FMUL.FTZ R9, R9, R12 ;  /* 0x0000000c09097220 */ /* 0x004fca0000410000 */
[----:B------:R-:W-:-:S05]  /*2cd0*/  F2FP.F16.F32.PACK_AB R9, R9, R8 ;  /* 0x000000080909723e */ /* 0x000fca00000000ff */
[----:B------:R2:W-:Y:S02]  /*2ce0*/  STG.E desc[UR16][R6.64], R9 ;  /* 0x0000000906007986 */ /* 0x0005e4000c101910 */
.L_x_2412:
[----:B------:R-:W-:Y:S05]  /*2cf0*/  BSYNC.RECONVERGENT B0 ;  /* 0x0000000000007941 */ /* 0x000fea0003800200 */
.L_x_2404:
[----:B------:R-:W-:Y:S02]  /*2d00*/  UIADD3 UR9, UPT, UPT, UR21, UR9, URZ ;  /* 0x0000000915097290 */ /* 0x000fe4000fffe0ff */
[----:B------:R-:W-:Y:S02]  /*2d10*/  UIADD3 UR4, UPT, UPT, UR4, 0x1, URZ ;  /* 0x0000000104047890 */ /* 0x000fe4000fffe0ff */
[----:B------:R-:W-:-:S09]  /*2d20*/  UISETP.GE.AND UP1, UPT, UR9, UR7, UPT ;  /* 0x000000070900728c */ /* 0x000fd2000bf26270 */
[----:B------:R-:W-:Y:S05]  /*2d30*/  BRA.U !UP1, `(.L_x_2419) ;  /* 0xffffffd509347547 */ /* 0x000fea000b83ffff */
[----:B------:R-:W-:Y:S05]  /*2d40*/  EXIT ;  /* 0x000000000000794d */ /* 0x000fea0003800000 */
.L_x_2420:
        /* <DEDUP_REMOVED lines=11> */
.L_x_3453:


//--------------------- .text._Z35group_norm_nhwc_fwd_one_pass_kernelI11Fp16IOFp32WLi256ELi8ELi128EEv26Group_norm_nhwc_fwd_params --------------------------
	.section	.text._Z35group_norm_nhwc_fwd_one_pass_kernelI11Fp16IOFp32WLi256ELi8ELi128EEv26Group_norm_nhwc_fwd_params,"ax",@progbits
	.align	128
        .global         _Z35group_norm_nhwc_fwd_one_pass_kernelI11Fp16IOFp32WLi256ELi8ELi128EEv26Group_norm_nhwc_fwd_params
        .type           _Z35group_norm_nhwc_fwd_one_pass_kernelI11Fp16IOFp32WLi256ELi8ELi128EEv26Group_norm_nhwc_fwd_params,@function
        .size           _Z35group_norm_nhwc_fwd_one_pass_kernelI11Fp16IOFp32WLi256ELi8ELi128EEv26Group_norm_nhwc_fwd_params,(.L_x_3454 - _Z35group_norm_nhwc_fwd_one_pass_kernelI11Fp16IOFp32WLi256ELi8ELi128EEv26Group_norm_nhwc_fwd_params)
        .other          _Z35group_norm_nhwc_fwd_one_pass_kernelI11Fp16IOFp32WLi256ELi8ELi128EEv26Group_norm_nhwc_fwd_params,@"STO_CUDA_ENTRY STV_DEFAULT"
_Z35group_norm_nhwc_fwd_one_pass_kernelI11Fp16IOFp32WLi256ELi8ELi128EEv26Group_norm_nhwc_fwd_params:
.text._Z35group_norm_nhwc_fwd_one_pass_kernelI11Fp16IOFp32WLi256ELi8ELi128EEv26Group_norm_nhwc_fwd_params:
        /* <DEDUP_REMOVED lines=30> */
[----:B------:R-:W-:Y:S01]  /*01e0*/  UMOV UR9, UR6 ;  /* 0x0000000600097c82 */ /* 0x000fe20008000000 */
[----:B------:R-:W-:-:S02]  /*01f0*/  IADD3 R36, PT, PT, R38, 0x80, RZ ;  /* 0x0000008026247810 */ /* 0x000fc40007ffe0ff */
[C---:B------:R-:W-:Y:S02]  /*0200*/  IADD3 R35, PT, PT, R38.reuse, 0xa0, RZ ;  /* 0x000000a026237810 */ /* 0x040fe40007ffe0ff */
[C---:B------:R-:W-:Y:S02]  /*0210*/  IADD3 R34, PT, PT, R38.reuse, 0xc0, RZ ;  /* 0x000000c026227810 */ /* 0x040fe40007ffe0ff */
[----:B------:R-:W-:Y:S02]  /*0220*/  IADD3 R33, PT, PT, R38, 0xe0, RZ ;  /* 0x000000e026217810 */ /* 0x000fe40007ffe0ff */
[----:B------:R-:W-:Y:S02]  /*0230*/  LOP3.LUT R39, R39, 0x6, RZ, 0xc0, !PT ;  /* 0x0000000627277812 */ /* 0x000fe400078ec0ff */
[----:B------:R-:W-:Y:S02]  /*0240*/  SHF.R.S32.HI R29, RZ, 0x1f, R38 ;  /* 0x0000001fff1d7819 */ /* 0x000fe40000011426 */
[----:B------:R-:W-:-:S02]  /*0250*/  SHF.R.S32.HI R28, RZ, 0x1f, R36 ;  /* 0x0000001fff1c7819 */ /* 0x000fc40000011424 */
[----:B------:R-:W-:Y:S02]  /*0260*/  SHF.R.S32.HI R23, RZ, 0x1f, R35 ;  /* 0x0000001fff177819 */ /* 0x000fe40000011423 */
[----:B------:R-:W-:Y:S02]  /*0270*/  SHF.R.S32.HI R0, RZ, 0x1f, R34 ;  /* 0x0000001fff007819 */ /* 0x000fe40000011422 */
[----:B------:R-:W-:-:S07]  /*0280*/  SHF.R.S32.HI R2, RZ, 0x1f, R33 ;  /* 0x0000001fff027819 */ /* 0x000fce0000011421 */
.L_x_2464:
[----:B0-----:R-:W0:Y:S01]  /*0290*/  LDCU UR5, c[0x0][0x3f8] ;  /* 0x00007f00ff0577ac */ /* 0x001e220008000800 */
[----:B------:R-:W-:Y:S02]  /*02a0*/  IABS R8, UR9 ;  /* 0x0000000900087c13 */ /* 0x000fe40008000000 */
[----:B------:R-:W-:Y:S01]  /*02b0*/  IADD3 R19, PT, PT, R38, 0x40, RZ ;  /* 0x0000004026137810 */ /* 0x000fe20007ffe0ff */
[----:B-1----:R-:W1:Y:S01]  /*02c0*/  LDCU.64 UR14, c[0x0][0x3e8] ;  /* 0x00007d00ff0e77ac */ /* 0x002e620008000a00 */
[----:B------:R-:W-:Y:S02]  /*02d0*/  R2UR UR12, R8 ;  /* 0x00000000080c72ca */ /* 0x000fe400000e0000 */
[----:B------:R-:W-:Y:S01]  /*02e0*/  SHF.R.S32.HI R11, RZ, 0x1f, R19 ;  /* 0x0000001fff0b7819 */ /* 0x000fe20000011413 */
[----:B---3--:R-:W3:Y:S01]  /*02f0*/  LDCU.64 UR18, c[0x0][0x3f0] ;  /* 0x00007e00ff1277ac */ /* 0x008ee20008000a00 */
[----:B------:R-:W-:-:S04]  /*0300*/  IADD3 R21, PT, PT, R38, 0x20, RZ ;  /* 0x0000002026157810 */ /* 0x000fc80007ffe0ff */
[----:B-----5:R-:W-:Y:S02]  /*0310*/  SHF.R.S32.HI R15, RZ, 0x1f, R21 ;  /* 0x0000001fff0f7819 */ /* 0x020fe40000011415 */
[----:B0-2-4-:R-:W-:Y:S01]  /*0320*/  MOV R3, UR5 ;  /* 0x0000000500037c02 */ /* 0x015fe20008000f00 */
[----:B------:R-:W-:-:S03]  /*0330*/  UISETP.NE.AND UP1, UPT, UR5, URZ, UPT ;  /* 0x000000ff0500728c */ /* 0x000fc6000bf25270 */
[----:B------:R-:W-:Y:S02]  /*0340*/  IABS R6, R3 ;  /* 0x0000000300067213 */ /* 0x000fe40000000000 */
[----:B-1----:R-:W-:Y:S02]  /*0350*/  ISETP.GE.U32.AND P4, PT, R19, UR14, PT ;  /* 0x0000000e13007c0c */ /* 0x002fe4000bf86070 */
[----:B------:R-:W0:Y:S01]  /*0360*/  I2F.RP R3, R6 ;  /* 0x0000000600037306 */ /* 0x000e220000209400 */
[----:B------:R-:W-:Y:S02]  /*0370*/  ISETP.GE.U32.AND P5, PT, R21, UR14, PT ;  /* 0x0000000e15007c0c */ /* 0x000fe4000bfa6070 */
[----:B------:R-:W-:Y:S02]  /*0380*/  ISETP.GE.AND.EX P4, PT, R11, UR15, PT, P4 ;  /* 0x0000000f0b007c0c */ /* 0x000fe4000bf86340 */
[----:B------:R-:W-:Y:S02]  /*0390*/  ISETP.GE.AND.EX P5, PT, R15, UR15, PT, P5 ;  /* 0x0000000f0f007c0c */ /* 0x000fe4000bfa6350 */
[----:B---3--:R-:W-:Y:S01]  /*03a0*/  MOV R13, UR18 ;  /* 0x00000012000d7c02 */ /* 0x008fe20008000f00 */
[----:B0-----:R-:W0:Y:S08]  /*03b0*/  MUFU.RCP R3, R3 ;  /* 0x0000000300037308 */ /* 0x001e300000001000 */
[----:B------:R-:W1:Y:S01]  /*03c0*/  @!P4 LDC.64 R8, c[0x0][0x390] ;  /* 0x0000e400ff08cb82 */ /* 0x000e620000000a00 */
[----:B0-----:R-:W-:-:S04]  /*03d0*/  IADD3 R4, PT, PT, R3, 0xffffffe, RZ ;  /* 0x0ffffffe03047810 */ /* 0x001fc80007ffe0ff */
[----:B------:R0:W3:Y:S02]  /*03e0*/  F2I.FTZ.U32.TRUNC.NTZ R5, R4 ;  /* 0x0000000400057305 */ /* 0x0000e4000021f000 */
[----:B0-----:R-:W-:Y:S01]  /*03f0*/  HFMA2 R4, -RZ, RZ, 0, 0 ;  /* 0x00000000ff047431 */ /* 0x001fe200000001ff */
[----:B---3--:R-:W-:Y:S02]  /*0400*/  R2UR UR11, R5 ;  /* 0x00000000050b72ca */ /* 0x008fe400000e0000 */
[----:B------:R-:W-:Y:S02]  /*0410*/  IADD3 R7, PT, PT, RZ, -R5, RZ ;  /* 0x80000005ff077210 */ /* 0x000fe40007ffe0ff */
[----:B------:R-:W-:-:S03]  /*0420*/  R2UR UR10, R4 ;  /* 0x00000000040a72ca */ /* 0x000fc600000e0000 */
[----:B------:R-:W-:-:S10]  /*0430*/  IMAD R7, R7, R6, RZ ;  /* 0x0000000607077224 */ /* 0x000fd400078e02ff */
[----:B------:R-:W-:Y:S02]  /*0440*/  IMAD.HI.U32 R7, R5, R7, UR10 ;  /* 0x0000000a05077e27 */ /* 0x000fe4000f8e0007 */
[----:B------:R-:W0:Y:S03]  /*0450*/  @!P5 LDC.64 R4, c[0x0][0x3e0] ;  /* 0x0000f800ff04db82 */ /* 0x000e260000000a00 */
        /* <DEDUP_REMOVED lines=17> */
[----:B------:R-:W-:Y:S02]  /*0570*/  ISETP.GE.AND.EX P2, PT, R17, UR15, PT, P2 ;  /* 0x0000000f11007c0c */ /* 0x000fe4000bf46320 */
[----:B------:R-:W-:Y:S02]  /*0580*/  ISETP.GE.U32.AND P1, PT, R38, UR14, PT ;  /* 0x0000000e26007c0c */ /* 0x000fe4000bf26070 */
[----:B------:R-:W-:Y:S02]  /*0590*/  @UP2 UIADD3 UR11, UPT, UPT, UR11, 0x1, URZ ;  /* 0x000000010b0b2890 */ /* 0x000fe4000fffe0ff */
[----:B------:R-:W-:Y:S02]  /*05a0*/  ISETP.GE.AND.EX P1, PT, R29, UR15, PT, P1 ;  /* 0x0000000f1d007c0c */ /* 0x000fe4000bf26310 */
[----:B------:R-:W-:Y:S02]  /*05b0*/  @!UP3 UIADD3 UR11, UPT, UPT, -UR11, URZ, URZ ;  /* 0x000000ff0b0bb290 */ /* 0x000fe4000fffe1ff */
[----:B------:R-:W-:Y:S01]  /*05c0*/  @!UP1 ULOP3.LUT UR11, URZ, UR5, URZ, 0x33, !UPT ;  /* 0x00000005ff0b9292 */ /* 0x000fe2000f8e33ff */
[----:B---3--:R-:W-:-:S03]  /*05d0*/  @!P4 IMAD R14, R11, R6, RZ ;  /* 0x000000060b0ec224 */ /* 0x008fc600078e02ff */
[----:B------:R-:W-:Y:S01]  /*05e0*/  UIADD3 UR10, UPT, UPT, -UR11, URZ, URZ ;  /* 0x000000ff0b0a7290 */ /* 0x000fe2000fffe1ff */
[----:B------:R-:W3:Y:S01]  /*05f0*/  @!P2 LDC.64 R10, c[0x0][0x3e0] ;  /* 0x0000f800ff0aab82 */ /* 0x000ee20000000a00 */
[----:B------:R-:W-:Y:S02]  /*0600*/  @!P4 IMAD R25, R19, R7, R14 ;  /* 0x000000071319c224 */ /* 0x000fe400078e020e */
[----:B------:R-:W-:Y:S02]  /*0610*/  UIMAD UR10, UR5, UR10, UR9 ;  /* 0x0000000a050a72a4 */ /* 0x000fe4000f8e0209 */
[----:B------:R-:W-:Y:S02]  /*0620*/  USHF.R.S32.HI UR5, URZ, 0x1f, UR11 ;  /* 0x0000001fff057899 */ /* 0x000fe4000801140b */
[----:B------:R-:W-:Y:S02]  /*0630*/  USHF.L.U32 UR10, UR10, 0x3, URZ ;  /* 0x000000030a0a7899 */ /* 0x000fe400080006ff */
[----:B------:R-:W-:-:S02]  /*0640*/  UIMAD UR5, UR5, UR18, URZ ;  /* 0x00000012050572a4 */ /* 0x000fc4000f8e02ff */
[----:B------:R-:W-:Y:S02]  /*0650*/  USHF.R.S32.HI UR12, URZ, 0x1f, UR10 ;  /* 0x0000001fff0c7899 */ /* 0x000fe4000801140a */
[----:B------:R-:W-:Y:S01]  /*0660*/  LOP3.LUT R42, R39, UR10, RZ, 0xfc, !PT ;  /* 0x0000000a272a7c12 */ /* 0x000fe2000f8efcff */
[----:B------:R-:W-:-:S03]  /*0670*/  UIMAD UR5, UR11, UR19, UR5 ;  /* 0x000000130b0572a4 */ /* 0x000fc6000f8e0205 */
[----:B------:R-:W-:-:S03]  /*0680*/  MOV R43, UR12 ;  /* 0x0000000c002b7c02 */ /* 0x000fc60008000f00 */
[----:B------:R-:W-:Y:S02]  /*0690*/  IMAD.WIDE.U32 R42, R13, UR11, R42 ;  /* 0x0000000b0d2a7c25 */ /* 0x000fe4000f8e002a */
[----:B------:R-:W4:Y:S02]  /*06a0*/  @!P5 LDC.64 R12, c[0x0][0x390] ;  /* 0x0000e400ff0cdb82 */ /* 0x000f240000000a00 */
[----:B---3--:R-:W-:Y:S01]  /*06b0*/  @!P2 IMAD R20, R17, R10, RZ ;  /* 0x0000000a1114a224 */ /* 0x008fe200078e02ff */
[----:B------:R-:W-:Y:S02]  /*06c0*/  IADD3 R41, PT, PT, R43, UR5, RZ ;  /* 0x000000052b297c10 */ /* 0x000fe4000fffe0ff */
[----:B------:R-:W-:-:S05]  /*06d0*/  @!P4 MOV R40, R42 ;  /* 0x0000002a0028c202 */ /* 0x000fca0000000f00 */
[----:B------:R-:W-:Y:S02]  /*06e0*/  @!P4 IMAD.WIDE.U32 R18, R19, R6, R40 ;  /* 0x000000061312c225 */ /* 0x000fe400078e0028 */
[----:B------:R-:W3:Y:S03]  /*06f0*/  @!P1 LDC.64 R6, c[0x0][0x3e0] ;  /* 0x0000f800ff069b82 */ /* 0x000ee60000000a00 */
[----:B------:R-:W-:Y:S01]  /*0700*/  @!P4 IADD3 R16, PT, PT, R19, R25, RZ ;  /* 0x000000191310c210 */ /* 0x000fe20007ffe0ff */
[----:B------:R-:W-:Y:S01]  /*0710*/  @!P5 IMAD.MOV.U32 R19, RZ, RZ, R41 ;  /* 0x000000ffff13d224 */ /* 0x000fe200078e0029 */
[----:B-1----:R-:W-:Y:S01]  /*0720*/  @!P4 LEA R14, P3, R18, R8, 0x1 ;  /* 0x00000008120ec211 */ /* 0x002fe200078608ff */
[----:B0-----:R-:W-:-:S03]  /*0730*/  @!P5 IMAD R8, R15, R4, RZ ;  /* 0x000000040f08d224 */ /* 0x001fc600078e02ff */
[----:B------:R-:W-:Y:S01]  /*0740*/  @!P4 LEA.HI.X R15, R18, R9, R16, 0x1, P3 ;  /* 0x00000009120fc211 */ /* 0x000fe200018f0c10 */
[C---:B------:R-:W-:Y:S01]  /*0750*/  @!P5 IMAD R25, R21.reuse, R5, R8 ;  /* 0x000000051519d224 */ /* 0x040fe200078e0208 */
[----:B------:R-:W-:Y:S01]  /*0760*/  @!P5 MOV R18, R42 ;  /* 0x0000002a0012d202 */ /* 0x000fe20000000f00 */
[----:B------:R-:W0:Y:S01]  /*0770*/  @!P2 LDC.64 R8, c[0x0][0x390] ;  /* 0x0000e400ff08ab82 */ /* 0x000e220000000a00 */
[----:B------:R-:W-:Y:S01]  /*0780*/  HFMA2 R16, -RZ, RZ, 0, 0 ;  /* 0x00000000ff107431 */ /* 0x000fe200000001ff */
[----:B------:R-:W-:Y:S02]  /*0790*/  ISETP.GE.U32.AND P3, PT, R36, UR14, PT ;  /* 0x0000000e24007c0c */ /* 0x000fe4000bf66070 */
[----:B------:R-:W-:Y:S02]  /*07a0*/  @!P5 IMAD.WIDE.U32 R18, R21, R4, R18 ;  /* 0x000000041512d225 */ /* 0x000fe400078e0012 */
[----:B------:R-:W-:Y:S02]  /*07b0*/  ISETP.GE.AND.EX P3, PT, R28, UR15, PT, P3 ;  /* 0x0000000f1c007c0c */ /* 0x000fe4000bf66330 */
[----:B------:R-:W1:Y:S01]  /*07c0*/  @!P1 LDC.64 R4, c[0x0][0x390] ;  /* 0x0000e400ff049b82 */ /* 0x000e620000000a00 */
[----:B------:R-:W-:-:S02]  /*07d0*/  @!P5 IADD3 R17, PT, PT, R19, R25, RZ ;  /* 0x000000191311d210 */ /* 0x000fc40007ffe0ff */
[C---:B----4-:R-:W-:Y:S01]  /*07e0*/  @!P5 LEA R12, P6, R18.reuse, R12, 0x1 ;  /* 0x0000000c120cd211 */ /* 0x050fe200078c08ff */
[----:B--2---:R2:W4:Y:S01]  /*07f0*/  @!P4 LDG.E R16, desc[UR16][R14.64] ;  /* 0x000000100e10c981 */ /* 0x004522000c1e1900 */
[----:B------:R-:W-:Y:S01]  /*0800*/  ISETP.GE.U32.AND P4, PT, R35, UR14, PT ;  /* 0x0000000e23007c0c */ /* 0x000fe2000bf86070 */
[----:B------:R-:W-:Y:S01]  /*0810*/  @!P2 IMAD R21, R3, R11, R20 ;  /* 0x0000000b0315a224 */ /* 0x000fe200078e0214 */
[----:B------:R-:W-:Y:S01]  /*0820*/  @!P5 LEA.HI.X R13, R18, R13, R17, 0x1, P6 ;  /* 0x0000000d120dd211 */ /* 0x000fe200030f0c11 */
[----:B---3--:R-:W-:Y:S01]  /*0830*/  @!P1 IMAD R17, R29, R6, RZ ;  /* 0x000000061d119224 */ /* 0x008fe200078e02ff */
[----:B------:R-:W-:Y:S02]  /*0840*/  ISETP.GE.AND.EX P4, PT, R23, UR15, PT, P4 ;  /* 0x0000000f17007c0c */ /* 0x000fe4000bf86340 */
[-C--:B------:R-:W-:Y:S01]  /*0850*/  @!P1 MOV R18, R42.reuse ;  /* 0x0000002a00129202 */ /* 0x080fe20000000f00 */
[----:B------:R-:W-:Y:S02]  /*0860*/  @!P1 IMAD R25, R38, R7, R17 ;  /* 0x0000000726199224 */ /* 0x000fe400078e0211 */
[----:B------:R-:W-:Y:S01]  /*0870*/  HFMA2 R17, -RZ, RZ, 0, 0 ;  /* 0x00000000ff117431 */ /* 0x000fe200000001ff */
[----:B--2---:R-:W-:-:S02]  /*0880*/  @!P2 MOV R14, R42 ;  /* 0x0000002a000ea202 */ /* 0x004fc40000000f00 */
[-C--:B------:R-:W-:Y:S02]  /*0890*/  @!P2 MOV R15, R41.reuse ;  /* 0x00000029000fa202 */ /* 0x080fe40000000f00 */
[----:B------:R-:W-:Y:S01]  /*08a0*/  @!P1 MOV R19, R41 ;  /* 0x0000002900139202 */ /* 0x000fe20000000f00 */
[----:B------:R-:W-:-:S03]  /*08b0*/  @!P2 IMAD.WIDE.U32 R10, R3, R10, R14 ;  /* 0x0000000a030aa225 */ /* 0x000fc600078e000e */
[----:B------:R-:W2:Y:S01]  /*08c0*/  @!P3 LDC.64 R14, c[0x0][0x3e0] ;  /* 0x0000f800ff0ebb82 */ /* 0x000ea20000000a00 */
[----:B------:R3:W5:Y:S01]  /*08d0*/  @!P5 LDG.E R17, desc[UR16][R12.64] ;  /* 0x000000100c11d981 */ /* 0x000762000c1e1900 */
[----:B------:R-:W-:Y:S01]  /*08e0*/  @!P1 IMAD.WIDE.U32 R6, R38, R6, R18 ;  /* 0x0000000626069225 */ /* 0x000fe200078e0012 */
[----:B------:R-:W-:Y:S02]  /*08f0*/  @!P2 IADD3 R3, PT, PT, R11, R21, RZ ;  /* 0x000000150b03a210 */ /* 0x000fe40007ffe0ff */
[----:B0-----:R-:W-:Y:S02]  /*0900*/  @!P2 LEA R20, P6, R10, R8, 0x1 ;  /* 0x000000080a14a211 */ /* 0x001fe400078c08ff */
[----:B------:R-:W-:Y:S02]  /*0910*/  ISETP.GE.U32.AND P5, PT, R34, UR14, PT ;  /* 0x0000000e22007c0c */ /* 0x000fe4000bfa6070 */
[----:B------:R-:W-:Y:S02]  /*0920*/  @!P2 LEA.HI.X R21, R10, R9, R3, 0x1, P6 ;  /* 0x000000090a15a211 */ /* 0x000fe400030f0c03 */
[----:B------:R-:W-:Y:S01]  /*0930*/  @!P1 IADD3 R3, PT, PT, R7, R25, RZ ;  /* 0x0000001907039210 */ /* 0x000fe20007ffe0ff */
[----:B---3--:R-:W0:Y:S01]  /*0940*/  @!P4 LDC.64 R12, c[0x0][0x3e0] ;  /* 0x0000f800ff0ccb82 */ /* 0x008e220000000a00 */
[----:B-1----:R-:W-:-:S02]  /*0950*/  @!P1 LEA R8, P6, R6, R4, 0x1 ;  /* 0x0000000406089211 */ /* 0x002fc400078c08ff */
[----:B------:R-:W-:Y:S02]  /*0960*/  ISETP.GE.AND.EX P5, PT, R0, UR15, PT, P5 ;  /* 0x0000000f00007c0c */ /* 0x000fe4000bfa6350 */
[----:B------:R-:W-:-:S03]  /*0970*/  @!P1 LEA.HI.X R9, R6, R5, R3, 0x1, P6 ;  /* 0x0000000506099211 */ /* 0x000fc600030f0c03 */
[----:B------:R-:W1:Y:S01]  /*0980*/  @!P3 LDC.64 R6, c[0x0][0x390] ;  /* 0x0000e400ff06bb82 */ /* 0x000e620000000a00 */
[----:B------:R-:W-:-:S04]  /*0990*/  ISETP.GE.U32.AND P6, PT, R33, UR14, PT ;  /* 0x0000000e21007c0c */ /* 0x000fc8000bfc6070 */
[----:B------:R-:W-:-:S03]  /*09a0*/  ISETP.GE.AND.EX P6, PT, R2, UR15, PT, P6 ;  /* 0x0000000f02007c0c */ /* 0x000fc6000bfc6360 */
[----:B------:R-:W3:Y:S01]  /*09b0*/  @!P5 LDC.64 R4, c[0x0][0x3e0] ;  /* 0x0000f800ff04db82 */ /* 0x000ee20000000a00 */
[----:B------:R-:W-:Y:S01]  /*09c0*/  @!P3 MOV R26, R42 ;  /* 0x0000002a001ab202 */ /* 0x000fe20000000f00 */
[----:B--2---:R-:W-:Y:S01]  /*09d0*/  @!P3 IMAD R3, R28, R14, RZ ;  /* 0x0000000e1c03b224 */ /* 0x004fe200078e02ff */
[-C--:B------:R-:W-:Y:S02]  /*09e0*/  @!P3 MOV R27, R41.reuse ;  /* 0x00000029001bb202 */ /* 0x080fe40000000f00 */
[----:B------:R-:W-:Y:S02]  /*09f0*/  CS2R R18, SRZ ;  /* 0x0000000000127805 */ /* 0x000fe4000001ff00 */
[----:B------:R-:W-:Y:S01]  /*0a00*/  @!P4 MOV R24, R42 ;  /* 0x0000002a0018c202 */ /* 0x000fe20000000f00 */
[----:B------:R-:W2:Y:S01]  /*0a10*/  @!P4 LDC.64 R10, c[0x0][0x390] ;  /* 0x0000e400ff0acb82 */ /* 0x000ea20000000a00 */
[----:B------:R-:W-:Y:S01]  /*0a20*/  @!P4 MOV R25, R41 ;  /* 0x000000290019c202 */ /* 0x000fe20000000f00 */
[C---:B------:R-:W-:Y:S01]  /*0a30*/  @!P3 IMAD R3, R36.reuse, R15, R3 ;  /* 0x0000000f2403b224 */ /* 0x040fe200078e0203 */
[----:B------:R1:W5:Y:S01]  /*0a40*/  @!P1 LDG.E R19, desc[UR16][R8.64] ;  /* 0x0000001008139981 */ /* 0x000362000c1e1900 */
[----:B------:R-:W-:-:S03]  /*0a50*/  @!P3 IMAD.WIDE.U32 R26, R36, R14, R26 ;  /* 0x0000000e241ab225 */ /* 0x000fc600078e001a */
[----:B------:R1:W5:Y:S01]  /*0a60*/  @!P2 LDG.E R18, desc[UR16][R20.64] ;  /* 0x000000101412a981 */ /* 0x000362000c1e1900 */
[----:B------:R-:W2:Y:S01]  /*0a70*/  @!P5 LDC.64 R14, c[0x0][0x390] ;  /* 0x0000e400ff0edb82 */ /* 0x000ea20000000a00 */
[-C--:B0-----:R-:W-:Y:S02]  /*0a80*/  @!P4 IMAD R22, R23, R12.reuse, RZ ;  /* 0x0000000c1716c224 */ /* 0x081fe400078e02ff */
[----:B------:R-:W-:-:S04]  /*0a90*/  @!P4 IMAD.WIDE.U32 R24, R35, R12, R24 ;  /* 0x0000000c2318c225 */ /* 0x000fc800078e0018 */
[----:B------:R-:W-:Y:S01]  /*0aa0*/  HFMA2 R12, -RZ, RZ, 0, 0 ;  /* 0x00000000ff0c7431 */ /* 0x000fe200000001ff */
[----:B------:R-:W-:Y:S01]  /*0ab0*/  @!P3 IADD3 R3, PT, PT, R27, R3, RZ ;  /* 0x000000031b03b210 */ /* 0x000fe20007ffe0ff */
[----:B-1----:R-:W0:Y:S01]  /*0ac0*/  @!P6 LDC.64 R8, c[0x0][0x3e0] ;  /* 0x0000f800ff08eb82 */ /* 0x002e220000000a00 */
[----:B------:R-:W-:-:S04]  /*0ad0*/  @!P3 LEA R20, P2, R26, R6, 0x1 ;  /* 0x000000061a14b211 */ /* 0x000fc800078408ff */
[----:B------:R-:W-:Y:S01]  /*0ae0*/  @!P3 LEA.HI.X R21, R26, R7, R3, 0x1, P2 ;  /* 0x000000071a15b211 */ /* 0x000fe200010f0c03 */
[----:B------:R-:W-:Y:S02]  /*0af0*/  @!P4 IMAD R13, R35, R13, R22 ;  /* 0x0000000d230dc224 */ /* 0x000fe400078e0216 */
[----:B------:R-:W1:Y:S02]  /*0b00*/  @!P6 LDC.64 R6, c[0x0][0x390] ;  /* 0x0000e400ff06eb82 */ /* 0x000e640000000a00 */
[----:B------:R2:W5:Y:S01]  /*0b10*/  @!P3 LDG.E R12, desc[UR16][R20.64] ;  /* 0x00000010140cb981 */ /* 0x000562000c1e1900 */
[----:B---3--:R-:W-:Y:S01]  /*0b20*/  @!P5 IMAD R3, R0, R4, RZ ;  /* 0x000000040003d224 */ /* 0x008fe200078e02ff */
[----:B------:R-:W-:Y:S02]  /*0b30*/  @!P4 IADD3 R13, PT, PT, R25, R13, RZ ;  /* 0x0000000d190dc210 */ /* 0x000fe40007ffe0ff */
[----:B--2---:R-:W-:Y:S01]  /*0b40*/  @!P4 LEA R10, P2, R24, R10, 0x1 ;  /* 0x0000000a180ac211 */ /* 0x004fe200078408ff */
[----:B------:R-:W-:Y:S01]  /*0b50*/  @!P5 IMAD R3, R34, R5, R3 ;  /* 0x000000052203d224 */ /* 0x000fe200078e0203 */
[----:B------:R-:W-:Y:S01]  /*0b60*/  @!P5 MOV R20, R42 ;  /* 0x0000002a0014d202 */ /* 0x000fe20000000f00 */
[----:B------:R-:W-:-:S04]  /*0b70*/  @!P5 IMAD.MOV.U32 R21, RZ, RZ, R41 ;  /* 0x000000ffff15d224 */ /* 0x000fc800078e0029 */
[----:B------:R-:W-:Y:S01]  /*0b80*/  @!P5 IMAD.WIDE.U32 R20, R34, R4, R20 ;  /* 0x000000042214d225 */ /* 0x000fe200078e0014 */
[----:B------:R-:W-:Y:S02]  /*0b90*/  @!P4 LEA.HI.X R11, R24, R11, R13, 0x1, P2 ;  /* 0x0000000b180bc211 */ /* 0x000fe400010f0c0d */
[----:B------:R-:W-:Y:S02]  /*0ba0*/  MOV R13, RZ ;  /* 0x000000ff000d7202 */ /* 0x000fe40000000f00 */
[----:B------:R-:W-:Y:S02]  /*0bb0*/  @!P5 IADD3 R3, PT, PT, R21, R3, RZ ;  /* 0x000000031503d210 */ /* 0x000fe40007ffe0ff */
[----:B------:R-:W-:Y:S01]  /*0bc0*/  @!P5 LEA R14, P2, R20, R14, 0x1 ;  /* 0x0000000e140ed211 */ /* 0x000fe200078408ff */
[----:B0-----:R-:W-:Y:S01]  /*0bd0*/  @!P6 IMAD R22, R2, R8, RZ ;  /* 0x000000080216e224 */ /* 0x001fe200078e02ff */
[----:B------:R-:W-:Y:S01]  /*0be0*/  @!P6 MOV R4, R42 ;  /* 0x0000002a0004e202 */ /* 0x000fe20000000f00 */
[----:B------:R-:W2:Y:S01]  /*0bf0*/  @!P4 LDG.E R13, desc[UR16][R10.64] ;  /* 0x000000100a0dc981 */ /* 0x000ea2000c1e1900 */
[----:B------:R-:W-:-:S02]  /*0c00*/  @!P6 MOV R5, R41 ;  /* 0x000000290005e202 */ /* 0x000fc40000000f00 */
[----:B------:R-:W-:Y:S01]  /*0c10*/  @!P5 LEA.HI.X R15, R20, R15, R3, 0x1, P2 ;  /* 0x0000000f140fd211 */ /* 0x000fe200010f0c03 */
[----:B------:R-:W-:Y:S02]  /*0c20*/  HFMA2 R20, -RZ, RZ, 0, 0 ;  /* 0x00000000ff147431 */ /* 0x000fe400000001ff */
[C---:B------:R-:W-:Y:S02]  /*0c30*/  @!P6 IMAD R9, R33.reuse, R9, R22 ;  /* 0x000000092109e224 */ /* 0x040fe400078e0216 */
[----:B------:R-:W-:Y:S01]  /*0c40*/  @!P6 IMAD.WIDE.U32 R4, R33, R8, R4 ;  /* 0x000000082104e225 */ /* 0x000fe200078e0004 */
[----:B------:R-:W-:-:S04]  /*0c50*/  MOV R22, RZ ;  /* 0x000000ff00167202 */ /* 0x000fc80000000f00 */
[----:B------:R-:W-:Y:S02]  /*0c60*/  @!P6 IADD3 R3, PT, PT, R5, R9, RZ ;  /* 0x000000090503e210 */ /* 0x000fe40007ffe0ff */
[C---:B-1----:R-:W-:Y:S01]  /*0c70*/  @!P6 LEA R6, P2, R4.reuse, R6, 0x1 ;  /* 0x000000060406e211 */ /* 0x042fe200078408ff */
[----:B------:R-:W3:Y:S03]  /*0c80*/  @!P5 LDG.E R20, desc[UR16][R14.64] ;  /* 0x000000100e14d981 */ /* 0x000ee6000c1e1900 */
[----:B------:R-:W-:-:S05]  /*0c90*/  @!P6 LEA.HI.X R7, R4, R7, R3, 0x1, P2 ;  /* 0x000000070407e211 */ /* 0x000fca00010f0c03 */
[----:B------:R4:W3:Y:S01]  /*0ca0*/  @!P6 LDG.E R22, desc[UR16][R6.64] ;  /* 0x000000100616e981 */ /* 0x0008e2000c1e1900 */
[C---:B------:R-:W-:Y:S02]  /*0cb0*/  ISETP.GT.AND P2, PT, R31.reuse, 0x1e, PT ;  /* 0x0000001e1f00780c */ /* 0x040fe40003f44270 */
[----:B------:R-:W-:Y:S01]  /*0cc0*/  ISETP.GT.AND P3, PT, R31, 0xf, PT ;  /* 0x0000000f1f00780c */ /* 0x000fe20003f64270 */
[----:B----4-:R-:W-:Y:S02]  /*0cd0*/  HADD2.F32 R7, -RZ, R16.H1_H1 ;  /* 0x30000010ff077230 */ /* 0x010fe40000004100 */
[--C-:B-----5:R-:W-:Y:S02]  /*0ce0*/  HADD2.F32 R5, -RZ, R17.reuse.H0_H0 ;  /* 0x20000011ff057230 */ /* 0x120fe40000004100 */
[----:B------:R-:W-:-:S05]  /*0cf0*/  HADD2.F32 R6, -RZ, R17.H1_H1 ;  /* 0x30000011ff067230 */ /* 0x000fca0000004100 */
[----:B------:R-:W-:Y:S01]  /*0d00*/  FADD.FTZ R9, R5, R6 ;  /* 0x0000000605097221 */ /* 0x000fe20000010000 */
[----:B------:R-:W-:-:S04]  /*0d10*/  FMUL.FTZ R14, R6, R6 ;  /* 0x00000006060e7220 */ /* 0x000fc80000410000 */
[----:B------:R-:W-:Y:S01]  /*0d20*/  FFMA.FTZ R15, R5, R5, R14 ;  /* 0x00000005050f7223 */ /* 0x000fe2000001000e */
[----:B------:R-:W-:Y:S01]  /*0d30*/  FMUL.FTZ R17, R7, R7 ;  /* 0x0000000707117220 */ /* 0x000fe20000410000 */
[--C-:B------:R-:W-:Y:S02]  /*0d40*/  HADD2.F32 R3, -RZ, R19.reuse.H0_H0 ;  /* 0x20000013ff037230 */ /* 0x100fe40000004100 */
[----:B------:R-:W-:-:S05]  /*0d50*/  HADD2.F32 R4, -RZ, R19.H1_H1 ;  /* 0x30000013ff047230 */ /* 0x000fca0000004100 */
[----:B------:R-:W-:Y:S01]  /*0d60*/  FADD.FTZ R8, R3, R4 ;  /* 0x0000000403087221 */ /* 0x000fe20000010000 */
[----:B------:R-:W-:-:S03]  /*0d70*/  FMUL.FTZ R10, R4, R4 ;  /* 0x00000004040a7220 */ /* 0x000fc60000410000 */
[----:B------:R-:W-:Y:S01]  /*0d80*/  FADD.FTZ R8, RZ, R8 ;  /* 0x00000008ff087221 */ /* 0x000fe20000010000 */
[----:B------:R-:W-:-:S03]  /*0d90*/  FFMA.FTZ R10, R3, R3, R10 ;  /* 0x00000003030a7223 */ /* 0x000fc6000001000a */
[----:B------:R-:W-:Y:S01]  /*0da0*/  FADD.FTZ R11, R8, R9 ;  /* 0x00000009080b7221 */ /* 0x000fe20000010000 */
[----:B------:R-:W-:Y:S02]  /*0db0*/  HADD2.F32 R8, -RZ, R16.H0_H0 ;  /* 0x20000010ff087230 */ /* 0x000fe40000004100 */
[----:B------:R-:W-:Y:S01]  /*0dc0*/  FADD.FTZ R10, RZ, R10 ;  /* 0x0000000aff0a7221 */ /* 0x000fe20000010000 */
[----:B------:R-:W-:-:S03]  /*0dd0*/  HADD2.F32 R9, -RZ, R18.H1_H1 ;  /* 0x30000012ff097230 */ /* 0x000fc60000004100 */
[----:B------:R-:W-:Y:S01]  /*0de0*/  FADD.FTZ R15, R10, R15 ;  /* 0x0000000f0a0f7221 */ /* 0x000fe20000010000 */
[C---:B------:R-:W-:Y:S01]  /*0df0*/  FADD.FTZ R14, R8.reuse, R7 ;  /* 0x00000007080e7221 */ /* 0x040fe20000010000 */
[----:B------:R-:W-:Y:S02]  /*0e00*/  HADD2.F32 R10, -RZ, R18.H0_H0 ;  /* 0x20000012ff0a7230 */ /* 0x000fe40000004100 */
[----:B------:R-:W-:Y:S01]  /*0e10*/  FFMA.FTZ R16, R8, R8, R17 ;  /* 0x0000000808107223 */ /* 0x000fe20000010011 */
[----:B------:R-:W-:Y:S01]  /*0e20*/  FMUL.FTZ R19, R9, R9 ;  /* 0x0000000909137220 */ /* 0x000fe20000410000 */
[----:B------:R-:W-:Y:S01]  /*0e30*/  FADD.FTZ R14, R11, R14 ;  /* 0x0000000e0b0e7221 */ /* 0x000fe20000010000 */
[--C-:B------:R-:W-:Y:S02]  /*0e40*/  HADD2.F32 R11, -RZ, R12.reuse.H1_H1 ;  /* 0x3000000cff0b7230 */ /* 0x100fe40000004100 */
[----:B------:R-:W-:Y:S01]  /*0e50*/  FADD.FTZ R17, R10, R9 ;  /* 0x000000090a117221 */ /* 0x000fe20000010000 */
[----:B------:R-:W-:Y:S01]  /*0e60*/  FADD.FTZ R15, R15, R16 ;  /* 0x000000100f0f7221 */ /* 0x000fe20000010000 */
[----:B------:R-:W-:-:S02]  /*0e70*/  HADD2.F32 R16, -RZ, R12.H0_H0 ;  /* 0x2000000cff107230 */ /* 0x000fc40000004100 */
[----:B------:R-:W-:Y:S01]  /*0e80*/  FFMA.FTZ R18, R10, R10, R19 ;  /* 0x0000000a0a127223 */ /* 0x000fe20000010013 */
[----:B------:R-:W-:Y:S01]  /*0e90*/  FADD.FTZ R14, R14, R17 ;  /* 0x000000110e0e7221 */ /* 0x000fe20000010000 */
[----:B------:R-:W-:Y:S02]  /*0ea0*/  FMUL.FTZ R21, R11, R11 ;  /* 0x0000000b0b157220 */ /* 0x000fe40000410000 */
[----:B------:R-:W-:Y:S01]  /*0eb0*/  FADD.FTZ R15, R15, R18 ;  /* 0x000000120f0f7221 */ /* 0x000fe20000010000 */
[C---:B------:R-:W-:Y:S01]  /*0ec0*/  FADD.FTZ R19, R16.reuse, R11 ;  /* 0x0000000b10137221 */ /* 0x040fe20000010000 */
[----:B------:R-:W-:-:S03]  /*0ed0*/  FFMA.FTZ R12, R16, R16, R21 ;  /* 0x00000010100c7223 */ /* 0x000fc60000010015 */
[----:B------:R-:W-:Y:S01]  /*0ee0*/  FADD.FTZ R14, R14, R19 ;  /* 0x000000130e0e7221 */ /* 0x000fe20000010000 */
[--C-:B--2---:R-:W-:Y:S02]  /*0ef0*/  HADD2.F32 R17, -RZ, R13.reuse.H1_H1 ;  /* 0x3000000dff117230 */ /* 0x104fe40000004100 */
[----:B------:R-:W-:-:S03]  /*0f00*/  HADD2.F32 R18, -RZ, R13.H0_H0 ;  /* 0x2000000dff127230 */ /* 0x000fc60000004100 */
[----:B------:R-:W-:Y:S01]  /*0f10*/  FMUL.FTZ R21, R17, R17 ;  /* 0x0000001111157220 */ /* 0x000fe20000410000 */
[----:B------:R-:W-:-:S03]  /*0f20*/  FADD.FTZ R12, R15, R12 ;  /* 0x0000000c0f0c7221 */ /* 0x000fc60000010000 */
[C---:B------:R-:W-:Y:S01]  /*0f30*/  FFMA.FTZ R21, R18.reuse, R18, R21 ;  /* 0x0000001212157223 */ /* 0x040fe20000010015 */
[----:B------:R-:W-:Y:S01]  /*0f40*/  FADD.FTZ R13, R18, R17 ;  /* 0x00000011120d7221 */ /* 0x000fe20000010000 */
[--C-:B---3--:R-:W-:Y:S02]  /*0f50*/  HADD2.F32 R19, -RZ, R20.reuse.H1_H1 ;  /* 0x30000014ff137230 */ /* 0x108fe40000004100 */
[----:B------:R-:W-:Y:S01]  /*0f60*/  FADD.FTZ R12, R12, R21 ;  /* 0x000000150c0c7221 */ /* 0x000fe20000010000 */
[----:B------:R-:W-:Y:S02]  /*0f70*/  HADD2.F32 R20, -RZ, R20.H0_H0 ;  /* 0x20000014ff147230 */ /* 0x000fe40000004100 */
[----:B------:R-:W-:Y:S01]  /*0f80*/  FMUL.FTZ R15, R19, R19 ;  /* 0x00000013130f7220 */ /* 0x000fe20000410000 */
[--C-:B------:R-:W-:Y:S02]  /*0f90*/  HADD2.F32 R21, -RZ, R22.reuse.H1_H1 ;  /* 0x30000016ff157230 */ /* 0x100fe40000004100 */
[----:B------:R-:W-:Y:S01]  /*0fa0*/  FADD.FTZ R13, R14, R13 ;  /* 0x0000000d0e0d7221 */ /* 0x000fe20000010000 */
[----:B------:R-:W-:-:S02]  /*0fb0*/  HADD2.F32 R22, -RZ, R22.H0_H0 ;  /* 0x20000016ff167230 */ /* 0x000fc40000004100 */
[C---:B------:R-:W-:Y:S01]  /*0fc0*/  FFMA.FTZ R15, R20.reuse, R20, R15 ;  /* 0x00000014140f7223 */ /* 0x040fe2000001000f */
[----:B------:R-:W-:Y:S01]  /*0fd0*/  FADD.FTZ R14, R20, R19 ;  /* 0x00000013140e7221 */ /* 0x000fe20000010000 */
[----:B------:R-:W-:Y:S02]  /*0fe0*/  FMUL.FTZ R25, R21, R21 ;  /* 0x0000001515197220 */ /* 0x000fe40000410000 */
        /* <DEDUP_REMOVED lines=35> */
.L_x_2422:
[----:B------:R-:W-:Y:S05]  /*1220*/  BSYNC.RECONVERGENT B0 ;  /* 0x0000000000007941 */ /* 0x000fea0003800200 */
.L_x_2421:
        /* <DEDUP_REMOVED lines=16> */
.L_x_2424:
[----:B------:R-:W-:Y:S05]  /*1330*/  BSYNC.RECONVERGENT B0 ;  /* 0x0000000000007941 */ /* 0x000fea0003800200 */
.L_x_2423:
        /* <DEDUP_REMOVED lines=33> */
.L_x_2427:
[----:B----4-:R-:W2:Y:S04]  /*1550*/  LDG.E.STRONG.GPU R14, desc[UR16][R12.64] ;  /* 0x000000100c0e7981 */ /* 0x010ea8000c1ef900 */
[----:B--2---:R-:W-:Y:S01]  /*1560*/  CCTL.IVALL ;  /* 0x00000000ff00798f */ /* 0x004fe20002000000 */
[----:B------:R-:W-:Y:S05]  /*1570*/  YIELD ;  /* 0x0000000000007946 */ /* 0x000fea0003800000 */
[----:B------:R-:W-:-:S13]  /*1580*/  ISETP.NE.AND P4, PT, R14, R27, PT ;  /* 0x0000001b0e00720c */ /* 0x000fda0003f85270 */
[----:B------:R-:W-:Y:S05]  /*1590*/  @P4 BRA `(.L_x_2427) ;  /* 0xfffffffc00ec4947 */ /* 0x000fea000383ffff */
.L_x_2426:
        /* <DEDUP_REMOVED lines=15> */
.L_x_2429:
        /* <DEDUP_REMOVED lines=14> */
[----:B-1----:R-:W-:Y:S01]  /*1770*/  MOV R26, UR26 ;  /* 0x0000001a001a7c02 */ /* 0x002fe20008000f00 */
[----:B------:R-:W4:Y:S01]  /*1780*/  @!P4 LDG.E.64 R14, desc[UR16][R14.64] ;  /* 0x000000100e0ec981 */ /* 0x000f22000c1e1b00 */
[----:B------:R-:W-:Y:S02]  /*1790*/  UIADD3 UR26, UPT, UPT, UR5, 0x3, URZ ;  /* 0x00000003051a7890 */ /* 0x000fe4000fffe0ff */
[----:B------:R-:W-:-:S04]  /*17a0*/  ISETP.EQ.OR P5, PT, R26, UR20, P3 ;  /* 0x000000141a007c0c */ /* 0x000fc80009fa2670 */
[----:B------:R-:W-:-:S05]  /*17b0*/  IMAD.U32 R26, RZ, RZ, UR26 ;  /* 0x0000001aff1a7e24 */ /* 0x000fca000f8e00ff */
[----:B------:R-:W-:-:S04]  /*17c0*/  ISETP.EQ.OR P6, PT, R26, UR20, P3 ;  /* 0x000000141a007c0c */ /* 0x000fc80009fc2670 */
        /* <DEDUP_REMOVED lines=71> */
.L_x_2428:
        /* <DEDUP_REMOVED lines=40> */
[----:B0-----:R-:W-:Y:S02]  /*1ec0*/  MOV R26, UR14 ;  /* 0x0000000e001a7c02 */ /* 0x001fe40008000f00 */
        /* <DEDUP_REMOVED lines=11> */
.L_x_2430:
        /* <DEDUP_REMOVED lines=21> */
[----:B-1----:R-:W-:-:S05]  /*20d0*/  MOV R26, UR5 ;  /* 0x00000005001a7c02 */ /* 0x002fca0008000f00 */
[----:B------:R-:W-:-:S05]  /*20e0*/  VIADD R26, R26, 0x2 ;  /* 0x000000021a1a7836 */ /* 0x000fca0000000000 */
[----:B------:R-:W-:Y:S01]  /*20f0*/  R2UR UR5, R26 ;  /* 0x000000001a0572ca */ /* 0x000fe200000e0000 */
[----:B0--3--:R-:W-:Y:S01]  /*2100*/  @!P4 FADD.FTZ R24, R24, R12 ;  /* 0x0000000c1818c221 */ /* 0x009fe20000010000 */
[----:B------:R-:W-:-:S03]  /*2110*/  @!P4 FADD.FTZ R25, R25, R13 ;  /* 0x0000000d1919c221 */ /* 0x000fc60000010000 */
[----:B----4-:R-:W-:Y:S01]  /*2120*/  @!P2 FADD.FTZ R24, R24, R14 ;  /* 0x0000000e1818a221 */ /* 0x010fe20000010000 */
[----:B------:R-:W-:-:S09]  /*2130*/  @!P2 FADD.FTZ R25, R25, R15 ;  /* 0x0000000f1919a221 */ /* 0x000fd20000010000 */
.L_x_2431:
        /* <DEDUP_REMOVED lines=13> */
.L_x_2432:
[----:B------:R-:W-:Y:S05]  /*2210*/  BSYNC.RECONVERGENT B0 ;  /* 0x0000000000007941 */ /* 0x000fea0003800200 */
.L_x_2425:
        /* <DEDUP_REMOVED lines=16> */
[----:B---3--:R-:W1:Y:S05]  /*2320*/  LDS.64 R24, [UR5+0x30] ;  /* 0x00003005ff187984 */ /* 0x008e6a0008000a00 */
[----:B------:R-:W5:Y:S01]  /*2330*/  LDG.E.64 R12, desc[UR16][R12.64] ;  /* 0x000000100c0c7981 */ /* 0x000f62000c1e1b00 */
[----:B--2---:R-:W-:-:S06]  /*2340*/  IMAD.WIDE R14, R27, 0x4, R14 ;  /* 0x000000041b0e7825 */ /* 0x004fcc00078e020e */
[----:B------:R-:W5:Y:S01]  /*2350*/  LDG.E.64 R14, desc[UR16][R14.64] ;  /* 0x000000100e0e7981 */ /* 0x000f62000c1e1b00 */
[----:B-1----:R-:W-:-:S05]  /*2360*/  FMUL.FTZ R26, R24, UR12 ;  /* 0x0000000c181a7c20 */ /* 0x002fca0008410000 */
[----:B------:R-:W-:-:S13]  /*2370*/  R2UR UR5, R26 ;  /* 0x000000001a0572ca */ /* 0x000fda00000e0000 */
[----:B------:R-:W-:-:S05]  /*2380*/  MOV R26, UR5 ;  /* 0x00000005001a7c02 */ /* 0x000fca0008000f00 */
[----:B------:R-:W-:-:S04]  /*2390*/  FMUL.FTZ R26, R26, UR5 ;  /* 0x000000051a1a7c20 */ /* 0x000fc80008410000 */
        /* <DEDUP_REMOVED lines=28> */
[----:B0-----:R-:W-:-:S04]  /*2560*/  IMAD R25, R29, UR18, RZ ;  /* 0x000000121d197c24 */ /* 0x001fc8000f8e02ff */
[----:B------:R-:W-:Y:S01]  /*2570*/  F2FP.F16.F32.PACK_AB R3, R4, R3 ;  /* 0x000000030403723e */ /* 0x000fe200000000ff */
[----:B------:R-:W-:-:S04]  /*2580*/  IMAD.WIDE.U32 R26, R38, UR18, R26 ;  /* 0x00000012261a7c25 */ /* 0x000fc8000f8e001a */
[----:B------:R-:W-:Y:S01]  /*2590*/  IMAD R25, R38, UR19, R25 ;  /* 0x0000001326197c24 */ /* 0x000fe2000f8e0219 */
[----:B-1----:R-:W-:-:S04]  /*25a0*/  LEA R44, P1, R26, UR12, 0x1 ;  /* 0x0000000c1a2c7c11 */ /* 0x002fc8000f8208ff */
[----:B------:R-:W-:-:S04]  /*25b0*/  IADD3 R25, PT, PT, R27, R25, RZ ;  /* 0x000000191b197210 */ /* 0x000fc80007ffe0ff */
[----:B------:R-:W-:-:S05]  /*25c0*/  LEA.HI.X R45, R26, UR13, R25, 0x1, P1 ;  /* 0x0000000d1a2d7c11 */ /* 0x000fca00088f0c19 */
[----:B------:R0:W-:Y:S02]  /*25d0*/  STG.E desc[UR16][R44.64], R3 ;  /* 0x000000032c007986 */ /* 0x0001e4000c101910 */
.L_x_2436:
[----:B------:R-:W-:Y:S05]  /*25e0*/  BSYNC.RECONVERGENT B1 ;  /* 0x0000000000017941 */ /* 0x000fea0003800200 */
.L_x_2435:
[----:B------:R-:W-:Y:S01]  /*25f0*/  SHF.R.S32.HI R25, RZ, 0x1f, R24 ;  /* 0x0000001fff197819 */ /* 0x000fe20000011418 */
[----:B------:R-:W-:Y:S01]  /*2600*/  BSSY.RECONVERGENT B1, `(.L_x_2437) ;  /* 0x0000018000017945 */ /* 0x000fe20003800200 */
[----:B------:R-:W-:Y:S02]  /*2610*/  ISETP.GE.U32.AND P1, PT, R24, UR14, PT ;  /* 0x0000000e18007c0c */ /* 0x000fe4000bf26070 */
[C---:B0-----:R-:W-:Y:S02]  /*2620*/  IADD3 R3, PT, PT, R38.reuse, 0x40, RZ ;  /* 0x0000004026037810 */ /* 0x041fe40007ffe0ff */
[----:B------:R-:W-:Y:S02]  /*2630*/  ISETP.GE.AND.EX P1, PT, R25, UR15, PT, P1 ;  /* 0x0000000f19007c0c */ /* 0x000fe4000bf26310 */
[----:B------:R-:W-:-:S11]  /*2640*/  IADD3 R4, PT, PT, R38, 0x60, RZ ;  /* 0x0000006026047810 */ /* 0x000fd60007ffe0ff */
        /* <DEDUP_REMOVED lines=19> */
.L_x_2438:
[----:B------:R-:W-:Y:S05]  /*2780*/  BSYNC.RECONVERGENT B1 ;  /* 0x0000000000017941 */ /* 0x000fea0003800200 */
.L_x_2437:
[----:B------:R-:W-:Y:S01]  /*2790*/  ISETP.GE.U32.AND P5, PT, R3, UR14, PT ;  /* 0x0000000e03007c0c */ /* 0x000fe2000bfa6070 */
[----:B------:R-:W-:Y:S01]  /*27a0*/  BSSY.RECONVERGENT B1, `(.L_x_2439) ;  /* 0x0000021000017945 */ /* 0x000fe20003800200 */
[----:B------:R-:W-:Y:S02]  /*27b0*/  SHF.R.S32.HI R6, RZ, 0x1f, R3 ;  /* 0x0000001fff067819 */ /* 0x000fe40000011403 */
[----:B------:R-:W-:Y:S02]  /*27c0*/  ISETP.GE.U32.AND P2, PT, R4, UR14, PT ;  /* 0x0000000e04007c0c */ /* 0x000fe4000bf46070 */
[----:B------:R-:W-:Y:S02]  /*27d0*/  ISETP.GE.AND.EX P5, PT, R6, UR15, PT, P5 ;  /* 0x0000000f06007c0c */ /* 0x000fe4000bfa6350 */
[----:B------:R-:W-:Y:S02]  /*27e0*/  ISETP.GE.U32.AND P1, PT, R36, UR14, PT ;  /* 0x0000000e24007c0c */ /* 0x000fe4000bf26070 */
[----:B------:R-:W-:-:S02]  /*27f0*/  ISETP.GE.U32.AND P6, PT, R35, UR14, PT ;  /* 0x0000000e23007c0c */ /* 0x000fc4000bfc6070 */
[----:B0-----:R-:W-:Y:S02]  /*2800*/  SHF.R.S32.HI R5, RZ, 0x1f, R4 ;  /* 0x0000001fff057819 */ /* 0x001fe40000011404 */
        /* <DEDUP_REMOVED lines=9> */
[----:B------:R-:W-:Y:S01]  /*28a0*/  FADD.FTZ R24, R7, -UR5 ;  /* 0x8000000507187e21 */ /* 0x000fe20008010000 */
[----:B------:R-:W-:Y:S01]  /*28b0*/  MOV R7, R41 ;  /* 0x0000002900077202 */ /* 0x000fe20000000f00 */
[----:B------:R-:W-:Y:S01]  /*28c0*/  FADD.FTZ R8, R8, -UR5 ;  /* 0x8000000508087e21 */ /* 0x000fe20008010000 */
        /* <DEDUP_REMOVED lines=14> */
.L_x_2440:
[----:B------:R-:W-:Y:S05]  /*29b0*/  BSYNC.RECONVERGENT B1 ;  /* 0x0000000000017941 */ /* 0x000fea0003800200 */
.L_x_2439:
[----:B------:R-:W-:Y:S04]  /*29c0*/  BSSY.RECONVERGENT B1, `(.L_x_2441) ;  /* 0x0000014000017945 */ /* 0x000fe80003800200 */
[----:B------:R-:W-:Y:S05]  /*29d0*/  @P2 BRA `(.L_x_2442) ;  /* 0x0000000000482947 */ /* 0x000fea0003800000 */
[----:B------:R-:W1:Y:S01]  /*29e0*/  LDCU.64 UR12, c[0x0][0x3e0] ;  /* 0x00007c00ff0c77ac */ /* 0x000e620008000a00 */
[----:B------:R-:W-:Y:S01]  /*29f0*/  MOV R6, R42 ;  /* 0x0000002a00067202 */ /* 0x000fe20000000f00 */
[----:B------:R-:W-:Y:S01]  /*2a00*/  FADD.FTZ R10, R10, -UR5 ;  /* 0x800000050a0a7e21 */ /* 0x000fe20008010000 */
[----:B------:R-:W-:Y:S01]  /*2a10*/  FADD.FTZ R9, R9, -UR5 ;  /* 0x8000000509097e21 */ /* 0x000fe20008010000 */
[----:B------:R-:W2:Y:S01]  /*2a20*/  LDCU.64 UR18, c[0x0][0x380] ;  /* 0x00007000ff1277ac */ /* 0x000ea20008000a00 */
[----:B------:R-:W-:Y:S02]  /*2a30*/  IMAD.MOV.U32 R7, RZ, RZ, R41 ;  /* 0x000000ffff077224 */ /* 0x000fe400078e0029 */
[----:B0-----:R-:W-:Y:S01]  /*2a40*/  FMUL.FTZ R3, R10, UR10 ;  /* 0x0000000a0a037c20 */ /* 0x001fe20008410000 */
[----:B------:R-:W-:-:S03]  /*2a50*/  FMUL.FTZ R8, R9, UR10 ;  /* 0x0000000a09087c20 */ /* 0x000fc60008410000 */
[----:B-----5:R-:W-:Y:S01]  /*2a60*/  FFMA.FTZ R3, R12, R3, R14 ;  /* 0x000000030c037223 */ /* 0x020fe2000001000e */
[----:B------:R-:W-:-:S05]  /*2a70*/  FFMA.FTZ R8, R13, R8, R15 ;  /* 0x000000080d087223 */ /* 0x000fca000001000f */
[----:B------:R-:W-:Y:S01]  /*2a80*/  F2FP.F16.F32.PACK_AB R3, R8, R3 ;  /* 0x000000030803723e */ /* 0x000fe200000000ff */
[----:B-1----:R-:W-:Y:S02]  /*2a90*/  IMAD R5, R5, UR12, RZ ;  /* 0x0000000c05057c24 */ /* 0x002fe4000f8e02ff */
[----:B------:R-:W-:-:S04]  /*2aa0*/  IMAD.WIDE.U32 R6, R4, UR12, R6 ;  /* 0x0000000c04067c25 */ /* 0x000fc8000f8e0006 */
[----:B------:R-:W-:Y:S01]  /*2ab0*/  IMAD R5, R4, UR13, R5 ;  /* 0x0000000d04057c24 */ /* 0x000fe2000f8e0205 */
[----:B--2---:R-:W-:-:S04]  /*2ac0*/  LEA R4, P2, R6, UR18, 0x1 ;  /* 0x0000001206047c11 */ /* 0x004fc8000f8408ff */
[----:B------:R-:W-:-:S04]  /*2ad0*/  IADD3 R5, PT, PT, R7, R5, RZ ;  /* 0x0000000507057210 */ /* 0x000fc80007ffe0ff */
[----:B------:R-:W-:-:S05]  /*2ae0*/  LEA.HI.X R5, R6, UR19, R5, 0x1, P2 ;  /* 0x0000001306057c11 */ /* 0x000fca00090f0c05 */
[----:B------:R1:W-:Y:S02]  /*2af0*/  STG.E desc[UR16][R4.64], R3 ;  /* 0x0000000304007986 */ /* 0x0003e4000c101910 */
.L_x_2442:
[----:B------:R-:W-:Y:S05]  /*2b00*/  BSYNC.RECONVERGENT B1 ;  /* 0x0000000000017941 */ /* 0x000fea0003800200 */
.L_x_2441:
        /* <DEDUP_REMOVED lines=10> */
[----:B-----5:R-:W-:-:S03]  /*2bb0*/  FFMA.FTZ R3, R12, R3, R14 ;  /* 0x000000030c037223 */ /* 0x020fc6000001000e */
[----:B------:R-:W-:Y:S01]  /*2bc0*/  FFMA.FTZ R8, R13, R6, R15 ;  /* 0x000000060d087223 */ /* 0x000fe2000001000f */
[----:B--2---:R-:W-:-:S04]  /*2bd0*/  IMAD R7, R28, UR12, RZ ;  /* 0x0000000c1c077c24 */ /* 0x004fc8000f8e02ff */
[----:B------:R-:W-:Y:S01]  /*2be0*/  F2FP.F16.F32.PACK_AB R3, R8, R3 ;  /* 0x000000030803723e */ /* 0x000fe200000000ff */
[----:B------:R-:W-:-:S04]  /*2bf0*/  IMAD.WIDE.U32 R4, R36, UR12, R4 ;  /* 0x0000000c24047c25 */ /* 0x000fc8000f8e0004 */
[----:B------:R-:W-:Y:S01]  /*2c00*/  IMAD R7, R36, UR13, R7 ;  /* 0x0000000d24077c24 */ /* 0x000fe2000f8e0207 */
[----:B-1----:R-:W-:-:S04]  /*2c10*/  LEA R6, P1, R4, UR18, 0x1 ;  /* 0x0000001204067c11 */ /* 0x002fc8000f8208ff */
[----:B------:R-:W-:-:S04]  /*2c20*/  IADD3 R7, PT, PT, R5, R7, RZ ;  /* 0x0000000705077210 */ /* 0x000fc80007ffe0ff */
[----:B------:R-:W-:-:S05]  /*2c30*/  LEA.HI.X R7, R4, UR19, R7, 0x1, P1 ;  /* 0x0000001304077c11 */ /* 0x000fca00088f0c07 */
[----:B------:R2:W-:Y:S02]  /*2c40*/  STG.E desc[UR16][R6.64], R3 ;  /* 0x0000000306007986 */ /* 0x0005e4000c101910 */
.L_x_2444:
[----:B------:R-:W-:Y:S05]  /*2c50*/  BSYNC.RECONVERGENT B1 ;  /* 0x0000000000017941 */ /* 0x000fea0003800200 */
.L_x_2443:
[----:B------:R-:W-:Y:S04]  /*2c60*/  BSSY.RECONVERGENT B1, `(.L_x_2445) ;  /* 0x0000014000017945 */ /* 0x000fe80003800200 */
[----:B------:R-:W-:Y:S05]  /*2c70*/  @P6 BRA `(.L_x_2446) ;  /* 0x0000000000486947 */ /* 0x000fea0003800000 */
[----:B------:R-:W3:Y:S01]  /*2c80*/  LDCU.64 UR12, c[0x0][0x3e0] ;  /* 0x00007c00ff0c77ac */ /* 0x000ee20008000a00 */
[----:B-1----:R-:W-:Y:S01]  /*2c90*/  MOV R4, R42 ;  /* 0x0000002a00047202 */ /* 0x002fe20000000f00 */
[----:B------:R-:W-:Y:S01]  /*2ca0*/  FADD.FTZ R18, R18, -UR5 ;  /* 0x8000000512127e21 */ /* 0x000fe20008010000 */
[----:B------:R-:W-:Y:S01]  /*2cb0*/  MOV R5, R41 ;  /* 0x0000002900057202 */ /* 0x000fe20000000f00 */
[----:B------:R-:W1:Y:S01]  /*2cc0*/  LDCU.64 UR18, c[0x0][0x380] ;  /* 0x00007000ff1277ac */ /* 0x000e620008000a00 */
[----:B------:R-:W-:Y:S01]  /*2cd0*/  FADD.FTZ R17, R17, -UR5 ;  /* 0x8000000511117e21 */ /* 0x000fe20008010000 */
[----:B0-2---:R-:W-:-:S03]  /*2ce0*/  FMUL.FTZ R3, R18, UR10 ;  /* 0x0000000a12037c20 */ /* 0x005fc60008410000 */
[----:B------:R-:W-:Y:S01]  /*2cf0*/  FMUL.FTZ R6, R17, UR10 ;  /* 0x0000000a11067c20 */ /* 0x000fe20008410000 */
[----:B-----5:R-:W-:Y:S01]  /*2d00*/  FFMA.FTZ R3, R12, R3, R14 ;  /* 0x000000030c037223 */ /* 0x020fe2000001000e */
[----:B---3--:R-:W-:Y:S02]  /*2d10*/  IMAD R8, R23, UR12, RZ ;  /* 0x0000000c17087c24 */ /* 0x008fe4000f8e02ff */
[----:B------:R-:W-:-:S04]  /*2d20*/  IMAD.WIDE.U32 R4, R35, UR12, R4 ;  /* 0x0000000c23047c25 */ /* 0x000fc8000f8e0004 */
[----:B------:R-:W-:Y:S02]  /*2d30*/  IMAD R7, R35, UR13, R8 ;  /* 0x0000000d23077c24 */ /* 0x000fe4000f8e0208 */
[----:B------:R-:W-:Y:S01]  /*2d40*/  FFMA.FTZ R8, R13, R6, R15 ;  /* 0x000000060d087223 */ /* 0x000fe2000001000f */
[----:B-1----:R-:W-:Y:S02]  /*2d50*/  LEA R6, P1, R4, UR18, 0x1 ;  /* 0x0000001204067c11 */ /* 0x002fe4000f8208ff */
[----:B------:R-:W-:Y:S02]  /*2d60*/  IADD3 R7, PT, PT, R5, R7, RZ ;  /* 0x0000000705077210 */ /* 0x000fe40007ffe0ff */
[----:B------:R-:W-:Y:S02]  /*2d70*/  F2FP.F16.F32.PACK_AB R3, R8, R3 ;  /* 0x000000030803723e */ /* 0x000fe400000000ff */
[----:B------:R-:W-:-:S05]  /*2d80*/  LEA.HI.X R7, R4, UR19, R7, 0x1, P1 ;  /* 0x0000001304077c11 */ /* 0x000fca00088f0c07 */
[----:B------:R3:W-:Y:S02]  /*2d90*/  STG.E desc[UR16][R6.64], R3 ;  /* 0x0000000306007986 */ /* 0x0007e4000c101910 */
.L_x_2446:
[----:B------:R-:W-:Y:S05]  /*2da0*/  BSYNC.RECONVERGENT B1 ;  /* 0x0000000000017941 */ /* 0x000fea0003800200 */
.L_x_2445:
[----:B------:R-:W-:Y:S04]  /*2db0*/  BSSY.RECONVERGENT B1, `(.L_x_2447) ;  /* 0x0000014000017945 */ /* 0x000fe80003800200 */
[----:B------:R-:W-:Y:S05]  /*2dc0*/  @P3 BRA `(.L_x_2448) ;  /* 0x0000000000483947 */ /* 0x000fea0003800000 */
[----:B------:R-:W4:Y:S01]  /*2dd0*/  LDCU.64 UR12, c[0x0][0x3e0] ;  /* 0x00007c00ff0c77ac */ /* 0x000f220008000a00 */
[----:B-1----:R-:W-:Y:S01]  /*2de0*/  MOV R4, R42 ;  /* 0x0000002a00047202 */ /* 0x002fe20000000f00 */
[----:B------:R-:W-:Y:S01]  /*2df0*/  FADD.FTZ R20, R20, -UR5 ;  /* 0x8000000514147e21 */ /* 0x000fe20008010000 */
[----:B------:R-:W-:Y:S01]  /*2e00*/  MOV R5, R41 ;  /* 0x0000002900057202 */ /* 0x000fe20000000f00 */
[----:B------:R-:W1:Y:S01]  /*2e10*/  LDCU.64 UR18, c[0x0][0x380] ;  /* 0x00007000ff1277ac */ /* 0x000e620008000a00 */
[----:B------:R-:W-:Y:S01]  /*2e20*/  FADD.FTZ R19, R19, -UR5 ;  /* 0x8000000513137e21 */ /* 0x000fe20008010000 */
[----:B0-23--:R-:W-:-:S03]  /*2e30*/  FMUL.FTZ R3, R20, UR10 ;  /* 0x0000000a14037c20 */ /* 0x00dfc60008410000 */
[----:B------:R-:W-:Y:S01]  /*2e40*/  FMUL.FTZ R6, R19, UR10 ;  /* 0x0000000a13067c20 */ /* 0x000fe20008410000 */
[----:B-----5:R-:W-:-:S03]  /*2e50*/  FFMA.FTZ R3, R12, R3, R14 ;  /* 0x000000030c037223 */ /* 0x020fc6000001000e */
[----:B------:R-:W-:Y:S01]  /*2e60*/  FFMA.FTZ R8, R13, R6, R15 ;  /* 0x000000060d087223 */ /* 0x000fe2000001000f */
[----:B----4-:R-:W-:-:S04]  /*2e70*/  IMAD R7, R0, UR12, RZ ;  /* 0x0000000c00077c24 */ /* 0x010fc8000f8e02ff */
[----:B------:R-:W-:Y:S01]  /*2e80*/  F2FP.F16.F32.PACK_AB R3, R8, R3 ;  /* 0x000000030803723e */ /* 0x000fe200000000ff */
[----:B------:R-:W-:-:S04]  /*2e90*/  IMAD.WIDE.U32 R4, R34, UR12, R4 ;  /* 0x0000000c22047c25 */ /* 0x000fc8000f8e0004 */
[----:B------:R-:W-:Y:S01]  /*2ea0*/  IMAD R7, R34, UR13, R7 ;  /* 0x0000000d22077c24 */ /* 0x000fe2000f8e0207 */
[----:B-1----:R-:W-:-:S04]  /*2eb0*/  LEA R6, P1, R4, UR18, 0x1 ;  /* 0x0000001204067c11 */ /* 0x002fc8000f8208ff */
[----:B------:R-:W-:-:S04]  /*2ec0*/  IADD3 R7, PT, PT, R5, R7, RZ ;  /* 0x0000000705077210 */ /* 0x000fc80007ffe0ff */
[----:B------:R-:W-:-:S05]  /*2ed0*/  LEA.HI.X R7, R4, UR19, R7, 0x1, P1 ;  /* 0x0000001304077c11 */ /* 0x000fca00088f0c07 */
[----:B------:R4:W-:Y:S02]  /*2ee0*/  STG.E desc[UR16][R6.64], R3 ;  /* 0x0000000306007986 */ /* 0x0009e4000c101910 */
.L_x_2448:
[----:B------:R-:W-:Y:S05]  /*2ef0*/  BSYNC.RECONVERGENT B1 ;  /* 0x0000000000017941 */ /* 0x000fea0003800200 */
.L_x_2447:
[----:B------:R-:W-:Y:S05]  /*2f00*/  @P4 BRA `(.L_x_2449) ;  /* 0x0000001000744947 */ /* 0x000fea0003800000 */
[----:B------:R-:W0:Y:S01]  /*2f10*/  LDCU.64 UR12, c[0x0][0x3e0] ;  /* 0x00007c00ff0c77ac */ /* 0x000e220008000a00 */
[----:B-1----:R-:W-:Y:S01]  /*2f20*/  MOV R4, R42 ;  /* 0x0000002a00047202 */ /* 0x002fe20000000f00 */
[----:B------:R-:W-:Y:S01]  /*2f30*/  FADD.FTZ R22, R22, -UR5 ;  /* 0x8000000516167e21 */ /* 0x000fe20008010000 */
[----:B------:R-:W-:Y:S01]  /*2f40*/  MOV R5, R41 ;  /* 0x0000002900057202 */ /* 0x000fe20000000f00 */
[----:B------:R-:W1:Y:S01]  /*2f50*/  LDCU.64 UR14, c[0x0][0x380] ;  /* 0x00007000ff0e77ac */ /* 0x000e620008000a00 */
[----:B------:R-:W-:Y:S01]  /*2f60*/  FADD.FTZ R21, R21, -UR5 ;  /* 0x8000000515157e21 */ /* 0x000fe20008010000 */
[----:B0-234-:R-:W-:-:S03]  /*2f70*/  FMUL.FTZ R3, R22, UR10 ;  /* 0x0000000a16037c20 */ /* 0x01dfc60008410000 */
[----:B------:R-:W-:Y:S01]  /*2f80*/  FMUL.FTZ R6, R21, UR10 ;  /* 0x0000000a15067c20 */ /* 0x000fe20008410000 */
[----:B-----5:R-:W-:Y:S01]  /*2f90*/  FFMA.FTZ R3, R12, R3, R14 ;  /* 0x000000030c037223 */ /* 0x020fe2000001000e */
[----:B------:R-:W-:Y:S02]  /*2fa0*/  IMAD R8, R2, UR12, RZ ;  /* 0x0000000c02087c24 */ /* 0x000fe4000f8e02ff */
[----:B------:R-:W-:-:S04]  /*2fb0*/  IMAD.WIDE.U32 R4, R33, UR12, R4 ;  /* 0x0000000c21047c25 */ /* 0x000fc8000f8e0004 */
[----:B------:R-:W-:Y:S02]  /*2fc0*/  IMAD R7, R33, UR13, R8 ;  /* 0x0000000d21077c24 */ /* 0x000fe4000f8e0208 */
[----:B------:R-:W-:Y:S01]  /*2fd0*/  FFMA.FTZ R8, R13, R6, R15 ;  /* 0x000000060d087223 */ /* 0x000fe2000001000f */
[----:B-1----:R-:W-:Y:S02]  /*2fe0*/  LEA R6, P1, R4, UR14, 0x1 ;  /* 0x0000000e04067c11 */ /* 0x002fe4000f8208ff */
[----:B------:R-:W-:Y:S02]  /*2ff0*/  IADD3 R7, PT, PT, R5, R7, RZ ;  /* 0x0000000705077210 */ /* 0x000fe40007ffe0ff */
[----:B------:R-:W-:Y:S02]  /*3000*/  F2FP.F16.F32.PACK_AB R3, R8, R3 ;  /* 0x000000030803723e */ /* 0x000fe400000000ff */
[----:B------:R-:W-:-:S05]  /*3010*/  LEA.HI.X R7, R4, UR15, R7, 0x1, P1 ;  /* 0x0000000f04077c11 */ /* 0x000fca00088f0c07 */
[----:B------:R0:W-:Y:S01]  /*3020*/  STG.E desc[UR16][R6.64], R3 ;  /* 0x0000000306007986 */ /* 0x0001e2000c101910 */
[----:B------:R-:W-:Y:S05]  /*3030*/  BRA `(.L_x_2449) ;  /* 0x0000001000287947 */ /* 0x000fea0003800000 */
.L_x_2434:
        /* <DEDUP_REMOVED lines=18> */
[----:B----4-:R-:W-:-:S07]  /*3160*/  FADD.FTZ R25, R27, 1 ;  /* 0x3f8000001b197421 */ /* 0x010fce0000010000 */
[----:B------:R1:W4:Y:S02]  /*3170*/  MUFU.RCP R45, R25 ;  /* 0x00000019002d7308 */ /* 0x0003240000001000 */
[----:B-1----:R-:W-:Y:S02]  /*3180*/  IMAD R25, R29, UR12, RZ ;  /* 0x0000000c1d197c24 */ /* 0x002fe4000f8e02ff */
[----:B---3--:R-:W-:Y:S02]  /*3190*/  FMUL.FTZ R3, R3, R26 ;  /* 0x0000001a03037220 */ /* 0x008fe40000410000 */
[----:B------:R-:W-:Y:S02]  /*31a0*/  IMAD R27, R38, UR13, R25 ;  /* 0x0000000d261b7c24 */ /* 0x000fe4000f8e0219 */
[----:B----4-:R-:W-:Y:S01]  /*31b0*/  FMUL.FTZ R4, R4, R45 ;  /* 0x0000002d04047220 */ /* 0x010fe20000410000 */
[----:B------:R-:W-:-:S04]  /*31c0*/  MOV R45, R41 ;  /* 0x00000029002d7202 */ /* 0x000fc80000000f00 */
[----:B------:R-:W-:Y:S01]  /*31d0*/  F2FP.F16.F32.PACK_AB R3, R4, R3 ;  /* 0x000000030403723e */ /* 0x000fe200000000ff */
[----:B------:R-:W-:-:S05]  /*31e0*/  IMAD.WIDE.U32 R44, R38, UR12, R44 ;  /* 0x0000000c262c7c25 */ /* 0x000fca000f8e002c */
[----:B------:R-:W-:Y:S02]  /*31f0*/  IADD3 R27, PT, PT, R45, R27, RZ ;  /* 0x0000001b2d1b7210 */ /* 0x000fe40007ffe0ff */
[----:B--2---:R-:W-:-:S04]  /*3200*/  LEA R26, P1, R44, UR14, 0x1 ;  /* 0x0000000e2c1a7c11 */ /* 0x004fc8000f8208ff */
[----:B------:R-:W-:-:S05]  /*3210*/  LEA.HI.X R27, R44, UR15, R27, 0x1, P1 ;  /* 0x0000000f2c1b7c11 */ /* 0x000fca00088f0c1b */
[----:B------:R1:W-:Y:S04]  /*3220*/  STG.E desc[UR16][R26.64], R3 ;  /* 0x000000031a007986 */ /* 0x0003e8000c101910 */
.L_x_2451:
[----:B0-----:R-:W-:Y:S05]  /*3230*/  BSYNC.RECONVERGENT B1 ;  /* 0x0000000000017941 */ /* 0x001fea0003800200 */
.L_x_2450:
[----:B------:R-:W-:Y:S01]  /*3240*/  SHF.R.S32.HI R4, RZ, 0x1f, R24 ;  /* 0x0000001fff047819 */ /* 0x000fe20000011418 */
[----:B------:R-:W-:Y:S01]  /*3250*/  BSSY.RECONVERGENT B1, `(.L_x_2452) ;  /* 0x0000022000017945 */ /* 0x000fe20003800200 */
[----:B------:R-:W-:Y:S02]  /*3260*/  ISETP.GE.U32.AND P1, PT, R24, UR18, PT ;  /* 0x0000001218007c0c */ /* 0x000fe4000bf26070 */
[----:B-1----:R-:W-:Y:S02]  /*3270*/  IADD3 R3, PT, PT, R38, 0x40, RZ ;  /* 0x0000004026037810 */ /* 0x002fe40007ffe0ff */
        /* <DEDUP_REMOVED lines=17> */
[----:B------:R-:W-:Y:S01]  /*3390*/  MUFU.RCP R44, R44 ;  /* 0x0000002c002c7308 */ /* 0x000fe20000001000 */
[----:B0-----:R-:W-:Y:S01]  /*33a0*/  FADD.FTZ R45, R26, 1 ;  /* 0x3f8000001a2d7421 */ /* 0x001fe20000010000 */
[----:B------:R-:W-:Y:S01]  /*33b0*/  IMAD R26, R24, UR13, R4 ;  /* 0x0000000d181a7c24 */ /* 0x000fe2000f8e0204 */
[----:B------:R-:W-:-:S05]  /*33c0*/  MOV R4, R42 ;  /* 0x0000002a00047202 */ /* 0x000fca0000000f00 */
[----:B------:R-:W0:Y:S02]  /*33d0*/  MUFU.RCP R5, R45 ;  /* 0x0000002d00057308 */ /* 0x000e240000001000 */
[----:B0-----:R-:W-:Y:S01]  /*33e0*/  FMUL.FTZ R6, R6, R5 ;  /* 0x0000000506067220 */ /* 0x001fe20000410000 */
[----:B------:R-:W-:Y:S02]  /*33f0*/  IMAD.MOV.U32 R5, RZ, RZ, R41 ;  /* 0x000000ffff057224 */ /* 0x000fe400078e0029 */
[----:B------:R-:W-:-:S04]  /*3400*/  IMAD.WIDE.U32 R4, R24, UR12, R4 ;  /* 0x0000000c18047c25 */ /* 0x000fc8000f8e0004 */
[----:B------:R-:W-:Y:S01]  /*3410*/  FMUL.FTZ R24, R27, R44 ;  /* 0x0000002c1b187220 */ /* 0x000fe20000410000 */
[----:B------:R-:W-:Y:S02]  /*3420*/  IADD3 R5, PT, PT, R5, R26, RZ ;  /* 0x0000001a05057210 */ /* 0x000fe40007ffe0ff */
[----:B-1----:R-:W-:-:S04]  /*3430*/  LEA R26, P1, R4, UR14, 0x1 ;  /* 0x0000000e041a7c11 */ /* 0x002fc8000f8208ff */
[----:B------:R-:W-:Y:S02]  /*3440*/  LEA.HI.X R27, R4, UR15, R5, 0x1, P1 ;  /* 0x0000000f041b7c11 */ /* 0x000fe400088f0c05 */
[----:B------:R-:W-:-:S05]  /*3450*/  F2FP.F16.F32.PACK_AB R5, R24, R6 ;  /* 0x000000061805723e */ /* 0x000fca00000000ff */
[----:B------:R0:W-:Y:S02]  /*3460*/  STG.E desc[UR16][R26.64], R5 ;  /* 0x000000051a007986 */ /* 0x0001e4000c101910 */
.L_x_2453:
[----:B------:R-:W-:Y:S05]  /*3470*/  BSYNC.RECONVERGENT B1 ;  /* 0x0000000000017941 */ /* 0x000fea0003800200 */
.L_x_2452:
        /* <DEDUP_REMOVED lines=18> */
[----:B------:R-:W1:Y:S02]  /*35a0*/  LDCU.64 UR12, c[0x0][0x3e0] ;  /* 0x00007c00ff0c77ac */ /* 0x000e640008000a00 */
        /* <DEDUP_REMOVED lines=9> */
[----:B------:R-:W-:Y:S01]  /*3640*/  IMAD R45, R3, UR13, R6 ;  /* 0x0000000d032d7c24 */ /* 0x000fe2000f8e0206 */
[----:B------:R-:W-:Y:S02]  /*3650*/  MOV R6, R42 ;  /* 0x0000002a00067202 */ /* 0x000fe40000000f00 */
        /* <DEDUP_REMOVED lines=9> */
[----:B0-----:R-:W-:Y:S01]  /*36f0*/  LEA R4, P5, R6, UR14, 0x1 ;  /* 0x0000000e06047c11 */ /* 0x001fe2000f8a08ff */
[----:B-1----:R-:W-:-:S03]  /*3700*/  FMUL.FTZ R8, R8, R5 ;  /* 0x0000000508087220 */ /* 0x002fc60000410000 */
[----:B------:R-:W-:Y:S02]  /*3710*/  LEA.HI.X R5, R6, UR15, R45, 0x1, P5 ;  /* 0x0000000f06057c11 */ /* 0x000fe4000a8f0c2d */
[----:B------:R-:W-:-:S05]  /*3720*/  F2FP.F16.F32.PACK_AB R27, R8, R27 ;  /* 0x0000001b081b723e */ /* 0x000fca00000000ff */
[----:B------:R1:W-:Y:S02]  /*3730*/  STG.E desc[UR16][R4.64], R27 ;  /* 0x0000001b04007986 */ /* 0x0003e4000c101910 */
.L_x_2455:
[----:B------:R-:W-:Y:S05]  /*3740*/  BSYNC.RECONVERGENT B1 ;  /* 0x0000000000017941 */ /* 0x000fea0003800200 */
.L_x_2454:
[----:B------:R-:W-:Y:S04]  /*3750*/  BSSY.RECONVERGENT B1, `(.L_x_2456) ;  /* 0x000001e000017945 */ /* 0x000fe80003800200 */
[----:B------:R-:W-:Y:S05]  /*3760*/  @P2 BRA `(.L_x_2457) ;  /* 0x0000000000702947 */ /* 0x000fea0003800000 */
[----:B------:R-:W-:Y:S01]  /*3770*/  FADD.FTZ R10, R10, -UR5 ;  /* 0x800000050a0a7e21 */ /* 0x000fe20008010000 */
[----:B------:R-:W-:Y:S01]  /*3780*/  FADD.FTZ R9, R9, -UR5 ;  /* 0x8000000509097e21 */ /* 0x000fe20008010000 */
[----:B------:R-:W2:Y:S01]  /*3790*/  LDCU.64 UR12, c[0x0][0x3e0] ;  /* 0x00007c00ff0c77ac */ /* 0x000ea20008000a00 */
[----:B01----:R-:W-:Y:S01]  /*37a0*/  MOV R5, R41 ;  /* 0x0000002900057202 */ /* 0x003fe20000000f00 */
[----:B------:R-:W-:Y:S01]  /*37b0*/  FMUL.FTZ R3, R10, UR10 ;  /* 0x0000000a0a037c20 */ /* 0x000fe20008410000 */
[----:B------:R-:W-:Y:S01]  /*37c0*/  FMUL.FTZ R8, R9, UR10 ;  /* 0x0000000a09087c20 */ /* 0x000fe20008410000 */
[----:B------:R-:W0:Y:S02]  /*37d0*/  LDCU.64 UR14, c[0x0][0x380] ;  /* 0x00007000ff0e77ac */ /* 0x000e240008000a00 */
[----:B-----5:R-:W-:Y:S01]  /*37e0*/  FFMA.FTZ R6, R12, R3, R14 ;  /* 0x000000030c067223 */ /* 0x020fe2000001000e */
[----:B------:R-:W-:-:S03]  /*37f0*/  FFMA.FTZ R3, R13, R8, R15 ;  /* 0x000000080d037223 */ /* 0x000fc6000001000f */
[----:B------:R-:W-:Y:S01]  /*3800*/  FMUL.FTZ R4, R6, -1.4426950216293334961 ;  /* 0xbfb8aa3b06047820 */ /* 0x000fe20000410000 */
[----:B------:R-:W-:-:S05]  /*3810*/  FMUL.FTZ R9, R3, -1.4426950216293334961 ;  /* 0xbfb8aa3b03097820 */ /* 0x000fca0000410000 */
[----:B------:R-:W1:Y:S01]  /*3820*/  MUFU.EX2 R4, R4 ;  /* 0x0000000400047308 */ /* 0x000e620000000800 */
[----:B--2---:R-:W-:-:S07]  /*3830*/  IMAD R24, R24, UR12, RZ ;  /* 0x0000000c18187c24 */ /* 0x004fce000f8e02ff */
[----:B------:R-:W2:Y:S01]  /*3840*/  MUFU.EX2 R9, R9 ;  /* 0x0000000900097308 */ /* 0x000ea20000000800 */
[----:B-1----:R-:W-:Y:S01]  /*3850*/  FADD.FTZ R8, R4, 1 ;  /* 0x3f80000004087421 */ /* 0x002fe20000010000 */
[----:B------:R-:W-:-:S06]  /*3860*/  MOV R4, R42 ;  /* 0x0000002a00047202 */ /* 0x000fcc0000000f00 */
[----:B------:R-:W1:Y:S01]  /*3870*/  MUFU.RCP R7, R8 ;  /* 0x0000000800077308 */ /* 0x000e620000001000 */
[----:B------:R-:W-:-:S04]  /*3880*/  IMAD.WIDE.U32 R4, R25, UR12, R4 ;  /* 0x0000000c19047c25 */ /* 0x000fc8000f8e0004 */
[----:B--2---:R-:W-:Y:S01]  /*3890*/  FADD.FTZ R10, R9, 1 ;  /* 0x3f800000090a7421 */ /* 0x004fe20000010000 */
[----:B------:R-:W-:-:S05]  /*38a0*/  IMAD R25, R25, UR13, R24 ;  /* 0x0000000d19197c24 */ /* 0x000fca000f8e0218 */
[----:B------:R-:W2:Y:S01]  /*38b0*/  MUFU.RCP R10, R10 ;  /* 0x0000000a000a7308 */ /* 0x000ea20000001000 */
[----:B------:R-:W-:Y:S01]  /*38c0*/  IADD3 R25, PT, PT, R5, R25, RZ ;  /* 0x0000001905197210 */ /* 0x000fe20007ffe0ff */
[----:B-1----:R-:W-:Y:S01]  /*38d0*/  FMUL.FTZ R9, R6, R7 ;  /* 0x0000000706097220 */ /* 0x002fe20000410000 */
[----:B0-----:R-:W-:-:S04]  /*38e0*/  LEA R6, P2, R4, UR14, 0x1 ;  /* 0x0000000e04067c11 */ /* 0x001fc8000f8408ff */
[----:B------:R-:W-:Y:S01]  /*38f0*/  LEA.HI.X R7, R4, UR15, R25, 0x1, P2 ;  /* 0x0000000f04077c11 */ /* 0x000fe200090f0c19 */
[----:B--2---:R-:W-:-:S05]  /*3900*/  FMUL.FTZ R24, R3, R10 ;  /* 0x0000000a03187220 */ /* 0x004fca0000410000 */
[----:B------:R-:W-:-:S05]  /*3910*/  F2FP.F16.F32.PACK_AB R9, R24, R9 ;  /* 0x000000091809723e */ /* 0x000fca00000000ff */
[----:B------:R2:W-:Y:S02]  /*3920*/  STG.E desc[UR16][R6.64], R9 ;  /* 0x0000000906007986 */ /* 0x0005e4000c101910 */
.L_x_2457:
[----:B------:R-:W-:Y:S05]  /*3930*/  BSYNC.RECONVERGENT B1 ;  /* 0x0000000000017941 */ /* 0x000fea0003800200 */
.L_x_2456:
[----:B------:R-:W-:Y:S04]  /*3940*/  BSSY.RECONVERGENT B1, `(.L_x_2458) ;  /* 0x000001e000017945 */ /* 0x000fe80003800200 */
[----:B------:R-:W-:Y:S05]  /*3950*/  @P1 BRA `(.L_x_2459) ;  /* 0x0000000000701947 */ /* 0x000fea0003800000 */
[----:B------:R-:W-:Y:S01]  /*3960*/  FADD.FTZ R16, R16, -UR5 ;  /* 0x8000000510107e21 */ /* 0x000fe20008010000 */
[----:B------:R-:W-:Y:S01]  /*3970*/  FADD.FTZ R11, R11, -UR5 ;  /* 0x800000050b0b7e21 */ /* 0x000fe20008010000 */
[----:B------:R-:W3:Y:S01]  /*3980*/  LDCU.64 UR12, c[0x0][0x3e0] ;  /* 0x00007c00ff0c77ac */ /* 0x000ee20008000a00 */
[----:B--2---:R-:W-:Y:S01]  /*3990*/  MOV R6, R42 ;  /* 0x0000002a00067202 */ /* 0x004fe20000000f00 */
[----:B------:R-:W-:Y:S01]  /*39a0*/  FMUL.FTZ R3, R16, UR10 ;  /* 0x0000000a10037c20 */ /* 0x000fe20008410000 */
[----:B-1----:R-:W-:Y:S01]  /*39b0*/  FMUL.FTZ R4, R11, UR10 ;  /* 0x0000000a0b047c20 */ /* 0x002fe20008410000 */
[----:B------:R-:W1:Y:S01]  /*39c0*/  LDCU.64 UR14, c[0x0][0x380] ;  /* 0x00007000ff0e77ac */ /* 0x000e620008000a00 */
[----:B------:R-:W-:Y:S01]  /*39d0*/  MOV R7, R41 ;  /* 0x0000002900077202 */ /* 0x000fe20000000f00 */
[----:B-----5:R-:W-:Y:S01]  /*39e0*/  FFMA.FTZ R3, R12, R3, R14 ;  /* 0x000000030c037223 */ /* 0x020fe2000001000e */
[----:B------:R-:W-:-:S03]  /*39f0*/  FFMA.FTZ R4, R13, R4, R15 ;  /* 0x000000040d047223 */ /* 0x000fc6000001000f */
[----:B0-----:R-:W-:Y:S01]  /*3a00*/  FMUL.FTZ R5, R3, -1.4426950216293334961 ;  /* 0xbfb8aa3b03057820 */ /* 0x001fe20000410000 */
[----:B------:R-:W-:-:S05]  /*3a10*/  FMUL.FTZ R9, R4, -1.4426950216293334961 ;  /* 0xbfb8aa3b04097820 */ /* 0x000fca0000410000 */
[----:B------:R-:W0:Y:S01]  /*3a20*/  MUFU.EX2 R5, R5 ;  /* 0x0000000500057308 */ /* 0x000e220000000800 */
[----:B---3--:R-:W-:Y:S02]  /*3a30*/  IMAD R25, R28, UR12, RZ ;  /* 0x0000000c1c197c24 */ /* 0x008fe4000f8e02ff */
[----:B------:R-:W-:-:S05]  /*3a40*/  IMAD.WIDE.U32 R6, R36, UR12, R6 ;  /* 0x0000000c24067c25 */ /* 0x000fca000f8e0006 */
[----:B------:R-:W2:Y:S01]  /*3a50*/  MUFU.EX2 R9, R9 ;  /* 0x0000000900097308 */ /* 0x000ea20000000800 */
[----:B------:R-:W-:-:S05]  /*3a60*/  IMAD R25, R36, UR13, R25 ;  /* 0x0000000d24197c24 */ /* 0x000fca000f8e0219 */
[----:B------:R-:W-:Y:S01]  /*3a70*/  IADD3 R25, PT, PT, R7, R25, RZ ;  /* 0x0000001907197210 */ /* 0x000fe20007ffe0ff */
[----:B0-----:R-:W-:-:S06]  /*3a80*/  FADD.FTZ R8, R5, 1 ;  /* 0x3f80000005087421 */ /* 0x001fcc0000010000 */
[----:B------:R-:W0:Y:S01]  /*3a90*/  MUFU.RCP R8, R8 ;  /* 0x0000000800087308 */ /* 0x000e220000001000 */
[----:B--2---:R-:W-:-:S07]  /*3aa0*/  FADD.FTZ R10, R9, 1 ;  /* 0x3f800000090a7421 */ /* 0x004fce0000010000 */
[----:B------:R-:W2:Y:S01]  /*3ab0*/  MUFU.RCP R11, R10 ;  /* 0x0000000a000b7308 */ /* 0x000ea20000001000 */
[----:B0-----:R-:W-:Y:S01]  /*3ac0*/  FMUL.FTZ R3, R3, R8 ;  /* 0x0000000803037220 */ /* 0x001fe20000410000 */
[----:B--2---:R-:W-:Y:S01]  /*3ad0*/  FMUL.FTZ R16, R4, R11 ;  /* 0x0000000b04107220 */ /* 0x004fe20000410000 */
[----:B-1----:R-:W-:-:S04]  /*3ae0*/  LEA R4, P1, R6, UR14, 0x1 ;  /* 0x0000000e06047c11 */ /* 0x002fc8000f8208ff */
[----:B------:R-:W-:Y:S02]  /*3af0*/  LEA.HI.X R5, R6, UR15, R25, 0x1, P1 ;  /* 0x0000000f06057c11 */ /* 0x000fe400088f0c19 */
[----:B------:R-:W-:-:S05]  /*3b00*/  F2FP.F16.F32.PACK_AB R3, R16, R3 ;  /* 0x000000031003723e */ /* 0x000fca00000000ff */
[----:B------:R3:W-:Y:S02]  /*3b10*/  STG.E desc[UR16][R4.64], R3 ;  /* 0x0000000304007986 */ /* 0x0007e4000c101910 */
.L_x_2459:
[----:B------:R-:W-:Y:S05]  /*3b20*/  BSYNC.RECONVERGENT B1 ;  /* 0x0000000000017941 */ /* 0x000fea0003800200 */
.L_x_2458:
[----:B------:R-:W-:Y:S04]  /*3b30*/  BSSY.RECONVERGENT B1, `(.L_x_2460) ;  /* 0x000001e000017945 */ /* 0x000fe80003800200 */
[----:B------:R-:W-:Y:S05]  /*3b40*/  @P6 BRA `(.L_x_2461) ;  /* 0x0000000000706947 */ /* 0x000fea0003800000 */
[----:B------:R-:W-:Y:S01]  /*3b50*/  FADD.FTZ R18, R18, -UR5 ;  /* 0x8000000512127e21 */ /* 0x000fe20008010000 */
[----:B------:R-:W-:Y:S01]  /*3b60*/  FADD.FTZ R17, R17, -UR5 ;  /* 0x8000000511117e21 */ /* 0x000fe20008010000 */
[----:B------:R-:W4:Y:S01]  /*3b70*/  LDCU.64 UR12, c[0x0][0x3e0] ;  /* 0x00007c00ff0c77ac */ /* 0x000f220008000a00 */
[----:B--2---:R-:W-:Y:S01]  /*3b80*/  MOV R6, R42 ;  /* 0x0000002a00067202 */ /* 0x004fe20000000f00 */
[----:B---3--:R-:W-:Y:S01]  /*3b90*/  FMUL.FTZ R3, R18, UR10 ;  /* 0x0000000a12037c20 */ /* 0x008fe20008410000 */
[----:B-1----:R-:W-:Y:S01]  /*3ba0*/  FMUL.FTZ R4, R17, UR10 ;  /* 0x0000000a11047c20 */ /* 0x002fe20008410000 */
[----:B------:R-:W1:Y:S01]  /*3bb0*/  LDCU.64 UR14, c[0x0][0x380] ;  /* 0x00007000ff0e77ac */ /* 0x000e620008000a00 */
[----:B------:R-:W-:Y:S01]  /*3bc0*/  MOV R7, R41 ;  /* 0x0000002900077202 */ /* 0x000fe20000000f00 */
[----:B0----5:R-:W-:Y:S01]  /*3bd0*/  FFMA.FTZ R5, R12, R3, R14 ;  /* 0x000000030c057223 */ /* 0x021fe2000001000e */
[----:B------:R-:W-:-:S03]  /*3be0*/  FFMA.FTZ R10, R13, R4, R15 ;  /* 0x000000040d0a7223 */ /* 0x000fc6000001000f */
[----:B------:R-:W-:Y:S01]  /*3bf0*/  FMUL.FTZ R3, R5, -1.4426950216293334961 ;  /* 0xbfb8aa3b05037820 */ /* 0x000fe20000410000 */
[----:B------:R-:W-:-:S05]  /*3c00*/  FMUL.FTZ R4, R10, -1.4426950216293334961 ;  /* 0xbfb8aa3b0a047820 */ /* 0x000fca0000410000 */
[----:B------:R-:W0:Y:S01]  /*3c10*/  MUFU.EX2 R3, R3 ;  /* 0x0000000300037308 */ /* 0x000e220000000800 */
[----:B----4-:R-:W-:Y:S02]  /*3c20*/  IMAD R16, R23, UR12, RZ ;  /* 0x0000000c17107c24 */ /* 0x010fe4000f8e02ff */
[----:B------:R-:W-:-:S05]  /*3c30*/  IMAD.WIDE.U32 R6, R35, UR12, R6 ;  /* 0x0000000c23067c25 */ /* 0x000fca000f8e0006 */
[----:B------:R-:W2:Y:S01]  /*3c40*/  MUFU.EX2 R4, R4 ;  /* 0x0000000400047308 */ /* 0x000ea20000000800 */
[----:B------:R-:W-:-:S05]  /*3c50*/  IMAD R11, R35, UR13, R16 ;  /* 0x0000000d230b7c24 */ /* 0x000fca000f8e0210 */
[----:B------:R-:W-:Y:S01]  /*3c60*/  IADD3 R11, PT, PT, R7, R11, RZ ;  /* 0x0000000b070b7210 */ /* 0x000fe20007ffe0ff */
[----:B0-----:R-:W-:-:S06]  /*3c70*/  FADD.FTZ R8, R3, 1 ;  /* 0x3f80000003087421 */ /* 0x001fcc0000010000 */
[----:B------:R-:W0:Y:S01]  /*3c80*/  MUFU.RCP R8, R8 ;  /* 0x0000000800087308 */ /* 0x000e220000001000 */
[----:B--2---:R-:W-:Y:S01]  /*3c90*/  FADD.FTZ R9, R4, 1 ;  /* 0x3f80000004097421 */ /* 0x004fe20000010000 */
[----:B-1----:R-:W-:-:S06]  /*3ca0*/  LEA R4, P1, R6, UR14, 0x1 ;  /* 0x0000000e06047c11 */ /* 0x002fcc000f8208ff */
[----:B------:R-:W1:Y:S01]  /*3cb0*/  MUFU.RCP R9, R9 ;  /* 0x0000000900097308 */ /* 0x000e620000001000 */
[----:B0-----:R-:W-:Y:S01]  /*3cc0*/  FMUL.FTZ R3, R5, R8 ;  /* 0x0000000805037220 */ /* 0x001fe20000410000 */
[----:B------:R-:W-:Y:S01]  /*3cd0*/  LEA.HI.X R5, R6, UR15, R11, 0x1, P1 ;  /* 0x0000000f06057c11 */ /* 0x000fe200088f0c0b */
[----:B-1----:R-:W-:-:S05]  /*3ce0*/  FMUL.FTZ R10, R10, R9 ;  /* 0x000000090a0a7220 */ /* 0x002fca0000410000 */
[----:B------:R-:W-:-:S05]  /*3cf0*/  F2FP.F16.F32.PACK_AB R3, R10, R3 ;  /* 0x000000030a03723e */ /* 0x000fca00000000ff */
[----:B------:R4:W-:Y:S02]  /*3d00*/  STG.E desc[UR16][R4.64], R3 ;  /* 0x0000000304007986 */ /* 0x0009e4000c101910 */
.L_x_2461:
[----:B------:R-:W-:Y:S05]  /*3d10*/  BSYNC.RECONVERGENT B1 ;  /* 0x0000000000017941 */ /* 0x000fea0003800200 */
.L_x_2460:
[----:B------:R-:W-:Y:S04]  /*3d20*/  BSSY.RECONVERGENT B1, `(.L_x_2462) ;  /* 0x000001e000017945 */ /* 0x000fe80003800200 */
[----:B------:R-:W-:Y:S05]  /*3d30*/  @P3 BRA `(.L_x_2463) ;  /* 0x0000000000703947 */ /* 0x000fea0003800000 */
[----:B------:R-:W-:Y:S01]  /*3d40*/  FADD.FTZ R20, R20, -UR5 ;  /* 0x8000000514147e21 */ /* 0x000fe20008010000 */
[----:B------:R-:W-:Y:S01]  /*3d50*/  FADD.FTZ R19, R19, -UR5 ;  /* 0x8000000513137e21 */ /* 0x000fe20008010000 */
[----:B------:R-:W0:Y:S01]  /*3d60*/  LDCU.64 UR12, c[0x0][0x3e0] ;  /* 0x00007c00ff0c77ac */ /* 0x000e220008000a00 */
[----:B--2---:R-:W-:Y:S01]  /*3d70*/  MOV R6, R42 ;  /* 0x0000002a00067202 */ /* 0x004fe20000000f00 */
[----:B---34-:R-:W-:Y:S01]  /*3d80*/  FMUL.FTZ R3, R20, UR10 ;  /* 0x0000000a14037c20 */ /* 0x018fe20008410000 */
        /* <DEDUP_REMOVED lines=8> */
[----:B------:R-:W-:Y:S02]  /*3e10*/  IMAD R11, R0, UR12, RZ ;  /* 0x0000000c000b7c24 */ /* 0x000fe4000f8e02ff */
        /* <DEDUP_REMOVED lines=14> */
.L_x_2463:
[----:B------:R-:W-:Y:S05]  /*3f00*/  BSYNC.RECONVERGENT B1 ;  /* 0x0000000000017941 */ /* 0x000fea0003800200 */
.L_x_2462:
[----:B------:R-:W-:Y:S05]  /*3f10*/  @P4 BRA `(.L_x_2449) ;  /* 0x0000000000704947 */ /* 0x000fea0003800000 */
[----:B------:R-:W-:Y:S01]  /*3f20*/  FADD.FTZ R22, R22, -UR5 ;  /* 0x8000000516167e21 */ /* 0x000fe20008010000 */
[----:B------:R-:W-:Y:S01]  /*3f30*/  FADD.FTZ R21, R21, -UR5 ;  /* 0x8000000515157e21 */ /* 0x000fe20008010000 */
[----:B------:R-:W2:Y:S01]  /*3f40*/  LDCU.64 UR12, c[0x0][0x3e0] ;  /* 0x00007c00ff0c77ac */ /* 0x000ea20008000a00 */
[----:B01-34-:R-:W-:Y:S01]  /*3f50*/  MOV R5, R41 ;  /* 0x0000002900057202 */ /* 0x01bfe20000000f00 */
[----:B------:R-:W-:Y:S01]  /*3f60*/  FMUL.FTZ R3, R22, UR10 ;  /* 0x0000000a16037c20 */ /* 0x000fe20008410000 */
[----:B------:R-:W-:Y:S01]  /*3f70*/  FMUL.FTZ R4, R21, UR10 ;  /* 0x0000000a15047c20 */ /* 0x000fe20008410000 */
[----:B------:R-:W0:Y:S02]  /*3f80*/  LDCU.64 UR14, c[0x0][0x380] ;  /* 0x00007000ff0e77ac */ /* 0x000e240008000a00 */
[----:B--2--5:R-:W-:Y:S01]  /*3f90*/  FFMA.FTZ R7, R12, R3, R14 ;  /* 0x000000030c077223 */ /* 0x024fe2000001000e */
[----:B------:R-:W-:Y:S01]  /*3fa0*/  FFMA.FTZ R10, R13, R4, R15 ;  /* 0x000000040d0a7223 */ /* 0x000fe2000001000f */
[----:B------:R-:W-:-:S02]  /*3fb0*/  MOV R4, R42 ;  /* 0x0000002a00047202 */ /* 0x000fc40000000f00 */
[----:B------:R-:W-:Y:S01]  /*3fc0*/  FMUL.FTZ R3, R7, -1.4426950216293334961 ;  /* 0xbfb8aa3b07037820 */ /* 0x000fe20000410000 */
[----:B------:R-:W-:-:S05]  /*3fd0*/  FMUL.FTZ R6, R10, -1.4426950216293334961 ;  /* 0xbfb8aa3b0a067820 */ /* 0x000fca0000410000 */
[----:B------:R-:W1:Y:S01]  /*3fe0*/  MUFU.EX2 R3, R3 ;  /* 0x0000000300037308 */ /* 0x000e620000000800 */
[----:B------:R-:W-:Y:S02]  /*3ff0*/  IMAD R12, R2, UR12, RZ ;  /* 0x0000000c020c7c24 */ /* 0x000fe4000f8e02ff */
[----:B------:R-:W-:-:S05]  /*4000*/  IMAD.WIDE.U32 R4, R33, UR12, R4 ;  /* 0x0000000c21047c25 */ /* 0x000fca000f8e0004 */
[----:B------:R-:W2:Y:S01]  /*4010*/  MUFU.EX2 R6, R6 ;  /* 0x0000000600067308 */ /* 0x000ea20000000800 */
[----:B------:R-:W-:-:S05]  /*4020*/  IMAD R11, R33, UR13, R12 ;  /* 0x0000000d210b7c24 */ /* 0x000fca000f8e020c */
[----:B------:R-:W-:Y:S01]  /*4030*/  IADD3 R11, PT, PT, R5, R11, RZ ;  /* 0x0000000b050b7210 */ /* 0x000fe20007ffe0ff */
[----:B-1----:R-:W-:-:S06]  /*4040*/  FADD.FTZ R8, R3, 1 ;  /* 0x3f80000003087421 */ /* 0x002fcc0000010000 */
[----:B------:R-:W1:Y:S01]  /*4050*/  MUFU.RCP R8, R8 ;  /* 0x0000000800087308 */ /* 0x000e620000001000 */
[----:B--2---:R-:W-:Y:S01]  /*4060*/  FADD.FTZ R9, R6, 1 ;  /* 0x3f80000006097421 */ /* 0x004fe20000010000 */
[----:B0-----:R-:W-:-:S06]  /*4070*/  LEA R6, P1, R4, UR14, 0x1 ;  /* 0x0000000e04067c11 */ /* 0x001fcc000f8208ff */
[----:B------:R-:W0:Y:S01]  /*4080*/  MUFU.RCP R9, R9 ;  /* 0x0000000900097308 */ /* 0x000e220000001000 */
[----:B-1----:R-:W-:Y:S01]  /*4090*/  FMUL.FTZ R3, R7, R8 ;  /* 0x0000000807037220 */ /* 0x002fe20000410000 */
[----:B------:R-:W-:Y:S01]  /*40a0*/  LEA.HI.X R7, R4, UR15, R11, 0x1, P1 ;  /* 0x0000000f04077c11 */ /* 0x000fe200088f0c0b */
[----:B0-----:R-:W-:-:S05]  /*40b0*/  FMUL.FTZ R10, R10, R9 ;  /* 0x000000090a0a7220 */ /* 0x001fca0000410000 */
[----:B------:R-:W-:-:S05]  /*40c0*/  F2FP.F16.F32.PACK_AB R3, R10, R3 ;  /* 0x000000030a03723e */ /* 0x000fca00000000ff */
[----:B------:R0:W-:Y:S02]  /*40d0*/  STG.E desc[UR16][R6.64], R3 ;  /* 0x0000000306007986 */ /* 0x0001e4000c101910 */
.L_x_2449:
[----:B------:R-:W-:Y:S05]  /*40e0*/  BSYNC.RECONVERGENT B0 ;  /* 0x0000000000007941 */ /* 0x000fea0003800200 */
.L_x_2433:
[----:B------:R-:W-:Y:S02]  /*40f0*/  UIADD3 UR9, UPT, UPT, UR21, UR9, URZ ;  /* 0x0000000915097290 */ /* 0x000fe4000fffe0ff */
[----:B------:R-:W-:Y:S02]  /*4100*/  UIADD3 UR4, UPT, UPT, UR4, 0x1, URZ ;  /* 0x0000000104047890 */ /* 0x000fe4000fffe0ff */
[----:B------:R-:W-:-:S09]  /*4110*/  UISETP.GE.AND UP1, UPT, UR9, UR7, UPT ;  /* 0x000000070900728c */ /* 0x000fd2000bf26270 */
[----:B------:R-:W-:Y:S05]  /*4120*/  BRA.U !UP1, `(.L_x_2464) ;  /* 0xffffffc109587547 */ /* 0x000fea000b83ffff */
[----:B------:R-:W-:Y:S05]  /*4130*/  EXIT ;  /* 0x000000000000794d */ /* 0x000fea0003800000 */
.L_x_2465:
        /* <DEDUP_REMOVED lines=12> */
.L_x_3454:


//--------------------- .text._Z35group_norm_nhwc_fwd_one_pass_kernelI11Fp16IOFp32WLi512ELi8ELi128EEv26Group_norm_nhwc_fwd_params --------------------------
	.section	.text._Z35group_norm_nhwc_fwd_one_pass_kernelI11Fp16IOFp32WLi512ELi8ELi128EEv26Group_norm_nhwc_fwd_params,"ax",@progbits
	.align	128
        .global         _Z35group_norm_nhwc_fwd_one_pass_kernelI11Fp16IOFp32WLi512ELi8ELi128EEv26Group_norm_nhwc_fwd_params
        .type           _Z35group_norm_nhwc_fwd_one_pass_kernelI11Fp16IOFp32WLi512ELi8ELi128EEv26Group_norm_nhwc_fwd_params,@function
        .size           _Z35group_norm_nhwc_fwd_one_pass_kernelI11Fp16IOFp32WLi512ELi8ELi128EEv26Group_norm_nhwc_fwd_params,(.L_x_3455 - _Z35group_norm_nhwc_fwd_one_pass_kernelI11Fp16IOFp32WLi512ELi8ELi128EEv26Group_norm_nhwc_fwd_params)
        .other          _Z35group_norm_nhwc_fwd_one_pass_kernelI11Fp16IOFp32WLi512ELi8ELi128EEv26Group_norm_nhwc_fwd_params,@"STO_CUDA_ENTRY STV_DEFAULT"
_Z35group_norm_nhwc_fwd_one_pass_kernelI11Fp16IOFp32WLi512ELi8ELi128EEv26Group_norm_nhwc_fwd_params:
.text._Z35group_norm_nhwc_fwd_one_pass_kernelI11Fp16IOFp32WLi512ELi8ELi128EEv26Group_norm_nhwc_fwd_params:
        /* <DEDUP_REMOVED lines=36> */
.L_x_2541:
[----:B0-----:R-:W0:Y:S01]  /*0240*/  LDCU UR5, c[0x0][0x3f8] ;  /* 0x00007f00ff0577ac */ /* 0x001e220008000800 */
[----:B------:R-:W-:Y:S02]  /*0250*/  IABS R6, UR7 ;  /* 0x0000000700067c13 */ /* 0x000fe40008000000 */
[----:B-----5:R-:W-:Y:S01]  /*0260*/  IADD3 R17, PT, PT, R56, 0xc0, RZ ;  /* 0x000000c038117810 */ /* 0x020fe20007ffe0ff */
        /* <DEDUP_REMOVED lines=8> */
[----:B------:R-:W-:Y:S02]  /*02f0*/  IADD3 R25, PT, PT, R56, 0x140, RZ ;  /* 0x0000014038197810 */ /* 0x000fe40007ffe0ff */
[----:B0-----:R-:W-:Y:S02]  /*0300*/  MOV R0, UR5 ;  /* 0x0000000500007c02 */ /* 0x001fe40008000f00 */
[----:B------:R-:W-:Y:S02]  /*0310*/  SHF.R.S32.HI R23, RZ, 0x1f, R25 ;  /* 0x0000001fff177819 */ /* 0x000fe40000011419 */
[----:B---34-:R-:W-:-:S02]  /*0320*/  IABS R5, R0 ;  /* 0x0000000000057213 */ /* 0x018fc40000000000 */
[----:B-1----:R-:W-:Y:S02]  /*0330*/  ISETP.GE.U32.AND P2, PT, R31, UR12, PT ;  /* 0x0000000c1f007c0c */ /* 0x002fe4000bf46070 */
[----:B------:R-:W0:Y:S01]  /*0340*/  I2F.RP R0, R5 ;  /* 0x0000000500007306 */ /* 0x000e220000209400 */
[----:B--2---:R-:W-:Y:S02]  /*0350*/  MOV R13, UR16 ;  /* 0x00000010000d7c02 */ /* 0x004fe40008000f00 */
[----:B------:R-:W-:Y:S02]  /*0360*/  ISETP.GE.AND.EX P2, PT, R15, UR13, PT, P2 ;  /* 0x0000000d0f007c0c */ /* 0x000fe4000bf46320 */
[----:B------:R-:W-:Y:S02]  /*0370*/  ISETP.GE.U32.AND P4, PT, R29, UR12, PT ;  /* 0x0000000c1d007c0c */ /* 0x000fe4000bf86070 */
[----:B------:R-:W-:Y:S02]  /*0380*/  ISETP.GE.U32.AND P6, PT, R25, UR12, PT ;  /* 0x0000000c19007c0c */ /* 0x000fe4000bfc6070 */
[----:B------:R-:W-:Y:S01]  /*0390*/  ISETP.GE.AND.EX P4, PT, R19, UR13, PT, P4 ;  /* 0x0000000d13007c0c */ /* 0x000fe2000bf86340 */
[----:B0-----:R-:W0:Y:S02]  /*03a0*/  MUFU.RCP R0, R0 ;  /* 0x0000000000007308 */ /* 0x001e240000001000 */
[----:B0-----:R-:W-:-:S06]  /*03b0*/  IADD3 R2, PT, PT, R0, 0xffffffe, RZ ;  /* 0x0ffffffe00027810 */ /* 0x001fcc0007ffe0ff */
[----:B------:R0:W1:Y:S02]  /*03c0*/  F2I.FTZ.U32.TRUNC.NTZ R3, R2 ;  /* 0x0000000200037305 */ /* 0x000064000021f000 */
        /* <DEDUP_REMOVED lines=10> */
[----:B------:R-:W-:Y:S02]  /*0470*/  ISETP.GE.U32.AND P3, PT, R3, UR12, PT ;  /* 0x0000000c03007c0c */ /* 0x000fe4000bf66070 */
[----:B------:R-:W-:-:S04]  /*0480*/  SHF.R.S32.HI R7, RZ, 0x1f, R3 ;  /* 0x0000001fff077819 */ /* 0x000fc80000011403 */
[----:B------:R-:W-:-:S05]  /*0490*/  ISETP.GE.AND.EX P3, PT, R7, UR13, PT, P3 ;  /* 0x0000000d07007c0c */ /* 0x000fca000bf66330 */
[----:B------:R-:W-:-:S06]  /*04a0*/  UIMAD.WIDE.U32 UR10, UR10, UR9, URZ ;  /* 0x000000090a0a72a5 */ /* 0x000fcc000f8e00ff */
[----:B------:R-:W-:Y:S02]  /*04b0*/  IADD3 R0, PT, PT, RZ, -UR11, RZ ;  /* 0x8000000bff007c10 */ /* 0x000fe4000fffe0ff */
[----:B------:R-:W0:Y:S03]  /*04c0*/  @!P3 LDC.64 R8, c[0x0][0x3e0] ;  /* 0x0000f800ff08bb82 */ /* 0x000e260000000a00 */
[----:B------:R-:W-:Y:S01]  /*04d0*/  IMAD R0, R5, R0, UR9 ;  /* 0x0000000905007e24 */ /* 0x000fe2000f8e0200 */
[----:B------:R-:W-:-:S04]  /*04e0*/  ULOP3.LUT UR9, UR7, UR5, URZ, 0x3c, !UPT ;  /* 0x0000000507097292 */ /* 0x000fc8000f8e3cff */
[----:B------:R-:W-:Y:S01]  /*04f0*/  ISETP.GT.U32.AND P1, PT, R5, R0, PT ;  /* 0x000000000500720c */ /* 0x000fe20003f24070 */
[----:B------:R-:W1:-:S12]  /*0500*/  @!P3 LDC.64 R10, c[0x0][0x390] ;  /* 0x0000e400ff0abb82 */ /* 0x000e580000000a00 */
[----:B------:R-:W-:Y:S01]  /*0510*/  VOTEU.ANY UP0, P1 ;  /* 0x0000000000ff7886 */ /* 0x000fe20000800100 */
[----:B------:R-:W-:-:S04]  /*0520*/  PLOP3.LUT P1, PT, PT, PT, UP0, 0x80, 0x8 ;  /* 0x000000000008781c */ /* 0x000fc80003f2f008 */
[----:B------:R-:W-:Y:S02]  /*0530*/  @!UP0 UIADD3 UR11, UPT, UPT, UR11, 0x1, URZ ;  /* 0x000000010b0b8890 */ /* 0x000fe4000fffe0ff */
[----:B------:R-:W-:-:S07]  /*0540*/  UISETP.GE.AND UP0, UPT, UR9, URZ, UPT ;  /* 0x000000ff0900728c */ /* 0x000fce000bf06270 */
[----:B------:R-:W-:-:S04]  /*0550*/  @!P1 IADD3 R0, PT, PT, R0, -R5, RZ ;  /* 0x8000000500009210 */ /* 0x000fc80007ffe0ff */
[----:B------:R-:W-:Y:S01]  /*0560*/  ISETP.GE.U32.AND P1, PT, R0, R5, PT ;  /* 0x000000050000720c */ /* 0x000fe20003f26070 */
[----:B0-----:R-:W-:Y:S02]  /*0570*/  @!P3 IMAD R0, R7, R8, RZ ;  /* 0x000000080700b224 */ /* 0x001fe400078e02ff */
[----:B------:R-:W0:Y:S10]  /*0580*/  @!P2 LDC.64 R6, c[0x0][0x3e0] ;  /* 0x0000f800ff06ab82 */ /* 0x000e340000000a00 */
[----:B------:R-:W-:Y:S01]  /*0590*/  VOTEU.ANY UP1, P1 ;  /* 0x0000000000ff7886 */ /* 0x000fe20000820100 */
[----:B------:R-:W-:-:S04]  /*05a0*/  ISETP.GE.U32.AND P1, PT, R17, UR12, PT ;  /* 0x0000000c11007c0c */ /* 0x000fc8000bf26070 */
[----:B------:R-:W-:Y:S01]  /*05b0*/  @UP1 UIADD3 UR11, UPT, UPT, UR11, 0x1, URZ ;  /* 0x000000010b0b1890 */ /* 0x000fe2000fffe0ff */
[----:B------:R-:W-:Y:S01]  /*05c0*/  ISETP.GE.AND.EX P1, PT, R21, UR13, PT, P1 ;  /* 0x0000000d15007c0c */ /* 0x000fe2000bf26310 */
[----:B------:R-:W-:Y:S02]  /*05d0*/  UISETP.NE.AND UP1, UPT, UR5, URZ, UPT ;  /* 0x000000ff0500728c */ /* 0x000fe4000bf25270 */
[----:B------:R-:W-:-:S09]  /*05e0*/  @!UP0 UIADD3 UR11, UPT, UPT, -UR11, URZ, URZ ;  /* 0x000000ff0b0b8290 */ /* 0x000fd2000fffe1ff */
[----:B------:R-:W-:Y:S01]  /*05f0*/  @!UP1 ULOP3.LUT UR11, URZ, UR5, URZ, 0x33, !UPT ;  /* 0x00000005ff0b9292 */ /* 0x000fe2000f8e33ff */
[----:B------:R-:W2:Y:S03]  /*0600*/  @!P1 LDC.64 R4, c[0x0][0x3e0] ;  /* 0x0000f800ff049b82 */ /* 0x000ea60000000a00 */
[----:B------:R-:W-:-:S04]  /*0610*/  UIADD3 UR9, UPT, UPT, -UR11, URZ, URZ ;  /* 0x000000ff0b097290 */ /* 0x000fc8000fffe1ff */
[----:B------:R-:W-:Y:S02]  /*0620*/  UIMAD UR9, UR5, UR9, UR7 ;  /* 0x00000009050972a4 */ /* 0x000fe4000f8e0207 */
        /* <DEDUP_REMOVED lines=8> */
[----:B--2---:R-:W-:Y:S02]  /*06b0*/  @!P1 IMAD R12, R21, R4, RZ ;  /* 0x00000004150c9224 */ /* 0x004fe400078e02ff */
[----:B------:R-:W-:-:S04]  /*06c0*/  IMAD.WIDE.U32 R60, R13, UR11, R60 ;  /* 0x0000000b0d3c7c25 */ /* 0x000fc8000f8e003c */
[----:B------:R-:W-:Y:S01]  /*06d0*/  @!P3 IMAD R13, R3, R9, R0 ;  /* 0x00000009030db224 */ /* 0x000fe200078e0200 */
[----:B------:R-:W-:Y:S01]  /*06e0*/  IADD3 R59, PT, PT, R61, UR5, RZ ;  /* 0x000000053d3b7c10 */ /* 0x000fe2000fffe0ff */
[----:B------:R-:W-:Y:S01]  /*06f0*/  @!P1 IMAD R21, R17, R5, R12 ;  /* 0x0000000511159224 */ /* 0x000fe200078e020c */
[----:B------:R-:W-:Y:S02]  /*0700*/  @!P3 MOV R58, R60 ;  /* 0x0000003c003ab202 */ /* 0x000fe40000000f00 */
[----:B------:R-:W-:-:S03]  /*0710*/  IADD3 R0, PT, PT, R56, 0x120, RZ ;  /* 0x0000012038007810 */ /* 0x000fc60007ffe0ff */
[----:B------:R-:W-:Y:S01]  /*0720*/  @!P3 IMAD.WIDE.U32 R8, R3, R8, R58 ;  /* 0x000000080308b225 */ /* 0x000fe200078e003a */
[----:B------:R-:W-:Y:S01]  /*0730*/  SHF.R.S32.HI R27, RZ, 0x1f, R0 ;  /* 0x0000001fff1b7819 */ /* 0x000fe20000011400 */
[----:B------:R-:W2:Y:S03]  /*0740*/  @!P1 LDC.64 R2, c[0x0][0x390] ;  /* 0x0000e400ff029b82 */ /* 0x000ea60000000a00 */
[----:B------:R-:W-:Y:S02]  /*0750*/  @!P3 IADD3 R9, PT, PT, R9, R13, RZ ;  /* 0x0000000d0909b210 */ /* 0x000fe40007ffe0ff */
[----:B-1----:R-:W-:-:S03]  /*0760*/  @!P3 LEA R10, P5, R8, R10, 0x1 ;  /* 0x0000000a080ab211 */ /* 0x002fc600078a08ff */
[----:B------:R-:W1:Y:S01]  /*0770*/  @!P4 LDC.64 R12, c[0x0][0x3e0] ;  /* 0x0000f800ff0ccb82 */ /* 0x000e620000000a00 */
[----:B------:R-:W-:Y:S02]  /*0780*/  @!P3 LEA.HI.X R11, R8, R11, R9, 0x1, P5 ;  /* 0x0000000b080bb211 */ /* 0x000fe400028f0c09 */
[----:B------:R-:W-:Y:S02]  /*0790*/  @!P1 MOV R8, R60 ;  /* 0x0000003c00089202 */ /* 0x000fe40000000f00 */
[----:B------:R-:W-:Y:S02]  /*07a0*/  @!P1 MOV R9, R59 ;  /* 0x0000003b00099202 */ /* 0x000fe40000000f00 */
[----:B------:R-:W-:Y:S01]  /*07b0*/  ISETP.GE.U32.AND P5, PT, R0, UR12, PT ;  /* 0x0000000c00007c0c */ /* 0x000fe2000bfa6070 */
[----:B------:R-:W-:Y:S01]  /*07c0*/  @!P1 IMAD.WIDE.U32 R4, R17, R4, R8 ;  /* 0x0000000411049225 */ /* 0x000fe200078e0008 */
[----:B------:R-:W-:Y:S02]  /*07d0*/  CS2R R8, SRZ ;  /* 0x0000000000087805 */ /* 0x000fe4000001ff00 */
[----:B------:R-:W-:Y:S01]  /*07e0*/  ISETP.GE.AND.EX P5, PT, R27, UR13, PT, P5 ;  /* 0x0000000d1b007c0c */ /* 0x000fe2000bfa6350 */
[----:B------:R-:W3:Y:S01]  /*07f0*/  @!P2 LDC.64 R16, c[0x0][0x390] ;  /* 0x0000e400ff10ab82 */ /* 0x000ee20000000a00 */
[----:B------:R-:W-:-:S02]  /*0800*/  @!P1 IADD3 R5, PT, PT, R5, R21, RZ ;  /* 0x0000001505059210 */ /* 0x000fc40007ffe0ff */
[----:B------:R1:W4:Y:S01]  /*0810*/  @!P3 LDG.E R8, desc[UR14][R10.64] ;  /* 0x0000000e0a08b981 */ /* 0x000322000c1e1900 */
[----:B------:R-:W-:Y:S01]  /*0820*/  ISETP.GE.AND.EX P3, PT, R23, UR13, PT, P6 ;  /* 0x0000000d17007c0c */ /* 0x000fe2000bf66360 */
[----:B0-----:R-:W-:Y:S01]  /*0830*/  @!P2 IMAD R18, R15, R6, RZ ;  /* 0x000000060f12a224 */ /* 0x001fe200078e02ff */
[C---:B--2---:R-:W-:Y:S02]  /*0840*/  @!P1 LEA R2, P6, R4.reuse, R2, 0x1 ;  /* 0x0000000204029211 */ /* 0x044fe400078c08ff */
[----:B------:R-:W0:Y:S01]  /*0850*/  @!P4 LDC.64 R20, c[0x0][0x390] ;  /* 0x0000e400ff14cb82 */ /* 0x000e220000000a00 */
[----:B------:R-:W-:Y:S01]  /*0860*/  @!P2 IMAD R33, R31, R7, R18 ;  /* 0x000000071f21a224 */ /* 0x000fe200078e0212 */
[----:B------:R-:W-:Y:S02]  /*0870*/  @!P1 LEA.HI.X R3, R4, R3, R5, 0x1, P6 ;  /* 0x0000000304039211 */ /* 0x000fe400030f0c05 */
[----:B------:R-:W-:Y:S02]  /*0880*/  @!P2 MOV R4, R60 ;  /* 0x0000003c0004a202 */ /* 0x000fe40000000f00 */
[----:B------:R-:W-:-:S02]  /*0890*/  @!P2 MOV R5, R59 ;  /* 0x0000003b0005a202 */ /* 0x000fc40000000f00 */
[----:B------:R-:W2:Y:S01]  /*08a0*/  @!P5 LDC.64 R14, c[0x0][0x3e0] ;  /* 0x0000f800ff0edb82 */ /* 0x000ea20000000a00 */
[----:B------:R-:W-:Y:S01]  /*08b0*/  ISETP.GE.U32.AND P6, PT, R56, UR12, PT ;  /* 0x0000000c38007c0c */ /* 0x000fe2000bfc6070 */
[----:B------:R5:W4:Y:S01]  /*08c0*/  @!P1 LDG.E R9, desc[UR14][R2.64] ;  /* 0x0000000e02099981 */ /* 0x000b22000c1e1900 */
[----:B------:R-:W-:Y:S02]  /*08d0*/  @!P2 IMAD.WIDE.U32 R6, R31, R6, R4 ;  /* 0x000000061f06a225 */ /* 0x000fe400078e0004 */
[----:B------:R-:W-:-:S03]  /*08e0*/  ISETP.GE.AND.EX P1, PT, R53, UR13, PT, P6 ;  /* 0x0000000d35007c0c */ /* 0x000fc6000bf26360 */
[----:B------:R-:W2:Y:S01]  /*08f0*/  @!P3 LDC.64 R4, c[0x0][0x3e0] ;  /* 0x0000f800ff04bb82 */ /* 0x000ea20000000a00 */
[----:B-1----:R-:W-:Y:S01]  /*0900*/  @!P4 IMAD R10, R19, R12, RZ ;  /* 0x0000000c130ac224 */ /* 0x002fe200078e02ff */
[----:B------:R-:W-:Y:S02]  /*0910*/  @!P2 IADD3 R7, PT, PT, R7, R33, RZ ;  /* 0x000000210707a210 */ /* 0x000fe40007ffe0ff */
[----:B-----5:R-:W-:Y:S02]  /*0920*/  @!P4 MOV R2, R60 ;  /* 0x0000003c0002c202 */ /* 0x020fe40000000f00 */
[----:B------:R-:W-:Y:S01]  /*0930*/  @!P4 MOV R3, R59 ;  /* 0x0000003b0003c202 */ /* 0x000fe20000000f00 */
[----:B------:R-:W-:Y:S01]  /*0940*/  HFMA2 R11, -RZ, RZ, 0, 0 ;  /* 0x00000000ff0b7431 */ /* 0x000fe200000001ff */
[----:B------:R-:W1:Y:S01]  /*0950*/  @!P5 LDC.64 R18, c[0x0][0x390] ;  /* 0x0000e400ff12db82 */ /* 0x000e620000000a00 */
[----:B---3--:R-:W-:Y:S01]  /*0960*/  @!P2 LEA R16, P6, R6, R16, 0x1 ;  /* 0x000000100610a211 */ /* 0x008fe200078c08ff */
[----:B------:R-:W-:-:S02]  /*0970*/  @!P4 IMAD R31, R29, R13, R10 ;  /* 0x0000000d1d1fc224 */ /* 0x000fc400078e020a */
[----:B------:R-:W-:Y:S01]  /*0980*/  @!P4 IMAD.WIDE.U32 R12, R29, R12, R2 ;  /* 0x0000000c1d0cc225 */ /* 0x000fe200078e0002 */
[----:B------:R-:W-:-:S03]  /*0990*/  @!P2 LEA.HI.X R17, R6, R17, R7, 0x1, P6 ;  /* 0x000000110611a211 */ /* 0x000fc600030f0c07 */
[----:B------:R-:W3:Y:S01]  /*09a0*/  @!P3 LDC.64 R2, c[0x0][0x390] ;  /* 0x0000e400ff02bb82 */ /* 0x000ee20000000a00 */
[----:B------:R-:W-:Y:S01]  /*09b0*/  @!P4 IADD3 R10, PT, PT, R13, R31, RZ ;  /* 0x0000001f0d0ac210 */ /* 0x000fe20007ffe0ff */
[----:B------:R5:W4:Y:S01]  /*09c0*/  @!P2 LDG.E R11, desc[UR14][R16.64] ;  /* 0x0000000e100ba981 */ /* 0x000b22000c1e1900 */
[----:B0-----:R-:W-:-:S05]  /*09d0*/  @!P4 LEA R20, P6, R12, R20, 0x1 ;  /* 0x000000140c14c211 */ /* 0x001fca00078c08ff */
[----:B------:R-:W0:Y:S01]  /*09e0*/  @!P1 LDC.64 R6, c[0x0][0x3e0] ;  /* 0x0000f800ff069b82 */ /* 0x000e220000000a00 */
[----:B------:R-:W-:Y:S01]  /*09f0*/  ISETP.GE.U32.AND P2, PT, R55, UR12, PT ;  /* 0x0000000c37007c0c */ /* 0x000fe2000bf46070 */
[----:B--2---:R-:W-:Y:S01]  /*0a00*/  @!P5 IMAD R27, R27, R14, RZ ;  /* 0x0000000e1b1bd224 */ /* 0x004fe200078e02ff */
[----:B------:R-:W-:Y:S02]  /*0a10*/  @!P4 LEA.HI.X R21, R12, R21, R10, 0x1, P6 ;  /* 0x000000150c15c211 */ /* 0x000fe400030f0c0a */
[-C--:B------:R-:W-:Y:S02]  /*0a20*/  @!P5 MOV R12, R60.reuse ;  /* 0x0000003c000cd202 */ /* 0x080fe40000000f00 */
[----:B------:R-:W-:Y:S02]  /*0a30*/  @!P5 MOV R13, R59 ;  /* 0x0000003b000dd202 */ /* 0x000fe40000000f00 */
[----:B------:R-:W-:Y:S01]  /*0a40*/  ISETP.GE.AND.EX P2, PT, R51, UR13, PT, P2 ;  /* 0x0000000d33007c0c */ /* 0x000fe2000bf46320 */
[C---:B------:R-:W-:Y:S01]  /*0a50*/  @!P5 IMAD R27, R0.reuse, R15, R27 ;  /* 0x0000000f001bd224 */ /* 0x040fe200078e021b */
[----:B-----5:R-:W-:Y:S01]  /*0a60*/  @!P3 MOV R16, R60 ;  /* 0x0000003c0010b202 */ /* 0x020fe20000000f00 */
[----:B------:R-:W-:Y:S01]  /*0a70*/  @!P3 IMAD R10, R23, R4, RZ ;  /* 0x00000004170ab224 */ /* 0x000fe200078e02ff */
[----:B------:R-:W-:Y:S01]  /*0a80*/  @!P3 MOV R17, R59 ;  /* 0x0000003b0011b202 */ /* 0x000fe20000000f00 */
[----:B------:R-:W-:Y:S01]  /*0a90*/  @!P5 IMAD.WIDE.U32 R14, R0, R14, R12 ;  /* 0x0000000e000ed225 */ /* 0x000fe200078e000c */
[----:B------:R-:W2:Y:S01]  /*0aa0*/  @!P1 LDC.64 R22, c[0x0][0x390] ;  /* 0x0000e400ff169b82 */ /* 0x000ea20000000a00 */
[----:B------:R-:W-:-:S02]  /*0ab0*/  CS2R R12, SRZ ;  /* 0x00000000000c7805 */ /* 0x000fc4000001ff00 */
[----:B------:R-:W-:Y:S01]  /*0ac0*/  @!P3 IMAD R29, R25, R5, R10 ;  /* 0x00000005191db224 */ /* 0x000fe200078e020a */
[----:B------:R-:W-:Y:S01]  /*0ad0*/  @!P5 IADD3 R0, PT, PT, R15, R27, RZ ;  /* 0x0000001b0f00d210 */ /* 0x000fe20007ffe0ff */
[----:B------:R-:W-:Y:S01]  /*0ae0*/  @!P3 IMAD.WIDE.U32 R4, R25, R4, R16 ;  /* 0x000000041904b225 */ /* 0x000fe200078e0010 */
[C---:B-1----:R-:W-:Y:S01]  /*0af0*/  @!P5 LEA R18, P6, R14.reuse, R18, 0x1 ;  /* 0x000000120e12d211 */ /* 0x042fe200078c08ff */
[----:B------:R1:W5:Y:S01]  /*0b00*/  @!P4 LDG.E R13, desc[UR14][R20.64] ;  /* 0x0000000e140dc981 */ /* 0x000362000c1e1900 */
[----:B------:R-:W2:Y:S02]  /*0b10*/  @!P2 LDC.64 R16, c[0x0][0x3e0] ;  /* 0x0000f800ff10ab82 */ /* 0x000ea40000000a00 */
[----:B------:R-:W-:Y:S02]  /*0b20*/  @!P5 LEA.HI.X R19, R14, R19, R0, 0x1, P6 ;  /* 0x000000130e13d211 */ /* 0x000fe400030f0c00 */
[----:B------:R-:W-:Y:S01]  /*0b30*/  @!P3 IADD3 R0, PT, PT, R5, R29, RZ ;  /* 0x0000001d0500b210 */ /* 0x000fe20007ffe0ff */
[----:B0-----:R-:W-:Y:S01]  /*0b40*/  @!P1 IMAD R5, R53, R6, RZ ;  /* 0x0000000635059224 */ /* 0x001fe200078e02ff */
[----:B---3--:R-:W-:Y:S01]  /*0b50*/  @!P3 LEA R2, P4, R4, R2, 0x1 ;  /* 0x000000020402b211 */ /* 0x008fe200078808ff */
[----:B------:R-:W-:-:S02]  /*0b60*/  HFMA2 R15, -RZ, RZ, 0, 0 ;  /* 0x00000000ff0f7431 */ /* 0x000fc400000001ff */
[----:B------:R-:W-:Y:S01]  /*0b70*/  @!P1 IMAD R25, R56, R7, R5 ;  /* 0x0000000738199224 */ /* 0x000fe200078e0205 */
[----:B------:R-:W-:Y:S01]  /*0b80*/  @!P3 LEA.HI.X R3, R4, R3, R0, 0x1, P4 ;  /* 0x000000030403b211 */ /* 0x000fe200020f0c00 */
[----:B-1----:R-:W-:Y:S01]  /*0b90*/  HFMA2 R21, -RZ, RZ, 0, 0 ;  /* 0x00000000ff157431 */ /* 0x002fe200000001ff */
[----:B------:R-:W-:Y:S02]  /*0ba0*/  ISETP.GE.U32.AND P4, PT, R54, UR12, PT ;  /* 0x0000000c36007c0c */ /* 0x000fe4000bf86070 */
[----:B------:R-:W-:Y:S02]  /*0bb0*/  @!P1 MOV R4, R60 ;  /* 0x0000003c00049202 */ /* 0x000fe40000000f00 */
[----:B------:R-:W-:Y:S01]  /*0bc0*/  @!P1 MOV R5, R59 ;  /* 0x0000003b00059202 */ /* 0x000fe20000000f00 */
[----:B------:R0:W3:Y:S01]  /*0bd0*/  @!P5 LDG.E R15, desc[UR14][R18.64] ;  /* 0x0000000e120fd981 */ /* 0x0000e2000c1e1900 */
[C---:B------:R-:W-:Y:S02]  /*0be0*/  IADD3 R35, PT, PT, R56.reuse, 0x80, RZ ;  /* 0x0000008038237810 */ /* 0x040fe40007ffe0ff */
[----:B------:R-:W-:Y:S01]  /*0bf0*/  ISETP.GE.AND.EX P4, PT, R49, UR13, PT, P4 ;  /* 0x0000000d31007c0c */ /* 0x000fe2000bf86340 */
[----:B------:R-:W-:Y:S01]  /*0c00*/  @!P1 IMAD.WIDE.U32 R6, R56, R6, R4 ;  /* 0x0000000638069225 */ /* 0x000fe200078e0004 */
[----:B------:R-:W-:Y:S01]  /*0c10*/  ISETP.GE.U32.AND P5, PT, R35, UR12, PT ;  /* 0x0000000c23007c0c */ /* 0x000fe2000bfa6070 */
[----:B------:R1:W3:Y:S01]  /*0c20*/  @!P3 LDG.E R21, desc[UR14][R2.64] ;  /* 0x0000000e0215b981 */ /* 0x0002e2000c1e1900 */
[----:B------:R-:W-:Y:S01]  /*0c30*/  SHF.R.S32.HI R29, RZ, 0x1f, R35 ;  /* 0x0000001fff1d7819 */ /* 0x000fe20000011423 */
[----:B------:R-:W1:Y:S01]  /*0c40*/  @!P2 LDC.64 R4, c[0x0][0x390] ;  /* 0x0000e400ff04ab82 */ /* 0x000e620000000a00 */
[----:B------:R-:W-:-:S02]  /*0c50*/  @!P1 IADD3 R0, PT, PT, R7, R25, RZ ;  /* 0x0000001907009210 */ /* 0x000fc40007ffe0ff */
[C---:B--2---:R-:W-:Y:S02]  /*0c60*/  @!P1 LEA R22, P6, R6.reuse, R22, 0x1 ;  /* 0x0000001606169211 */ /* 0x044fe400078c08ff */
[----:B------:R-:W-:Y:S02]  /*0c70*/  ISETP.GE.AND.EX P3, PT, R29, UR13, PT, P5 ;  /* 0x0000000d1d007c0c */ /* 0x000fe4000bf66350 */
[----:B------:R-:W-:Y:S01]  /*0c80*/  @!P1 LEA.HI.X R23, R6, R23, R0, 0x1, P6 ;  /* 0x0000001706179211 */ /* 0x000fe200030f0c00 */
[----:B0-----:R-:W0:Y:S01]  /*0c90*/  @!P4 LDC.64 R18, c[0x0][0x390] ;  /* 0x0000e400ff12cb82 */ /* 0x001e220000000a00 */
[----:B------:R-:W-:Y:S01]  /*0ca0*/  ISETP.GE.U32.AND P6, PT, R52, UR12, PT ;  /* 0x0000000c34007c0c */ /* 0x000fe2000bfc6070 */
[----:B------:R-:W-:Y:S01]  /*0cb0*/  @!P2 IMAD R0, R51, R16, RZ ;  /* 0x000000103300a224 */ /* 0x000fe200078e02ff */
[----:B-1----:R-:W-:Y:S02]  /*0cc0*/  @!P2 MOV R2, R60 ;  /* 0x0000003c0002a202 */ /* 0x002fe40000000f00 */
[----:B------:R-:W-:-:S03]  /*0cd0*/  @!P2 MOV R3, R59 ;  /* 0x0000003b0003a202 */ /* 0x000fc60000000f00 */
[----:B------:R-:W1:Y:S01]  /*0ce0*/  @!P4 LDC.64 R6, c[0x0][0x3e0] ;  /* 0x0000f800ff06cb82 */ /* 0x000e620000000a00 */
[----:B------:R-:W-:Y:S01]  /*0cf0*/  ISETP.GE.AND.EX P5, PT, R47, UR13, PT, P6 ;  /* 0x0000000d2f007c0c */ /* 0x000fe2000bfa6360 */
[C---:B------:R-:W-:Y:S02]  /*0d00*/  @!P2 IMAD R25, R55.reuse, R17, R0 ;  /* 0x000000113719a224 */ /* 0x040fe400078e0200 */
[----:B------:R-:W-:Y:S01]  /*0d10*/  @!P2 IMAD.WIDE.U32 R16, R55, R16, R2 ;  /* 0x000000103710a225 */ /* 0x000fe200078e0002 */
[----:B------:R-:W-:-:S03]  /*0d20*/  MOV R41, RZ ;  /* 0x000000ff00297202 */ /* 0x000fc60000000f00 */
[----:B------:R-:W2:Y:S01]  /*0d30*/  @!P3 LDC.64 R2, c[0x0][0x3e0] ;  /* 0x0000f800ff02bb82 */ /* 0x000ea20000000a00 */
[----:B------:R-:W-:Y:S02]  /*0d40*/  IADD3 R14, PT, PT, R56, 0x160, RZ ;  /* 0x00000160380e7810 */ /* 0x000fe40007ffe0ff */
[----:B------:R0:W4:Y:S01]  /*0d50*/  @!P1 LDG.E R41, desc[UR14][R22.64] ;  /* 0x0000000e16299981 */ /* 0x000122000c1e1900 */
[----:B------:R-:W-:Y:S02]  /*0d60*/  @!P2 IADD3 R0, PT, PT, R17, R25, RZ ;  /* 0x000000191100a210 */ /* 0x000fe40007ffe0ff */
[----:B------:R-:W-:Y:S02]  /*0d70*/  ISETP.GE.U32.AND P1, PT, R14, UR12, PT ;  /* 0x0000000c0e007c0c */ /* 0x000fe4000bf26070 */
[----:B------:R-:W-:Y:S02]  /*0d80*/  SHF.R.S32.HI R31, RZ, 0x1f, R14 ;  /* 0x0000001fff1f7819 */ /* 0x000fe4000001140e */
[C---:B------:R-:W-:Y:S01]  /*0d90*/  @!P2 LEA R26, P6, R16.reuse, R4, 0x1 ;  /* 0x00000004101aa211 */ /* 0x040fe200078c08ff */
[----:B0-----:R-:W0:Y:S01]  /*0da0*/  @!P5 LDC.64 R22, c[0x0][0x3e0] ;  /* 0x0000f800ff16db82 */ /* 0x001e220000000a00 */
[----:B------:R-:W-:Y:S01]  /*0db0*/  ISETP.GE.AND.EX P1, PT, R31, UR13, PT, P1 ;  /* 0x0000000d1f007c0c */ /* 0x000fe2000bf26310 */
[----:B------:R-:W-:Y:S01]  /*0dc0*/  HFMA2 R36, -RZ, RZ, 0, 0 ;  /* 0x00000000ff247431 */ /* 0x000fe200000001ff */
[----:B------:R-:W-:Y:S01]  /*0dd0*/  @!P2 LEA.HI.X R27, R16, R5, R0, 0x1, P6 ;  /* 0x00000005101ba211 */ /* 0x000fe200030f0c00 */
[----:B-1----:R-:W-:Y:S01]  /*0de0*/  @!P4 IMAD R0, R49, R6, RZ ;  /* 0x000000063100c224 */ /* 0x002fe200078e02ff */
[----:B------:R-:W-:-:S02]  /*0df0*/  @!P4 MOV R24, R60 ;  /* 0x0000003c0018c202 */ /* 0x000fc40000000f00 */
[----:B------:R-:W-:Y:S01]  /*0e00*/  @!P4 MOV R25, R59 ;  /* 0x0000003b0019c202 */ /* 0x000fe20000000f00 */
[----:B------:R-:W1:Y:S01]  /*0e10*/  @!P5 LDC.64 R4, c[0x0][0x390] ;  /* 0x0000e400ff04db82 */ /* 0x000e620000000a00 */
[----:B------:R-:W-:Y:S01]  /*0e20*/  @!P4 IMAD R33, R54, R7, R0 ;  /* 0x000000073621c224 */ /* 0x000fe200078e0200 */
[----:B------:R-:W-:Y:S01]  /*0e30*/  IADD3 R20, PT, PT, R56, 0x180, RZ ;  /* 0x0000018038147810 */ /* 0x000fe20007ffe0ff */
[----:B------:R-:W-:Y:S01]  /*0e40*/  @!P4 IMAD.WIDE.U32 R24, R54, R6, R24 ;  /* 0x000000063618c225 */ /* 0x000fe200078e0018 */
[----:B------:R2:W5:Y:S02]  /*0e50*/  @!P2 LDG.E R36, desc[UR14][R26.64] ;  /* 0x0000000e1a24a981 */ /* 0x000564000c1e1900 */
[----:B------:R-:W-:Y:S01]  /*0e60*/  ISETP.GE.U32.AND P2, PT, R20, UR12, PT ;  /* 0x0000000c14007c0c */ /* 0x000fe2000bf46070 */
[----:B--2---:R-:W-:Y:S01]  /*0e70*/  @!P3 IMAD R10, R29, R2, RZ ;  /* 0x000000021d0ab224 */ /* 0x004fe200078e02ff */
[----:B------:R-:W-:Y:S01]  /*0e80*/  SHF.R.S32.HI R29, RZ, 0x1f, R20 ;  /* 0x0000001fff1d7819 */ /* 0x000fe20000011414 */
[----:B------:R-:W2:Y:S01]  /*0e90*/  @!P1 LDC.64 R6, c[0x0][0x3e0] ;  /* 0x0000f800ff069b82 */ /* 0x000ea20000000a00 */
[----:B------:R-:W-:-:S02]  /*0ea0*/  @!P4 IADD3 R0, PT, PT, R25, R33, RZ ;  /* 0x000000211900c210 */ /* 0x000fc40007ffe0ff */
[C---:B------:R-:W-:Y:S02]  /*0eb0*/  @!P4 LEA R32, P6, R24.reuse, R18, 0x1 ;  /* 0x000000121820c211 */ /* 0x040fe400078c08ff */
[----:B------:R-:W-:Y:S02]  /*0ec0*/  ISETP.GE.AND.EX P2, PT, R29, UR13, PT, P2 ;  /* 0x0000000d1d007c0c */ /* 0x000fe4000bf46320 */
[----:B------:R-:W-:Y:S01]  /*0ed0*/  @!P4 LEA.HI.X R33, R24, R19, R0, 0x1, P6 ;  /* 0x000000131821c211 */ /* 0x000fe200030f0c00 */
[----:B------:R-:W-:Y:S02]  /*0ee0*/  HFMA2 R0, -RZ, RZ, 0, 0 ;  /* 0x00000000ff007431 */ /* 0x000fe400000001ff */
[----:B------:R-:W-:Y:S01]  /*0ef0*/  @!P3 IMAD R37, R35, R3, R10 ;  /* 0x000000032325b224 */ /* 0x000fe200078e020a */
[----:B------:R-:W-:Y:S01]  /*0f00*/  @!P5 MOV R26, R60 ;  /* 0x0000003c001ad202 */ /* 0x000fe20000000f00 */
[----:B------:R-:W2:Y:S01]  /*0f10*/  @!P3 LDC.64 R16, c[0x0][0x390] ;  /* 0x0000e400ff10bb82 */ /* 0x000ea20000000a00 */
[----:B------:R-:W-:Y:S01]  /*0f20*/  @!P5 MOV R27, R59 ;  /* 0x0000003b001bd202 */ /* 0x000fe20000000f00 */
[----:B0-----:R-:W-:Y:S01]  /*0f30*/  @!P5 IMAD R3, R47, R22, RZ ;  /* 0x000000162f03d224 */ /* 0x001fe200078e02ff */
[----:B------:R-:W-:-:S02]  /*0f40*/  @!P3 MOV R24, R60 ;  /* 0x0000003c0018b202 */ /* 0x000fc40000000f00 */
[----:B------:R-:W-:Y:S01]  /*0f50*/  @!P3 MOV R25, R59 ;  /* 0x0000003b0019b202 */ /* 0x000fe20000000f00 */
[C---:B------:R-:W-:Y:S01]  /*0f60*/  @!P5 IMAD R3, R52.reuse, R23, R3 ;  /* 0x000000173403d224 */ /* 0x040fe200078e0203 */
[----:B------:R-:W3:Y:S01]  /*0f70*/  @!P4 LDG.E R0, desc[UR14][R32.64] ;  /* 0x0000000e2000c981 */ /* 0x000ee2000c1e1900 */
[----:B------:R-:W-:Y:S01]  /*0f80*/  @!P5 IMAD.WIDE.U32 R26, R52, R22, R26 ;  /* 0x00000016341ad225 */ /* 0x000fe200078e001a */
[----:B------:R-:W0:Y:S03]  /*0f90*/  @!P1 LDC.64 R18, c[0x0][0x390] ;  /* 0x0000e400ff129b82 */ /* 0x000e260000000a00 */
[----:B------:R-:W-:Y:S01]  /*0fa0*/  @!P3 IMAD.WIDE.U32 R24, R35, R2, R24 ;  /* 0x000000022318b225 */ /* 0x000fe200078e0018 */
[----:B------:R-:W-:Y:S02]  /*0fb0*/  @!P5 IADD3 R10, PT, PT, R27, R3, RZ ;  /* 0x000000031b0ad210 */ /* 0x000fe40007ffe0ff */
[----:B-1----:R-:W-:-:S02]  /*0fc0*/  @!P5 LEA R22, P4, R26, R4, 0x1 ;  /* 0x000000041a16d211 */ /* 0x002fc400078808ff */
[----:B------:R-:W1:Y:S02]  /*0fd0*/  @!P2 LDC.64 R2, c[0x0][0x3e0] ;  /* 0x0000f800ff02ab82 */ /* 0x000e640000000a00 */
[----:B------:R-:W-:Y:S01]  /*0fe0*/  @!P5 LEA.HI.X R23, R26, R5, R10, 0x1, P4 ;  /* 0x000000051a17d211 */ /* 0x000fe200020f0c0a */
[----:B--2---:R-:W-:-:S04]  /*0ff0*/  @!P1 IMAD R31, R31, R6, RZ ;  /* 0x000000061f1f9224 */ /* 0x004fc800078e02ff */
[----:B------:R2:W3:Y:S01]  /*1000*/  @!P5 LDG.E R12, desc[UR14][R22.64] ;  /* 0x0000000e160cd981 */ /* 0x0004e2000c1e1900 */
[----:B------:R-:W1:Y:S01]  /*1010*/  @!P2 LDC.64 R4, c[0x0][0x390] ;  /* 0x0000e400ff04ab82 */ /* 0x000e620000000a00 */
[----:B------:R-:W-:Y:S01]  /*1020*/  @!P1 IMAD R31, R14, R7, R31 ;  /* 0x000000070e1f9224 */ /* 0x000fe200078e021f */
[----:B------:R-:W-:Y:S02]  /*1030*/  @!P3 IADD3 R37, PT, PT, R25, R37, RZ ;  /* 0x000000251925b210 */ /* 0x000fe40007ffe0ff */
[----:B------:R-:W-:Y:S02]  /*1040*/  @!P3 LEA R16, P4, R24, R16, 0x1 ;  /* 0x000000101810b211 */ /* 0x000fe400078808ff */
[----:B--2---:R-:W-:Y:S02]  /*1050*/  @!P1 MOV R22, R60 ;  /* 0x0000003c00169202 */ /* 0x004fe40000000f00 */
[----:B------:R-:W-:-:S03]  /*1060*/  @!P1 MOV R23, R59 ;  /* 0x0000003b00179202 */ /* 0x000fc60000000f00 */
[----:B------:R-:W-:Y:S01]  /*1070*/  @!P1 IMAD.WIDE.U32 R6, R14, R6, R22 ;  /* 0x000000060e069225 */ /* 0x000fe200078e0016 */
[----:B------:R-:W-:-:S03]  /*1080*/  @!P3 LEA.HI.X R17, R24, R17, R37, 0x1, P4 ;  /* 0x000000111811b211 */ /* 0x000fc600020f0c25 */
[----:B------:R-:W-:Y:S01]  /*1090*/  HFMA2 R10, -RZ, RZ, 0, 0 ;  /* 0x00000000ff0a7431 */ /* 0x000fe200000001ff */
[----:B------:R-:W-:Y:S02]  /*10a0*/  SHF.R.S32.HI R27, RZ, 0x1f, R50 ;  /* 0x0000001fff1b7819 */ /* 0x000fe40000011432 */
[----:B------:R-:W-:Y:S02]  /*10b0*/  ISETP.GE.U32.AND P4, PT, R50, UR12, PT ;  /* 0x0000000c32007c0c */ /* 0x000fe4000bf86070 */
[----:B------:R-:W-:Y:S02]  /*10c0*/  @!P1 IADD3 R7, PT, PT, R7, R31, RZ ;  /* 0x0000001f07079210 */ /* 0x000fe40007ffe0ff */
[C---:B0-----:R-:W-:Y:S01]  /*10d0*/  @!P1 LEA R24, P5, R6.reuse, R18, 0x1 ;  /* 0x0000001206189211 */ /* 0x041fe200078a08ff */
[----:B------:R-:W-:Y:S01]  /*10e0*/  HFMA2 R23, -RZ, RZ, 0, 0 ;  /* 0x00000000ff177431 */ /* 0x000fe200000001ff */
[----:B------:R-:W-:Y:S01]  /*10f0*/  ISETP.GE.AND.EX P4, PT, R27, UR13, PT, P4 ;  /* 0x0000000d1b007c0c */ /* 0x000fe2000bf86340 */
[----:B-1----:R-:W-:Y:S01]  /*1100*/  @!P2 IMAD R29, R29, R2, RZ ;  /* 0x000000021d1da224 */ /* 0x002fe200078e02ff */
[----:B------:R-:W-:Y:S01]  /*1110*/  @!P1 LEA.HI.X R25, R6, R19, R7, 0x1, P5 ;  /* 0x0000001306199211 */ /* 0x000fe200028f0c07 */
[----:B------:R0:W2:Y:S01]  /*1120*/  @!P3 LDG.E R10, desc[UR14][R16.64] ;  /* 0x0000000e100ab981 */ /* 0x0000a2000c1e1900 */
[----:B------:R-:W-:-:S02]  /*1130*/  ISETP.GE.U32.AND P5, PT, R48, UR12, PT ;  /* 0x0000000c30007c0c */ /* 0x000fc4000bfa6070 */
[----:B------:R-:W-:Y:S02]  /*1140*/  @!P2 MOV R6, R60 ;  /* 0x0000003c0006a202 */ /* 0x000fe40000000f00 */
[----:B------:R-:W-:Y:S01]  /*1150*/  @!P2 MOV R7, R59 ;  /* 0x0000003b0007a202 */ /* 0x000fe20000000f00 */
[C---:B------:R-:W-:Y:S01]  /*1160*/  @!P2 IMAD R29, R20.reuse, R3, R29 ;  /* 0x00000003141da224 */ /* 0x040fe200078e021d */
[----:B------:R-:W-:Y:S01]  /*1170*/  ISETP.GE.AND.EX P5, PT, R45, UR13, PT, P5 ;  /* 0x0000000d2d007c0c */ /* 0x000fe2000bfa6350 */
[----:B------:R1:W2:Y:S01]  /*1180*/  @!P1 LDG.E R23, desc[UR14][R24.64] ;  /* 0x0000000e18179981 */ /* 0x0002a2000c1e1900 */
[----:B------:R-:W-:Y:S01]  /*1190*/  @!P2 IMAD.WIDE.U32 R2, R20, R2, R6 ;  /* 0x000000021402a225 */ /* 0x000fe200078e0006 */
[----:B------:R-:W1:Y:S04]  /*11a0*/  @!P4 LDC.64 R18, c[0x0][0x390] ;  /* 0x0000e400ff12cb82 */ /* 0x000e680000000a00 */
[----:B------:R-:W-:-:S02]  /*11b0*/  @!P2 IADD3 R3, PT, PT, R3, R29, RZ ;  /* 0x0000001d0303a210 */ /* 0x000fc40007ffe0ff */
[C---:B------:R-:W-:Y:S02]  /*11c0*/  @!P2 LEA R30, P1, R2.reuse, R4, 0x1 ;  /* 0x00000004021ea211 */ /* 0x040fe400078208ff */
[----:B------:R-:W1:Y:S02]  /*11d0*/  @!P4 LDC.64 R6, c[0x0][0x3e0] ;  /* 0x0000f800ff06cb82 */ /* 0x000e640000000a00 */
[----:B------:R-:W-:Y:S02]  /*11e0*/  @!P2 LEA.HI.X R31, R2, R5, R3, 0x1, P1 ;  /* 0x00000005021fa211 */ /* 0x000fe400008f0c03 */
[----:B------:R-:W-:-:S04]  /*11f0*/  ISETP.GE.U32.AND P1, PT, R46, UR12, PT ;  /* 0x0000000c2e007c0c */ /* 0x000fc8000bf26070 */
[----:B0-----:R-:W0:Y:S01]  /*1200*/  @!P5 LDC.64 R16, c[0x0][0x3e0] ;  /* 0x0000f800ff10db82 */ /* 0x001e220000000a00 */
[----:B------:R-:W-:-:S07]  /*1210*/  ISETP.GE.AND.EX P1, PT, R43, UR13, PT, P1 ;  /* 0x0000000d2b007c0c */ /* 0x000fce000bf26310 */
[----:B------:R-:W0:Y:S01]  /*1220*/  @!P5 LDC.64 R2, c[0x0][0x390] ;  /* 0x0000e400ff02db82 */ /* 0x000e220000000a00 */
[----:B-1----:R-:W-:-:S07]  /*1230*/  HFMA2 R25, -RZ, RZ, 0, 0 ;  /* 0x00000000ff197431 */ /* 0x002fce00000001ff */
[----:B------:R-:W1:Y:S01]  /*1240*/  @!P1 LDC.64 R4, c[0x0][0x3e0] ;  /* 0x0000f800ff049b82 */ /* 0x000e620000000a00 */
[----:B------:R-:W-:Y:S01]  /*1250*/  @!P4 IMAD R27, R27, R6, RZ ;  /* 0x000000061b1bc224 */ /* 0x000fe200078e02ff */
[----:B------:R-:W-:Y:S01]  /*1260*/  @!P4 MOV R28, R60 ;  /* 0x0000003c001cc202 */ /* 0x000fe20000000f00 */
[----:B------:R1:W2:Y:S01]  /*1270*/  @!P2 LDG.E R25, desc[UR14][R30.64] ;  /* 0x0000000e1e19a981 */ /* 0x0002a2000c1e1900 */
[----:B------:R-:W-:Y:S01]  /*1280*/  @!P4 MOV R29, R59 ;  /* 0x0000003b001dc202 */ /* 0x000fe20000000f00 */
[C---:B------:R-:W-:Y:S02]  /*1290*/  @!P4 IMAD R33, R50.reuse, R7, R27 ;  /* 0x000000073221c224 */ /* 0x040fe400078e021b */
[----:B0-----:R-:W-:Y:S01]  /*12a0*/  @!P5 IMAD R7, R45, R16, RZ ;  /* 0x000000102d07d224 */ /* 0x001fe200078e02ff */
[----:B------:R-:W-:Y:S01]  /*12b0*/  @!P5 MOV R26, R60 ;  /* 0x0000003c001ad202 */ /* 0x000fe20000000f00 */
[----:B------:R-:W-:Y:S01]  /*12c0*/  @!P4 IMAD.WIDE.U32 R28, R50, R6, R28 ;  /* 0x00000006321cc225 */ /* 0x000fe200078e001c */
[----:B------:R-:W-:-:S03]  /*12d0*/  @!P5 MOV R27, R59 ;  /* 0x0000003b001bd202 */ /* 0x000fc60000000f00 */
[C---:B------:R-:W-:Y:S02]  /*12e0*/  @!P5 IMAD R35, R48.reuse, R17, R7 ;  /* 0x000000113023d224 */ /* 0x040fe400078e0207 */
[----:B------:R-:W0:Y:S01]  /*12f0*/  @!P1 LDC.64 R6, c[0x0][0x390] ;  /* 0x0000e400ff069b82 */ /* 0x000e220000000a00 */
[----:B------:R-:W-:Y:S01]  /*1300*/  @!P4 IADD3 R14, PT, PT, R29, R33, RZ ;  /* 0x000000211d0ec210 */ /* 0x000fe20007ffe0ff */
[----:B------:R-:W-:Y:S01]  /*1310*/  @!P5 IMAD.WIDE.U32 R16, R48, R16, R26 ;  /* 0x000000103010d225 */ /* 0x000fe200078e001a */
[----:B------:R-:W-:-:S03]  /*1320*/  @!P4 LEA R18, P2, R28, R18, 0x1 ;  /* 0x000000121c12c211 */ /* 0x000fc600078408ff */
[----:B------:R-:W-:Y:S01]  /*1330*/  HFMA2 R27, -RZ, RZ, 0, 0 ;  /* 0x00000000ff1b7431 */ /* 0x000fe200000001ff */
[----:B------:R-:W-:Y:S02]  /*1340*/  @!P4 LEA.HI.X R19, R28, R19, R14, 0x1, P2 ;  /* 0x000000131c13c211 */ /* 0x000fe400010f0c0e */
[----:B------:R-:W-:Y:S01]  /*1350*/  @!P5 IADD3 R14, PT, PT, R17, R35, RZ ;  /* 0x00000023110ed210 */ /* 0x000fe20007ffe0ff */
[----:B-1----:R-:W-:Y:S01]  /*1360*/  @!P1 IMAD R17, R43, R4, RZ ;  /* 0x000000042b119224 */ /* 0x002fe200078e02ff */
[----:B------:R-:W-:-:S03]  /*1370*/  @!P5 LEA R2, P2, R16, R2, 0x1 ;  /* 0x000000021002d211 */ /* 0x000fc600078408ff */
[----:B------:R-:W-:Y:S01]  /*1380*/  @!P1 IMAD R5, R46, R5, R17 ;  /* 0x000000052e059224 */ /* 0x000fe200078e0211 */
[----:B------:R-:W-:Y:S01]  /*1390*/  @!P5 LEA.HI.X R3, R16, R3, R14, 0x1, P2 ;  /* 0x000000031003d211 */ /* 0x000fe200010f0c0e */
[----:B------:R-:W2:Y:S01]  /*13a0*/  @!P4 LDG.E R27, desc[UR14][R18.64] ;  /* 0x0000000e121bc981 */ /* 0x000ea2000c1e1900 */
[----:B------:R-:W-:Y:S02]  /*13b0*/  @!P1 MOV R16, R60 ;  /* 0x0000003c00109202 */ /* 0x000fe40000000f00 */
[----:B------:R-:W-:Y:S02]  /*13c0*/  @!P1 MOV R17, R59 ;  /* 0x0000003b00119202 */ /* 0x000fe40000000f00 */
[----:B------:R-:W-:Y:S01]  /*13d0*/  MOV R29, RZ ;  /* 0x000000ff001d7202 */ /* 0x000fe20000000f00 */
[----:B------:R-:W-:-:S04]  /*13e0*/  @!P1 IMAD.WIDE.U32 R16, R46, R4, R16 ;  /* 0x000000042e109225 */ /* 0x000fc800078e0010 */
[----:B------:R-:W-:Y:S01]  /*13f0*/  HFMA2 R31, -RZ, RZ, 0, 0 ;  /* 0x00000000ff1f7431 */ /* 0x000fe200000001ff */
[----:B------:R1:W2:Y:S01]  /*1400*/  @!P5 LDG.E R29, desc[UR14][R2.64] ;  /* 0x0000000e021dd981 */ /* 0x0002a2000c1e1900 */
[----:B------:R-:W-:Y:S02]  /*1410*/  @!P1 IADD3 R4, PT, PT, R17, R5, RZ ;  /* 0x0000000511049210 */ /* 0x000fe40007ffe0ff */
[----:B0-----:R-:W-:-:S04]  /*1420*/  @!P1 LEA R6, P2, R16, R6, 0x1 ;  /* 0x0000000610069211 */ /* 0x001fc800078408ff */
[----:B------:R-:W-:-:S05]  /*1430*/  @!P1 LEA.HI.X R7, R16, R7, R4, 0x1, P2 ;  /* 0x0000000710079211 */ /* 0x000fca00010f0c04 */
[----:B------:R0:W2:Y:S01]  /*1440*/  @!P1 LDG.E R31, desc[UR14][R6.64] ;  /* 0x0000000e061f9981 */ /* 0x0000a2000c1e1900 */
[--C-:B----4-:R-:W-:Y:S02]  /*1450*/  HADD2.F32 R38, -RZ, R41.reuse.H1_H1 ;  /* 0x30000029ff267230 */ /* 0x110fe40000004100 */
[----:B------:R-:W-:-:S03]  /*1460*/  HADD2.F32 R41, -RZ, R41.H0_H0 ;  /* 0x20000029ff297230 */ /* 0x000fc60000004100 */
[----:B------:R-:W-:Y:S02]  /*1470*/  FMUL.FTZ R4, R38, R38 ;  /* 0x0000002626047220 */ /* 0x000fe40000410000 */
[C---:B-1----:R-:W-:Y:S02]  /*1480*/  FADD.FTZ R2, R41.reuse, R38 ;  /* 0x0000002629027221 */ /* 0x042fe40000010000 */
[----:B------:R-:W-:Y:S02]  /*1490*/  FFMA.FTZ R4, R41, R41, R4 ;  /* 0x0000002929047223 */ /* 0x000fe40000010004 */
[----:B------:R-:W-:Y:S02]  /*14a0*/  FADD.FTZ R2, RZ, R2 ;  /* 0x00000002ff027221 */ /* 0x000fe40000010000 */
[----:B------:R-:W-:Y:S01]  /*14b0*/  FADD.FTZ R4, RZ, R4 ;  /* 0x00000004ff047221 */ /* 0x000fe20000010000 */
[--C-:B-----5:R-:W-:Y:S02]  /*14c0*/  HADD2.F32 R39, -RZ, R36.reuse.H0_H0 ;  /* 0x20000024ff277230 */ /* 0x120fe40000004100 */
[----:B------:R-:W-:-:S05]  /*14d0*/  HADD2.F32 R36, -RZ, R36.H1_H1 ;  /* 0x30000024ff247230 */ /* 0x000fca0000004100 */
[----:B------:R-:W-:Y:S01]  /*14e0*/  FMUL.FTZ R14, R36, R36 ;  /* 0x00000024240e7220 */ /* 0x000fe20000410000 */
[----:B------:R-:W-:-:S03]  /*14f0*/  FADD.FTZ R3, R39, R36 ;  /* 0x0000002427037221 */ /* 0x000fc60000010000 */
[----:B------:R-:W-:Y:S01]  /*1500*/  FFMA.FTZ R5, R39, R39, R14 ;  /* 0x0000002727057223 */ /* 0x000fe2000001000e */
[----:B------:R-:W-:Y:S01]  /*1510*/  FADD.FTZ R3, R2, R3 ;  /* 0x0000000302037221 */ /* 0x000fe20000010000 */
[--C-:B---3--:R-:W-:Y:S02]  /*1520*/  HADD2.F32 R37, -RZ, R0.reuse.H0_H0 ;  /* 0x20000000ff257230 */ /* 0x108fe40000004100 */
[----:B------:R-:W-:Y:S02]  /*1530*/  HADD2.F32 R0, -RZ, R0.H1_H1 ;  /* 0x30000000ff007230 */ /* 0x000fe40000004100 */
[----:B------:R-:W-:-:S03]  /*1540*/  FADD.FTZ R4, R4, R5 ;  /* 0x0000000504047221 */ /* 0x000fc60000010000 */
[----:B0-----:R-:W-:Y:S01]  /*1550*/  FADD.FTZ R6, R37, R0 ;  /* 0x0000000025067221 */ /* 0x001fe20000010000 */
[----:B------:R-:W-:-:S03]  /*1560*/  FMUL.FTZ R14, R0, R0 ;  /* 0x00000000000e7220 */ /* 0x000fc60000410000 */
[----:B------:R-:W-:Y:S01]  /*1570*/  FADD.FTZ R6, R3, R6 ;  /* 0x0000000603067221 */ /* 0x000fe20000010000 */
[----:B------:R-:W-:Y:S01]  /*1580*/  FFMA.FTZ R5, R37, R37, R14 ;  /* 0x0000002525057223 */ /* 0x000fe2000001000e */
[--C-:B------:R-:W-:Y:S02]  /*1590*/  HADD2.F32 R2, -RZ, R12.reuse.H1_H1 ;  /* 0x3000000cff027230 */ /* 0x100fe40000004100 */
[----:B------:R-:W-:-:S03]  /*15a0*/  HADD2.F32 R3, -RZ, R12.H0_H0 ;  /* 0x2000000cff037230 */ /* 0x000fc60000004100 */
[----:B------:R-:W-:Y:S01]  /*15b0*/  FMUL.FTZ R12, R2, R2 ;  /* 0x00000002020c7220 */ /* 0x000fe20000410000 */
[----:B------:R-:W-:Y:S01]  /*15c0*/  FADD.FTZ R7, R4, R5 ;  /* 0x0000000504077221 */ /* 0x000fe20000010000 */
[C---:B------:R-:W-:Y:S02]  /*15d0*/  FADD.FTZ R17, R3.reuse, R2 ;  /* 0x0000000203117221 */ /* 0x040fe40000010000 */
[----:B------:R-:W-:Y:S02]  /*15e0*/  FFMA.FTZ R12, R3, R3, R12 ;  /* 0x00000003030c7223 */ /* 0x000fe4000001000c */
[----:B------:R-:W-:Y:S01]  /*15f0*/  FADD.FTZ R17, R6, R17 ;  /* 0x0000001106117221 */ /* 0x000fe20000010000 */
[--C-:B------:R-:W-:Y:S02]  /*1600*/  HADD2.F32 R6, -RZ, R8.reuse.H0_H0 ;  /* 0x20000008ff067230 */ /* 0x100fe40000004100 */
[----:B------:R-:W-:Y:S01]  /*1610*/  FADD.FTZ R12, R7, R12 ;  /* 0x0000000c070c7221 */ /* 0x000fe20000010000 */
[----:B------:R-:W-:-:S02]  /*1620*/  HADD2.F32 R7, -RZ, R8.H1_H1 ;  /* 0x30000008ff077230 */ /* 0x000fc40000004100 */
[--C-:B------:R-:W-:Y:S02]  /*1630*/  HADD2.F32 R8, -RZ, R9.reuse.H0_H0 ;  /* 0x20000009ff087230 */ /* 0x100fe40000004100 */
[----:B------:R-:W-:Y:S02]  /*1640*/  HADD2.F32 R9, -RZ, R9.H1_H1 ;  /* 0x30000009ff097230 */ /* 0x000fe40000004100 */
[--C-:B--2---:R-:W-:Y:S02]  /*1650*/  HADD2.F32 R4, -RZ, R10.reuse.H0_H0 ;  /* 0x2000000aff047230 */ /* 0x104fe40000004100 */
[----:B------:R-:W-:-:S05]  /*1660*/  HADD2.F32 R5, -RZ, R10.H1_H1 ;  /* 0x3000000aff057230 */ /* 0x000fca0000004100 */
[----:B------:R-:W-:Y:S01]  /*1670*/  FADD.FTZ R10, R4, R5 ;  /* 0x00000005040a7221 */ /* 0x000fe20000010000 */
[----:B------:R-:W-:-:S03]  /*1680*/  FMUL.FTZ R19, R5, R5 ;  /* 0x0000000505137220 */ /* 0x000fc60000410000 */
[----:B------:R-:W-:Y:S01]  /*1690*/  FADD.FTZ R10, R17, R10 ;  /* 0x0000000a110a7221 */ /* 0x000fe20000010000 */
[----:B------:R-:W-:Y:S01]  /*16a0*/  FADD.FTZ R17, R6, R7 ;  /* 0x0000000706117221 */ /* 0x000fe20000010000 */
[----:B------:R-:W-:-:S03]  /*16b0*/  FFMA.FTZ R19, R4, R4, R19 ;  /* 0x0000000404137223 */ /* 0x000fc60000010013 */
[----:B------:R-:W-:Y:S01]  /*16c0*/  FADD.FTZ R10, R10, R17 ;  /* 0x000000110a0a7221 */ /* 0x000fe20000010000 */
[----:B------:R-:W-:Y:S01]  /*16d0*/  FADD.FTZ R17, R8, R9 ;  /* 0x0000000908117221 */ /* 0x000fe20000010000 */
[----:B------:R-:W-:Y:S01]  /*16e0*/  FMUL.FTZ R33, R7, R7 ;  /* 0x0000000707217220 */ /* 0x000fe20000410000 */
[----:B------:R-:W-:Y:S02]  /*16f0*/  FADD.FTZ R12, R12, R19 ;  /* 0x000000130c0c7221 */ /* 0x000fe40000010000 */
[----:B------:R-:W-:Y:S01]  /*1700*/  FADD.FTZ R17, R10, R17 ;  /* 0x000000110a117221 */ /* 0x000fe20000010000 */
[--C-:B------:R-:W-:Y:S02]  /*1710*/  HADD2.F32 R10, -RZ, R11.reuse.H1_H1 ;  /* 0x3000000bff0a7230 */ /* 0x100fe40000004100 */
[----:B------:R-:W-:Y:S01]  /*1720*/  FFMA.FTZ R33, R6, R6, R33 ;  /* 0x0000000606217223 */ /* 0x000fe20000010021 */
[----:B------:R-:W-:Y:S01]  /*1730*/  FMUL.FTZ R19, R9, R9 ;  /* 0x0000000909137220 */ /* 0x000fe20000410000 */
[----:B------:R-:W-:-:S02]  /*1740*/  HADD2.F32 R11, -RZ, R11.H0_H0 ;  /* 0x2000000bff0b7230 */ /* 0x000fc40000004100 */
[----:B------:R-:W-:Y:S01]  /*1750*/  FADD.FTZ R33, R12, R33 ;  /* 0x000000210c217221 */ /* 0x000fe20000010000 */
[----:B------:R-:W-:Y:S01]  /*1760*/  FFMA.FTZ R14, R8, R8, R19 ;  /* 0x00000008080e7223 */ /* 0x000fe20000010013 */
[----:B------:R-:W-:Y:S01]  /*1770*/  FMUL.FTZ R18, R10, R10 ;  /* 0x0000000a0a127220 */ /* 0x000fe20000410000 */
[--C-:B------:R-:W-:Y:S02]  /*1780*/  HADD2.F32 R12, -RZ, R13.reuse.H0_H0 ;  /* 0x2000000dff0c7230 */ /* 0x100fe40000004100 */
[----:B------:R-:W-:Y:S02]  /*1790*/  HADD2.F32 R13, -RZ, R13.H1_H1 ;  /* 0x3000000dff0d7230 */ /* 0x000fe40000004100 */
[----:B------:R-:W-:Y:S01]  /*17a0*/  FADD.FTZ R14, R33, R14 ;  /* 0x0000000e210e7221 */ /* 0x000fe20000010000 */
[C---:B------:R-:W-:Y:S01]  /*17b0*/  FFMA.FTZ R19, R11.reuse, R11, R18 ;  /* 0x0000000b0b137223 */ /* 0x040fe20000010012 */
[----:B------:R-:W-:Y:S01]  /*17c0*/  FADD.FTZ R16, R11, R10 ;  /* 0x0000000a0b107221 */ /* 0x000fe20000010000 */
[----:B------:R-:W-:-:S02]  /*17d0*/  FMUL.FTZ R33, R13, R13 ;  /* 0x0000000d0d217220 */ /* 0x000fc40000410000 */
[----:B------:R-:W-:Y:S01]  /*17e0*/  FADD.FTZ R19, R14, R19 ;  /* 0x000000130e137221 */ /* 0x000fe20000010000 */
[--C-:B------:R-:W-:Y:S02]  /*17f0*/  HADD2.F32 R14, -RZ, R15.reuse.H1_H1 ;  /* 0x3000000fff0e7230 */ /* 0x100fe40000004100 */
[----:B------:R-:W-:Y:S01]  /*1800*/  FADD.FTZ R16, R17, R16 ;  /* 0x0000001011107221 */ /* 0x000fe20000010000 */
[C---:B------:R-:W-:Y:S01]  /*1810*/  FADD.FTZ R17, R12.reuse, R13 ;  /* 0x0000000d0c117221 */ /* 0x040fe20000010000 */
[----:B------:R-:W-:Y:S01]  /*1820*/  FFMA.FTZ R18, R12, R12, R33 ;  /* 0x0000000c0c127223 */ /* 0x000fe20000010021 */
[----:B------:R-:W-:Y:S02]  /*1830*/  HADD2.F32 R15, -RZ, R15.H0_H0 ;  /* 0x2000000fff0f7230 */ /* 0x000fe40000004100 */
[----:B------:R-:W-:Y:S01]  /*1840*/  FMUL.FTZ R22, R14, R14 ;  /* 0x0000000e0e167220 */ /* 0x000fe20000410000 */
[--C-:B------:R-:W-:Y:S02]  /*1850*/  HADD2.F32 R20, -RZ, R21.reuse.H1_H1 ;  /* 0x30000015ff147230 */ /* 0x100fe40000004100 */
[----:B------:R-:W-:Y:S01]  /*1860*/  FADD.FTZ R16, R16, R17 ;  /* 0x0000001110107221 */ /* 0x000fe20000010000 */
[----:B------:R-:W-:Y:S01]  /*1870*/  FADD.FTZ R18, R19, R18 ;  /* 0x0000001213127221 */ /* 0x000fe20000010000 */
[----:B------:R-:W-:-:S02]  /*1880*/  HADD2.F32 R21, -RZ, R21.H0_H0 ;  /* 0x20000015ff157230 */ /* 0x000fc40000004100 */
[C---:B------:R-:W-:Y:S01]  /*1890*/  FADD.FTZ R17, R15.reuse, R14 ;  /* 0x0000000e0f117221 */ /* 0x040fe20000010000 */
[----:B------:R-:W-:Y:S01]  /*18a0*/  FFMA.FTZ R19, R15, R15, R22 ;  /* 0x0000000f0f137223 */ /* 0x000fe20000010016 */
[----:B------:R-:W-:Y:S01]  /*18b0*/  FMUL.FTZ R24, R20, R20 ;  /* 0x0000001414187220 */ /* 0x000fe20000410000 */
[--C-:B------:R-:W-:Y:S02]  /*18c0*/  HADD2.F32 R22, -RZ, R23.reuse.H1_H1 ;  /* 0x30000017ff167230 */ /* 0x100fe40000004100 */
[----:B------:R-:W-:Y:S01]  /*18d0*/  FADD.FTZ R16, R16, R17 ;  /* 0x0000001110107221 */ /* 0x000fe20000010000 */
[----:B------:R-:W-:Y:S02]  /*18e0*/  HADD2.F32 R23, -RZ, R23.H0_H0 ;  /* 0x20000017ff177230 */ /* 0x000fe40000004100 */
[----:B------:R-:W-:Y:S01]  /*18f0*/  FFMA.FTZ R17, R21, R21, R24 ;  /* 0x0000001515117223 */ /* 0x000fe20000010018 */
[----:B------:R-:W-:Y:S01]  /*1900*/  FADD.FTZ R18, R18, R19 ;  /* 0x0000001312127221 */ /* 0x000fe20000010000 */
[----:B------:R-:W-:Y:S01]  /*1910*/  FMUL.FTZ R26, R22, R22 ;  /* 0x00000016161a7220 */ /* 0x000fe20000410000 */
[----:B------:R-:W-:-:S02]  /*1920*/  HADD2.F32 R24, -RZ, R25.H1_H1 ;  /* 0x30000019ff187230 */ /* 0x000fc40000004100 */
[----:B------:R-:W-:Y:S01]  /*1930*/  FADD.FTZ R18, R18, R17 ;  /* 0x0000001112127221 */ /* 0x000fe20000010000 */
[----:B------:R-:W-:Y:S01]  /*1940*/  FFMA.FTZ R19, R23, R23, R26 ;  /* 0x0000001717137223 */ /* 0x000fe2000001001a */
[----:B------:R-:W-:Y:S02]  /*1950*/  HADD2.F32 R25, -RZ, R25.H0_H0 ;  /* 0x20000019ff197230 */ /* 0x000fe40000004100 */
[----:B------:R-:W-:Y:S01]  /*1960*/  FMUL.FTZ R26, R24, R24 ;  /* 0x00000018181a7220 */ /* 0x000fe20000410000 */
[----:B------:R-:W-:Y:S01]  /*1970*/  FADD.FTZ R17, R21, R20 ;  /* 0x0000001415117221 */ /* 0x000fe20000010000 */
[----:B------:R-:W-:Y:S02]  /*1980*/  FADD.FTZ R18, R18, R19 ;  /* 0x0000001312127221 */ /* 0x000fe40000010000 */
[----:B------:R-:W-:Y:S01]  /*1990*/  FFMA.FTZ R19, R25, R25, R26 ;  /* 0x0000001919137223 */ /* 0x000fe2000001001a */
[----:B------:R-:W-:Y:S01]  /*19a0*/  FADD.FTZ R16, R16, R17 ;  /* 0x0000001110107221 */ /* 0x000fe20000010000 */
[----:B------:R-:W-:Y:S01]  /*19b0*/  FADD.FTZ R17, R23, R22 ;  /* 0x0000001617117221 */ /* 0x000fe20000010000 */
[----:B------:R-:W-:-:S02]  /*19c0*/  HADD2.F32 R26, -RZ, R27.H1_H1 ;  /* 0x3000001bff1a7230 */ /* 0x000fc40000004100 */
[----:B------:R-:W-:Y:S02]  /*19d0*/  HADD2.F32 R27, -RZ, R27.H0_H0 ;  /* 0x2000001bff1b7230 */ /* 0x000fe40000004100 */
[----:B------:R-:W-:Y:S01]  /*19e0*/  FADD.FTZ R16, R16, R17 ;  /* 0x0000001110107221 */ /* 0x000fe20000010000 */
[----:B------:R-:W-:Y:S01]  /*19f0*/  FMUL.FTZ R30, R26, R26 ;  /* 0x0000001a1a1e7220 */ /* 0x000fe20000410000 */
[----:B------:R-:W-:Y:S01]  /*1a00*/  FADD.FTZ R18, R18, R19 ;  /* 0x0000001312127221 */ /* 0x000fe20000010000 */
[----:B------:R-:W-:Y:S01]  /*1a10*/  FADD.FTZ R17, R25, R24 ;  /* 0x0000001819117221 */ /* 0x000fe20000010000 */
[--C-:B------:R-:W-:Y:S02]  /*1a20*/  HADD2.F32 R28, -RZ, R29.reuse.H1_H1 ;  /* 0x3000001dff1c7230 */ /* 0x100fe40000004100 */
[C---:B------:R-:W-:Y:S01]  /*1a30*/  FFMA.FTZ R19, R27.reuse, R27, R30 ;  /* 0x0000001b1b137223 */ /* 0x040fe2000001001e */
[----:B------:R-:W-:Y:S02]  /*1a40*/  HADD2.F32 R29, -RZ, R29.H0_H0 ;  /* 0x2000001dff1d7230 */ /* 0x000fe40000004100 */
[----:B------:R-:W-:Y:S01]  /*1a50*/  FADD.FTZ R16, R16, R17 ;  /* 0x0000001110107221 */ /* 0x000fe20000010000 */
[----:B------:R-:W-:Y:S01]  /*1a60*/  FMUL.FTZ R30, R28, R28 ;  /* 0x0000001c1c1e7220 */ /* 0x000fe20000410000 */
[----:B------:R-:W-:Y:S01]  /*1a70*/  FADD.FTZ R18, R18, R19 ;  /* 0x0000001312127221 */ /* 0x000fe20000010000 */
[----:B------:R-:W-:-:S02]  /*1a80*/  FADD.FTZ R17, R27, R26 ;  /* 0x0000001a1b117221 */ /* 0x000fc40000010000 */
[C---:B------:R-:W-:Y:S02]  /*1a90*/  FFMA.FTZ R19, R29.reuse, R29, R30 ;  /* 0x0000001d1d137223 */ /* 0x040fe4000001001e */
[----:B------:R-:W-:Y:S01]  /*1aa0*/  FADD.FTZ R16, R16, R17 ;  /* 0x0000001110107221 */ /* 0x000fe20000010000 */
[--C-:B------:R-:W-:Y:S02]  /*1ab0*/  HADD2.F32 R30, -RZ, R31.reuse.H1_H1 ;  /* 0x3000001fff1e7230 */ /* 0x100fe40000004100 */
[----:B------:R-:W-:Y:S01]  /*1ac0*/  FADD.FTZ R17, R29, R28 ;  /* 0x0000001c1d117221 */ /* 0x000fe20000010000 */
[----:B------:R-:W-:Y:S02]  /*1ad0*/  HADD2.F32 R31, -RZ, R31.H0_H0 ;  /* 0x2000001fff1f7230 */ /* 0x000fe40000004100 */
        /* <DEDUP_REMOVED lines=44> */
.L_x_2467:
[----:B------:R-:W-:Y:S05]  /*1da0*/  BSYNC.RECONVERGENT B0 ;  /* 0x0000000000007941 */ /* 0x000fea0003800200 */
.L_x_2466:
        /* <DEDUP_REMOVED lines=16> */
.L_x_2469:
[----:B------:R-:W-:Y:S05]  /*1eb0*/  BSYNC.RECONVERGENT B0 ;  /* 0x0000000000007941 */ /* 0x000fea0003800200 */
.L_x_2468:
        /* <DEDUP_REMOVED lines=33> */
.L_x_2472:
[----:B------:R-:W2:Y:S04]  /*20d0*/  LDG.E.STRONG.GPU R18, desc[UR14][R16.64] ;  /* 0x0000000e10127981 */ /* 0x000ea8000c1ef900 */
[----:B--2---:R-:W-:Y:S01]  /*20e0*/  CCTL.IVALL ;  /* 0x00000000ff00798f */ /* 0x004fe20002000000 */
[----:B------:R-:W-:Y:S05]  /*20f0*/  YIELD ;  /* 0x0000000000007946 */ /* 0x000fea0003800000 */
[----:B------:R-:W-:-:S13]  /*2100*/  ISETP.NE.AND P4, PT, R18, R35, PT ;  /* 0x000000231200720c */ /* 0x000fda0003f85270 */
[----:B------:R-:W-:Y:S05]  /*2110*/  @P4 BRA `(.L_x_2472) ;  /* 0xfffffffc00ec4947 */ /* 0x000fea000383ffff */
.L_x_2471:
        /* <DEDUP_REMOVED lines=15> */
.L_x_2474:
        /* <DEDUP_REMOVED lines=91> */
.L_x_2473:
        /* <DEDUP_REMOVED lines=52> */
.L_x_2475:
        /* <DEDUP_REMOVED lines=28> */
.L_x_2476:
        /* <DEDUP_REMOVED lines=13> */
.L_x_2477:
[----:B------:R-:W-:Y:S05]  /*2d90*/  BSYNC.RECONVERGENT B0 ;  /* 0x0000000000007941 */ /* 0x000fea0003800200 */
.L_x_2470:
        /* <DEDUP_REMOVED lines=61> */
[----:B------:R-:W-:-:S05]  /*3170*/  F2FP.F16.F32.PACK_AB R33, R38, R33 ;  /* 0x000000212621723e */ /* 0x000fca00000000ff */
[----:B------:R0:W-:Y:S02]  /*3180*/  STG.E desc[UR14][R34.64], R33 ;  /* 0x0000002122007986 */ /* 0x0001e4000c10190e */
.L_x_2481:
[----:B------:R-:W-:Y:S05]  /*3190*/  BSYNC.RECONVERGENT B1 ;  /* 0x0000000000017941 */ /* 0x000fea0003800200 */
.L_x_2480:
        /* <DEDUP_REMOVED lines=28> */
[----:B------:R-:W-:-:S05]  /*3360*/  F2FP.F16.F32.PACK_AB R33, R36, R33 ;  /* 0x000000212421723e */ /* 0x000fca00000000ff */
[----:B------:R1:W-:Y:S02]  /*3370*/  STG.E desc[UR14][R34.64], R33 ;  /* 0x0000002122007986 */ /* 0x0003e4000c10190e */
.L_x_2483:
[----:B------:R-:W-:Y:S05]  /*3380*/  BSYNC.RECONVERGENT B1 ;  /* 0x0000000000017941 */ /* 0x000fea0003800200 */
.L_x_2482:
        /* <DEDUP_REMOVED lines=20> */
.L_x_2485:
[----:B------:R-:W-:Y:S05]  /*34d0*/  BSYNC.RECONVERGENT B1 ;  /* 0x0000000000017941 */ /* 0x000fea0003800200 */
.L_x_2484:
[----:B------:R-:W-:Y:S01]  /*34e0*/  BSSY.RECONVERGENT B1, `(.L_x_2486) ;  /* 0x0000016000017945 */ /* 0x000fe20003800200 */
[C---:B------:R-:W-:Y:S02]  /*34f0*/  IADD3 R0, PT, PT, R56.reuse, 0xa0, RZ ;  /* 0x000000a038007810 */ /* 0x040fe40007ffe0ff */
[----:B------:R-:W-:Y:S01]  /*3500*/  IADD3 R36, PT, PT, R56, 0xc0, RZ ;  /* 0x000000c038247810 */ /* 0x000fe20007ffe0ff */
[----:B------:R-:W-:Y:S06]  /*3510*/  @P4 BRA `(.L_x_2487) ;  /* 0x0000000000484947 */ /* 0x000fec0003800000 */
        /* <DEDUP_REMOVED lines=10> */
[----:B---3--:R-:W-:-:S04]  /*35c0*/  IMAD R35, R47, UR12, RZ ;  /* 0x0000000c2f237c24 */ /* 0x008fc8000f8e02ff */
[----:B------:R-:W-:Y:S01]  /*35d0*/  F2FP.F16.F32.PACK_AB R3, R2, R3 ;  /* 0x000000030203723e */ /* 0x000fe200000000ff */
[----:B------:R-:W-:-:S04]  /*35e0*/  IMAD.WIDE.U32 R32, R52, UR12, R32 ;  /* 0x0000000c34207c25 */ /* 0x000fc8000f8e0020 */
[----:B------:R-:W-:Y:S01]  /*35f0*/  IMAD R35, R52, UR13, R35 ;  /* 0x0000000d34237c24 */ /* 0x000fe2000f8e0223 */
[----:B0-----:R-:W-:-:S04]  /*3600*/  LEA R34, P2, R32, UR16, 0x1 ;  /* 0x0000001020227c11 */ /* 0x001fc8000f8408ff */
[----:B------:R-:W-:-:S04]  /*3610*/  IADD3 R35, PT, PT, R33, R35, RZ ;  /* 0x0000002321237210 */ /* 0x000fc80007ffe0ff */
[----:B------:R-:W-:-:S05]  /*3620*/  LEA.HI.X R35, R32, UR17, R35, 0x1, P2 ;  /* 0x0000001120237c11 */ /* 0x000fca00090f0c23 */
[----:B------:R3:W-:Y:S02]  /*3630*/  STG.E desc[UR14][R34.64], R3 ;  /* 0x0000000322007986 */ /* 0x0007e4000c10190e */
.L_x_2487:
[----:B------:R-:W-:Y:S05]  /*3640*/  BSYNC.RECONVERGENT B1 ;  /* 0x0000000000017941 */ /* 0x000fea0003800200 */
.L_x_2486:
        /* <DEDUP_REMOVED lines=10> */
[----:B012--5:R-:W-:-:S03]  /*36f0*/  FFMA.FTZ R33, R16, R5, R18 ;  /* 0x0000000510217223 */ /* 0x027fc60000010012 */
[----:B------:R-:W-:Y:S01]  /*3700*/  FFMA.FTZ R32, R17, R32, R19 ;  /* 0x0000002011207223 */ /* 0x000fe20000010013 */
[----:B----4-:R-:W-:Y:S02]  /*3710*/  IMAD R41, R41, UR12, RZ ;  /* 0x0000000c29297c24 */ /* 0x010fe4000f8e02ff */
[----:B------:R-:W-:-:S04]  /*3720*/  IMAD.WIDE.U32 R2, R38, UR12, R2 ;  /* 0x0000000c26027c25 */ /* 0x000fc8000f8e0002 */
[----:B------:R-:W-:Y:S01]  /*3730*/  IMAD R41, R38, UR13, R41 ;  /* 0x0000000d26297c24 */ /* 0x000fe2000f8e0229 */
[----:B---3--:R-:W-:-:S04]  /*3740*/  LEA R4, P1, R2, UR16, 0x1 ;  /* 0x0000001002047c11 */ /* 0x008fc8000f8208ff */
[----:B------:R-:W-:Y:S02]  /*3750*/  IADD3 R41, PT, PT, R3, R41, RZ ;  /* 0x0000002903297210 */ /* 0x000fe40007ffe0ff */
[----:B------:R-:W-:Y:S02]  /*3760*/  F2FP.F16.F32.PACK_AB R3, R32, R33 ;  /* 0x000000212003723e */ /* 0x000fe400000000ff */
[----:B------:R-:W-:-:S05]  /*3770*/  LEA.HI.X R5, R2, UR17, R41, 0x1, P1 ;  /* 0x0000001102057c11 */ /* 0x000fca00088f0c29 */
[----:B------:R4:W-:Y:S02]  /*3780*/  STG.E desc[UR14][R4.64], R3 ;  /* 0x0000000304007986 */ /* 0x0009e4000c10190e */
.L_x_2489:
[----:B------:R-:W-:Y:S05]  /*3790*/  BSYNC.RECONVERGENT B1 ;  /* 0x0000000000017941 */ /* 0x000fea0003800200 */
.L_x_2488:
        /* <DEDUP_REMOVED lines=25> */
[----:B0-----:R-:W-:-:S04]  /*3930*/  IMAD R3, R3, UR12, RZ ;  /* 0x0000000c03037c24 */ /* 0x001fc8000f8e02ff */
[----:B------:R-:W-:Y:S01]  /*3940*/  IMAD R5, R0, UR13, R3 ;  /* 0x0000000d00057c24 */ /* 0x000fe2000f8e0203 */
[----:B------:R-:W-:-:S03]  /*3950*/  MOV R3, R59 ;  /* 0x0000003b00037202 */ /* 0x000fc60000000f00 */
[----:B------:R-:W-:-:S04]  /*3960*/  IMAD.WIDE.U32 R2, R0, UR12, R2 ;  /* 0x0000000c00027c25 */ /* 0x000fc8000f8e0002 */
[----:B------:R-:W-:Y:S01]  /*3970*/  FMUL.FTZ R0, R7, UR9 ;  /* 0x0000000907007c20 */ /* 0x000fe20008410000 */
[----:B------:R-:W-:Y:S01]  /*3980*/  IADD3 R5, PT, PT, R3, R5, RZ ;  /* 0x0000000503057210 */ /* 0x000fe20007ffe0ff */
[----:B------:R-:W-:Y:S02]  /*3990*/  FMUL.FTZ R3, R6, UR9 ;  /* 0x0000000906037c20 */ /* 0x000fe40008410000 */
[----:B-----5:R-:W-:Y:S01]  /*39a0*/  FFMA.FTZ R0, R17, R0, R19 ;  /* 0x0000000011007223 */ /* 0x020fe20000010013 */
[----:B-1----:R-:W-:Y:S01]  /*39b0*/  LEA R4, P3, R2, UR16, 0x1 ;  /* 0x0000001002047c11 */ /* 0x002fe2000f8608ff */
[----:B------:R-:W-:-:S03]  /*39c0*/  FFMA.FTZ R3, R16, R3, R18 ;  /* 0x0000000310037223 */ /* 0x000fc60000010012 */
[----:B------:R-:W-:Y:S02]  /*39d0*/  LEA.HI.X R5, R2, UR17, R5, 0x1, P3 ;  /* 0x0000001102057c11 */ /* 0x000fe400098f0c05 */
[----:B------:R-:W-:-:S05]  /*39e0*/  F2FP.F16.F32.PACK_AB R3, R0, R3 ;  /* 0x000000030003723e */ /* 0x000fca00000000ff */
[----:B------:R0:W-:Y:S02]  /*39f0*/  STG.E desc[UR14][R4.64], R3 ;  /* 0x0000000304007986 */ /* 0x0001e4000c10190e */
.L_x_2491:
[----:B------:R-:W-:Y:S05]  /*3a00*/  BSYNC.RECONVERGENT B1 ;  /* 0x0000000000017941 */ /* 0x000fea0003800200 */
.L_x_2490:
        /* <DEDUP_REMOVED lines=22> */
.L_x_2493:
[----:B------:R-:W-:Y:S05]  /*3b70*/  BSYNC.RECONVERGENT B1 ;  /* 0x0000000000017941 */ /* 0x000fea0003800200 */
.L_x_2492:
        /* <DEDUP_REMOVED lines=20> */
.L_x_2495:
[----:B------:R-:W-:Y:S05]  /*3cc0*/  BSYNC.RECONVERGENT B1 ;  /* 0x0000000000017941 */ /* 0x000fea0003800200 */
.L_x_2494:
        /* <DEDUP_REMOVED lines=10> */
[----:B-----5:R-:W-:Y:S01]  /*3d70*/  FFMA.FTZ R7, R16, R5, R18 ;  /* 0x0000000510077223 */ /* 0x020fe20000010012 */
[----:B---3--:R-:W-:Y:S02]  /*3d80*/  IMAD R8, R37, UR12, RZ ;  /* 0x0000000c25087c24 */ /* 0x008fe4000f8e02ff */
[----:B------:R-:W-:-:S04]  /*3d90*/  IMAD.WIDE.U32 R2, R33, UR12, R2 ;  /* 0x0000000c21027c25 */ /* 0x000fc8000f8e0002 */
[----:B------:R-:W-:Y:S02]  /*3da0*/  IMAD R33, R33, UR13, R8 ;  /* 0x0000000d21217c24 */ /* 0x000fe4000f8e0208 */
[----:B------:R-:W-:Y:S01]  /*3db0*/  FFMA.FTZ R8, R17, R4, R19 ;  /* 0x0000000411087223 */ /* 0x000fe20000010013 */
[----:B0-----:R-:W-:Y:S02]  /*3dc0*/  LEA R4, P1, R2, UR16, 0x1 ;  /* 0x0000001002047c11 */ /* 0x001fe4000f8208ff */
[----:B------:R-:W-:Y:S02]  /*3dd0*/  IADD3 R33, PT, PT, R3, R33, RZ ;  /* 0x0000002103217210 */ /* 0x000fe40007ffe0ff */
[----:B------:R-:W-:Y:S02]  /*3de0*/  F2FP.F16.F32.PACK_AB R3, R8, R7 ;  /* 0x000000070803723e */ /* 0x000fe400000000ff */
[----:B------:R-:W-:-:S05]  /*3df0*/  LEA.HI.X R5, R2, UR17, R33, 0x1, P1 ;  /* 0x0000001102057c11 */ /* 0x000fca00088f0c21 */
[----:B------:R3:W-:Y:S02]  /*3e00*/  STG.E desc[UR14][R4.64], R3 ;  /* 0x0000000304007986 */ /* 0x0007e4000c10190e */
.L_x_2497:
[----:B------:R-:W-:Y:S05]  /*3e10*/  BSYNC.RECONVERGENT B1 ;  /* 0x0000000000017941 */ /* 0x000fea0003800200 */
.L_x_2496:
        /* <DEDUP_REMOVED lines=17> */
[----:B------:R-:W-:Y:S02]  /*3f30*/  F2FP.F16.F32.PACK_AB R3, R14, R15 ;  /* 0x0000000f0e03723e */ /* 0x000fe400000000ff */
[----:B------:R-:W-:-:S05]  /*3f40*/  LEA.HI.X R5, R2, UR17, R5, 0x1, P1 ;  /* 0x0000001102057c11 */ /* 0x000fca00088f0c05 */
[----:B------:R4:W-:Y:S02]  /*3f50*/  STG.E desc[UR14][R4.64], R3 ;  /* 0x0000000304007986 */ /* 0x0009e4000c10190e */
.L_x_2499:
[----:B------:R-:W-:Y:S05]  /*3f60*/  BSYNC.RECONVERGENT B1 ;  /* 0x0000000000017941 */ /* 0x000fea0003800200 */
.L_x_2498:
        /* <DEDUP_REMOVED lines=37> */
.L_x_2501:
[----:B------:R-:W-:Y:S05]  /*41c0*/  BSYNC.RECONVERGENT B1 ;  /* 0x0000000000017941 */ /* 0x000fea0003800200 */
.L_x_2500:
        /* <DEDUP_REMOVED lines=20> */
.L_x_2503:
[----:B------:R-:W-:Y:S05]  /*4310*/  BSYNC.RECONVERGENT B1 ;  /* 0x0000000000017941 */ /* 0x000fea0003800200 */
.L_x_2502:
        /* <DEDUP_REMOVED lines=20> */
.L_x_2505:
[----:B------:R-:W-:Y:S05]  /*4460*/  BSYNC.RECONVERGENT B1 ;  /* 0x0000000000017941 */ /* 0x000fea0003800200 */
.L_x_2504:
        /* <DEDUP_REMOVED lines=17> */
[----:B------:R-:W-:Y:S02]  /*4580*/  F2FP.F16.F32.PACK_AB R3, R26, R27 ;  /* 0x0000001b1a03723e */ /* 0x000fe400000000ff */
[----:B------:R-:W-:-:S05]  /*4590*/  LEA.HI.X R5, R2, UR17, R7, 0x1, P1 ;  /* 0x0000001102057c11 */ /* 0x000fca00088f0c07 */
[----:B------:R3:W-:Y:S02]  /*45a0*/  STG.E desc[UR14][R4.64], R3 ;  /* 0x0000000304007986 */ /* 0x0007e4000c10190e */
.L_x_2507:
[----:B------:R-:W-:Y:S05]  /*45b0*/  BSYNC.RECONVERGENT B1 ;  /* 0x0000000000017941 */ /* 0x000fea0003800200 */
.L_x_2506:
        /* <DEDUP_REMOVED lines=20> */
.L_x_2509:
[----:B------:R-:W-:Y:S05]  /*4700*/  BSYNC.RECONVERGENT B1 ;  /* 0x0000000000017941 */ /* 0x000fea0003800200 */
.L_x_2508:
        /* <DEDUP_REMOVED lines=10> */
[----:B------:R-:W-:Y:S01]  /*47b0*/  F2FP.F16.F32.PACK_AB R5, R30, R5 ;  /* 0x000000051e05723e */ /* 0x000fe200000000ff */
        /* <DEDUP_REMOVED lines=8> */
.L_x_2479:
        /* <DEDUP_REMOVED lines=37> */
[----:B------:R-:W-:-:S05]  /*4a90*/  F2FP.F16.F32.PACK_AB R41, R41, R38 ;  /* 0x000000262929723e */ /* 0x000fca00000000ff */
[----:B------:R0:W-:Y:S02]  /*4aa0*/  STG.E desc[UR14][R32.64], R41 ;  /* 0x0000002920007986 */ /* 0x0001e4000c10190e */
.L_x_2512:
[----:B------:R-:W-:Y:S05]  /*4ab0*/  BSYNC.RECONVERGENT B1 ;  /* 0x0000000000017941 */ /* 0x000fea0003800200 */
.L_x_2511:
        /* <DEDUP_REMOVED lines=30> */
.L_x_2514:
[----:B------:R-:W-:Y:S05]  /*4ca0*/  BSYNC.RECONVERGENT B1 ;  /* 0x0000000000017941 */ /* 0x000fea0003800200 */
.L_x_2513:
        /* <DEDUP_REMOVED lines=30> */
[----:B------:R-:W-:-:S05]  /*4e90*/  F2FP.F16.F32.PACK_AB R41, R41, R38 ;  /* 0x000000262929723e */ /* 0x000fca00000000ff */
[----:B------:R0:W-:Y:S02]  /*4ea0*/  STG.E desc[UR14][R34.64], R41 ;  /* 0x0000002922007986 */ /* 0x0001e4000c10190e */
.L_x_2516:
[----:B------:R-:W-:Y:S05]  /*4eb0*/  BSYNC.RECONVERGENT B1 ;  /* 0x0000000000017941 */ /* 0x000fea0003800200 */
.L_x_2515:
        /* <DEDUP_REMOVED lines=28> */
[----:B------:R-:W-:-:S05]  /*5080*/  F2FP.F16.F32.PACK_AB R39, R39, R36 ;  /* 0x000000242727723e */ /* 0x000fca00000000ff */
[----:B------:R1:W-:Y:S02]  /*5090*/  STG.E desc[UR14][R2.64], R39 ;  /* 0x0000002702007986 */ /* 0x0003e4000c10190e */
.L_x_2518:
[----:B------:R-:W-:Y:S05]  /*50a0*/  BSYNC.RECONVERGENT B1 ;  /* 0x0000000000017941 */ /* 0x000fea0003800200 */
.L_x_2517:
        /* <DEDUP_REMOVED lines=30> */
[----:B------:R-:W-:-:S05]  /*5290*/  F2FP.F16.F32.PACK_AB R37, R37, R34 ;  /* 0x000000222525723e */ /* 0x000fca00000000ff */
[----:B------:R2:W-:Y:S02]  /*52a0*/  STG.E desc[UR14][R2.64], R37 ;  /* 0x0000002502007986 */ /* 0x0005e4000c10190e */
.L_x_2520:
[----:B------:R-:W-:Y:S05]  /*52b0*/  BSYNC.RECONVERGENT B1 ;  /* 0x0000000000017941 */ /* 0x000fea0003800200 */
.L_x_2519:
        /* <DEDUP_REMOVED lines=46> */
[----:B------:R-:W-:-:S05]  /*55a0*/  F2FP.F16.F32.PACK_AB R41, R38, R41 ;  /* 0x000000292629723e */ /* 0x000fca00000000ff */
[----:B------:R0:W-:Y:S02]  /*55b0*/  STG.E desc[UR14][R6.64], R41 ;  /* 0x0000002906007986 */ /* 0x0001e4000c10190e */
.L_x_2522:
[----:B------:R-:W-:Y:S05]  /*55c0*/  BSYNC.RECONVERGENT B1 ;  /* 0x0000000000017941 */ /* 0x000fea0003800200 */
.L_x_2521:
        /* <DEDUP_REMOVED lines=30> */
[----:B------:R-:W-:-:S05]  /*57b0*/  F2FP.F16.F32.PACK_AB R9, R9, R8 ;  /* 0x000000080909723e */ /* 0x000fca00000000ff */
[----:B------:R0:W-:Y:S02]  /*57c0*/  STG.E desc[UR14][R2.64], R9 ;  /* 0x0000000902007986 */ /* 0x0001e4000c10190e */
.L_x_2524:
[----:B------:R-:W-:Y:S05]  /*57d0*/  BSYNC.RECONVERGENT B1 ;  /* 0x0000000000017941 */ /* 0x000fea0003800200 */
.L_x_2523:
        /* <DEDUP_REMOVED lines=28> */
[----:B------:R-:W-:-:S05]  /*59a0*/  F2FP.F16.F32.PACK_AB R33, R33, R0 ;  /* 0x000000002121723e */ /* 0x000fca00000000ff */
[----:B------:R1:W-:Y:S02]  /*59b0*/  STG.E desc[UR14][R8.64], R33 ;  /* 0x0000002108007986 */ /* 0x0003e4000c10190e */
.L_x_2526:
[----:B------:R-:W-:Y:S05]  /*59c0*/  BSYNC.RECONVERGENT B1 ;  /* 0x0000000000017941 */ /* 0x000fea0003800200 */
.L_x_2525:
[----:B------:R-:W-:Y:S04]  /*59d0*/  BSSY.RECONVERGENT B1, `(.L_x_2527) ;  /* 0x000001e000017945 */ /* 0x000fe80003800200 */
[----:B------:R-:W-:Y:S05]  /*59e0*/  @P5 BRA `(.L_x_2528) ;  /* 0x0000000000705947 */ /* 0x000fea0003800000 */
[----:B------:R-:W-:Y:S01]  /*59f0*/  FADD.FTZ R13, R13, -UR5 ;  /* 0x800000050d0d7e21 */ /* 0x000fe20008010000 */
[----:B------:R-:W-:Y:S01]  /*5a00*/  FADD.FTZ R12, R12, -UR5 ;  /* 0x800000050c0c7e21 */ /* 0x000fe20008010000 */
[----:B------:R-:W2:Y:S02]  /*5a10*/  LDCU.64 UR12, c[0x0][0x3e0] ;  /* 0x00007c00ff0c77ac */ /* 0x000ea40008000a00 */
[----:B-1----:R-:W-:Y:S01]  /*5a20*/  FMUL.FTZ R8, R13, UR9 ;  /* 0x000000090d087c20 */ /* 0x002fe20008410000 */
[----:B0-----:R-:W-:Y:S01]  /*5a30*/  FMUL.FTZ R3, R12, UR9 ;  /* 0x000000090c037c20 */ /* 0x001fe20008410000 */
[----:B------:R-:W0:Y:S02]  /*5a40*/  LDCU.64 UR16, c[0x0][0x380] ;  /* 0x00007000ff1077ac */ /* 0x000e240008000a00 */
[----:B-----5:R-:W-:Y:S01]  /*5a50*/  FFMA.FTZ R12, R17, R8, R19 ;  /* 0x00000008110c7223 */ /* 0x020fe20000010013 */
[----:B------:R-:W-:Y:S01]  /*5a60*/  FFMA.FTZ R0, R16, R3, R18 ;  /* 0x0000000310007223 */ /* 0x000fe20000010012 */
[----:B------:R-:W-:-:S02]  /*5a70*/  MOV R3, R59 ;  /* 0x0000003b00037202 */ /* 0x000fc40000000f00 */
[----:B------:R-:W-:Y:S01]  /*5a80*/  FMUL.FTZ R8, R12, -1.4426950216293334961 ;  /* 0xbfb8aa3b0c087820 */ /* 0x000fe20000410000 */
        /* <DEDUP_REMOVED lines=16> */
[----:B------:R-:W-:-:S05]  /*5b90*/  F2FP.F16.F32.PACK_AB R13, R13, R0 ;  /* 0x000000000d0d723e */ /* 0x000fca00000000ff */
[----:B------:R2:W-:Y:S02]  /*5ba0*/  STG.E desc[UR14][R8.64], R13 ;  /* 0x0000000d08007986 */ /* 0x0005e4000c10190e */
.L_x_2528:
[----:B------:R-:W-:Y:S05]  /*5bb0*/  BSYNC.RECONVERGENT B1 ;  /* 0x0000000000017941 */ /* 0x000fea0003800200 */
.L_x_2527:
        /* <DEDUP_REMOVED lines=28> */
[----:B------:R-:W-:-:S05]  /*5d80*/  F2FP.F16.F32.PACK_AB R11, R11, R0 ;  /* 0x000000000b0b723e */ /* 0x000fca00000000ff */
[----:B------:R3:W-:Y:S02]  /*5d90*/  STG.E desc[UR14][R4.64], R11 ;  /* 0x0000000b04007986 */ /* 0x0007e4000c10190e */
.L_x_2530:
[----:B------:R-:W-:Y:S05]  /*5da0*/  BSYNC.RECONVERGENT B1 ;  /* 0x0000000000017941 */ /* 0x000fea0003800200 */
.L_x_2529:
[----:B------:R-:W-:Y:S01]  /*5db0*/  ISETP.GE.U32.AND P5, PT, R6, UR10, PT ;  /* 0x0000000a06007c0c */ /* 0x000fe2000bfa6070 */
[----:B------:R-:W-:Y:S01]  /*5dc0*/  BSSY.RECONVERGENT B1, `(.L_x_2531) ;  /* 0x000002e000017945 */ /* 0x000fe20003800200 */
[----:B---3--:R-:W-:Y:S02]  /*5dd0*/  SHF.R.S32.HI R5, RZ, 0x1f, R6 ;  /* 0x0000001fff057819 */ /* 0x008fe40000011406 */
[----:B-12---:R-:W-:Y:S02]  /*5de0*/  IADD3 R8, PT, PT, R56, 0x180, RZ ;  /* 0x0000018038087810 */ /* 0x006fe40007ffe0ff */
[----:B------:R-:W-:Y:S02]  /*5df0*/  ISETP.GE.AND.EX P5, PT, R5, UR11, PT, P5 ;  /* 0x0000000b05007c0c */ /* 0x000fe4000bfa6350 */
[----:B------:R-:W-:Y:S02]  /*5e00*/  SHF.R.S32.HI R0, RZ, 0x1f, R50 ;  /* 0x0000001fff007819 */ /* 0x000fe40000011432 */
[----:B------:R-:W-:-:S02]  /*5e10*/  ISETP.GE.U32.AND P2, PT, R7, UR10, PT ;  /* 0x0000000a07007c0c */ /* 0x000fc4000bf46070 */
[----:B------:R-:W-:Y:S02]  /*5e20*/  ISETP.GE.U32.AND P1, PT, R8, UR10, PT ;  /* 0x0000000a08007c0c */ /* 0x000fe4000bf26070 */
[----:B------:R-:W-:Y:S02]  /*5e30*/  ISETP.GE.U32.AND P6, PT, R50, UR10, PT ;  /* 0x0000000a32007c0c */ /* 0x000fe4000bfc6070 */
[----:B------:R-:W-:Y:S02]  /*5e40*/  ISETP.GE.U32.AND P3, PT, R48, UR10, PT ;  /* 0x0000000a30007c0c */ /* 0x000fe4000bf66070 */
[----:B------:R-:W-:Y:S02]  /*5e50*/  SHF.R.S32.HI R10, RZ, 0x1f, R7 ;  /* 0x0000001fff0a7819 */ /* 0x000fe40000011407 */
[----:B0-----:R-:W-:Y:S02]  /*5e60*/  SHF.R.S32.HI R9, RZ, 0x1f, R8 ;  /* 0x0000001fff097819 */ /* 0x001fe40000011408 */
        /* <DEDUP_REMOVED lines=33> */
[----:B------:R-:W-:-:S05]  /*6080*/  F2FP.F16.F32.PACK_AB R13, R13, R6 ;  /* 0x000000060d0d723e */ /* 0x000fca00000000ff */
[----:B------:R0:W-:Y:S02]  /*6090*/  STG.E desc[UR14][R4.64], R13 ;  /* 0x0000000d04007986 */ /* 0x0001e4000c10190e */
.L_x_2532:
[----:B------:R-:W-:Y:S05]  /*60a0*/  BSYNC.RECONVERGENT B1 ;  /* 0x0000000000017941 */ /* 0x000fea0003800200 */
.L_x_2531:
        /* <DEDUP_REMOVED lines=28> */
[----:B------:R-:W-:-:S05]  /*6270*/  F2FP.F16.F32.PACK_AB R7, R10, R7 ;  /* 0x000000070a07723e */ /* 0x000fca00000000ff */
[----:B------:R1:W-:Y:S02]  /*6280*/  STG.E desc[UR14][R4.64], R7 ;  /* 0x0000000704007986 */ /* 0x0003e4000c10190e */
.L_x_2534:
[----:B------:R-:W-:Y:S05]  /*6290*/  BSYNC.RECONVERGENT B1 ;  /* 0x0000000000017941 */ /* 0x000fea0003800200 */
.L_x_2533:
        /* <DEDUP_REMOVED lines=22> */
[----:B---3--:R-:W-:-:S05]  /*6400*/  LEA R4, P1, R2, UR16, 0x1 ;  /* 0x0000001002047c11 */ /* 0x008fca000f8208ff */
[----:B------:R-:W1:Y:S01]  /*6410*/  MUFU.RCP R10, R10 ;  /* 0x0000000a000a7308 */ /* 0x000e620000001000 */
[----:B------:R-:W-:Y:S01]  /*6420*/  IADD3 R9, PT, PT, R3, R9, RZ ;  /* 0x0000000903097210 */ /* 0x000fe20007ffe0ff */
[----:B0-----:R-:W-:Y:S01]  /*6430*/  FMUL.FTZ R7, R25, R6 ;  /* 0x0000000619077220 */ /* 0x001fe20000410000 */
[----:B-1----:R-:W-:Y:S02]  /*6440*/  FMUL.FTZ R8, R5, R10 ;  /* 0x0000000a05087220 */ /* 0x002fe40000410000 */
[----:B------:R-:W-:-:S03]  /*6450*/  LEA.HI.X R5, R2, UR17, R9, 0x1, P1 ;  /* 0x0000001102057c11 */ /* 0x000fc600088f0c09 */
[----:B------:R-:W-:-:S05]  /*6460*/  F2FP.F16.F32.PACK_AB R7, R8, R7 ;  /* 0x000000070807723e */ /* 0x000fca00000000ff */
[----:B------:R2:W-:Y:S02]  /*6470*/  STG.E desc[UR14][R4.64], R7 ;  /* 0x0000000704007986 */ /* 0x0005e4000c10190e */
.L_x_2536:
[----:B------:R-:W-:Y:S05]  /*6480*/  BSYNC.RECONVERGENT B1 ;  /* 0x0000000000017941 */ /* 0x000fea0003800200 */
.L_x_2535:
        /* <DEDUP_REMOVED lines=28> */
[----:B------:R-:W-:-:S05]  /*6650*/  F2FP.F16.F32.PACK_AB R9, R9, R0 ;  /* 0x000000000909723e */ /* 0x000fca00000000ff */
[----:B------:R3:W-:Y:S02]  /*6660*/  STG.E desc[UR14][R4.64], R9 ;  /* 0x0000000904007986 */ /* 0x0007e4000c10190e */
.L_x_2538:
[----:B------:R-:W-:Y:S05]  /*6670*/  BSYNC.RECONVERGENT B1 ;  /* 0x0000000000017941 */ /* 0x000fea0003800200 */
.L_x_2537:
        /* <DEDUP_REMOVED lines=28> */
[----:B------:R-:W-:-:S05]  /*6840*/  F2FP.F16.F32.PACK_AB R9, R9, R0 ;  /* 0x000000000909723e */ /* 0x000fca00000000ff */
[----:B------:R4:W-:Y:S02]  /*6850*/  STG.E desc[UR14][R4.64], R9 ;  /* 0x0000000904007986 */ /* 0x0009e4000c10190e */
.L_x_2540:
[----:B------:R-:W-:Y:S05]  /*6860*/  BSYNC.RECONVERGENT B1 ;  /* 0x0000000000017941 */ /* 0x000fea0003800200 */
.L_x_2539:
        /* <DEDUP_REMOVED lines=26> */
[----:B------:R-:W-:-:S05]  /*6a10*/  F2FP.F16.F32.PACK_AB R7, R7, R0 ;  /* 0x000000000707723e */ /* 0x000fca00000000ff */
[----:B------:R0:W-:Y:S02]  /*6a20*/  STG.E desc[UR14][R2.64], R7 ;  /* 0x0000000702007986 */ /* 0x0001e4000c10190e */
.L_x_2510:
[----:B------:R-:W-:Y:S05]  /*6a30*/  BSYNC.RECONVERGENT B0 ;  /* 0x0000000000007941 */ /* 0x000fea0003800200 */
.L_x_2478:
[----:B------:R-:W-:Y:S02]  /*6a40*/  UIADD3 UR7, UPT, UPT, UR18, UR7, URZ ;  /* 0x0000000712077290 */ /* 0x000fe4000fffe0ff */
[----:B------:R-:W-:Y:S02]  /*6a50*/  UIADD3 UR4, UPT, UPT, UR4, 0x1, URZ ;  /* 0x0000000104047890 */ /* 0x000fe4000fffe0ff */
[----:B------:R-:W-:-:S09]  /*6a60*/  UISETP.GE.AND UP0, UPT, UR7, UR8, UPT ;  /* 0x000000080700728c */ /* 0x000fd2000bf06270 */
[----:B------:R-:W-:Y:S05]  /*6a70*/  BRA.U !UP0, `(.L_x_2541) ;  /* 0xffffff9508f07547 */ /* 0x000fea000b83ffff */
[----:B------:R-:W-:Y:S05]  /*6a80*/  EXIT ;  /* 0x000000000000794d */ /* 0x000fea0003800000 */
.L_x_2542:
        /* <DEDUP_REMOVED lines=15> */
.L_x_3455:


//--------------------- .text._Z35group_norm_nhwc_fwd_one_pass_kernelI11Fp16IOBf16WLi64ELi8ELi128EEv26Group_norm_nhwc_fwd_params --------------------------
	.section	.text._Z35group_norm_nhwc_fwd_one_pass_kernelI11Fp16IOBf16WLi64ELi8ELi128EEv26Group_norm_nhwc_fwd_params,"ax",@progbits
	.align	128
        .global         _Z35group_norm_nhwc_fwd_one_pass_kernelI11Fp16IOBf16WLi64ELi8ELi128EEv26Group_norm_nhwc_fwd_params
        .type           _Z35group_norm_nhwc_fwd_one_pass_kernelI11Fp16IOBf16WLi64ELi8ELi128EEv26Group_norm_nhwc_fwd_params,@function
        .size           _Z35group_norm_nhwc_fwd_one_pass_kernelI11Fp16IOBf16WLi64ELi8ELi128EEv26Group_norm_nhwc_fwd_params,(.L_x_3456 - _Z35group_norm_nhwc_fwd_one_pass_kernelI11Fp16IOBf16WLi64ELi8ELi128EEv26Group_norm_nhwc_fwd_params)
        .other          _Z35group_norm_nhwc_fwd_one_pass_kernelI11Fp16IOBf16WLi64ELi8ELi128EEv26Group_norm_nhwc_fwd_params,@"STO_CUDA_ENTRY STV_DEFAULT"
_Z35group_norm_nhwc_fwd_one_pass_kernelI11Fp16IOBf16WLi64ELi8ELi128EEv26Group_norm_nhwc_fwd_params:
.text._Z35group_norm_nhwc_fwd_one_pass_kernelI11Fp16IOBf16WLi64ELi8ELi128EEv26Group_norm_nhwc_fwd_params:
        /* <DEDUP_REMOVED lines=27> */
.L_x_2562:
        /* <DEDUP_REMOVED lines=120> */
.L_x_2544:
[----:B------:R-:W-:Y:S05]  /*0930*/  BSYNC.RECONVERGENT B0 ;  /* 0x0000000000007941 */ /* 0x000fea0003800200 */
.L_x_2543:
        /* <DEDUP_REMOVED lines=16> */
.L_x_2546:
[----:B------:R-:W-:Y:S05]  /*0a40*/  BSYNC.RECONVERGENT B0 ;  /* 0x0000000000007941 */ /* 0x000fea0003800200 */
.L_x_2545:
        /* <DEDUP_REMOVED lines=33> */
.L_x_2549:
[----:B------:R-:W2:Y:S04]  /*0c60*/  LDG.E.STRONG.GPU R10, desc[UR14][R8.64] ;  /* 0x0000000e080a7981 */ /* 0x000ea8000c1ef900 */
[----:B--2---:R-:W-:Y:S01]  /*0c70*/  CCTL.IVALL ;  /* 0x00000000ff00798f */ /* 0x004fe20002000000 */
[----:B------:R-:W-:Y:S05]  /*0c80*/  YIELD ;  /* 0x0000000000007946 */ /* 0x000fea0003800000 */
[----:B------:R-:W-:-:S13]  /*0c90*/  ISETP.NE.AND P4, PT, R10, R17, PT ;  /* 0x000000110a00720c */ /* 0x000fda0003f85270 */
[----:B------:R-:W-:Y:S05]  /*0ca0*/  @P4 BRA `(.L_x_2549) ;  /* 0xfffffffc00ec4947 */ /* 0x000fea000383ffff */
.L_x_2548:
        /* <DEDUP_REMOVED lines=14> */
.L_x_2551:
        /* <DEDUP_REMOVED lines=91> */
.L_x_2550:
        /* <DEDUP_REMOVED lines=53> */
.L_x_2552:
        /* <DEDUP_REMOVED lines=13> */
[----:B------:R-:W-:Y:S01]  /*1760*/  IMAD.U32 R8, RZ, RZ, UR12 ;  /* 0x0000000cff087e24 */ /* 0x000fe2000f8e00ff */
[----:B------:R-:W-:Y:S01]  /*1770*/  @!UP2 UIMAD.WIDE.U32 UR10, UR10, 0x8, UR16 ;  /* 0x000000080a0aa8a5 */ /* 0x000fe2000f8e0010 */
[----:B------:R-:W-:-:S05]  /*1780*/  MOV R9, UR13 ;  /* 0x0000000d00097c02 */ /* 0x000fca0008000f00 */
[----:B------:R-:W-:Y:S01]  /*1790*/  MOV R10, UR10 ;  /* 0x0000000a000a7c02 */ /* 0x000fe20008000f00 */
[----:B------:R-:W-:Y:S01]  /*17a0*/  IMAD.U32 R11, RZ, RZ, UR11 ;  /* 0x0000000bff0b7e24 */ /* 0x000fe2000f8e00ff */
[----:B------:R-:W0:Y:S05]  /*17b0*/  @!P4 LDG.E.64 R8, desc[UR14][R8.64] ;  /* 0x0000000e0808c981 */ /* 0x000e2a000c1e1b00 */
[----:B------:R-:W3:Y:S01]  /*17c0*/  @!P2 LDG.E.64 R10, desc[UR14][R10.64] ;  /* 0x0000000e0a0aa981 */ /* 0x000ee2000c1e1b00 */
[----:B------:R-:W-:-:S04]  /*17d0*/  MOV R16, UR5 ;  /* 0x0000000500107c02 */ /* 0x000fc80008000f00 */
[----:B------:R-:W-:-:S04]  /*17e0*/  IADD3 R16, PT, PT, R16, 0x2, RZ ;  /* 0x0000000210107810 */ /* 0x000fc80007ffe0ff */
[----:B------:R-:W-:Y:S01]  /*17f0*/  R2UR UR5, R16 ;  /* 0x00000000100572ca */ /* 0x000fe200000e0000 */
[----:B0-----:R-:W-:Y:S01]  /*1800*/  @!P4 FADD.FTZ R14, R14, R8 ;  /* 0x000000080e0ec221 */ /* 0x001fe20000010000 */
[----:B------:R-:W-:-:S03]  /*1810*/  @!P4 FADD.FTZ R15, R15, R9 ;  /* 0x000000090f0fc221 */ /* 0x000fc60000010000 */
[----:B---3--:R-:W-:Y:S01]  /*1820*/  @!P2 FADD.FTZ R14, R14, R10 ;  /* 0x0000000a0e0ea221 */ /* 0x008fe20000010000 */
[----:B------:R-:W-:-:S09]  /*1830*/  @!P2 FADD.FTZ R15, R15, R11 ;  /* 0x0000000b0f0fa221 */ /* 0x000fd20000010000 */
.L_x_2553:
[----:B------:R-:W-:Y:S01]  /*1840*/  IMAD.U32 R9, RZ, RZ, UR5 ;  /* 0x00000005ff097e24 */ /* 0x000fe2000f8e00ff */
[----:B------:R-:W-:Y:S01]  /*1850*/  LOP3.LUT R8, R2, 0x1, RZ, 0xc0, !PT ;  /* 0x0000000102087812 */ /* 0x000fe200078ec0ff */
[----:B------:R-:W-:Y:S03]  /*1860*/  BSSY.RECONVERGENT B0, `(.L_x_2547) ;  /* 0x000000b000007945 */ /* 0x000fe60003800200 */
        /* <DEDUP_REMOVED lines=10> */
.L_x_2554:
[----:B------:R-:W-:Y:S05]  /*1910*/  BSYNC.RECONVERGENT B0 ;  /* 0x0000000000007941 */ /* 0x000fea0003800200 */
.L_x_2547:
[----:B-1----:R-:W1:Y:S01]  /*1920*/  S2R R18, SR_TID.X ;  /* 0x0000000000127919 */ /* 0x002e620000002100 */
[----:B------:R-:W4:Y:S01]  /*1930*/  S2UR UR9, SR_CgaCtaId ;  /* 0x00000000000979c3 */ /* 0x000f220000008800 */
[----:B------:R-:W5:Y:S01]  /*1940*/  LDCU UR10, c[0x0][0x414] ;  /* 0x00008280ff0a77ac */ /* 0x000f620008000800 */
        /* <DEDUP_REMOVED lines=11> */
[----:B-----5:R-:W-:Y:S01]  /*1a00*/  @P0 FMUL.FTZ R16, R14, UR10 ;  /* 0x0000000a0e100c20 */ /* 0x020fe20008410000 */
[----:B------:R-:W-:Y:S01]  /*1a10*/  @P0 FMUL.FTZ R17, R15, UR10 ;  /* 0x0000000a0f110c20 */ /* 0x000fe20008410000 */
[----:B---3--:R-:W-:-:S04]  /*1a20*/  IMAD.WIDE R24, R5, 0x2, R8 ;  /* 0x0000000205187825 */ /* 0x008fc800078e0208 */
[----:B------:R-:W-:Y:S01]  /*1a30*/  @P0 STG.E.64 desc[UR14][R18.64], R16 ;  /* 0x0000001012000986 */ /* 0x000fe2000c101b0e */
[----:B----4-:R-:W-:Y:S01]  /*1a40*/  IMAD.WIDE R10, R5, 0x2, R10 ;  /* 0x00000002050a7825 */ /* 0x010fe200078e020a */
[----:B------:R-:W-:Y:S06]  /*1a50*/  BAR.SYNC.DEFER_BLOCKING 0x0 ;  /* 0x0000000000007b1d */ /* 0x000fec0000010000 */
[----:B------:R-:W2:Y:S04]  /*1a60*/  LDG.E.U16 R26, desc[UR14][R24.64] ;  /* 0x0000000e181a7981 */ /* 0x000ea8000c1e1500 */
[----:B------:R-:W3:Y:S04]  /*1a70*/  LDG.E.U16 R27, desc[UR14][R24.64+0x2] ;  /* 0x0000020e181b7981 */ /* 0x000ee8000c1e1500 */
[----:B------:R-:W4:Y:S04]  /*1a80*/  LDG.E.U16 R28, desc[UR14][R10.64] ;  /* 0x0000000e0a1c7981 */ /* 0x000f28000c1e1500 */
[----:B------:R2:W5:Y:S01]  /*1a90*/  LDG.E.U16 R29, desc[UR14][R10.64+0x2] ;  /* 0x0000020e0a1d7981 */ /* 0x000562000c1e1500 */
[----:B------:R-:W-:Y:S03]  /*1aa0*/  BSSY.RECONVERGENT B0, `(.L_x_2555) ;  /* 0x0000080000007945 */ /* 0x000fe60003800200 */
[----:B------:R-:W1:Y:S02]  /*1ab0*/  LDS.64 R8, [UR5+0x30] ;  /* 0x00003005ff087984 */ /* 0x000e640008000a00 */
[----:B-1----:R-:W-:-:S04]  /*1ac0*/  FMUL.FTZ R5, R8, UR10 ;  /* 0x0000000a08057c20 */ /* 0x002fc80008410000 */
[----:B------:R-:W-:-:S04]  /*1ad0*/  FMUL.FTZ R8, R5, R5 ;  /* 0x0000000505087220 */ /* 0x000fc80000410000 */
[----:B------:R-:W-:-:S05]  /*1ae0*/  FFMA.FTZ R8, R9, UR10, -R8 ;  /* 0x0000000a09087c23 */ /* 0x000fca0008010808 */
[----:B------:R-:W-:-:S13]  /*1af0*/  FSETP.GTU.FTZ.AND P2, PT, R8, RZ, PT ;  /* 0x000000ff0800720b */ /* 0x000fda0003f5c000 */
[----:B------:R-:W0:Y:S02]  /*1b00*/  @P2 LDC R9, c[0x0][0x3a8] ;  /* 0x0000ea00ff092b82 */ /* 0x000e240000000800 */
[----:B0-----:R-:W-:Y:S01]  /*1b10*/  @P2 FADD.FTZ R14, R8, R9 ;  /* 0x00000009080e2221 */ /* 0x001fe20000010000 */
[----:B------:R-:W-:Y:S01]  /*1b20*/  MOV R8, 0x3f800000 ;  /* 0x3f80000000087802 */ /* 0x000fe20000000f00 */
[----:B------:R-:W-:-:S05]  /*1b30*/  VIADD R9, R3, 0x20 ;  /* 0x0000002003097836 */ /* 0x000fca0000000000 */
[----:B------:R0:W1:Y:S01]  /*1b40*/  @P2 MUFU.RSQ R8, R14 ;  /* 0x0000000e00082308 */ /* 0x0000620000001400 */
[----:B--2---:R-:W-:Y:S02]  /*1b50*/  SHF.L.U32 R10, R26, 0x10, RZ ;  /* 0x000000101a0a7819 */ /* 0x004fe400000006ff */
        /* <DEDUP_REMOVED lines=31> */
.L_x_2558:
[----:B------:R-:W-:Y:S05]  /*1d50*/  BSYNC.RECONVERGENT B1 ;  /* 0x0000000000017941 */ /* 0x000fea0003800200 */
.L_x_2557:
        /* <DEDUP_REMOVED lines=10> */
[----:B------:R-:W-:Y:S01]  /*1e00*/  F2FP.F16.F32.PACK_AB R5, R16, R13 ;  /* 0x0000000d1005723e */ /* 0x000fe200000000ff */
        /* <DEDUP_REMOVED lines=8> */
.L_x_2556:
        /* <DEDUP_REMOVED lines=31> */
.L_x_2561:
[----:B------:R-:W-:Y:S05]  /*2080*/  BSYNC.RECONVERGENT B1 ;  /* 0x0000000000017941 */ /* 0x000fea0003800200 */
.L_x_2560:
        /* <DEDUP_REMOVED lines=31> */
[----:B------:R-:W-:-:S05]  /*2280*/  F2FP.F16.F32.PACK_AB R5, R5, R10 ;  /* 0x0000000a0505723e */ /* 0x000fca00000000ff */
[----:B------:R2:W-:Y:S02]  /*2290*/  STG.E desc[UR14][R8.64], R5 ;  /* 0x0000000508007986 */ /* 0x0005e4000c10190e */
.L_x_2559:
[----:B------:R-:W-:Y:S05]  /*22a0*/  BSYNC.RECONVERGENT B0 ;  /* 0x0000000000007941 */ /* 0x000fea0003800200 */
.L_x_2555:
[----:B------:R-:W-:Y:S02]  /*22b0*/  UIADD3 UR8, UPT, UPT, UR19, UR8, URZ ;  /* 0x0000000813087290 */ /* 0x000fe4000fffe0ff */
[----:B------:R-:W-:Y:S02]  /*22c0*/  UIADD3 UR4, UPT, UPT, UR4, 0x1, URZ ;  /* 0x0000000104047890 */ /* 0x000fe4000fffe0ff */
[----:B------:R-:W-:-:S09]  /*22d0*/  UISETP.GE.AND UP1, UPT, UR8, UR7, UPT ;  /* 0x000000070800728c */ /* 0x000fd2000bf26270 */
[----:B------:R-:W-:Y:S05]  /*22e0*/  BRA.U !UP1, `(.L_x_2562) ;  /* 0xffffffdd09b07547 */ /* 0x000fea000b83ffff */
[----:B------:R-:W-:Y:S05]  /*22f0*/  EXIT ;  /* 0x000000000000794d */ /* 0x000fea0003800000 */
.L_x_2563:
        /* <DEDUP_REMOVED lines=16> */
.L_x_3456:


//--------------------- .text._Z35group_norm_nhwc_fwd_one_pass_kernelI11Fp16IOBf16WLi128ELi8ELi128EEv26Group_norm_nhwc_fwd_params --------------------------
	.section	.text._Z35group_norm_nhwc_fwd_one_pass_kernelI11Fp16IOBf16WLi128ELi8ELi128EEv26Group_norm_nhwc_fwd_params,"ax",@progbits
	.align	128
        .global         _Z35group_norm_nhwc_fwd_one_pass_kernelI11Fp16IOBf16WLi128ELi8ELi128EEv26Group_norm_nhwc_fwd_params
        .type           _Z35group_norm_nhwc_fwd_one_pass_kernelI11Fp16IOBf16WLi128ELi8ELi128EEv26Group_norm_nhwc_fwd_params,@function
        .size           _Z35group_norm_nhwc_fwd_one_pass_kernelI11Fp16IOBf16WLi128ELi8ELi128EEv26Group_norm_nhwc_fwd_params,(.L_x_3457 - _Z35group_norm_nhwc_fwd_one_pass_kernelI11Fp16IOBf16WLi128ELi8ELi128EEv26Group_norm_nhwc_fwd_params)
        .other          _Z35group_norm_nhwc_fwd_one_pass_kernelI11Fp16IOBf16WLi128ELi8ELi128EEv26Group_norm_nhwc_fwd_params,@"STO_CUDA_ENTRY STV_DEFAULT"
_Z35group_norm_nhwc_fwd_one_pass_kernelI11Fp16IOBf16WLi128ELi8ELi128EEv26Group_norm_nhwc_fwd_params:
.text._Z35group_norm_nhwc_fwd_one_pass_kernelI11Fp16IOBf16WLi128ELi8ELi128EEv26Group_norm_nhwc_fwd_params:
        /* <DEDUP_REMOVED lines=33> */
.L_x_2591:
[----:B0-----:R-:W0:Y:S01]  /*0210*/  LDCU UR5, c[0x0][0x3f8] ;  /* 0x00007f00ff0577ac */ /* 0x001e220008000800 */
[----:B------:R-:W-:Y:S02]  /*0220*/  IABS R8, UR9 ;  /* 0x0000000900087c13 */ /* 0x000fe40008000000 */
[----:B--2---:R-:W-:Y:S01]  /*0230*/  IADD3 R9, PT, PT, R22, 0x20, RZ ;  /* 0x0000002016097810 */ /* 0x004fe20007ffe0ff */
[----:B-1----:R-:W1:Y:S01]  /*0240*/  LDCU.64 UR14, c[0x0][0x3e8] ;  /* 0x00007d00ff0e77ac */ /* 0x002e620008000a00 */
[----:B------:R-:W-:Y:S02]  /*0250*/  R2UR UR12, R8 ;  /* 0x00000000080c72ca */ /* 0x000fe400000e0000 */
[----:B------:R-:W-:Y:S01]  /*0260*/  IADD3 R16, PT, PT, R22, 0x40, RZ ;  /* 0x0000004016107810 */ /* 0x000fe20007ffe0ff */
[----:B------:R-:W3:Y:S03]  /*0270*/  LDCU.64 UR18, c[0x0][0x3f0] ;  /* 0x00007e00ff1277ac */ /* 0x000ee60008000a00 */
[----:B------:R-:W-:-:S02]  /*0280*/  SHF.R.S32.HI R17, RZ, 0x1f, R16 ;  /* 0x0000001fff117819 */ /* 0x000fc40000011410 */
        /* <DEDUP_REMOVED lines=15> */
[----:B------:R-:W-:-:S04]  /*0380*/  IMAD.HI.U32 R7, R5, R7, UR10 ;  /* 0x0000000a05077e27 */ /* 0x000fc8000f8e0007 */
[----:B---3--:R-:W-:Y:S01]  /*0390*/  IMAD.U32 R5, RZ, RZ, UR18 ;  /* 0x00000012ff057e24 */ /* 0x008fe2000f8e00ff */
        /* <DEDUP_REMOVED lines=10> */
[----:B------:R-:W-:-:S05]  /*0440*/  @!P1 IMAD.IADD R3, R3, 0x1, -R6 ;  /* 0x0000000103039824 */ /* 0x000fca00078e0a06 */
        /* <DEDUP_REMOVED lines=30> */
[----:B------:R-:W-:-:S02]  /*0630*/  IADD3 R25, PT, PT, R27, UR5, RZ ;  /* 0x000000051b197c10 */ /* 0x000fc4000fffe0ff */
[----:B------:R-:W-:Y:S01]  /*0640*/  @!P2 MOV R24, R26 ;  /* 0x0000001a0018a202 */ /* 0x000fe20000000f00 */
[----:B---3--:R-:W-:Y:S01]  /*0650*/  @!P1 IMAD R18, R17, R6, RZ ;  /* 0x0000000611129224 */ /* 0x008fe200078e02ff */
[----:B------:R-:W-:-:S03]  /*0660*/  @!P1 MOV R29, R25 ;  /* 0x00000019001d9202 */ /* 0x000fc60000000f00 */
        /* <DEDUP_REMOVED lines=11> */
[----:B------:R-:W-:Y:S02]  /*0720*/  @!P1 LEA.HI.X R19, R16, R5, R17, 0x1, P5 ;  /* 0x0000000510139211 */ /* 0x000fe400028f0c11 */
[----:B------:R-:W-:Y:S01]  /*0730*/  @!P3 MOV R5, R25 ;  /* 0x000000190005b202 */ /* 0x000fe20000000f00 */
[----:B---3--:R-:W-:-:S04]  /*0740*/  @!P3 IMAD R4, R2, R8, RZ ;  /* 0x000000080204b224 */ /* 0x008fc800078e02ff */
[----:B------:R-:W-:Y:S02]  /*0750*/  @!P3 IMAD R17, R22, R9, R4 ;  /* 0x000000091611b224 */ /* 0x000fe400078e0204 */
[----:B------:R-:W-:-:S04]  /*0760*/  @!P3 IMAD.MOV.U32 R4, RZ, RZ, R26 ;  /* 0x000000ffff04b224 */ /* 0x000fc800078e001a */
[----:B------:R-:W-:Y:S02]  /*0770*/  @!P3 IMAD.WIDE.U32 R8, R22, R8, R4 ;  /* 0x000000081608b225 */ /* 0x000fe400078e0004 */
[----:B------:R-:W3:Y:S03]  /*0780*/  @!P4 LDC.64 R4, c[0x0][0x390] ;  /* 0x0000e400ff04cb82 */ /* 0x000ee60000000a00 */
[----:B------:R-:W-:Y:S01]  /*0790*/  @!P3 IADD3 R9, PT, PT, R9, R17, RZ ;  /* 0x000000110909b210 */ /* 0x000fe20007ffe0ff */
[----:B0-----:R-:W-:Y:S01]  /*07a0*/  @!P4 IMAD R14, R14, R12, RZ ;  /* 0x0000000c0e0ec224 */ /* 0x001fe200078e02ff */
[----:B-1----:R-:W-:-:S04]  /*07b0*/  @!P3 LEA R6, P5, R8, R6, 0x1 ;  /* 0x000000060806b211 */ /* 0x002fc800078a08ff */
[----:B------:R-:W-:Y:S02]  /*07c0*/  @!P3 LEA.HI.X R7, R8, R7, R9, 0x1, P5 ;  /* 0x000000070807b211 */ /* 0x000fe400028f0c09 */
[----:B------:R-:W-:-:S06]  /*07d0*/  CS2R R8, SRZ ;  /* 0x0000000000087805 */ /* 0x000fcc000001ff00 */
[----:B--2---:R0:W2:Y:S01]  /*07e0*/  @!P3 LDG.E R9, desc[UR16][R6.64] ;  /* 0x000000100609b981 */ /* 0x0040a2000c1e1900 */
[----:B------:R-:W-:-:S03]  /*07f0*/  @!P4 IMAD R13, R3, R13, R14 ;  /* 0x0000000d030dc224 */ /* 0x000fc600078e020e */
[----:B------:R1:W4:Y:S01]  /*0800*/  @!P2 LDG.E R8, desc[UR16][R10.64] ;  /* 0x000000100a08a981 */ /* 0x000322000c1e1900 */
[----:B0-----:R-:W-:Y:S01]  /*0810*/  @!P4 MOV R7, R25 ;  /* 0x000000190007c202 */ /* 0x001fe20000000f00 */
[----:B------:R-:W-:Y:S02]  /*0820*/  @!P4 IMAD.MOV.U32 R6, RZ, RZ, R26 ;  /* 0x000000ffff06c224 */ /* 0x000fe400078e001a */
[----:B-1----:R-:W-:Y:S02]  /*0830*/  HFMA2 R10, -RZ, RZ, 0, 0 ;  /* 0x00000000ff0a7431 */ /* 0x002fe400000001ff */
[----:B------:R-:W-:-:S04]  /*0840*/  @!P4 IMAD.WIDE.U32 R6, R3, R12, R6 ;  /* 0x0000000c0306c225 */ /* 0x000fc800078e0006 */
[----:B------:R-:W-:Y:S01]  /*0850*/  HFMA2 R14, -RZ, RZ, 0, 0 ;  /* 0x00000000ff0e7431 */ /* 0x000fe200000001ff */
[----:B------:R-:W-:Y:S02]  /*0860*/  @!P4 IADD3 R3, PT, PT, R7, R13, RZ ;  /* 0x0000000d0703c210 */ /* 0x000fe40007ffe0ff */
[C---:B---3--:R-:W-:Y:S01]  /*0870*/  @!P4 LEA R12, P2, R6.reuse, R4, 0x1 ;  /* 0x00000004060cc211 */ /* 0x048fe200078408ff */
[----:B------:R-:W3:Y:S03]  /*0880*/  @!P1 LDG.E R10, desc[UR16][R18.64] ;  /* 0x00000010120a9981 */ /* 0x000ee6000c1e1900 */
[----:B------:R-:W-:-:S05]  /*0890*/  @!P4 LEA.HI.X R13, R6, R5, R3, 0x1, P2 ;  /* 0x00000005060dc211 */ /* 0x000fca00010f0c03 */
[----:B------:R0:W5:Y:S01]  /*08a0*/  @!P4 LDG.E R14, desc[UR16][R12.64] ;  /* 0x000000100c0ec981 */ /* 0x000162000c1e1900 */
        /* <DEDUP_REMOVED lines=14> */
[----:B------:R-:W-:Y:S02]  /*0990*/  FADD.FTZ R9, RZ, R9 ;  /* 0x00000009ff097221 */ /* 0x000fe40000010000 */
[----:B------:R-:W-:Y:S01]  /*09a0*/  FADD.FTZ R8, R8, R11 ;  /* 0x0000000b08087221 */ /* 0x000fe20000010000 */
[--C-:B---3--:R-:W-:Y:S02]  /*09b0*/  HADD2.F32 R7, -RZ, R10.reuse.H1_H1 ;  /* 0x3000000aff077230 */ /* 0x108fe40000004100 */
[----:B0-----:R-:W-:-:S03]  /*09c0*/  HADD2.F32 R12, -RZ, R10.H0_H0 ;  /* 0x2000000aff0c7230 */ /* 0x001fc60000004100 */
[----:B------:R-:W-:Y:S01]  /*09d0*/  FMUL.FTZ R17, R7, R7 ;  /* 0x0000000707117220 */ /* 0x000fe20000410000 */
[--C-:B-----5:R-:W-:Y:S02]  /*09e0*/  HADD2.F32 R13, -RZ, R14.reuse.H1_H1 ;  /* 0x3000000eff0d7230 */ /* 0x120fe40000004100 */
[----:B------:R-:W-:Y:S01]  /*09f0*/  FADD.FTZ R9, R9, R16 ;  /* 0x0000001009097221 */ /* 0x000fe20000010000 */
[----:B------:R-:W-:Y:S02]  /*0a00*/  HADD2.F32 R14, -RZ, R14.H0_H0 ;  /* 0x2000000eff0e7230 */ /* 0x000fe40000004100 */
[C---:B------:R-:W-:Y:S01]  /*0a10*/  FADD.FTZ R11, R12.reuse, R7 ;  /* 0x000000070c0b7221 */ /* 0x040fe20000010000 */
[----:B------:R-:W-:Y:S01]  /*0a20*/  FFMA.FTZ R10, R12, R12, R17 ;  /* 0x0000000c0c0a7223 */ /* 0x000fe20000010011 */
        /* <DEDUP_REMOVED lines=35> */
.L_x_2565:
[----:B------:R-:W-:Y:S05]  /*0c60*/  BSYNC.RECONVERGENT B0 ;  /* 0x0000000000007941 */ /* 0x000fea0003800200 */
.L_x_2564:
        /* <DEDUP_REMOVED lines=16> */
.L_x_2567:
[----:B------:R-:W-:Y:S05]  /*0d70*/  BSYNC.RECONVERGENT B0 ;  /* 0x0000000000007941 */ /* 0x000fea0003800200 */
.L_x_2566:
        /* <DEDUP_REMOVED lines=20> */
[----:B------:R-:W-:Y:S02]  /*0ec0*/  MOV R10, UR12 ;  /* 0x0000000c000a7c02 */ /* 0x000fe40008000f00 */
[----:B----4-:R-:W-:Y:S01]  /*0ed0*/  LEA R8, P4, R11, R8, 0x2 ;  /* 0x000000080b087211 */ /* 0x010fe200078810ff */
        /* <DEDUP_REMOVED lines=11> */
.L_x_2570:
[----:B------:R-:W2:Y:S04]  /*0f90*/  LDG.E.STRONG.GPU R10, desc[UR16][R8.64] ;  /* 0x00000010080a7981 */ /* 0x000ea8000c1ef900 */
[----:B--2---:R-:W-:Y:S01]  /*0fa0*/  CCTL.IVALL ;  /* 0x00000000ff00798f */ /* 0x004fe20002000000 */
[----:B------:R-:W-:Y:S05]  /*0fb0*/  YIELD ;  /* 0x0000000000007946 */ /* 0x000fea0003800000 */
[----:B------:R-:W-:-:S13]  /*0fc0*/  ISETP.NE.AND P4, PT, R10, R19, PT ;  /* 0x000000130a00720c */ /* 0x000fda0003f85270 */
[----:B------:R-:W-:Y:S05]  /*0fd0*/  @P4 BRA `(.L_x_2570) ;  /* 0xfffffffc00ec4947 */ /* 0x000fea000383ffff */
.L_x_2569:
        /* <DEDUP_REMOVED lines=15> */
.L_x_2572:
        /* <DEDUP_REMOVED lines=22> */
[----:B------:R-:W-:Y:S01]  /*1230*/  MOV R18, UR26 ;  /* 0x0000001a00127c02 */ /* 0x000fe20008000f00 */
[----:B--2---:R-:W-:-:S06]  /*1240*/  IMAD.U32 R19, RZ, RZ, UR27 ;  /* 0x0000001bff137e24 */ /* 0x004fcc000f8e00ff */
[----:B------:R-:W2:Y:S01]  /*1250*/  @!P5 LDG.E.64 R18, desc[UR16][R18.64] ;  /* 0x000000101212d981 */ /* 0x000ea2000c1e1b00 */
[----:B------:R-:W-:-:S05]  /*1260*/  VOTEU.ALL UP1, P6 ;  /* 0x0000000000ff7886 */ /* 0x000fca0003020000 */
[----:B------:R-:W-:Y:S01]  /*1270*/  @!UP1 UIMAD.WIDE.U32 UR26, UR22, 0x8, UR18 ;  /* 0x00000008161a98a5 */ /* 0x000fe2000f8e0012 */
[----:B0--3--:R-:W-:Y:S01]  /*1280*/  @!P2 FADD.FTZ R16, R16, R8 ;  /* 0x000000081010a221 */ /* 0x009fe20000010000 */
[----:B------:R-:W-:-:S04]  /*1290*/  @!P2 FADD.FTZ R17, R17, R9 ;  /* 0x000000091111a221 */ /* 0x000fc80000010000 */
[----:B------:R-:W-:Y:S02]  /*12a0*/  MOV R8, UR26 ;  /* 0x0000001a00087c02 */ /* 0x000fe40008000f00 */
        /* <DEDUP_REMOVED lines=28> */
[----:B------:R-:W-:-:S05]  /*1470*/  IMAD.U32 R8, RZ, RZ, UR26 ;  /* 0x0000001aff087e24 */ /* 0x000fca000f8e00ff */
[----:B------:R-:W-:-:S05]  /*1480*/  ISETP.EQ.OR P5, PT, R8, UR20, P3 ;  /* 0x0000001408007c0c */ /* 0x000fca0009fa2670 */
[----:B------:R-:W-:-:S05]  /*1490*/  VOTEU.ALL UP1, P6 ;  /* 0x0000000000ff7886 */ /* 0x000fca0003020000 */
[----:B------:R-:W-:-:S03]  /*14a0*/  @!UP1 UIMAD.WIDE.U32 UR26, UR24, 0x8, UR18 ;  /* 0x00000008181a98a5 */ /* 0x000fc6000f8e0012 */
[----:B------:R-:W-:-:S03]  /*14b0*/  VOTEU.ALL UP1, P5 ;  /* 0x0000000000ff7886 */ /* 0x000fc60002820000 */
        /* <DEDUP_REMOVED lines=28> */
.L_x_2571:
        /* <DEDUP_REMOVED lines=35> */
[----:B-1----:R-:W-:Y:S01]  /*18b0*/  MOV R18, UR12 ;  /* 0x0000000c00127c02 */ /* 0x002fe20008000f00 */
[----:B--2---:R-:W-:Y:S02]  /*18c0*/  IMAD.U32 R19, RZ, RZ, UR13 ;  /* 0x0000000dff137e24 */ /* 0x004fe4000f8e00ff */
[----:B0--3--:R-:W-:Y:S01]  /*18d0*/  @!P2 FADD.FTZ R16, R16, R10 ;  /* 0x0000000a1010a221 */ /* 0x009fe20000010000 */
[----:B------:R-:W-:Y:S02]  /*18e0*/  @!P2 FADD.FTZ R17, R17, R11 ;  /* 0x0000000b1111a221 */ /* 0x000fe40000010000 */
[----:B------:R0:W2:Y:S02]  /*18f0*/  @!P5 LDG.E.64 R10, desc[UR16][R18.64] ;  /* 0x00000010120ad981 */ /* 0x0000a4000c1e1b00 */
[----:B0-----:R-:W-:-:S02]  /*1900*/  MOV R18, UR14 ;  /* 0x0000000e00127c02 */ /* 0x001fc40008000f00 */
        /* <DEDUP_REMOVED lines=11> */
.L_x_2573:
[----:B------:R-:W-:-:S13]  /*19c0*/  LOP3.LUT P2, R8, R0, 0x3, RZ, 0xc0, !PT ;  /* 0x0000000300087812 */ /* 0x000fda000784c0ff */
        /* <DEDUP_REMOVED lines=27> */
.L_x_2574:
        /* <DEDUP_REMOVED lines=11> */
[----:B0--3--:R-:W-:Y:S01]  /*1c30*/  FADD.FTZ R16, R16, R8 ;  /* 0x0000000810107221 */ /* 0x009fe20000010000 */
[----:B------:R-:W-:-:S07]  /*1c40*/  FADD.FTZ R17, R17, R9 ;  /* 0x0000000911117221 */ /* 0x000fce0000010000 */
.L_x_2575:
[----:B------:R-:W-:Y:S05]  /*1c50*/  BSYNC.RECONVERGENT B0 ;  /* 0x0000000000007941 */ /* 0x000fea0003800200 */
.L_x_2568:
        /* <DEDUP_REMOVED lines=36> */
[----:B--2---:R-:W-:Y:S02]  /*1ea0*/  SHF.L.U32 R9, R18, 0x10, RZ ;  /* 0x0000001012097819 */ /* 0x004fe400000006ff */
[----:B---3--:R-:W-:Y:S01]  /*1eb0*/  SHF.L.U32 R16, R16, 0x10, RZ ;  /* 0x0000001010107819 */ /* 0x008fe200000006ff */
[----:B----4-:R-:W-:Y:S01]  /*1ec0*/  IMAD.U32 R10, R10, 0x10000, RZ ;  /* 0x000100000a0a7824 */ /* 0x010fe200078e00ff */
        /* <DEDUP_REMOVED lines=9> */
[--C-:B------:R-:W-:Y:S01]  /*1f60*/  FADD.FTZ R4, R4, -R8.reuse ;  /* 0x8000000804047221 */ /* 0x100fe20000010000 */
[----:B------:R-:W-:Y:S01]  /*1f70*/  MOV R19, R25 ;  /* 0x0000001900137202 */ /* 0x000fe20000000f00 */
[----:B------:R-:W1:Y:S01]  /*1f80*/  LDCU.64 UR10, c[0x0][0x380] ;  /* 0x00007000ff0a77ac */ /* 0x000e620008000a00 */
[----:B------:R-:W-:Y:S01]  /*1f90*/  FADD.FTZ R3, R3, -R8 ;  /* 0x8000000803037221 */ /* 0x000fe20000010000 */
[----:B------:R-:W-:-:S03]  /*1fa0*/  FMUL.FTZ R4, R4, UR5 ;  /* 0x0000000504047c20 */ /* 0x000fc60008410000 */
[----:B------:R-:W-:Y:S01]  /*1fb0*/  FMUL.FTZ R3, R3, UR5 ;  /* 0x0000000503037c20 */ /* 0x000fe20008410000 */
[----:B------:R-:W-:-:S03]  /*1fc0*/  FFMA.FTZ R4, R9, R4, R11 ;  /* 0x0000000409047223 */ /* 0x000fc6000001000b */
[----:B------:R-:W-:Y:S01]  /*1fd0*/  FFMA.FTZ R3, R10, R3, R16 ;  /* 0x000000030a037223 */ /* 0x000fe20000010010 */
[----:B0-----:R-:W-:-:S04]  /*1fe0*/  IMAD R29, R2, UR14, RZ ;  /* 0x0000000e021d7c24 */ /* 0x001fc8000f8e02ff */
[----:B------:R-:W-:Y:S01]  /*1ff0*/  F2FP.F16.F32.PACK_AB R3, R3, R4 ;  /* 0x000000040303723e */ /* 0x000fe200000000ff */
[----:B------:R-:W-:-:S04]  /*2000*/  IMAD.WIDE.U32 R18, R22, UR14, R18 ;  /* 0x0000000e16127c25 */ /* 0x000fc8000f8e0012 */
[----:B------:R-:W-:Y:S01]  /*2010*/  IMAD R29, R22, UR15, R29 ;  /* 0x0000000f161d7c24 */ /* 0x000fe2000f8e021d */
[----:B-1----:R-:W-:-:S03]  /*2020*/  LEA R28, P1, R18, UR10, 0x1 ;  /* 0x0000000a121c7c11 */ /* 0x002fc6000f8208ff */
[----:B------:R-:W-:-:S05]  /*2030*/  IMAD.IADD R29, R19, 0x1, R29 ;  /* 0x00000001131d7824 */ /* 0x000fca00078e021d */
[----:B------:R-:W-:-:S05]  /*2040*/  LEA.HI.X R29, R18, UR11, R29, 0x1, P1 ;  /* 0x0000000b121d7c11 */ /* 0x000fca00088f0c1d */
[----:B------:R0:W-:Y:S02]  /*2050*/  STG.E desc[UR16][R28.64], R3 ;  /* 0x000000031c007986 */ /* 0x0001e4000c101910 */
.L_x_2579:
[----:B------:R-:W-:Y:S05]  /*2060*/  BSYNC.RECONVERGENT B1 ;  /* 0x0000000000017941 */ /* 0x000fea0003800200 */
.L_x_2578:
        /* <DEDUP_REMOVED lines=10> */
[----:B------:R-:W2:Y:S03]  /*2110*/  LDCU.64 UR14, c[0x0][0x380] ;  /* 0x00007000ff0e77ac */ /* 0x000ea60008000a00 */
[----:B------:R-:W-:-:S04]  /*2120*/  FMUL.FTZ R6, R6, UR5 ;  /* 0x0000000506067c20 */ /* 0x000fc80008410000 */
[----:B------:R-:W-:Y:S01]  /*2130*/  FFMA.FTZ R6, R9, R6, R11 ;  /* 0x0000000609067223 */ /* 0x000fe2000001000b */
[----:B-1----:R-:W-:-:S04]  /*2140*/  IMAD R4, R4, UR10, RZ ;  /* 0x0000000a04047c24 */ /* 0x002fc8000f8e02ff */
[----:B0-----:R-:W-:Y:S01]  /*2150*/  IMAD R3, R19, UR11, R4 ;  /* 0x0000000b13037c24 */ /* 0x001fe2000f8e0204 */
        /* <DEDUP_REMOVED lines=9> */
.L_x_2581:
[----:B------:R-:W-:Y:S05]  /*21f0*/  BSYNC.RECONVERGENT B1 ;  /* 0x0000000000017941 */ /* 0x000fea0003800200 */
.L_x_2580:
        /* <DEDUP_REMOVED lines=24> */
[----:B------:R-:W-:Y:S02]  /*2380*/  F2FP.F16.F32.PACK_AB R5, R17, R12 ;  /* 0x0000000c1105723e */ /* 0x000fe400000000ff */
[----:B------:R-:W-:-:S05]  /*2390*/  LEA.HI.X R7, R4, UR15, R7, 0x1, P1 ;  /* 0x0000000f04077c11 */ /* 0x000fca00088f0c07 */
[----:B------:R0:W-:Y:S04]  /*23a0*/  STG.E desc[UR16][R6.64], R5 ;  /* 0x0000000506007986 */ /* 0x0001e8000c101910 */
.L_x_2583:
[----:B------:R-:W-:Y:S05]  /*23b0*/  BSYNC.RECONVERGENT B1 ;  /* 0x0000000000017941 */ /* 0x000fea0003800200 */
.L_x_2582:
[----:B------:R-:W-:Y:S05]  /*23c0*/  @P2 BRA `(.L_x_2584) ;  /* 0x0000000800602947 */ /* 0x000fea0003800000 */
[----:B------:R-:W1:Y:S01]  /*23d0*/  LDCU.64 UR10, c[0x0][0x3e0] ;  /* 0x00007c00ff0a77ac */ /* 0x000e620008000a00 */
[--C-:B------:R-:W-:Y:S01]  /*23e0*/  FADD.FTZ R14, R14, -R8.reuse ;  /* 0x800000080e0e7221 */ /* 0x100fe20000010000 */
[----:B------:R-:W-:Y:S01]  /*23f0*/  MOV R24, R26 ;  /* 0x0000001a00187202 */ /* 0x000fe20000000f00 */
[----:B------:R-:W-:Y:S01]  /*2400*/  FADD.FTZ R8, R13, -R8 ;  /* 0x800000080d087221 */ /* 0x000fe20000010000 */
[----:B------:R-:W2:Y:S01]  /*2410*/  LDCU.64 UR12, c[0x0][0x380] ;  /* 0x00007000ff0c77ac */ /* 0x000ea20008000a00 */
[----:B------:R-:W-:Y:S02]  /*2420*/  FMUL.FTZ R14, R14, UR5 ;  /* 0x000000050e0e7c20 */ /* 0x000fe40008410000 */
[----:B0-----:R-:W-:-:S04]  /*2430*/  FMUL.FTZ R5, R8, UR5 ;  /* 0x0000000508057c20 */ /* 0x001fc80008410000 */
[----:B------:R-:W-:Y:S01]  /*2440*/  FFMA.FTZ R10, R10, R5, R16 ;  /* 0x000000050a0a7223 */ /* 0x000fe20000010010 */
        /* <DEDUP_REMOVED lines=10> */
.L_x_2577:
        /* <DEDUP_REMOVED lines=33> */
.L_x_2586:
[----:B------:R-:W-:Y:S05]  /*2700*/  BSYNC.RECONVERGENT B1 ;  /* 0x0000000000017941 */ /* 0x000fea0003800200 */
.L_x_2585:
        /* <DEDUP_REMOVED lines=35> */
.L_x_2588:
[----:B------:R-:W-:Y:S05]  /*2940*/  BSYNC.RECONVERGENT B1 ;  /* 0x0000000000017941 */ /* 0x000fea0003800200 */
.L_x_2587:
        /* <DEDUP_REMOVED lines=9> */
[----:B------:R-:W-:Y:S01]  /*29e0*/  FMUL.FTZ R12, R12, UR5 ;  /* 0x000000050c0c7c20 */ /* 0x000fe20008410000 */
[----:B------:R-:W2:Y:S02]  /*29f0*/  LDCU.64 UR14, c[0x0][0x380] ;  /* 0x00007000ff0e77ac */ /* 0x000ea40008000a00 */
[----:B------:R-:W-:Y:S01]  /*2a00*/  FFMA.FTZ R18, R10, R7, R16 ;  /* 0x000000070a127223 */ /* 0x000fe20000010010 */
[----:B0-----:R-:W-:Y:S01]  /*2a10*/  FFMA.FTZ R19, R9, R12, R11 ;  /* 0x0000000c09137223 */ /* 0x001fe2000001000b */
[----:B------:R-:W-:-:S02]  /*2a20*/  SHF.R.S32.HI R12, RZ, 0x1f, R17 ;  /* 0x0000001fff0c7819 */ /* 0x000fc40000011411 */
[----:B------:R-:W-:Y:S01]  /*2a30*/  FMUL.FTZ R5, R18, -1.4426950216293334961 ;  /* 0xbfb8aa3b12057820 */ /* 0x000fe20000410000 */
[----:B------:R-:W-:-:S05]  /*2a40*/  FMUL.FTZ R4, R19, -1.4426950216293334961 ;  /* 0xbfb8aa3b13047820 */ /* 0x000fca0000410000 */
[----:B------:R-:W0:Y:S01]  /*2a50*/  MUFU.EX2 R5, R5 ;  /* 0x0000000500057308 */ /* 0x000e220000000800 */
[----:B-1----:R-:W-:-:S04]  /*2a60*/  IMAD R12, R12, UR12, RZ ;  /* 0x0000000c0c0c7c24 */ /* 0x002fc8000f8e02ff */
[----:B------:R-:W-:-:S03]  /*2a70*/  IMAD R12, R17, UR13, R12 ;  /* 0x0000000d110c7c24 */ /* 0x000fc6000f8e020c */
[----:B------:R-:W1:Y:S01]  /*2a80*/  MUFU.EX2 R4, R4 ;  /* 0x0000000400047308 */ /* 0x000e620000000800 */
[----:B0-----:R-:W-:Y:S01]  /*2a90*/  FADD.FTZ R7, R5, 1 ;  /* 0x3f80000005077421 */ /* 0x001fe20000010000 */
[----:B------:R-:W-:-:S06]  /*2aa0*/  IMAD.MOV.U32 R5, RZ, RZ, R25 ;  /* 0x000000ffff057224 */ /* 0x000fcc00078e0019 */
[----:B------:R-:W0:Y:S01]  /*2ab0*/  MUFU.RCP R7, R7 ;  /* 0x0000000700077308 */ /* 0x000e220000001000 */
[----:B-1----:R-:W-:Y:S01]  /*2ac0*/  FADD.FTZ R29, R4, 1 ;  /* 0x3f800000041d7421 */ /* 0x002fe20000010000 */
[----:B------:R-:W-:-:S06]  /*2ad0*/  MOV R4, R26 ;  /* 0x0000001a00047202 */ /* 0x000fcc0000000f00 */
[----:B------:R-:W1:Y:S01]  /*2ae0*/  MUFU.RCP R28, R29 ;  /* 0x0000001d001c7308 */ /* 0x000e620000001000 */
[----:B------:R-:W-:-:S05]  /*2af0*/  IMAD.WIDE.U32 R4, R17, UR12, R4 ;  /* 0x0000000c11047c25 */ /* 0x000fca000f8e0004 */
[----:B------:R-:W-:Y:S01]  /*2b00*/  IADD3 R5, PT, PT, R5, R12, RZ ;  /* 0x0000000c05057210 */ /* 0x000fe20007ffe0ff */
[----:B0-----:R-:W-:Y:S01]  /*2b10*/  FMUL.FTZ R17, R18, R7 ;  /* 0x0000000712117220 */ /* 0x001fe20000410000 */
[----:B--2---:R-:W-:Y:S01]  /*2b20*/  LEA R18, P1, R4, UR14, 0x1 ;  /* 0x0000000e04127c11 */ /* 0x004fe2000f8208ff */
[----:B-1----:R-:W-:-:S03]  /*2b30*/  FMUL.FTZ R28, R19, R28 ;  /* 0x0000001c131c7220 */ /* 0x002fc60000410000 */
[----:B------:R-:W-:Y:S02]  /*2b40*/  LEA.HI.X R19, R4, UR15, R5, 0x1, P1 ;  /* 0x0000000f04137c11 */ /* 0x000fe400088f0c05 */
[----:B------:R-:W-:-:S05]  /*2b50*/  F2FP.F16.F32.PACK_AB R17, R17, R28 ;  /* 0x0000001c1111723e */ /* 0x000fca00000000ff */
[----:B------:R1:W-:Y:S02]  /*2b60*/  STG.E desc[UR16][R18.64], R17 ;  /* 0x0000001112007986 */ /* 0x0003e4000c101910 */
.L_x_2590:
[----:B------:R-:W-:Y:S05]  /*2b70*/  BSYNC.RECONVERGENT B1 ;  /* 0x0000000000017941 */ /* 0x000fea0003800200 */
.L_x_2589:
[----:B------:R-:W-:Y:S05]  /*2b80*/  @P2 BRA `(.L_x_2584) ;  /* 0x0000000000702947 */ /* 0x000fea0003800000 */
[--C-:B------:R-:W-:Y:S01]  /*2b90*/  FADD.FTZ R14, R14, -R8.reuse ;  /* 0x800000080e0e7221 */ /* 0x100fe20000010000 */
[----:B------:R-:W-:Y:S01]  /*2ba0*/  FADD.FTZ R8, R13, -R8 ;  /* 0x800000080d087221 */ /* 0x000fe20000010000 */
[----:B------:R-:W2:Y:S02]  /*2bb0*/  LDCU.64 UR10, c[0x0][0x3e0] ;  /* 0x00007c00ff0a77ac */ /* 0x000ea40008000a00 */
[----:B------:R-:W-:Y:S01]  /*2bc0*/  FMUL.FTZ R14, R14, UR5 ;  /* 0x000000050e0e7c20 */ /* 0x000fe20008410000 */
[----:B------:R-:W-:Y:S01]  /*2bd0*/  FMUL.FTZ R5, R8, UR5 ;  /* 0x0000000508057c20 */ /* 0x000fe20008410000 */
[----:B------:R-:W3:Y:S02]  /*2be0*/  LDCU.64 UR12, c[0x0][0x380] ;  /* 0x00007000ff0c77ac */ /* 0x000ee40008000a00 */
[----:B------:R-:W-:Y:S01]  /*2bf0*/  FFMA.FTZ R9, R9, R14, R11 ;  /* 0x0000000e09097223 */ /* 0x000fe2000001000b */
[----:B------:R-:W-:Y:S01]  /*2c00*/  FFMA.FTZ R10, R10, R5, R16 ;  /* 0x000000050a0a7223 */ /* 0x000fe20000010010 */
[----:B------:R-:W-:-:S02]  /*2c10*/  MOV R5, R25 ;  /* 0x0000001900057202 */ /* 0x000fc40000000f00 */
[----:B------:R-:W-:Y:S01]  /*2c20*/  FMUL.FTZ R4, R9, -1.4426950216293334961 ;  /* 0xbfb8aa3b09047820 */ /* 0x000fe20000410000 */
[----:B------:R-:W-:-:S05]  /*2c30*/  FMUL.FTZ R7, R10, -1.4426950216293334961 ;  /* 0xbfb8aa3b0a077820 */ /* 0x000fca0000410000 */
        /* <DEDUP_REMOVED lines=11> */
[----:B------:R-:W-:-:S04]  /*2cf0*/  IADD3 R3, PT, PT, R5, R3, RZ ;  /* 0x0000000305037210 */ /* 0x000fc80007ffe0ff */
[----:B------:R-:W-:Y:S01]  /*2d00*/  LEA.HI.X R7, R4, UR13, R3, 0x1, P1 ;  /* 0x0000000d04077c11 */ /* 0x000fe200088f0c03 */
[----:B----4-:R-:W-:Y:S01]  /*2d10*/  FMUL.FTZ R9, R9, R8 ;  /* 0x0000000809097220 */ /* 0x010fe20000410000 */
[----:B--2---:R-:W-:-:S05]  /*2d20*/  FMUL.FTZ R10, R10, R11 ;  /* 0x0000000b0a0a7220 */ /* 0x004fca0000410000 */
[----:B------:R-:W-:-:S05]  /*2d30*/  F2FP.F16.F32.PACK_AB R9, R10, R9 ;  /* 0x000000090a09723e */ /* 0x000fca00000000ff */
[----:B------:R2:W-:Y:S02]  /*2d40*/  STG.E desc[UR16][R6.64], R9 ;  /* 0x0000000906007986 */ /* 0x0005e4000c101910 */
.L_x_2584:
[----:B------:R-:W-:Y:S05]  /*2d50*/  BSYNC.RECONVERGENT B0 ;  /* 0x0000000000007941 */ /* 0x000fea0003800200 */
.L_x_2576:
[----:B------:R-:W-:Y:S02]  /*2d60*/  UIADD3 UR9, UPT, UPT, UR21, UR9, URZ ;  /* 0x0000000915097290 */ /* 0x000fe4000fffe0ff */
[----:B------:R-:W-:Y:S02]  /*2d70*/  UIADD3 UR4, UPT, UPT, UR4, 0x1, URZ ;  /* 0x0000000104047890 */ /* 0x000fe4000fffe0ff */
[----:B------:R-:W-:-:S09]  /*2d80*/  UISETP.GE.AND UP1, UPT, UR9, UR7, UPT ;  /* 0x000000070900728c */ /* 0x000fd2000bf26270 */
[----:B------:R-:W-:Y:S05]  /*2d90*/  BRA.U !UP1, `(.L_x_2591) ;  /* 0xffffffd5091c7547 */ /* 0x000fea000b83ffff */
[----:B------:R-:W-:Y:S05]  /*2da0*/  EXIT ;  /* 0x000000000000794d */ /* 0x000fea0003800000 */
.L_x_2592:
        /* <DEDUP_REMOVED lines=13> */
.L_x_3457:


//--------------------- .text._Z35group_norm_nhwc_fwd_one_pass_kernelI11Fp16IOBf16WLi256ELi8ELi128EEv26Group_norm_nhwc_fwd_params --------------------------
	.section	.text._Z35group_norm_nhwc_fwd_one_pass_kernelI11Fp16IOBf16WLi256ELi8ELi128EEv26Group_norm_nhwc_fwd_params,"ax",@progbits
	.align	128
        .global         _Z35group_norm_nhwc_fwd_one_pass_kernelI11Fp16IOBf16WLi256ELi8ELi128EEv26Group_norm_nhwc_fwd_params
        .type           _Z35group_norm_nhwc_fwd_one_pass_kernelI11Fp16IOBf16WLi256ELi8ELi128EEv26Group_norm_nhwc_fwd_params,@function
        .size           _Z35group_norm_nhwc_fwd_one_pass_kernelI11Fp16IOBf16WLi256ELi8ELi128EEv26Group_norm_nhwc_fwd_params,(.L_x_3458 - _Z35group_norm_nhwc_fwd_one_pass_kernelI11Fp16IOBf16WLi256ELi8ELi128EEv26Group_norm_nhwc_fwd_params)
        .other          _Z35group_norm_nhwc_fwd_one_pass_kernelI11Fp16IOBf16WLi256ELi8ELi128EEv26Group_norm_nhwc_fwd_params,@"STO_CUDA_ENTRY STV_DEFAULT"
_Z35group_norm_nhwc_fwd_one_pass_kernelI11Fp16IOBf16WLi256ELi8ELi128EEv26Group_norm_nhwc_fwd_params:
.text._Z35group_norm_nhwc_fwd_one_pass_kernelI11Fp16IOBf16WLi256ELi8ELi128EEv26Group_norm_nhwc_fwd_params:
        /* <DEDUP_REMOVED lines=41> */
.L_x_2636:
        /* <DEDUP_REMOVED lines=8> */
[----:B------:R-:W-:Y:S02]  /*0310*/  SHF.R.S32.HI R15, RZ, 0x1f, R21 ;  /* 0x0000001fff0f7819 */ /* 0x000fe40000011415 */
        /* <DEDUP_REMOVED lines=57> */
[----:B------:R-:W-:Y:S01]  /*06b0*/  VIADD R41, R43, UR5 ;  /* 0x000000052b297c36 */ /* 0x000fe20008000000 */
[----:B------:R-:W-:Y:S01]  /*06c0*/  @!P4 MOV R40, R42 ;  /* 0x0000002a0028c202 */ /* 0x000fe20000000f00 */
[----:B---3--:R-:W-:-:S04]  /*06d0*/  @!P2 IMAD R20, R17, R10, RZ ;  /* 0x0000000a1114a224 */ /* 0x008fc800078e02ff */
[----:B------:R-:W-:Y:S02]  /*06e0*/  @!P4 IMAD.WIDE.U32 R18, R19, R6, R40 ;  /* 0x000000061312c225 */ /* 0x000fe400078e0028 */
[----:B------:R-:W3:Y:S03]  /*06f0*/  @!P1 LDC.64 R6, c[0x0][0x3e0] ;  /* 0x0000f800ff069b82 */ /* 0x000ee60000000a00 */
[----:B------:R-:W-:Y:S02]  /*0700*/  @!P4 IADD3 R16, PT, PT, R19, R25, RZ ;  /* 0x000000191310c210 */ /* 0x000fe40007ffe0ff */
[C---:B-1----:R-:W-:Y:S01]  /*0710*/  @!P4 LEA R14, P3, R18.reuse, R8, 0x1 ;  /* 0x00000008120ec211 */ /* 0x042fe200078608ff */
[----:B0-----:R-:W-:Y:S01]  /*0720*/  @!P5 IMAD R8, R15, R4, RZ ;  /* 0x000000040f08d224 */ /* 0x001fe200078e02ff */
[----:B------:R-:W-:Y:S02]  /*0730*/  @!P5 MOV R19, R41 ;  /* 0x000000290013d202 */ /* 0x000fe40000000f00 */
[----:B------:R-:W-:Y:S01]  /*0740*/  @!P4 LEA.HI.X R15, R18, R9, R16, 0x1, P3 ;  /* 0x00000009120fc211 */ /* 0x000fe200018f0c10 */
[----:B------:R-:W-:Y:S01]  /*0750*/  @!P5 IMAD R25, R21, R5, R8 ;  /* 0x000000051519d224 */ /* 0x000fe200078e0208 */
[----:B------:R-:W-:Y:S01]  /*0760*/  @!P5 MOV R18, R42 ;  /* 0x0000002a0012d202 */ /* 0x000fe20000000f00 */
[----:B------:R-:W0:Y:S01]  /*0770*/  @!P2 LDC.64 R8, c[0x0][0x390] ;  /* 0x0000e400ff08ab82 */ /* 0x000e220000000a00 */
[----:B------:R-:W-:Y:S01]  /*0780*/  HFMA2 R16, -RZ, RZ, 0, 0 ;  /* 0x00000000ff107431 */ /* 0x000fe200000001ff */
[----:B------:R-:W-:-:S02]  /*0790*/  ISETP.GE.U32.AND P3, PT, R36, UR14, PT ;  /* 0x0000000e24007c0c */ /* 0x000fc4000bf66070 */
[----:B------:R-:W-:Y:S02]  /*07a0*/  @!P5 IMAD.WIDE.U32 R18, R21, R4, R18 ;  /* 0x000000041512d225 */ /* 0x000fe400078e0012 */
[----:B------:R-:W-:Y:S02]  /*07b0*/  ISETP.GE.AND.EX P3, PT, R28, UR15, PT, P3 ;  /* 0x0000000f1c007c0c */ /* 0x000fe4000bf66330 */
[----:B------:R-:W1:Y:S01]  /*07c0*/  @!P1 LDC.64 R4, c[0x0][0x390] ;  /* 0x0000e400ff049b82 */ /* 0x000e620000000a00 */
[----:B------:R-:W-:Y:S02]  /*07d0*/  @!P5 IADD3 R17, PT, PT, R19, R25, RZ ;  /* 0x000000191311d210 */ /* 0x000fe40007ffe0ff */
[C---:B----4-:R-:W-:Y:S01]  /*07e0*/  @!P5 LEA R12, P6, R18.reuse, R12, 0x1 ;  /* 0x0000000c120cd211 */ /* 0x050fe200078c08ff */
[----:B--2---:R2:W4:Y:S01]  /*07f0*/  @!P4 LDG.E R16, desc[UR16][R14.64] ;  /* 0x000000100e10c981 */ /* 0x004522000c1e1900 */
[----:B------:R-:W-:Y:S01]  /*0800*/  ISETP.GE.U32.AND P4, PT, R35, UR14, PT ;  /* 0x0000000e23007c0c */ /* 0x000fe2000bf86070 */
[----:B------:R-:W-:Y:S01]  /*0810*/  @!P2 IMAD R21, R3, R11, R20 ;  /* 0x0000000b0315a224 */ /* 0x000fe200078e0214 */
[----:B------:R-:W-:Y:S01]  /*0820*/  @!P5 LEA.HI.X R13, R18, R13, R17, 0x1, P6 ;  /* 0x0000000d120dd211 */ /* 0x000fe200030f0c11 */
[----:B---3--:R-:W-:Y:S01]  /*0830*/  @!P1 IMAD R17, R29, R6, RZ ;  /* 0x000000061d119224 */ /* 0x008fe200078e02ff */
[----:B------:R-:W-:-:S02]  /*0840*/  ISETP.GE.AND.EX P4, PT, R23, UR15, PT, P4 ;  /* 0x0000000f17007c0c */ /* 0x000fc4000bf86340 */
[-C--:B------:R-:W-:Y:S01]  /*0850*/  @!P1 MOV R18, R42.reuse ;  /* 0x0000002a00129202 */ /* 0x080fe20000000f00 */
[----:B------:R-:W-:Y:S02]  /*0860*/  @!P1 IMAD R25, R38, R7, R17 ;  /* 0x0000000726199224 */ /* 0x000fe400078e0211 */
[----:B------:R-:W-:Y:S01]  /*0870*/  HFMA2 R17, -RZ, RZ, 0, 0 ;  /* 0x00000000ff117431 */ /* 0x000fe200000001ff */
[----:B--2---:R-:W-:Y:S02]  /*0880*/  @!P2 MOV R14, R42 ;  /* 0x0000002a000ea202 */ /* 0x004fe40000000f00 */
        /* <DEDUP_REMOVED lines=33> */
[----:B------:R-:W-:Y:S02]  /*0aa0*/  HFMA2 R12, -RZ, RZ, 0, 0 ;  /* 0x00000000ff0c7431 */ /* 0x000fe400000001ff */
[----:B------:R-:W-:Y:S01]  /*0ab0*/  @!P3 IMAD.IADD R3, R27, 0x1, R3 ;  /* 0x000000011b03b824 */ /* 0x000fe200078e0203 */
        /* <DEDUP_REMOVED lines=10> */
[----:B------:R-:W-:-:S02]  /*0b60*/  @!P5 MOV R20, R42 ;  /* 0x0000002a0014d202 */ /* 0x000fc40000000f00 */
[----:B------:R-:W-:-:S03]  /*0b70*/  @!P5 MOV R21, R41 ;  /* 0x000000290015d202 */ /* 0x000fc60000000f00 */
        /* <DEDUP_REMOVED lines=55> */
[----:B------:R-:W-:Y:S01]  /*0ef0*/  FADD.FTZ R12, R15, R12 ;  /* 0x0000000c0f0c7221 */ /* 0x000fe20000010000 */
[--C-:B--2---:R-:W-:Y:S02]  /*0f00*/  HADD2.F32 R17, -RZ, R13.reuse.H1_H1 ;  /* 0x3000000dff117230 */ /* 0x104fe40000004100 */
[----:B------:R-:W-:-:S03]  /*0f10*/  HADD2.F32 R18, -RZ, R13.H0_H0 ;  /* 0x2000000dff127230 */ /* 0x000fc60000004100 */
[----:B------:R-:W-:-:S04]  /*0f20*/  FMUL.FTZ R21, R17, R17 ;  /* 0x0000001111157220 */ /* 0x000fc80000410000 */
        /* <DEDUP_REMOVED lines=47> */
.L_x_2594:
[----:B------:R-:W-:Y:S05]  /*1220*/  BSYNC.RECONVERGENT B0 ;  /* 0x0000000000007941 */ /* 0x000fea0003800200 */
.L_x_2593:
        /* <DEDUP_REMOVED lines=16> */
.L_x_2596:
[----:B------:R-:W-:Y:S05]  /*1330*/  BSYNC.RECONVERGENT B0 ;  /* 0x0000000000007941 */ /* 0x000fea0003800200 */
.L_x_2595:
        /* <DEDUP_REMOVED lines=16> */
[----:B------:R-:W-:Y:S01]  /*1440*/  IMAD.U32 R14, RZ, RZ, UR14 ;  /* 0x0000000eff0e7e24 */ /* 0x000fe2000f8e00ff */
        /* <DEDUP_REMOVED lines=16> */
.L_x_2599:
[----:B----4-:R-:W2:Y:S04]  /*1550*/  LDG.E.STRONG.GPU R14, desc[UR16][R12.64] ;  /* 0x000000100c0e7981 */ /* 0x010ea8000c1ef900 */
[----:B--2---:R-:W-:Y:S01]  /*1560*/  CCTL.IVALL ;  /* 0x00000000ff00798f */ /* 0x004fe20002000000 */
[----:B------:R-:W-:Y:S05]  /*1570*/  YIELD ;  /* 0x0000000000007946 */ /* 0x000fea0003800000 */
[----:B------:R-:W-:-:S13]  /*1580*/  ISETP.NE.AND P4, PT, R14, R27, PT ;  /* 0x0000001b0e00720c */ /* 0x000fda0003f85270 */
[----:B------:R-:W-:Y:S05]  /*1590*/  @P4 BRA `(.L_x_2599) ;  /* 0xfffffffc00ec4947 */ /* 0x000fea000383ffff */
.L_x_2598:
        /* <DEDUP_REMOVED lines=15> */
.L_x_2601:
        /* <DEDUP_REMOVED lines=38> */
[----:B------:R-:W-:-:S06]  /*18f0*/  IMAD.U32 R14, RZ, RZ, UR26 ;  /* 0x0000001aff0e7e24 */ /* 0x000fcc000f8e00ff */
        /* <DEDUP_REMOVED lines=52> */
.L_x_2600:
        /* <DEDUP_REMOVED lines=52> */
.L_x_2602:
        /* <DEDUP_REMOVED lines=28> */
.L_x_2603:
        /* <DEDUP_REMOVED lines=13> */
.L_x_2604:
[----:B------:R-:W-:Y:S05]  /*2210*/  BSYNC.RECONVERGENT B0 ;  /* 0x0000000000007941 */ /* 0x000fea0003800200 */
.L_x_2597:
        /* <DEDUP_REMOVED lines=11> */
[----:B------:R-:W-:Y:S01]  /*22d0*/  @!P3 STS.64 [UR5+0x30], R24 ;  /* 0x00003018ff00b988 */ /* 0x000fe20008000a05 */
[----:B----4-:R-:W2:Y:S08]  /*22e0*/  LDC.64 R14, c[0x0][0x398] ;  /* 0x0000e600ff0e7b82 */ /* 0x010eb00000000a00 */
[----:B------:R-:W4:Y:S01]  /*22f0*/  LDC.64 R12, c[0x0][0x3a0] ;  /* 0x0000e800ff0c7b82 */ /* 0x000f220000000a00 */
[----:B--2---:R-:W-:-:S07]  /*2300*/  IMAD.WIDE R14, R27, 0x2, R14 ;  /* 0x000000021b0e7825 */ /* 0x004fce00078e020e */
[----:B------:R-:W-:Y:S01]  /*2310*/  BAR.SYNC.DEFER_BLOCKING 0x0 ;  /* 0x0000000000007b1d */ /* 0x000fe20000010000 */
[----:B----4-:R-:W-:-:S05]  /*2320*/  IMAD.WIDE R12, R27, 0x2, R12 ;  /* 0x000000021b0c7825 */ /* 0x010fca00078e020c */
[----:B------:R-:W2:Y:S04]  /*2330*/  LDG.E.U16 R27, desc[UR16][R14.64] ;  /* 0x000000100e1b7981 */ /* 0x000ea8000c1e1500 */
[----:B------:R-:W4:Y:S04]  /*2340*/  LDG.E.U16 R44, desc[UR16][R14.64+0x2] ;  /* 0x000002100e2c7981 */ /* 0x000f28000c1e1500 */
[----:B-1----:R-:W5:Y:S04]  /*2350*/  LDG.E.U16 R26, desc[UR16][R12.64] ;  /* 0x000000100c1a7981 */ /* 0x002f68000c1e1500 */
[----:B------:R1:W5:Y:S01]  /*2360*/  LDG.E.U16 R45, desc[UR16][R12.64+0x2] ;  /* 0x000002100c2d7981 */ /* 0x000362000c1e1500 */
[----:B------:R-:W-:Y:S03]  /*2370*/  BSSY.RECONVERGENT B0, `(.L_x_2605) ;  /* 0x00001dd000007945 */ /* 0x000fe60003800200 */
[----:B-1----:R-:W0:Y:S02]  /*2380*/  LDS.64 R12, [UR5+0x30] ;  /* 0x00003005ff0c7984 */ /* 0x002e240008000a00 */
[----:B0--3--:R-:W-:-:S05]  /*2390*/  FMUL.FTZ R24, R12, UR12 ;  /* 0x0000000c0c187c20 */ /* 0x009fca0008410000 */
        /* <DEDUP_REMOVED lines=14> */
[----:B----4-:R-:W-:Y:S02]  /*2480*/  SHF.L.U32 R13, R44, 0x10, RZ ;  /* 0x000000102c0d7819 */ /* 0x010fe400000006ff */
[----:B-----5:R-:W-:Y:S02]  /*2490*/  SHF.L.U32 R14, R26, 0x10, RZ ;  /* 0x000000101a0e7819 */ /* 0x020fe400000006ff */
[----:B------:R-:W-:Y:S01]  /*24a0*/  SHF.L.U32 R15, R45, 0x10, RZ ;  /* 0x000000102d0f7819 */ /* 0x000fe200000006ff */
        /* <DEDUP_REMOVED lines=26> */
.L_x_2608:
[----:B------:R-:W-:Y:S05]  /*2650*/  BSYNC.RECONVERGENT B1 ;  /* 0x0000000000017941 */ /* 0x000fea0003800200 */
.L_x_2607:
[----:B------:R-:W-:Y:S01]  /*2660*/  SHF.R.S32.HI R25, RZ, 0x1f, R44 ;  /* 0x0000001fff197819 */ /* 0x000fe2000001142c */
[----:B------:R-:W-:Y:S01]  /*2670*/  BSSY.RECONVERGENT B1, `(.L_x_2609) ;  /* 0x0000017000017945 */ /* 0x000fe20003800200 */
[C---:B0-----:R-:W-:Y:S01]  /*2680*/  VIADD R3, R38.reuse, 0x40 ;  /* 0x0000004026037836 */ /* 0x041fe20000000000 */
[----:B------:R-:W-:Y:S02]  /*2690*/  IADD3 R4, PT, PT, R38, 0x60, RZ ;  /* 0x0000006026047810 */ /* 0x000fe40007ffe0ff */
        /* <DEDUP_REMOVED lines=11> */
[----:B------:R-:W-:Y:S01]  /*2750*/  F2FP.F16.F32.PACK_AB R5, R6, R5 ;  /* 0x000000050605723e */ /* 0x000fe200000000ff */
        /* <DEDUP_REMOVED lines=8> */
.L_x_2610:
[----:B------:R-:W-:Y:S05]  /*27e0*/  BSYNC.RECONVERGENT B1 ;  /* 0x0000000000017941 */ /* 0x000fea0003800200 */
.L_x_2609:
        /* <DEDUP_REMOVED lines=27> */
[----:B------:R-:W-:-:S03]  /*29a0*/  FFMA.FTZ R8, R13, R24, R15 ;  /* 0x000000180d087223 */ /* 0x000fc6000001000f */
[----:B------:R-:W-:Y:S01]  /*29b0*/  FFMA.FTZ R3, R12, R3, R14 ;  /* 0x000000030c037223 */ /* 0x000fe2000001000e */
[----:B------:R-:W-:Y:S02]  /*29c0*/  IADD3 R25, PT, PT, R7, R25, RZ ;  /* 0x0000001907197210 */ /* 0x000fe40007ffe0ff */
[----:B-1----:R-:W-:Y:S02]  /*29d0*/  LEA R24, P5, R6, UR18, 0x1 ;  /* 0x0000001206187c11 */ /* 0x002fe4000f8a08ff */
[----:B------:R-:W-:Y:S02]  /*29e0*/  F2FP.F16.F32.PACK_AB R3, R8, R3 ;  /* 0x000000030803723e */ /* 0x000fe400000000ff */
[----:B------:R-:W-:-:S05]  /*29f0*/  LEA.HI.X R25, R6, UR19, R25, 0x1, P5 ;  /* 0x0000001306197c11 */ /* 0x000fca000a8f0c19 */
[----:B------:R0:W-:Y:S04]  /*2a00*/  STG.E desc[UR16][R24.64], R3 ;  /* 0x0000000318007986 */ /* 0x0001e8000c101910 */
.L_x_2612:
[----:B------:R-:W-:Y:S05]  /*2a10*/  BSYNC.RECONVERGENT B1 ;  /* 0x0000000000017941 */ /* 0x000fea0003800200 */
.L_x_2611:
        /* <DEDUP_REMOVED lines=8> */
[----:B0-----:R-:W-:-:S03]  /*2aa0*/  FMUL.FTZ R3, R10, UR10 ;  /* 0x0000000a0a037c20 */ /* 0x001fc60008410000 */
[----:B------:R-:W-:Y:S01]  /*2ab0*/  FMUL.FTZ R8, R9, UR10 ;  /* 0x0000000a09087c20 */ /* 0x000fe20008410000 */
[----:B------:R-:W-:-:S03]  /*2ac0*/  FFMA.FTZ R3, R12, R3, R14 ;  /* 0x000000030c037223 */ /* 0x000fc6000001000e */
[----:B------:R-:W-:Y:S01]  /*2ad0*/  FFMA.FTZ R8, R13, R8, R15 ;  /* 0x000000080d087223 */ /* 0x000fe2000001000f */
[----:B-1----:R-:W-:-:S04]  /*2ae0*/  IMAD R5, R5, UR12, RZ ;  /* 0x0000000c05057c24 */ /* 0x002fc8000f8e02ff */
[----:B------:R-:W-:Y:S01]  /*2af0*/  F2FP.F16.F32.PACK_AB R3, R8, R3 ;  /* 0x000000030803723e */ /* 0x000fe200000000ff */
[----:B------:R-:W-:-:S04]  /*2b00*/  IMAD.WIDE.U32 R6, R4, UR12, R6 ;  /* 0x0000000c04067c25 */ /* 0x000fc8000f8e0006 */
[----:B------:R-:W-:Y:S01]  /*2b10*/  IMAD R5, R4, UR13, R5 ;  /* 0x0000000d04057c24 */ /* 0x000fe2000f8e0205 */
[----:B--2---:R-:W-:-:S04]  /*2b20*/  LEA R4, P2, R6, UR18, 0x1 ;  /* 0x0000001206047c11 */ /* 0x004fc8000f8408ff */
[----:B------:R-:W-:-:S04]  /*2b30*/  IADD3 R5, PT, PT, R7, R5, RZ ;  /* 0x0000000507057210 */ /* 0x000fc80007ffe0ff */
[----:B------:R-:W-:-:S05]  /*2b40*/  LEA.HI.X R5, R6, UR19, R5, 0x1, P2 ;  /* 0x0000001306057c11 */ /* 0x000fca00090f0c05 */
[----:B------:R1:W-:Y:S02]  /*2b50*/  STG.E desc[UR16][R4.64], R3 ;  /* 0x0000000304007986 */ /* 0x0003e4000c101910 */
.L_x_2614:
[----:B------:R-:W-:Y:S05]  /*2b60*/  BSYNC.RECONVERGENT B1 ;  /* 0x0000000000017941 */ /* 0x000fea0003800200 */
.L_x_2613:
        /* <DEDUP_REMOVED lines=10> */
[----:B------:R-:W-:-:S03]  /*2c10*/  FFMA.FTZ R3, R12, R3, R14 ;  /* 0x000000030c037223 */ /* 0x000fc6000001000e */
        /* <DEDUP_REMOVED lines=9> */
.L_x_2616:
[----:B------:R-:W-:Y:S05]  /*2cb0*/  BSYNC.RECONVERGENT B1 ;  /* 0x0000000000017941 */ /* 0x000fea0003800200 */
.L_x_2615:
        /* <DEDUP_REMOVED lines=10> */
[----:B------:R-:W-:Y:S01]  /*2d60*/  FFMA.FTZ R3, R12, R3, R14 ;  /* 0x000000030c037223 */ /* 0x000fe2000001000e */
[----:B---3--:R-:W-:Y:S02]  /*2d70*/  IMAD R8, R23, UR12, RZ ;  /* 0x0000000c17087c24 */ /* 0x008fe4000f8e02ff */
[----:B------:R-:W-:-:S04]  /*2d80*/  IMAD.WIDE.U32 R4, R35, UR12, R4 ;  /* 0x0000000c23047c25 */ /* 0x000fc8000f8e0004 */
[----:B------:R-:W-:Y:S02]  /*2d90*/  IMAD R7, R35, UR13, R8 ;  /* 0x0000000d23077c24 */ /* 0x000fe4000f8e0208 */
[----:B------:R-:W-:Y:S01]  /*2da0*/  FFMA.FTZ R8, R13, R6, R15 ;  /* 0x000000060d087223 */ /* 0x000fe2000001000f */
[----:B-1----:R-:W-:Y:S01]  /*2db0*/  LEA R6, P1, R4, UR18, 0x1 ;  /* 0x0000001204067c11 */ /* 0x002fe2000f8208ff */
[----:B------:R-:W-:-:S03]  /*2dc0*/  IMAD.IADD R7, R5, 0x1, R7 ;  /* 0x0000000105077824 */ /* 0x000fc600078e0207 */
[----:B------:R-:W-:Y:S02]  /*2dd0*/  F2FP.F16.F32.PACK_AB R3, R8, R3 ;  /* 0x000000030803723e */ /* 0x000fe400000000ff */
[----:B------:R-:W-:-:S05]  /*2de0*/  LEA.HI.X R7, R4, UR19, R7, 0x1, P1 ;  /* 0x0000001304077c11 */ /* 0x000fca00088f0c07 */
[----:B------:R3:W-:Y:S02]  /*2df0*/  STG.E desc[UR16][R6.64], R3 ;  /* 0x0000000306007986 */ /* 0x0007e4000c101910 */
.L_x_2618:
[----:B------:R-:W-:Y:S05]  /*2e00*/  BSYNC.RECONVERGENT B1 ;  /* 0x0000000000017941 */ /* 0x000fea0003800200 */
.L_x_2617:
        /* <DEDUP_REMOVED lines=10> */
[----:B------:R-:W-:-:S03]  /*2eb0*/  FFMA.FTZ R3, R12, R3, R14 ;  /* 0x000000030c037223 */ /* 0x000fc6000001000e */
        /* <DEDUP_REMOVED lines=9> */
.L_x_2620:
[----:B------:R-:W-:Y:S05]  /*2f50*/  BSYNC.RECONVERGENT B1 ;  /* 0x0000000000017941 */ /* 0x000fea0003800200 */
.L_x_2619:
[----:B------:R-:W-:Y:S05]  /*2f60*/  @P4 BRA `(.L_x_2621) ;  /* 0x0000001000744947 */ /* 0x000fea0003800000 */
[----:B------:R-:W5:Y:S01]  /*2f70*/  LDCU.64 UR12, c[0x0][0x3e0] ;  /* 0x00007c00ff0c77ac */ /* 0x000f620008000a00 */
[----:B------:R-:W-:Y:S01]  /*2f80*/  MOV R40, R42 ;  /* 0x0000002a00287202 */ /* 0x000fe20000000f00 */
[----:B------:R-:W-:Y:S01]  /*2f90*/  FADD.FTZ R22, R22, -UR5 ;  /* 0x8000000516167e21 */ /* 0x000fe20008010000 */
[----:B------:R-:W-:Y:S01]  /*2fa0*/  FADD.FTZ R21, R21, -UR5 ;  /* 0x8000000515157e21 */ /* 0x000fe20008010000 */
[----:B------:R-:W5:Y:S02]  /*2fb0*/  LDCU.64 UR14, c[0x0][0x380] ;  /* 0x00007000ff0e77ac */ /* 0x000f640008000a00 */
[----:B01234-:R-:W-:Y:S01]  /*2fc0*/  FMUL.FTZ R3, R22, UR10 ;  /* 0x0000000a16037c20 */ /* 0x01ffe20008410000 */
[----:B------:R-:W-:-:S03]  /*2fd0*/  FMUL.FTZ R4, R21, UR10 ;  /* 0x0000000a15047c20 */ /* 0x000fc60008410000 */
[----:B------:R-:W-:Y:S01]  /*2fe0*/  FFMA.FTZ R3, R12, R3, R14 ;  /* 0x000000030c037223 */ /* 0x000fe2000001000e */
[----:B-----5:R-:W-:Y:S02]  /*2ff0*/  IMAD R6, R2, UR12, RZ ;  /* 0x0000000c02067c24 */ /* 0x020fe4000f8e02ff */
[----:B------:R-:W-:-:S04]  /*3000*/  IMAD.WIDE.U32 R40, R33, UR12, R40 ;  /* 0x0000000c21287c25 */ /* 0x000fc8000f8e0028 */
[----:B------:R-:W-:Y:S02]  /*3010*/  IMAD R5, R33, UR13, R6 ;  /* 0x0000000d21057c24 */ /* 0x000fe4000f8e0206 */
[----:B------:R-:W-:Y:S01]  /*3020*/  FFMA.FTZ R6, R13, R4, R15 ;  /* 0x000000040d067223 */ /* 0x000fe2000001000f */
[----:B------:R-:W-:Y:S02]  /*3030*/  LEA R4, P1, R40, UR14, 0x1 ;  /* 0x0000000e28047c11 */ /* 0x000fe4000f8208ff */
[----:B------:R-:W-:Y:S02]  /*3040*/  IADD3 R5, PT, PT, R41, R5, RZ ;  /* 0x0000000529057210 */ /* 0x000fe40007ffe0ff */
[----:B------:R-:W-:Y:S02]  /*3050*/  F2FP.F16.F32.PACK_AB R3, R6, R3 ;  /* 0x000000030603723e */ /* 0x000fe400000000ff */
[----:B------:R-:W-:-:S05]  /*3060*/  LEA.HI.X R5, R40, UR15, R5, 0x1, P1 ;  /* 0x0000000f28057c11 */ /* 0x000fca00088f0c05 */
[----:B------:R0:W-:Y:S01]  /*3070*/  STG.E desc[UR16][R4.64], R3 ;  /* 0x0000000304007986 */ /* 0x0001e2000c101910 */
[----:B------:R-:W-:Y:S05]  /*3080*/  BRA `(.L_x_2621) ;  /* 0x00000010002c7947 */ /* 0x000fea0003800000 */
.L_x_2606:
        /* <DEDUP_REMOVED lines=21> */
[----:B------:R0:W3:Y:S02]  /*31e0*/  MUFU.RCP R45, R25 ;  /* 0x00000019002d7308 */ /* 0x0000e40000001000 */
[----:B0-----:R-:W-:Y:S02]  /*31f0*/  IMAD R25, R29, UR12, RZ ;  /* 0x0000000c1d197c24 */ /* 0x001fe4000f8e02ff */
[----:B--2---:R-:W-:Y:S02]  /*3200*/  FMUL.FTZ R3, R3, R26 ;  /* 0x0000001a03037220 */ /* 0x004fe40000410000 */
[----:B------:R-:W-:Y:S02]  /*3210*/  IMAD R27, R38, UR13, R25 ;  /* 0x0000000d261b7c24 */ /* 0x000fe4000f8e0219 */
[----:B---3--:R-:W-:Y:S01]  /*3220*/  FMUL.FTZ R4, R4, R45 ;  /* 0x0000002d04047220 */ /* 0x008fe20000410000 */
[----:B------:R-:W-:-:S04]  /*3230*/  MOV R45, R41 ;  /* 0x00000029002d7202 */ /* 0x000fc80000000f00 */
[----:B------:R-:W-:Y:S01]  /*3240*/  F2FP.F16.F32.PACK_AB R3, R4, R3 ;  /* 0x000000030403723e */ /* 0x000fe200000000ff */
[----:B------:R-:W-:-:S05]  /*3250*/  IMAD.WIDE.U32 R44, R38, UR12, R44 ;  /* 0x0000000c262c7c25 */ /* 0x000fca000f8e002c */
[----:B------:R-:W-:Y:S02]  /*3260*/  IADD3 R27, PT, PT, R45, R27, RZ ;  /* 0x0000001b2d1b7210 */ /* 0x000fe40007ffe0ff */
[----:B-1----:R-:W-:-:S04]  /*3270*/  LEA R26, P1, R44, UR14, 0x1 ;  /* 0x0000000e2c1a7c11 */ /* 0x002fc8000f8208ff */
[----:B------:R-:W-:-:S05]  /*3280*/  LEA.HI.X R27, R44, UR15, R27, 0x1, P1 ;  /* 0x0000000f2c1b7c11 */ /* 0x000fca00088f0c1b */
[----:B------:R0:W-:Y:S04]  /*3290*/  STG.E desc[UR16][R26.64], R3 ;  /* 0x000000031a007986 */ /* 0x0001e8000c101910 */
.L_x_2623:
[----:B------:R-:W-:Y:S05]  /*32a0*/  BSYNC.RECONVERGENT B1 ;  /* 0x0000000000017941 */ /* 0x000fea0003800200 */
.L_x_2622:
[----:B------:R-:W-:Y:S01]  /*32b0*/  SHF.R.S32.HI R4, RZ, 0x1f, R24 ;  /* 0x0000001fff047819 */ /* 0x000fe20000011418 */
[----:B------:R-:W-:Y:S01]  /*32c0*/  BSSY.RECONVERGENT B1, `(.L_x_2624) ;  /* 0x0000021000017945 */ /* 0x000fe20003800200 */
[----:B0-----:R-:W-:Y:S02]  /*32d0*/  IADD3 R3, PT, PT, R38, 0x40, RZ ;  /* 0x0000004026037810 */ /* 0x001fe40007ffe0ff */
        /* <DEDUP_REMOVED lines=23> */
[----:B------:R-:W-:-:S03]  /*3450*/  MOV R5, R41 ;  /* 0x0000002900057202 */ /* 0x000fc60000000f00 */
[----:B------:R-:W-:-:S04]  /*3460*/  IMAD.WIDE.U32 R4, R24, UR12, R4 ;  /* 0x0000000c18047c25 */ /* 0x000fc8000f8e0004 */
[----:B------:R-:W-:Y:S01]  /*3470*/  FMUL.FTZ R24, R27, R44 ;  /* 0x0000002c1b187220 */ /* 0x000fe20000410000 */
[----:B------:R-:W-:Y:S02]  /*3480*/  IADD3 R5, PT, PT, R5, R26, RZ ;  /* 0x0000001a05057210 */ /* 0x000fe40007ffe0ff */
[----:B-1----:R-:W-:-:S04]  /*3490*/  LEA R26, P1, R4, UR14, 0x1 ;  /* 0x0000000e041a7c11 */ /* 0x002fc8000f8208ff */
[----:B------:R-:W-:Y:S02]  /*34a0*/  LEA.HI.X R27, R4, UR15, R5, 0x1, P1 ;  /* 0x0000000f041b7c11 */ /* 0x000fe400088f0c05 */
[----:B------:R-:W-:-:S05]  /*34b0*/  F2FP.F16.F32.PACK_AB R5, R24, R6 ;  /* 0x000000061805723e */ /* 0x000fca00000000ff */
[----:B------:R0:W-:Y:S02]  /*34c0*/  STG.E desc[UR16][R26.64], R5 ;  /* 0x000000051a007986 */ /* 0x0001e4000c101910 */
.L_x_2625:
[----:B------:R-:W-:Y:S05]  /*34d0*/  BSYNC.RECONVERGENT B1 ;  /* 0x0000000000017941 */ /* 0x000fea0003800200 */
.L_x_2624:
        /* <DEDUP_REMOVED lines=32> */
[----:B------:R-:W-:Y:S02]  /*36e0*/  IMAD.MOV.U32 R7, RZ, RZ, R41 ;  /* 0x000000ffff077224 */ /* 0x000fe400078e0029 */
[----:B------:R-:W-:-:S04]  /*36f0*/  IMAD.WIDE.U32 R6, R3, UR12, R6 ;  /* 0x0000000c03067c25 */ /* 0x000fc8000f8e0006 */
[----:B------:R-:W2:Y:S01]  /*3700*/  MUFU.RCP R4, R4 ;  /* 0x0000000400047308 */ /* 0x000ea20000001000 */
[----:B-1----:R-:W-:Y:S01]  /*3710*/  FADD.FTZ R44, R26, 1 ;  /* 0x3f8000001a2c7421 */ /* 0x002fe20000010000 */
[----:B------:R-:W-:-:S06]  /*3720*/  IADD3 R45, PT, PT, R7, R45, RZ ;  /* 0x0000002d072d7210 */ /* 0x000fcc0007ffe0ff */
[----:B------:R-:W1:Y:S01]  /*3730*/  MUFU.RCP R5, R44 ;  /* 0x0000002c00057308 */ /* 0x000e620000001000 */
[----:B--2---:R-:W-:Y:S01]  /*3740*/  FMUL.FTZ R27, R27, R4 ;  /* 0x000000041b1b7220 */ /* 0x004fe20000410000 */
[----:B0-----:R-:W-:Y:S01]  /*3750*/  LEA R4, P5, R6, UR14, 0x1 ;  /* 0x0000000e06047c11 */ /* 0x001fe2000f8a08ff */
[----:B-1----:R-:W-:-:S03]  /*3760*/  FMUL.FTZ R8, R8, R5 ;  /* 0x0000000508087220 */ /* 0x002fc60000410000 */
[----:B------:R-:W-:Y:S02]  /*3770*/  LEA.HI.X R5, R6, UR15, R45, 0x1, P5 ;  /* 0x0000000f06057c11 */ /* 0x000fe4000a8f0c2d */
[----:B------:R-:W-:-:S05]  /*3780*/  F2FP.F16.F32.PACK_AB R27, R8, R27 ;  /* 0x0000001b081b723e */ /* 0x000fca00000000ff */
[----:B------:R1:W-:Y:S02]  /*3790*/  STG.E desc[UR16][R4.64], R27 ;  /* 0x0000001b04007986 */ /* 0x0003e4000c101910 */
.L_x_2627:
[----:B------:R-:W-:Y:S05]  /*37a0*/  BSYNC.RECONVERGENT B1 ;  /* 0x0000000000017941 */ /* 0x000fea0003800200 */
.L_x_2626:
        /* <DEDUP_REMOVED lines=9> */
[----:B------:R-:W-:Y:S01]  /*3840*/  FFMA.FTZ R6, R12, R3, R14 ;  /* 0x000000030c067223 */ /* 0x000fe2000001000e */
        /* <DEDUP_REMOVED lines=20> */
.L_x_2629:
[----:B------:R-:W-:Y:S05]  /*3990*/  BSYNC.RECONVERGENT B1 ;  /* 0x0000000000017941 */ /* 0x000fea0003800200 */
.L_x_2628:
        /* <DEDUP_REMOVED lines=10> */
[----:B------:R-:W-:Y:S01]  /*3a40*/  FFMA.FTZ R3, R12, R3, R14 ;  /* 0x000000030c037223 */ /* 0x000fe2000001000e */
        /* <DEDUP_REMOVED lines=19> */
.L_x_2631:
[----:B------:R-:W-:Y:S05]  /*3b80*/  BSYNC.RECONVERGENT B1 ;  /* 0x0000000000017941 */ /* 0x000fea0003800200 */
.L_x_2630:
        /* <DEDUP_REMOVED lines=10> */
[----:B0-----:R-:W-:Y:S01]  /*3c30*/  FFMA.FTZ R5, R12, R3, R14 ;  /* 0x000000030c057223 */ /* 0x001fe2000001000e */
        /* <DEDUP_REMOVED lines=19> */
.L_x_2633:
[----:B------:R-:W-:Y:S05]  /*3d70*/  BSYNC.RECONVERGENT B1 ;  /* 0x0000000000017941 */ /* 0x000fea0003800200 */
.L_x_2632:
[----:B------:R-:W-:Y:S04]  /*3d80*/  BSSY.RECONVERGENT B1, `(.L_x_2634) ;  /* 0x000001e000017945 */ /* 0x000fe80003800200 */
[----:B------:R-:W-:Y:S05]  /*3d90*/  @P3 BRA `(.L_x_2635) ;  /* 0x0000000000703947 */ /* 0x000fea0003800000 */
[----:B------:R-:W-:Y:S01]  /*3da0*/  FADD.FTZ R20, R20, -UR5 ;  /* 0x8000000514147e21 */ /* 0x000fe20008010000 */
[----:B------:R-:W-:Y:S01]  /*3db0*/  FADD.FTZ R19, R19, -UR5 ;  /* 0x8000000513137e21 */ /* 0x000fe20008010000 */
[----:B------:R-:W5:Y:S01]  /*3dc0*/  LDCU.64 UR12, c[0x0][0x3e0] ;  /* 0x00007c00ff0c77ac */ /* 0x000f620008000a00 */
[----:B--2---:R-:W-:Y:S01]  /*3dd0*/  MOV R6, R42 ;  /* 0x0000002a00067202 */ /* 0x004fe20000000f00 */
[----:B---34-:R-:W-:Y:S01]  /*3de0*/  FMUL.FTZ R3, R20, UR10 ;  /* 0x0000000a14037c20 */ /* 0x018fe20008410000 */
        /* <DEDUP_REMOVED lines=8> */
[----:B-----5:R-:W-:Y:S02]  /*3e70*/  IMAD R11, R0, UR12, RZ ;  /* 0x0000000c000b7c24 */ /* 0x020fe4000f8e02ff */
        /* <DEDUP_REMOVED lines=14> */
.L_x_2635:
[----:B------:R-:W-:Y:S05]  /*3f60*/  BSYNC.RECONVERGENT B1 ;  /* 0x0000000000017941 */ /* 0x000fea0003800200 */
.L_x_2634:
[----:B------:R-:W-:Y:S05]  /*3f70*/  @P4 BRA `(.L_x_2621) ;  /* 0x0000000000704947 */ /* 0x000fea0003800000 */
[----:B------:R-:W-:Y:S01]  /*3f80*/  FADD.FTZ R22, R22, -UR5 ;  /* 0x8000000516167e21 */ /* 0x000fe20008010000 */
[----:B------:R-:W-:Y:S01]  /*3f90*/  FADD.FTZ R21, R21, -UR5 ;  /* 0x8000000515157e21 */ /* 0x000fe20008010000 */
[----:B------:R-:W5:Y:S01]  /*3fa0*/  LDCU.64 UR12, c[0x0][0x3e0] ;  /* 0x00007c00ff0c77ac */ /* 0x000f620008000a00 */
[----:B01-34-:R-:W-:Y:S01]  /*3fb0*/  MOV R5, R41 ;  /* 0x0000002900057202 */ /* 0x01bfe20000000f00 */
[----:B------:R-:W-:Y:S01]  /*3fc0*/  FMUL.FTZ R3, R22, UR10 ;  /* 0x0000000a16037c20 */ /* 0x000fe20008410000 */
[----:B------:R-:W-:Y:S01]  /*3fd0*/  FMUL.FTZ R4, R21, UR10 ;  /* 0x0000000a15047c20 */ /* 0x000fe20008410000 */
[----:B------:R-:W0:Y:S02]  /*3fe0*/  LDCU.64 UR14, c[0x0][0x380] ;  /* 0x00007000ff0e77ac */ /* 0x000e240008000a00 */
[----:B--2---:R-:W-:Y:S01]  /*3ff0*/  FFMA.FTZ R7, R12, R3, R14 ;  /* 0x000000030c077223 */ /* 0x004fe2000001000e */
[----:B------:R-:W-:Y:S01]  /*4000*/  FFMA.FTZ R10, R13, R4, R15 ;  /* 0x000000040d0a7223 */ /* 0x000fe2000001000f */
[----:B------:R-:W-:-:S02]  /*4010*/  MOV R4, R42 ;  /* 0x0000002a00047202 */ /* 0x000fc40000000f00 */
[----:B------:R-:W-:Y:S01]  /*4020*/  FMUL.FTZ R3, R7, -1.4426950216293334961 ;  /* 0xbfb8aa3b07037820 */ /* 0x000fe20000410000 */
[----:B------:R-:W-:-:S05]  /*4030*/  FMUL.FTZ R6, R10, -1.4426950216293334961 ;  /* 0xbfb8aa3b0a067820 */ /* 0x000fca0000410000 */
[----:B------:R-:W1:Y:S01]  /*4040*/  MUFU.EX2 R3, R3 ;  /* 0x0000000300037308 */ /* 0x000e620000000800 */
[----:B-----5:R-:W-:Y:S02]  /*4050*/  IMAD R12, R2, UR12, RZ ;  /* 0x0000000c020c7c24 */ /* 0x020fe4000f8e02ff */
        /* <DEDUP_REMOVED lines=14> */
.L_x_2621:
[----:B------:R-:W-:Y:S05]  /*4140*/  BSYNC.RECONVERGENT B0 ;  /* 0x0000000000007941 */ /* 0x000fea0003800200 */
.L_x_2605:
[----:B------:R-:W-:Y:S02]  /*4150*/  UIADD3 UR9, UPT, UPT, UR21, UR9, URZ ;  /* 0x0000000915097290 */ /* 0x000fe4000fffe0ff */
[----:B------:R-:W-:Y:S02]  /*4160*/  UIADD3 UR4, UPT, UPT, UR4, 0x1, URZ ;  /* 0x0000000104047890 */ /* 0x000fe4000fffe0ff */
[----:B------:R-:W-:-:S09]  /*4170*/  UISETP.GE.AND UP1, UPT, UR9, UR7, UPT ;  /* 0x000000070900728c */ /* 0x000fd2000bf26270 */
[----:B------:R-:W-:Y:S05]  /*4180*/  BRA.U !UP1, `(.L_x_2636) ;  /* 0xffffffc109407547 */ /* 0x000fea000b83ffff */
[----:B------:R-:W-:Y:S05]  /*4190*/  EXIT ;  /* 0x000000000000794d */ /* 0x000fea0003800000 */
.L_x_2637:
        /* <DEDUP_REMOVED lines=14> */
.L_x_3458:


//--------------------- .text._Z35group_norm_nhwc_fwd_one_pass_kernelI11Fp16IOBf16WLi512ELi8ELi128EEv26Group_norm_nhwc_fwd_params --------------------------
	.section	.text._Z35group_norm_nhwc_fwd_one_pass_kernelI11Fp16IOBf16WLi512ELi8ELi128EEv26Group_norm_nhwc_fwd_params,"ax",@progbits
	.align	128
        .global         _Z35group_norm_nhwc_fwd_one_pass_kernelI11Fp16IOBf16WLi512ELi8ELi128EEv26Group_norm_nhwc_fwd_params
        .type           _Z35group_norm_nhwc_fwd_one_pass_kernelI11Fp16IOBf16WLi512ELi8ELi128EEv26Group_norm_nhwc_fwd_params,@function
        .size           _Z35group_norm_nhwc_fwd_one_pass_kernelI11Fp16IOBf16WLi512ELi8ELi128EEv26Group_norm_nhwc_fwd_params,(.L_x_3459 - _Z35group_norm_nhwc_fwd_one_pass_kernelI11Fp16IOBf16WLi512ELi8ELi128EEv26Group_norm_nhwc_fwd_params)
        .other          _Z35group_norm_nhwc_fwd_one_pass_kernelI11Fp16IOBf16WLi512ELi8ELi128EEv26Group_norm_nhwc_fwd_params,@"STO_CUDA_ENTRY STV_DEFAULT"
_Z35group_norm_nhwc_fwd_one_pass_kernelI11Fp16IOBf16WLi512ELi8ELi128EEv26Group_norm_nhwc_fwd_params:
.text._Z35group_norm_nhwc_fwd_one_pass_kernelI11Fp16IOBf16WLi512ELi8ELi128EEv26Group_norm_nhwc_fwd_params:
        /* <DEDUP_REMOVED lines=36> */
.L_x_2713:
        /* <DEDUP_REMOVED lines=15> */
[----:B--2---:R-:W-:Y:S02]  /*0330*/  MOV R9, UR16 ;  /* 0x0000001000097c02 */ /* 0x004fe40008000f00 */
[----:B------:R-:W-:Y:S02]  /*0340*/  ISETP.GE.AND.EX P2, PT, R15, UR13, PT, P2 ;  /* 0x0000000d0f007c0c */ /* 0x000fe4000bf46320 */
[----:B------:R-:W-:-:S03]  /*0350*/  ISETP.GE.U32.AND P6, PT, R25, UR12, PT ;  /* 0x0000000c19007c0c */ /* 0x000fc6000bfc6070 */
        /* <DEDUP_REMOVED lines=30> */
[----:B------:R-:W0:Y:S02]  /*0540*/  @!P2 LDC.64 R6, c[0x0][0x3e0] ;  /* 0x0000f800ff06ab82 */ /* 0x000e240000000a00 */
[----:B------:R-:W-:Y:S01]  /*0550*/  @!P3 IMAD R13, R3, R11, R0 ;  /* 0x0000000b030db224 */ /* 0x000fe200078e0200 */
[----:B------:R-:W-:-:S04]  /*0560*/  IADD3 R0, PT, PT, R56, 0x120, RZ ;  /* 0x0000012038007810 */ /* 0x000fc80007ffe0ff */
[----:B------:R-:W-:-:S03]  /*0570*/  SHF.R.S32.HI R27, RZ, 0x1f, R0 ;  /* 0x0000001fff1b7819 */ /* 0x000fc60000011400 */
        /* <DEDUP_REMOVED lines=19> */
[----:B------:R-:W-:Y:S01]  /*06b0*/  IMAD.WIDE.U32 R60, R9, UR11, R60 ;  /* 0x0000000b093c7c25 */ /* 0x000fe2000f8e003c */
[----:B------:R-:W-:-:S03]  /*06c0*/  IADD3 R9, PT, PT, R56, 0xe0, RZ ;  /* 0x000000e038097810 */ /* 0x000fc60007ffe0ff */
[----:B------:R-:W-:Y:S01]  /*06d0*/  @!P1 IMAD R21, R17, R5, R12 ;  /* 0x0000000511159224 */ /* 0x000fe200078e020c */
[----:B------:R-:W-:Y:S02]  /*06e0*/  IADD3 R59, PT, PT, R61, UR5, RZ ;  /* 0x000000053d3b7c10 */ /* 0x000fe4000fffe0ff */
[----:B------:R-:W-:Y:S02]  /*06f0*/  @!P3 MOV R58, R60 ;  /* 0x0000003c003ab202 */ /* 0x000fe40000000f00 */
[----:B------:R-:W-:Y:S02]  /*0700*/  ISETP.GE.U32.AND P4, PT, R9, UR12, PT ;  /* 0x0000000c09007c0c */ /* 0x000fe4000bf86070 */
[----:B------:R-:W-:Y:S01]  /*0710*/  SHF.R.S32.HI R29, RZ, 0x1f, R9 ;  /* 0x0000001fff1d7819 */ /* 0x000fe20000011409 */
[----:B------:R-:W-:Y:S02]  /*0720*/  @!P3 IMAD.WIDE.U32 R10, R3, R10, R58 ;  /* 0x0000000a030ab225 */ /* 0x000fe400078e003a */
[----:B------:R-:W2:Y:S01]  /*0730*/  @!P1 LDC.64 R2, c[0x0][0x390] ;  /* 0x0000e400ff029b82 */ /* 0x000ea20000000a00 */
[----:B------:R-:W-:-:S02]  /*0740*/  ISETP.GE.AND.EX P4, PT, R29, UR13, PT, P4 ;  /* 0x0000000d1d007c0c */ /* 0x000fc4000bf86340 */
[----:B------:R-:W-:Y:S01]  /*0750*/  @!P3 IADD3 R8, PT, PT, R11, R13, RZ ;  /* 0x0000000d0b08b210 */ /* 0x000fe20007ffe0ff */
[----:B------:R-:W-:Y:S01]  /*0760*/  HFMA2 R13, -RZ, RZ, 0, 0 ;  /* 0x00000000ff0d7431 */ /* 0x000fe200000001ff */
[C---:B-1----:R-:W-:Y:S02]  /*0770*/  @!P3 LEA R18, P5, R10.reuse, R18, 0x1 ;  /* 0x000000120a12b211 */ /* 0x042fe400078a08ff */
[----:B------:R-:W-:Y:S02]  /*0780*/  @!P1 MOV R11, R59 ;  /* 0x0000003b000b9202 */ /* 0x000fe40000000f00 */
[----:B------:R-:W-:Y:S02]  /*0790*/  @!P3 LEA.HI.X R19, R10, R19, R8, 0x1, P5 ;  /* 0x000000130a13b211 */ /* 0x000fe400028f0c08 */
[----:B------:R-:W-:Y:S02]  /*07a0*/  @!P1 MOV R10, R60 ;  /* 0x0000003c000a9202 */ /* 0x000fe40000000f00 */
[----:B------:R-:W-:Y:S01]  /*07b0*/  ISETP.GE.U32.AND P5, PT, R0, UR12, PT ;  /* 0x0000000c00007c0c */ /* 0x000fe2000bfa6070 */
[----:B------:R-:W3:Y:S02]  /*07c0*/  @!P3 LDG.E R13, desc[UR14][R18.64] ;  /* 0x0000000e120db981 */ /* 0x000ee4000c1e1900 */
[----:B------:R-:W-:Y:S01]  /*07d0*/  @!P1 IMAD.WIDE.U32 R4, R17, R4, R10 ;  /* 0x0000000411049225 */ /* 0x000fe200078e000a */
[----:B------:R-:W-:Y:S01]  /*07e0*/  ISETP.GE.AND.EX P5, PT, R27, UR13, PT, P5 ;  /* 0x0000000d1b007c0c */ /* 0x000fe2000bfa6350 */
[----:B------:R-:W1:Y:S01]  /*07f0*/  @!P4 LDC.64 R10, c[0x0][0x3e0] ;  /* 0x0000f800ff0acb82 */ /* 0x000e620000000a00 */
[----:B------:R-:W-:Y:S01]  /*0800*/  ISETP.GE.AND.EX P3, PT, R23, UR13, PT, P6 ;  /* 0x0000000d17007c0c */ /* 0x000fe2000bf66360 */
[----:B0-----:R-:W-:Y:S01]  /*0810*/  @!P2 IMAD R8, R15, R6, RZ ;  /* 0x000000060f08a224 */ /* 0x001fe200078e02ff */
[----:B------:R-:W-:-:S05]  /*0820*/  @!P1 IADD3 R5, PT, PT, R5, R21, RZ ;  /* 0x0000001505059210 */ /* 0x000fca0007ffe0ff */
[----:B------:R-:W0:Y:S01]  /*0830*/  @!P2 LDC.64 R16, c[0x0][0x390] ;  /* 0x0000e400ff10ab82 */ /* 0x000e220000000a00 */
[----:B--2---:R-:W-:Y:S01]  /*0840*/  @!P1 LEA R2, P6, R4, R2, 0x1 ;  /* 0x0000000204029211 */ /* 0x004fe200078c08ff */
[----:B------:R-:W-:Y:S01]  /*0850*/  @!P2 IMAD R33, R31, R7, R8 ;  /* 0x000000071f21a224 */ /* 0x000fe200078e0208 */
[----:B------:R-:W-:-:S05]  /*0860*/  MOV R8, RZ ;  /* 0x000000ff00087202 */ /* 0x000fca0000000f00 */
[----:B------:R-:W2:Y:S01]  /*0870*/  @!P4 LDC.64 R20, c[0x0][0x390] ;  /* 0x0000e400ff14cb82 */ /* 0x000ea20000000a00 */
[----:B------:R-:W-:Y:S02]  /*0880*/  @!P1 LEA.HI.X R3, R4, R3, R5, 0x1, P6 ;  /* 0x0000000304039211 */ /* 0x000fe400030f0c05 */
[----:B------:R-:W-:Y:S02]  /*0890*/  @!P2 MOV R4, R60 ;  /* 0x0000003c0004a202 */ /* 0x000fe40000000f00 */
[----:B------:R-:W-:Y:S01]  /*08a0*/  @!P2 MOV R5, R59 ;  /* 0x0000003b0005a202 */ /* 0x000fe20000000f00 */
[----:B------:R4:W5:Y:S01]  /*08b0*/  @!P1 LDG.E R8, desc[UR14][R2.64] ;  /* 0x0000000e02089981 */ /* 0x000962000c1e1900 */
[----:B------:R-:W-:Y:S01]  /*08c0*/  ISETP.GE.U32.AND P6, PT, R56, UR12, PT ;  /* 0x0000000c38007c0c */ /* 0x000fe2000bfc6070 */
[----:B------:R-:W2:Y:S01]  /*08d0*/  @!P5 LDC.64 R14, c[0x0][0x3e0] ;  /* 0x0000f800ff0edb82 */ /* 0x000ea20000000a00 */
[----:B-1----:R-:W-:Y:S02]  /*08e0*/  @!P4 IMAD R12, R29, R10, RZ ;  /* 0x0000000a1d0cc224 */ /* 0x002fe400078e02ff */
[----:B------:R-:W-:Y:S01]  /*08f0*/  ISETP.GE.AND.EX P1, PT, R53, UR13, PT, P6 ;  /* 0x0000000d35007c0c */ /* 0x000fe2000bf26360 */
[----:B------:R-:W-:-:S04]  /*0900*/  @!P2 IMAD.WIDE.U32 R6, R31, R6, R4 ;  /* 0x000000061f06a225 */ /* 0x000fc800078e0004 */
[----:B------:R-:W1:Y:S01]  /*0910*/  @!P3 LDC.64 R4, c[0x0][0x3e0] ;  /* 0x0000f800ff04bb82 */ /* 0x000e620000000a00 */
[----:B----4-:R-:W-:Y:S02]  /*0920*/  @!P4 MOV R2, R60 ;  /* 0x0000003c0002c202 */ /* 0x010fe40000000f00 */
[----:B------:R-:W-:Y:S01]  /*0930*/  @!P4 MOV R3, R59 ;  /* 0x0000003b0003c202 */ /* 0x000fe20000000f00 */
[----:B------:R-:W-:Y:S01]  /*0940*/  @!P4 IMAD R29, R9, R11, R12 ;  /* 0x0000000b091dc224 */ /* 0x000fe200078e020c */
[----:B------:R-:W-:Y:S02]  /*0950*/  @!P2 IADD3 R7, PT, PT, R7, R33, RZ ;  /* 0x000000210707a210 */ /* 0x000fe40007ffe0ff */
[----:B0-----:R-:W-:Y:S01]  /*0960*/  @!P2 LEA R16, P6, R6, R16, 0x1 ;  /* 0x000000100610a211 */ /* 0x001fe200078c08ff */
[----:B------:R-:W0:Y:S01]  /*0970*/  @!P5 LDC.64 R18, c[0x0][0x390] ;  /* 0x0000e400ff12db82 */ /* 0x000e220000000a00 */
[----:B------:R-:W-:-:S04]  /*0980*/  @!P4 IMAD.WIDE.U32 R10, R9, R10, R2 ;  /* 0x0000000a090ac225 */ /* 0x000fc800078e0002 */
[----:B------:R-:W-:Y:S01]  /*0990*/  HFMA2 R9, -RZ, RZ, 0, 0 ;  /* 0x00000000ff097431 */ /* 0x000fe200000001ff */
[----:B------:R-:W-:Y:S02]  /*09a0*/  @!P2 LEA.HI.X R17, R6, R17, R7, 0x1, P6 ;  /* 0x000000110611a211 */ /* 0x000fe400030f0c07 */
[----:B------:R-:W-:Y:S01]  /*09b0*/  @!P4 IADD3 R11, PT, PT, R11, R29, RZ ;  /* 0x0000001d0b0bc210 */ /* 0x000fe20007ffe0ff */
[----:B------:R-:W4:Y:S01]  /*09c0*/  @!P3 LDC.64 R2, c[0x0][0x390] ;  /* 0x0000e400ff02bb82 */ /* 0x000f220000000a00 */
[C---:B--2---:R-:W-:Y:S01]  /*09d0*/  @!P4 LEA R20, P6, R10.reuse, R20, 0x1 ;  /* 0x000000140a14c211 */ /* 0x044fe200078c08ff */
[----:B------:R-:W-:Y:S01]  /*09e0*/  @!P5 IMAD R27, R27, R14, RZ ;  /* 0x0000000e1b1bd224 */ /* 0x000fe200078e02ff */
[----:B------:R2:W3:Y:S05]  /*09f0*/  @!P2 LDG.E R9, desc[UR14][R16.64] ;  /* 0x0000000e1009a981 */ /* 0x0004ea000c1e1900 */
[----:B------:R-:W4:Y:S01]  /*0a00*/  @!P1 LDC.64 R6, c[0x0][0x3e0] ;  /* 0x0000f800ff069b82 */ /* 0x000f220000000a00 */
[----:B------:R-:W-:-:S02]  /*0a10*/  @!P4 LEA.HI.X R21, R10, R21, R11, 0x1, P6 ;  /* 0x000000150a15c211 */ /* 0x000fc400030f0c0b */
[----:B------:R-:W-:Y:S02]  /*0a20*/  ISETP.GE.U32.AND P2, PT, R55, UR12, PT ;  /* 0x0000000c37007c0c */ /* 0x000fe4000bf46070 */
[----:B------:R-:W-:Y:S02]  /*0a30*/  @!P5 MOV R10, R60 ;  /* 0x0000003c000ad202 */ /* 0x000fe40000000f00 */
[----:B------:R-:W-:Y:S01]  /*0a40*/  @!P5 MOV R11, R59 ;  /* 0x0000003b000bd202 */ /* 0x000fe20000000f00 */
[C---:B------:R-:W-:Y:S01]  /*0a50*/  @!P5 IMAD R27, R0.reuse, R15, R27 ;  /* 0x0000000f001bd224 */ /* 0x040fe200078e021b */
[----:B------:R-:W-:Y:S01]  /*0a60*/  ISETP.GE.AND.EX P2, PT, R51, UR13, PT, P2 ;  /* 0x0000000d33007c0c */ /* 0x000fe2000bf46320 */
[----:B-1----:R-:W-:Y:S02]  /*0a70*/  @!P3 IMAD R12, R23, R4, RZ ;  /* 0x00000004170cb224 */ /* 0x002fe400078e02ff */
[----:B------:R-:W-:-:S04]  /*0a80*/  @!P5 IMAD.WIDE.U32 R14, R0, R14, R10 ;  /* 0x0000000e000ed225 */ /* 0x000fc800078e000a */
[----:B------:R-:W-:Y:S01]  /*0a90*/  HFMA2 R11, -RZ, RZ, 0, 0 ;  /* 0x00000000ff0b7431 */ /* 0x000fe200000001ff */
[----:B--2---:R-:W-:Y:S01]  /*0aa0*/  @!P3 MOV R16, R60 ;  /* 0x0000003c0010b202 */ /* 0x004fe20000000f00 */
[----:B------:R-:W1:Y:S01]  /*0ab0*/  @!P1 LDC.64 R22, c[0x0][0x390] ;  /* 0x0000e400ff169b82 */ /* 0x000e620000000a00 */
[----:B------:R-:W-:Y:S01]  /*0ac0*/  @!P3 MOV R17, R59 ;  /* 0x0000003b0011b202 */ /* 0x000fe20000000f00 */
[----:B------:R-:W-:Y:S01]  /*0ad0*/  @!P3 IMAD R29, R25, R5, R12 ;  /* 0x00000005191db224 */ /* 0x000fe200078e020c */
[----:B------:R-:W-:Y:S02]  /*0ae0*/  @!P5 IADD3 R0, PT, PT, R15, R27, RZ ;  /* 0x0000001b0f00d210 */ /* 0x000fe40007ffe0ff */
[C---:B0-----:R-:W-:Y:S01]  /*0af0*/  @!P5 LEA R18, P6, R14.reuse, R18, 0x1 ;  /* 0x000000120e12d211 */ /* 0x041fe200078c08ff */
[----:B------:R-:W-:Y:S01]  /*0b00*/  @!P3 IMAD.WIDE.U32 R4, R25, R4, R16 ;  /* 0x000000041904b225 */ /* 0x000fe200078e0010 */
[----:B------:R0:W2:Y:S02]  /*0b10*/  @!P4 LDG.E R11, desc[UR14][R20.64] ;  /* 0x0000000e140bc981 */ /* 0x0000a4000c1e1900 */
[----:B------:R-:W-:Y:S01]  /*0b20*/  @!P5 LEA.HI.X R19, R14, R19, R0, 0x1, P6 ;  /* 0x000000130e13d211 */ /* 0x000fe200030f0c00 */
[----:B------:R-:W1:Y:S01]  /*0b30*/  @!P2 LDC.64 R16, c[0x0][0x3e0] ;  /* 0x0000f800ff10ab82 */ /* 0x000e620000000a00 */
[----:B------:R-:W-:Y:S01]  /*0b40*/  @!P3 IADD3 R0, PT, PT, R5, R29, RZ ;  /* 0x0000001d0500b210 */ /* 0x000fe20007ffe0ff */
[----:B----4-:R-:W-:Y:S01]  /*0b50*/  @!P1 IMAD R5, R53, R6, RZ ;  /* 0x0000000635059224 */ /* 0x010fe200078e02ff */
[----:B------:R-:W-:Y:S01]  /*0b60*/  @!P3 LEA R2, P4, R4, R2, 0x1 ;  /* 0x000000020402b211 */ /* 0x000fe200078808ff */
[----:B------:R-:W-:-:S02]  /*0b70*/  HFMA2 R15, -RZ, RZ, 0, 0 ;  /* 0x00000000ff0f7431 */ /* 0x000fc400000001ff */
[----:B------:R-:W-:Y:S01]  /*0b80*/  @!P1 IMAD R25, R56, R7, R5 ;  /* 0x0000000738199224 */ /* 0x000fe200078e0205 */
[----:B------:R-:W-:Y:S01]  /*0b90*/  @!P3 LEA.HI.X R3, R4, R3, R0, 0x1, P4 ;  /* 0x000000030403b211 */ /* 0x000fe200020f0c00 */
[----:B0-----:R-:W-:Y:S01]  /*0ba0*/  HFMA2 R21, -RZ, RZ, 0, 0 ;  /* 0x00000000ff157431 */ /* 0x001fe200000001ff */
[----:B------:R-:W-:Y:S02]  /*0bb0*/  ISETP.GE.U32.AND P4, PT, R54, UR12, PT ;  /* 0x0000000c36007c0c */ /* 0x000fe4000bf86070 */
[----:B------:R-:W-:Y:S02]  /*0bc0*/  @!P1 MOV R4, R60 ;  /* 0x0000003c00049202 */ /* 0x000fe40000000f00 */
[----:B------:R-:W-:Y:S01]  /*0bd0*/  @!P1 MOV R5, R59 ;  /* 0x0000003b00059202 */ /* 0x000fe20000000f00 */
[----:B------:R0:W4:Y:S01]  /*0be0*/  @!P5 LDG.E R15, desc[UR14][R18.64] ;  /* 0x0000000e120fd981 */ /* 0x000122000c1e1900 */
[C---:B------:R-:W-:Y:S02]  /*0bf0*/  IADD3 R35, PT, PT, R56.reuse, 0x80, RZ ;  /* 0x0000008038237810 */ /* 0x040fe40007ffe0ff */
[----:B------:R-:W-:Y:S01]  /*0c00*/  ISETP.GE.AND.EX P4, PT, R49, UR13, PT, P4 ;  /* 0x0000000d31007c0c */ /* 0x000fe2000bf86340 */
[----:B------:R-:W-:Y:S01]  /*0c10*/  @!P1 IMAD.WIDE.U32 R6, R56, R6, R4 ;  /* 0x0000000638069225 */ /* 0x000fe200078e0004 */
[----:B------:R-:W-:Y:S01]  /*0c20*/  ISETP.GE.U32.AND P5, PT, R35, UR12, PT ;  /* 0x0000000c23007c0c */ /* 0x000fe2000bfa6070 */
[----:B------:R0:W4:Y:S01]  /*0c30*/  @!P3 LDG.E R21, desc[UR14][R2.64] ;  /* 0x0000000e0215b981 */ /* 0x000122000c1e1900 */
[----:B------:R-:W-:Y:S01]  /*0c40*/  SHF.R.S32.HI R29, RZ, 0x1f, R35 ;  /* 0x0000001fff1d7819 */ /* 0x000fe20000011423 */
[----:B------:R-:W0:Y:S01]  /*0c50*/  @!P2 LDC.64 R4, c[0x0][0x390] ;  /* 0x0000e400ff04ab82 */ /* 0x000e220000000a00 */
[----:B------:R-:W-:-:S02]  /*0c60*/  @!P1 IADD3 R0, PT, PT, R7, R25, RZ ;  /* 0x0000001907009210 */ /* 0x000fc40007ffe0ff */
[C---:B-1----:R-:W-:Y:S02]  /*0c70*/  @!P1 LEA R22, P6, R6.reuse, R22, 0x1 ;  /* 0x0000001606169211 */ /* 0x042fe400078c08ff */
[----:B------:R-:W-:Y:S02]  /*0c80*/  ISETP.GE.AND.EX P3, PT, R29, UR13, PT, P5 ;  /* 0x0000000d1d007c0c */ /* 0x000fe4000bf66350 */
[----:B------:R-:W-:Y:S01]  /*0c90*/  @!P1 LEA.HI.X R23, R6, R23, R0, 0x1, P6 ;  /* 0x0000001706179211 */ /* 0x000fe200030f0c00 */
[----:B0-----:R-:W0:Y:S01]  /*0ca0*/  @!P4 LDC.64 R18, c[0x0][0x390] ;  /* 0x0000e400ff12cb82 */ /* 0x001e220000000a00 */
[----:B------:R-:W-:Y:S01]  /*0cb0*/  ISETP.GE.U32.AND P6, PT, R52, UR12, PT ;  /* 0x0000000c34007c0c */ /* 0x000fe2000bfc6070 */
[----:B------:R-:W-:Y:S01]  /*0cc0*/  @!P2 IMAD R0, R51, R16, RZ ;  /* 0x000000103300a224 */ /* 0x000fe200078e02ff */
[----:B------:R-:W-:Y:S02]  /*0cd0*/  @!P2 MOV R2, R60 ;  /* 0x0000003c0002a202 */ /* 0x000fe40000000f00 */
[----:B------:R-:W-:-:S03]  /*0ce0*/  @!P2 MOV R3, R59 ;  /* 0x0000003b0003a202 */ /* 0x000fc60000000f00 */
[----:B------:R-:W1:Y:S01]  /*0cf0*/  @!P4 LDC.64 R6, c[0x0][0x3e0] ;  /* 0x0000f800ff06cb82 */ /* 0x000e620000000a00 */
[----:B------:R-:W-:Y:S01]  /*0d00*/  ISETP.GE.AND.EX P5, PT, R47, UR13, PT, P6 ;  /* 0x0000000d2f007c0c */ /* 0x000fe2000bfa6360 */
[C---:B------:R-:W-:Y:S02]  /*0d10*/  @!P2 IMAD R25, R55.reuse, R17, R0 ;  /* 0x000000113719a224 */ /* 0x040fe400078e0200 */
[----:B------:R-:W-:Y:S01]  /*0d20*/  @!P2 IMAD.WIDE.U32 R16, R55, R16, R2 ;  /* 0x000000103710a225 */ /* 0x000fe200078e0002 */
[----:B------:R-:W-:-:S03]  /*0d30*/  MOV R41, RZ ;  /* 0x000000ff00297202 */ /* 0x000fc60000000f00 */
[----:B------:R-:W0:Y:S01]  /*0d40*/  @!P3 LDC.64 R2, c[0x0][0x3e0] ;  /* 0x0000f800ff02bb82 */ /* 0x000e220000000a00 */
[----:B------:R-:W-:Y:S02]  /*0d50*/  IADD3 R14, PT, PT, R56, 0x160, RZ ;  /* 0x00000160380e7810 */ /* 0x000fe40007ffe0ff */
[----:B------:R1:W5:Y:S01]  /*0d60*/  @!P1 LDG.E R41, desc[UR14][R22.64] ;  /* 0x0000000e16299981 */ /* 0x000362000c1e1900 */
[----:B------:R-:W-:Y:S02]  /*0d70*/  @!P2 IADD3 R0, PT, PT, R17, R25, RZ ;  /* 0x000000191100a210 */ /* 0x000fe40007ffe0ff */
[----:B------:R-:W-:Y:S02]  /*0d80*/  ISETP.GE.U32.AND P1, PT, R14, UR12, PT ;  /* 0x0000000c0e007c0c */ /* 0x000fe4000bf26070 */
[----:B------:R-:W-:Y:S02]  /*0d90*/  SHF.R.S32.HI R31, RZ, 0x1f, R14 ;  /* 0x0000001fff1f7819 */ /* 0x000fe4000001140e */
[C---:B------:R-:W-:Y:S01]  /*0da0*/  @!P2 LEA R26, P6, R16.reuse, R4, 0x1 ;  /* 0x00000004101aa211 */ /* 0x040fe200078c08ff */
[----:B-1----:R-:W1:Y:S01]  /*0db0*/  @!P5 LDC.64 R22, c[0x0][0x3e0] ;  /* 0x0000f800ff16db82 */ /* 0x002e620000000a00 */
[----:B------:R-:W-:Y:S01]  /*0dc0*/  ISETP.GE.AND.EX P1, PT, R31, UR13, PT, P1 ;  /* 0x0000000d1f007c0c */ /* 0x000fe2000bf26310 */
[----:B------:R-:W-:Y:S01]  /*0dd0*/  HFMA2 R36, -RZ, RZ, 0, 0 ;  /* 0x00000000ff247431 */ /* 0x000fe200000001ff */
[----:B------:R-:W-:Y:S01]  /*0de0*/  @!P2 LEA.HI.X R27, R16, R5, R0, 0x1, P6 ;  /* 0x00000005101ba211 */ /* 0x000fe200030f0c00 */
[----:B------:R-:W-:Y:S01]  /*0df0*/  @!P4 IMAD R0, R49, R6, RZ ;  /* 0x000000063100c224 */ /* 0x000fe200078e02ff */
[----:B------:R-:W-:-:S02]  /*0e00*/  @!P4 MOV R24, R60 ;  /* 0x0000003c0018c202 */ /* 0x000fc40000000f00 */
[----:B------:R-:W-:Y:S01]  /*0e10*/  @!P4 MOV R25, R59 ;  /* 0x0000003b0019c202 */ /* 0x000fe20000000f00 */
[----:B------:R-:W1:Y:S01]  /*0e20*/  @!P5 LDC.64 R4, c[0x0][0x390] ;  /* 0x0000e400ff04db82 */ /* 0x000e620000000a00 */
[----:B------:R-:W-:Y:S01]  /*0e30*/  @!P4 IMAD R33, R54, R7, R0 ;  /* 0x000000073621c224 */ /* 0x000fe200078e0200 */
[----:B------:R-:W-:Y:S01]  /*0e40*/  IADD3 R20, PT, PT, R56, 0x180, RZ ;  /* 0x0000018038147810 */ /* 0x000fe20007ffe0ff */
[----:B------:R-:W-:Y:S01]  /*0e50*/  @!P4 IMAD.WIDE.U32 R24, R54, R6, R24 ;  /* 0x000000063618c225 */ /* 0x000fe200078e0018 */
[----:B------:R0:W3:Y:S02]  /*0e60*/  @!P2 LDG.E R36, desc[UR14][R26.64] ;  /* 0x0000000e1a24a981 */ /* 0x0000e4000c1e1900 */
[----:B------:R-:W-:Y:S01]  /*0e70*/  ISETP.GE.U32.AND P2, PT, R20, UR12, PT ;  /* 0x0000000c14007c0c */ /* 0x000fe2000bf46070 */
[----:B0-----:R-:W-:Y:S01]  /*0e80*/  @!P3 IMAD R10, R29, R2, RZ ;  /* 0x000000021d0ab224 */ /* 0x001fe200078e02ff */
[----:B------:R-:W-:Y:S01]  /*0e90*/  SHF.R.S32.HI R29, RZ, 0x1f, R20 ;  /* 0x0000001fff1d7819 */ /* 0x000fe20000011414 */
[----:B------:R-:W0:Y:S01]  /*0ea0*/  @!P1 LDC.64 R6, c[0x0][0x3e0] ;  /* 0x0000f800ff069b82 */ /* 0x000e220000000a00 */
[----:B------:R-:W-:-:S02]  /*0eb0*/  @!P4 IADD3 R0, PT, PT, R25, R33, RZ ;  /* 0x000000211900c210 */ /* 0x000fc40007ffe0ff */
[C---:B------:R-:W-:Y:S02]  /*0ec0*/  @!P4 LEA R32, P6, R24.reuse, R18, 0x1 ;  /* 0x000000121820c211 */ /* 0x040fe400078c08ff */
[----:B------:R-:W-:Y:S02]  /*0ed0*/  ISETP.GE.AND.EX P2, PT, R29, UR13, PT, P2 ;  /* 0x0000000d1d007c0c */ /* 0x000fe4000bf46320 */
[----:B------:R-:W-:Y:S01]  /*0ee0*/  @!P4 LEA.HI.X R33, R24, R19, R0, 0x1, P6 ;  /* 0x000000131821c211 */ /* 0x000fe200030f0c00 */
[----:B------:R-:W-:Y:S02]  /*0ef0*/  HFMA2 R0, -RZ, RZ, 0, 0 ;  /* 0x00000000ff007431 */ /* 0x000fe400000001ff */
[----:B------:R-:W-:Y:S01]  /*0f00*/  @!P3 IMAD R37, R35, R3, R10 ;  /* 0x000000032325b224 */ /* 0x000fe200078e020a */
[----:B------:R-:W-:Y:S01]  /*0f10*/  @!P5 MOV R26, R60 ;  /* 0x0000003c001ad202 */ /* 0x000fe20000000f00 */
[----:B------:R-:W0:Y:S01]  /*0f20*/  @!P3 LDC.64 R16, c[0x0][0x390] ;  /* 0x0000e400ff10bb82 */ /* 0x000e220000000a00 */
[----:B------:R-:W-:Y:S01]  /*0f30*/  @!P5 MOV R27, R59 ;  /* 0x0000003b001bd202 */ /* 0x000fe20000000f00 */
[----:B-1----:R-:W-:Y:S01]  /*0f40*/  @!P5 IMAD R3, R47, R22, RZ ;  /* 0x000000162f03d224 */ /* 0x002fe200078e02ff */
[----:B------:R-:W-:-:S02]  /*0f50*/  @!P3 MOV R24, R60 ;  /* 0x0000003c0018b202 */ /* 0x000fc40000000f00 */
[----:B------:R-:W-:Y:S01]  /*0f60*/  @!P3 MOV R25, R59 ;  /* 0x0000003b0019b202 */ /* 0x000fe20000000f00 */
[C---:B------:R-:W-:Y:S01]  /*0f70*/  @!P5 IMAD R3, R52.reuse, R23, R3 ;  /* 0x000000173403d224 */ /* 0x040fe200078e0203 */
[----:B------:R-:W2:Y:S01]  /*0f80*/  @!P4 LDG.E R0, desc[UR14][R32.64] ;  /* 0x0000000e2000c981 */ /* 0x000ea2000c1e1900 */
[----:B------:R-:W-:Y:S01]  /*0f90*/  @!P5 IMAD.WIDE.U32 R26, R52, R22, R26 ;  /* 0x00000016341ad225 */ /* 0x000fe200078e001a */
[----:B------:R-:W1:Y:S03]  /*0fa0*/  @!P1 LDC.64 R18, c[0x0][0x390] ;  /* 0x0000e400ff129b82 */ /* 0x000e660000000a00 */
[----:B------:R-:W-:Y:S02]  /*0fb0*/  HFMA2 R12, -RZ, RZ, 0, 0 ;  /* 0x00000000ff0c7431 */ /* 0x000fe400000001ff */
[----:B------:R-:W-:Y:S01]  /*0fc0*/  @!P3 IMAD.WIDE.U32 R24, R35, R2, R24 ;  /* 0x000000022318b225 */ /* 0x000fe200078e0018 */
[----:B------:R-:W-:-:S02]  /*0fd0*/  @!P5 IADD3 R10, PT, PT, R27, R3, RZ ;  /* 0x000000031b0ad210 */ /* 0x000fc40007ffe0ff */
[C---:B------:R-:W-:Y:S01]  /*0fe0*/  @!P5 LEA R22, P4, R26.reuse, R4, 0x1 ;  /* 0x000000041a16d211 */ /* 0x040fe200078808ff */
[----:B------:R-:W1:Y:S03]  /*0ff0*/  @!P2 LDC.64 R2, c[0x0][0x3e0] ;  /* 0x0000f800ff02ab82 */ /* 0x000e660000000a00 */
[----:B------:R-:W-:Y:S01]  /*1000*/  @!P5 LEA.HI.X R23, R26, R5, R10, 0x1, P4 ;  /* 0x000000051a17d211 */ /* 0x000fe200020f0c0a */
[----:B0-----:R-:W-:-:S04]  /*1010*/  @!P1 IMAD R31, R31, R6, RZ ;  /* 0x000000061f1f9224 */ /* 0x001fc800078e02ff */
[----:B------:R0:W4:Y:S01]  /*1020*/  @!P5 LDG.E R12, desc[UR14][R22.64] ;  /* 0x0000000e160cd981 */ /* 0x000122000c1e1900 */
[----:B------:R-:W1:Y:S01]  /*1030*/  @!P2 LDC.64 R4, c[0x0][0x390] ;  /* 0x0000e400ff04ab82 */ /* 0x000e620000000a00 */
[----:B------:R-:W-:Y:S01]  /*1040*/  @!P1 IMAD R31, R14, R7, R31 ;  /* 0x000000070e1f9224 */ /* 0x000fe200078e021f */
[----:B------:R-:W-:Y:S02]  /*1050*/  @!P3 IADD3 R37, PT, PT, R25, R37, RZ ;  /* 0x000000251925b210 */ /* 0x000fe40007ffe0ff */
[----:B------:R-:W-:Y:S02]  /*1060*/  @!P3 LEA R16, P4, R24, R16, 0x1 ;  /* 0x000000101810b211 */ /* 0x000fe400078808ff */
[----:B0-----:R-:W-:Y:S02]  /*1070*/  @!P1 MOV R22, R60 ;  /* 0x0000003c00169202 */ /* 0x001fe40000000f00 */
[----:B------:R-:W-:-:S03]  /*1080*/  @!P1 MOV R23, R59 ;  /* 0x0000003b00179202 */ /* 0x000fc60000000f00 */
[----:B------:R-:W-:Y:S01]  /*1090*/  @!P1 IMAD.WIDE.U32 R6, R14, R6, R22 ;  /* 0x000000060e069225 */ /* 0x000fe200078e0016 */
[----:B------:R-:W-:Y:S02]  /*10a0*/  @!P3 LEA.HI.X R17, R24, R17, R37, 0x1, P4 ;  /* 0x000000111811b211 */ /* 0x000fe400020f0c25 */
[----:B------:R-:W-:Y:S02]  /*10b0*/  SHF.R.S32.HI R27, RZ, 0x1f, R50 ;  /* 0x0000001fff1b7819 */ /* 0x000fe40000011432 */
[----:B------:R-:W-:Y:S02]  /*10c0*/  ISETP.GE.U32.AND P4, PT, R50, UR12, PT ;  /* 0x0000000c32007c0c */ /* 0x000fe4000bf86070 */
[----:B------:R-:W-:Y:S02]  /*10d0*/  @!P1 IADD3 R7, PT, PT, R7, R31, RZ ;  /* 0x0000001f07079210 */ /* 0x000fe40007ffe0ff */
[C---:B-1----:R-:W-:Y:S01]  /*10e0*/  @!P1 LEA R24, P5, R6.reuse, R18, 0x1 ;  /* 0x0000001206189211 */ /* 0x042fe200078a08ff */
[----:B------:R-:W-:Y:S01]  /*10f0*/  HFMA2 R23, -RZ, RZ, 0, 0 ;  /* 0x00000000ff177431 */ /* 0x000fe200000001ff */
[----:B------:R-:W-:Y:S01]  /*1100*/  ISETP.GE.AND.EX P4, PT, R27, UR13, PT, P4 ;  /* 0x0000000d1b007c0c */ /* 0x000fe2000bf86340 */
[----:B------:R-:W-:Y:S01]  /*1110*/  @!P2 IMAD R29, R29, R2, RZ ;  /* 0x000000021d1da224 */ /* 0x000fe200078e02ff */
[----:B------:R-:W-:-:S02]  /*1120*/  @!P1 LEA.HI.X R25, R6, R19, R7, 0x1, P5 ;  /* 0x0000001306199211 */ /* 0x000fc400028f0c07 */
[----:B------:R-:W-:Y:S02]  /*1130*/  MOV R10, RZ ;  /* 0x000000ff000a7202 */ /* 0x000fe40000000f00 */
[----:B------:R-:W-:Y:S02]  /*1140*/  ISETP.GE.U32.AND P5, PT, R48, UR12, PT ;  /* 0x0000000c30007c0c */ /* 0x000fe4000bfa6070 */
[----:B------:R-:W-:Y:S01]  /*1150*/  @!P2 MOV R6, R60 ;  /* 0x0000003c0006a202 */ /* 0x000fe20000000f00 */
[C---:B------:R-:W-:Y:S01]  /*1160*/  @!P2 IMAD R29, R20.reuse, R3, R29 ;  /* 0x00000003141da224 */ /* 0x040fe200078e021d */
[----:B------:R-:W-:Y:S01]  /*1170*/  @!P2 MOV R7, R59 ;  /* 0x0000003b0007a202 */ /* 0x000fe20000000f00 */
[----:B------:R0:W4:Y:S01]  /*1180*/  @!P3 LDG.E R10, desc[UR14][R16.64] ;  /* 0x0000000e100ab981 */ /* 0x000122000c1e1900 */
[----:B------:R-:W-:Y:S01]  /*1190*/  ISETP.GE.AND.EX P5, PT, R45, UR13, PT, P5 ;  /* 0x0000000d2d007c0c */ /* 0x000fe2000bfa6350 */
[----:B------:R-:W1:Y:S01]  /*11a0*/  @!P4 LDC.64 R18, c[0x0][0x390] ;  /* 0x0000e400ff12cb82 */ /* 0x000e620000000a00 */
[----:B------:R-:W-:Y:S01]  /*11b0*/  @!P2 IMAD.WIDE.U32 R2, R20, R2, R6 ;  /* 0x000000021402a225 */ /* 0x000fe200078e0006 */
[----:B------:R0:W4:Y:S04]  /*11c0*/  @!P1 LDG.E R23, desc[UR14][R24.64] ;  /* 0x0000000e18179981 */ /* 0x000128000c1e1900 */
[----:B------:R-:W-:-:S02]  /*11d0*/  @!P2 IADD3 R3, PT, PT, R3, R29, RZ ;  /* 0x0000001d0303a210 */ /* 0x000fc40007ffe0ff */
[----:B------:R-:W1:Y:S01]  /*11e0*/  @!P4 LDC.64 R6, c[0x0][0x3e0] ;  /* 0x0000f800ff06cb82 */ /* 0x000e620000000a00 */
[----:B------:R-:W-:-:S04]  /*11f0*/  @!P2 LEA R30, P1, R2, R4, 0x1 ;  /* 0x00000004021ea211 */ /* 0x000fc800078208ff */
[----:B------:R-:W-:Y:S02]  /*1200*/  @!P2 LEA.HI.X R31, R2, R5, R3, 0x1, P1 ;  /* 0x00000005021fa211 */ /* 0x000fe400008f0c03 */
[----:B------:R-:W-:Y:S01]  /*1210*/  ISETP.GE.U32.AND P1, PT, R46, UR12, PT ;  /* 0x0000000c2e007c0c */ /* 0x000fe2000bf26070 */
[----:B0-----:R-:W0:Y:S03]  /*1220*/  @!P5 LDC.64 R16, c[0x0][0x3e0] ;  /* 0x0000f800ff10db82 */ /* 0x001e260000000a00 */
[----:B------:R-:W-:-:S05]  /*1230*/  ISETP.GE.AND.EX P1, PT, R43, UR13, PT, P1 ;  /* 0x0000000d2b007c0c */ /* 0x000fca000bf26310 */
[----:B------:R-:W0:Y:S01]  /*1240*/  @!P5 LDC.64 R2, c[0x0][0x390] ;  /* 0x0000e400ff02db82 */ /* 0x000e220000000a00 */
[----:B------:R-:W-:-:S07]  /*1250*/  HFMA2 R25, -RZ, RZ, 0, 0 ;  /* 0x00000000ff197431 */ /* 0x000fce00000001ff */
[----:B------:R-:W0:Y:S01]  /*1260*/  @!P1 LDC.64 R4, c[0x0][0x3e0] ;  /* 0x0000f800ff049b82 */ /* 0x000e220000000a00 */
[----:B-1----:R-:W-:Y:S01]  /*1270*/  @!P4 IMAD R27, R27, R6, RZ ;  /* 0x000000061b1bc224 */ /* 0x002fe200078e02ff */
[----:B------:R-:W-:Y:S01]  /*1280*/  @!P4 MOV R28, R60 ;  /* 0x0000003c001cc202 */ /* 0x000fe20000000f00 */
[----:B------:R1:W4:Y:S01]  /*1290*/  @!P2 LDG.E R25, desc[UR14][R30.64] ;  /* 0x0000000e1e19a981 */ /* 0x000322000c1e1900 */
        /* <DEDUP_REMOVED lines=14> */
[----:B------:R-:W-:Y:S01]  /*1380*/  @!P1 IMAD R17, R43, R4, RZ ;  /* 0x000000042b119224 */ /* 0x000fe200078e02ff */
[----:B------:R-:W-:-:S03]  /*1390*/  @!P5 LEA R2, P2, R16, R2, 0x1 ;  /* 0x000000021002d211 */ /* 0x000fc600078408ff */
[----:B------:R-:W-:Y:S01]  /*13a0*/  @!P1 IMAD R5, R46, R5, R17 ;  /* 0x000000052e059224 */ /* 0x000fe200078e0211 */
[----:B------:R-:W-:Y:S01]  /*13b0*/  @!P5 LEA.HI.X R3, R16, R3, R14, 0x1, P2 ;  /* 0x000000031003d211 */ /* 0x000fe200010f0c0e */
[----:B------:R-:W4:Y:S01]  /*13c0*/  @!P4 LDG.E R27, desc[UR14][R18.64] ;  /* 0x0000000e121bc981 */ /* 0x000f22000c1e1900 */
[----:B------:R-:W-:Y:S02]  /*13d0*/  @!P1 MOV R16, R60 ;  /* 0x0000003c00109202 */ /* 0x000fe40000000f00 */
[----:B------:R-:W-:Y:S02]  /*13e0*/  @!P1 MOV R17, R59 ;  /* 0x0000003b00119202 */ /* 0x000fe40000000f00 */
[----:B------:R-:W-:Y:S01]  /*13f0*/  MOV R29, RZ ;  /* 0x000000ff001d7202 */ /* 0x000fe20000000f00 */
[----:B------:R-:W-:-:S04]  /*1400*/  @!P1 IMAD.WIDE.U32 R16, R46, R4, R16 ;  /* 0x000000042e109225 */ /* 0x000fc800078e0010 */
[----:B-1----:R-:W-:Y:S01]  /*1410*/  HFMA2 R31, -RZ, RZ, 0, 0 ;  /* 0x00000000ff1f7431 */ /* 0x002fe200000001ff */
[----:B------:R1:W4:Y:S01]  /*1420*/  @!P5 LDG.E R29, desc[UR14][R2.64] ;  /* 0x0000000e021dd981 */ /* 0x000322000c1e1900 */
[----:B------:R-:W-:Y:S02]  /*1430*/  @!P1 IADD3 R4, PT, PT, R17, R5, RZ ;  /* 0x0000000511049210 */ /* 0x000fe40007ffe0ff */
[----:B0-----:R-:W-:-:S04]  /*1440*/  @!P1 LEA R6, P2, R16, R6, 0x1 ;  /* 0x0000000610069211 */ /* 0x001fc800078408ff */
[----:B------:R-:W-:-:S05]  /*1450*/  @!P1 LEA.HI.X R7, R16, R7, R4, 0x1, P2 ;  /* 0x0000000710079211 */ /* 0x000fca00010f0c04 */
[----:B------:R0:W4:Y:S01]  /*1460*/  @!P1 LDG.E R31, desc[UR14][R6.64] ;  /* 0x0000000e061f9981 */ /* 0x000122000c1e1900 */
[--C-:B-----5:R-:W-:Y:S02]  /*1470*/  HADD2.F32 R38, -RZ, R41.reuse.H1_H1 ;  /* 0x30000029ff267230 */ /* 0x120fe40000004100 */
[----:B------:R-:W-:-:S03]  /*1480*/  HADD2.F32 R41, -RZ, R41.H0_H0 ;  /* 0x20000029ff297230 */ /* 0x000fc60000004100 */
[----:B------:R-:W-:Y:S02]  /*1490*/  FMUL.FTZ R4, R38, R38 ;  /* 0x0000002626047220 */ /* 0x000fe40000410000 */
[C---:B-1----:R-:W-:Y:S02]  /*14a0*/  FADD.FTZ R2, R41.reuse, R38 ;  /* 0x0000002629027221 */ /* 0x042fe40000010000 */
[----:B------:R-:W-:Y:S02]  /*14b0*/  FFMA.FTZ R4, R41, R41, R4 ;  /* 0x0000002929047223 */ /* 0x000fe40000010004 */
[----:B------:R-:W-:Y:S02]  /*14c0*/  FADD.FTZ R2, RZ, R2 ;  /* 0x00000002ff027221 */ /* 0x000fe40000010000 */
[----:B------:R-:W-:Y:S01]  /*14d0*/  FADD.FTZ R4, RZ, R4 ;  /* 0x00000004ff047221 */ /* 0x000fe20000010000 */
[--C-:B---3--:R-:W-:Y:S02]  /*14e0*/  HADD2.F32 R39, -RZ, R36.reuse.H0_H0 ;  /* 0x20000024ff277230 */ /* 0x108fe40000004100 */
[----:B------:R-:W-:-:S05]  /*14f0*/  HADD2.F32 R36, -RZ, R36.H1_H1 ;  /* 0x30000024ff247230 */ /* 0x000fca0000004100 */
[----:B------:R-:W-:Y:S01]  /*1500*/  FMUL.FTZ R14, R36, R36 ;  /* 0x00000024240e7220 */ /* 0x000fe20000410000 */
[----:B------:R-:W-:-:S03]  /*1510*/  FADD.FTZ R3, R39, R36 ;  /* 0x0000002427037221 */ /* 0x000fc60000010000 */
[----:B------:R-:W-:Y:S01]  /*1520*/  FFMA.FTZ R5, R39, R39, R14 ;  /* 0x0000002727057223 */ /* 0x000fe2000001000e */
[----:B------:R-:W-:Y:S01]  /*1530*/  FADD.FTZ R3, R2, R3 ;  /* 0x0000000302037221 */ /* 0x000fe20000010000 */
[--C-:B--2---:R-:W-:Y:S02]  /*1540*/  HADD2.F32 R37, -RZ, R0.reuse.H0_H0 ;  /* 0x20000000ff257230 */ /* 0x104fe40000004100 */
[----:B------:R-:W-:Y:S02]  /*1550*/  HADD2.F32 R0, -RZ, R0.H1_H1 ;  /* 0x30000000ff007230 */ /* 0x000fe40000004100 */
[----:B------:R-:W-:-:S03]  /*1560*/  FADD.FTZ R4, R4, R5 ;  /* 0x0000000504047221 */ /* 0x000fc60000010000 */
[----:B0-----:R-:W-:Y:S01]  /*1570*/  FADD.FTZ R6, R37, R0 ;  /* 0x0000000025067221 */ /* 0x001fe20000010000 */
[----:B------:R-:W-:-:S03]  /*1580*/  FMUL.FTZ R14, R0, R0 ;  /* 0x00000000000e7220 */ /* 0x000fc60000410000 */
[----:B------:R-:W-:Y:S01]  /*1590*/  FADD.FTZ R6, R3, R6 ;  /* 0x0000000603067221 */ /* 0x000fe20000010000 */
[----:B------:R-:W-:Y:S01]  /*15a0*/  FFMA.FTZ R5, R37, R37, R14 ;  /* 0x0000002525057223 */ /* 0x000fe2000001000e */
[--C-:B----4-:R-:W-:Y:S02]  /*15b0*/  HADD2.F32 R2, -RZ, R12.reuse.H1_H1 ;  /* 0x3000000cff027230 */ /* 0x110fe40000004100 */
        /* <DEDUP_REMOVED lines=11> */
[----:B------:R-:W-:Y:S01]  /*1670*/  FMUL.FTZ R33, R7, R7 ;  /* 0x0000000707217220 */ /* 0x000fe20000410000 */
[--C-:B------:R-:W-:Y:S02]  /*1680*/  HADD2.F32 R4, -RZ, R10.reuse.H0_H0 ;  /* 0x2000000aff047230 */ /* 0x100fe40000004100 */
        /* <DEDUP_REMOVED lines=8> */
[----:B------:R-:W-:Y:S01]  /*1710*/  FADD.FTZ R12, R12, R19 ;  /* 0x000000130c0c7221 */ /* 0x000fe20000010000 */
[----:B------:R-:W-:Y:S02]  /*1720*/  FFMA.FTZ R33, R6, R6, R33 ;  /* 0x0000000606217223 */ /* 0x000fe40000010021 */
[----:B------:R-:W-:Y:S01]  /*1730*/  FADD.FTZ R17, R10, R17 ;  /* 0x000000110a117221 */ /* 0x000fe20000010000 */
[--C-:B------:R-:W-:Y:S02]  /*1740*/  HADD2.F32 R10, -RZ, R11.reuse.H1_H1 ;  /* 0x3000000bff0a7230 */ /* 0x100fe40000004100 */
[----:B------:R-:W-:Y:S01]  /*1750*/  FMUL.FTZ R19, R9, R9 ;  /* 0x0000000909137220 */ /* 0x000fe20000410000 */
[----:B------:R-:W-:Y:S02]  /*1760*/  HADD2.F32 R11, -RZ, R11.H0_H0 ;  /* 0x2000000bff0b7230 */ /* 0x000fe40000004100 */
[----:B------:R-:W-:Y:S01]  /*1770*/  FADD.FTZ R33, R12, R33 ;  /* 0x000000210c217221 */ /* 0x000fe20000010000 */
[----:B------:R-:W-:Y:S01]  /*1780*/  FFMA.FTZ R14, R8, R8, R19 ;  /* 0x00000008080e7223 */ /* 0x000fe20000010013 */
[----:B------:R-:W-:Y:S01]  /*1790*/  FMUL.FTZ R18, R10, R10 ;  /* 0x0000000a0a127220 */ /* 0x000fe20000410000 */
[----:B------:R-:W-:-:S02]  /*17a0*/  HADD2.F32 R12, -RZ, R13.H0_H0 ;  /* 0x2000000dff0c7230 */ /* 0x000fc40000004100 */
[----:B------:R-:W-:Y:S02]  /*17b0*/  HADD2.F32 R13, -RZ, R13.H1_H1 ;  /* 0x3000000dff0d7230 */ /* 0x000fe40000004100 */
[----:B------:R-:W-:Y:S01]  /*17c0*/  FADD.FTZ R14, R33, R14 ;  /* 0x0000000e210e7221 */ /* 0x000fe20000010000 */
[C---:B------:R-:W-:Y:S01]  /*17d0*/  FFMA.FTZ R19, R11.reuse, R11, R18 ;  /* 0x0000000b0b137223 */ /* 0x040fe20000010012 */
[----:B------:R-:W-:Y:S01]  /*17e0*/  FADD.FTZ R16, R11, R10 ;  /* 0x0000000a0b107221 */ /* 0x000fe20000010000 */
[----:B------:R-:W-:Y:S02]  /*17f0*/  FMUL.FTZ R33, R13, R13 ;  /* 0x0000000d0d217220 */ /* 0x000fe40000410000 */
[----:B------:R-:W-:Y:S01]  /*1800*/  FADD.FTZ R19, R14, R19 ;  /* 0x000000130e137221 */ /* 0x000fe20000010000 */
[--C-:B------:R-:W-:Y:S02]  /*1810*/  HADD2.F32 R14, -RZ, R15.reuse.H1_H1 ;  /* 0x3000000fff0e7230 */ /* 0x100fe40000004100 */
[----:B------:R-:W-:Y:S01]  /*1820*/  FADD.FTZ R16, R17, R16 ;  /* 0x0000001011107221 */ /* 0x000fe20000010000 */
[C---:B------:R-:W-:Y:S01]  /*1830*/  FADD.FTZ R17, R12.reuse, R13 ;  /* 0x0000000d0c117221 */ /* 0x040fe20000010000 */
[----:B------:R-:W-:Y:S01]  /*1840*/  FFMA.FTZ R18, R12, R12, R33 ;  /* 0x0000000c0c127223 */ /* 0x000fe20000010021 */
[----:B------:R-:W-:-:S02]  /*1850*/  HADD2.F32 R15, -RZ, R15.H0_H0 ;  /* 0x2000000fff0f7230 */ /* 0x000fc40000004100 */
[----:B------:R-:W-:Y:S01]  /*1860*/  FMUL.FTZ R22, R14, R14 ;  /* 0x0000000e0e167220 */ /* 0x000fe20000410000 */
[--C-:B------:R-:W-:Y:S02]  /*1870*/  HADD2.F32 R20, -RZ, R21.reuse.H1_H1 ;  /* 0x30000015ff147230 */ /* 0x100fe40000004100 */
[----:B------:R-:W-:Y:S01]  /*1880*/  FADD.FTZ R16, R16, R17 ;  /* 0x0000001110107221 */ /* 0x000fe20000010000 */
[----:B------:R-:W-:Y:S01]  /*1890*/  FADD.FTZ R18, R19, R18 ;  /* 0x0000001213127221 */ /* 0x000fe20000010000 */
[----:B------:R-:W-:Y:S02]  /*18a0*/  HADD2.F32 R21, -RZ, R21.H0_H0 ;  /* 0x20000015ff157230 */ /* 0x000fe40000004100 */
[C---:B------:R-:W-:Y:S01]  /*18b0*/  FADD.FTZ R17, R15.reuse, R14 ;  /* 0x0000000e0f117221 */ /* 0x040fe20000010000 */
[----:B------:R-:W-:Y:S01]  /*18c0*/  FFMA.FTZ R19, R15, R15, R22 ;  /* 0x0000000f0f137223 */ /* 0x000fe20000010016 */
[----:B------:R-:W-:Y:S01]  /*18d0*/  FMUL.FTZ R24, R20, R20 ;  /* 0x0000001414187220 */ /* 0x000fe20000410000 */
[----:B------:R-:W-:-:S02]  /*18e0*/  HADD2.F32 R22, -RZ, R23.H1_H1 ;  /* 0x30000017ff167230 */ /* 0x000fc40000004100 */
[----:B------:R-:W-:Y:S01]  /*18f0*/  FADD.FTZ R16, R16, R17 ;  /* 0x0000001110107221 */ /* 0x000fe20000010000 */
[----:B------:R-:W-:Y:S02]  /*1900*/  HADD2.F32 R23, -RZ, R23.H0_H0 ;  /* 0x20000017ff177230 */ /* 0x000fe40000004100 */
[----:B------:R-:W-:Y:S01]  /*1910*/  FFMA.FTZ R17, R21, R21, R24 ;  /* 0x0000001515117223 */ /* 0x000fe20000010018 */
[----:B------:R-:W-:Y:S01]  /*1920*/  FADD.FTZ R18, R18, R19 ;  /* 0x0000001312127221 */ /* 0x000fe20000010000 */
[----:B------:R-:W-:Y:S01]  /*1930*/  FMUL.FTZ R26, R22, R22 ;  /* 0x00000016161a7220 */ /* 0x000fe20000410000 */
[--C-:B------:R-:W-:Y:S02]  /*1940*/  HADD2.F32 R24, -RZ, R25.reuse.H1_H1 ;  /* 0x30000019ff187230 */ /* 0x100fe40000004100 */
[----:B------:R-:W-:Y:S01]  /*1950*/  FADD.FTZ R18, R18, R17 ;  /* 0x0000001112127221 */ /* 0x000fe20000010000 */
[----:B------:R-:W-:Y:S01]  /*1960*/  FFMA.FTZ R19, R23, R23, R26 ;  /* 0x0000001717137223 */ /* 0x000fe2000001001a */
[----:B------:R-:W-:-:S02]  /*1970*/  HADD2.F32 R25, -RZ, R25.H0_H0 ;  /* 0x20000019ff197230 */ /* 0x000fc40000004100 */
[----:B------:R-:W-:Y:S01]  /*1980*/  FMUL.FTZ R26, R24, R24 ;  /* 0x00000018181a7220 */ /* 0x000fe20000410000 */
[----:B------:R-:W-:Y:S01]  /*1990*/  FADD.FTZ R17, R21, R20 ;  /* 0x0000001415117221 */ /* 0x000fe20000010000 */
[----:B------:R-:W-:Y:S02]  /*19a0*/  FADD.FTZ R18, R18, R19 ;  /* 0x0000001312127221 */ /* 0x000fe40000010000 */
[----:B------:R-:W-:Y:S01]  /*19b0*/  FFMA.FTZ R19, R25, R25, R26 ;  /* 0x0000001919137223 */ /* 0x000fe2000001001a */
[--C-:B------:R-:W-:Y:S02]  /*19c0*/  HADD2.F32 R26, -RZ, R27.reuse.H1_H1 ;  /* 0x3000001bff1a7230 */ /* 0x100fe40000004100 */
[----:B------:R-:W-:Y:S01]  /*19d0*/  FADD.FTZ R16, R16, R17 ;  /* 0x0000001110107221 */ /* 0x000fe20000010000 */
[----:B------:R-:W-:Y:S01]  /*19e0*/  FADD.FTZ R17, R23, R22 ;  /* 0x0000001617117221 */ /* 0x000fe20000010000 */
[----:B------:R-:W-:Y:S02]  /*19f0*/  HADD2.F32 R27, -RZ, R27.H0_H0 ;  /* 0x2000001bff1b7230 */ /* 0x000fe40000004100 */
[----:B------:R-:W-:Y:S01]  /*1a00*/  FMUL.FTZ R30, R26, R26 ;  /* 0x0000001a1a1e7220 */ /* 0x000fe20000410000 */
[----:B------:R-:W-:Y:S01]  /*1a10*/  FADD.FTZ R16, R16, R17 ;  /* 0x0000001110107221 */ /* 0x000fe20000010000 */
[----:B------:R-:W-:Y:S01]  /*1a20*/  FADD.FTZ R18, R18, R19 ;  /* 0x0000001312127221 */ /* 0x000fe20000010000 */
[----:B------:R-:W-:-:S02]  /*1a30*/  HADD2.F32 R28, -RZ, R29.H1_H1 ;  /* 0x3000001dff1c7230 */ /* 0x000fc40000004100 */
[----:B------:R-:W-:Y:S01]  /*1a40*/  FADD.FTZ R17, R25, R24 ;  /* 0x0000001819117221 */ /* 0x000fe20000010000 */
[C---:B------:R-:W-:Y:S01]  /*1a50*/  FFMA.FTZ R19, R27.reuse, R27, R30 ;  /* 0x0000001b1b137223 */ /* 0x040fe2000001001e */
[----:B------:R-:W-:Y:S02]  /*1a60*/  HADD2.F32 R29, -RZ, R29.H0_H0 ;  /* 0x2000001dff1d7230 */ /* 0x000fe40000004100 */
[----:B------:R-:W-:Y:S01]  /*1a70*/  FMUL.FTZ R30, R28, R28 ;  /* 0x0000001c1c1e7220 */ /* 0x000fe20000410000 */
[----:B------:R-:W-:Y:S01]  /*1a80*/  FADD.FTZ R16, R16, R17 ;  /* 0x0000001110107221 */ /* 0x000fe20000010000 */
[----:B------:R-:W-:Y:S01]  /*1a90*/  FADD.FTZ R18, R18, R19 ;  /* 0x0000001312127221 */ /* 0x000fe20000010000 */
[----:B------:R-:W-:Y:S01]  /*1aa0*/  FADD.FTZ R17, R27, R26 ;  /* 0x0000001a1b117221 */ /* 0x000fe20000010000 */
[----:B------:R-:W-:Y:S01]  /*1ab0*/  FFMA.FTZ R19, R29, R29, R30 ;  /* 0x0000001d1d137223 */ /* 0x000fe2000001001e */
[--C-:B------:R-:W-:Y:S02]  /*1ac0*/  HADD2.F32 R30, -RZ, R31.reuse.H1_H1 ;  /* 0x3000001fff1e7230 */ /* 0x100fe40000004100 */
[----:B------:R-:W-:Y:S01]  /*1ad0*/  FADD.FTZ R16, R16, R17 ;  /* 0x0000001110107221 */ /* 0x000fe20000010000 */
[----:B------:R-:W-:-:S02]  /*1ae0*/  HADD2.F32 R31, -RZ, R31.H0_H0 ;  /* 0x2000001fff1f7230 */ /* 0x000fc40000004100 */
        /* <DEDUP_REMOVED lines=45> */
.L_x_2639:
[----:B------:R-:W-:Y:S05]  /*1dc0*/  BSYNC.RECONVERGENT B0 ;  /* 0x0000000000007941 */ /* 0x000fea0003800200 */
.L_x_2638:
        /* <DEDUP_REMOVED lines=16> */
.L_x_2641:
[----:B------:R-:W-:Y:S05]  /*1ed0*/  BSYNC.RECONVERGENT B0 ;  /* 0x0000000000007941 */ /* 0x000fea0003800200 */
.L_x_2640:
        /* <DEDUP_REMOVED lines=33> */
.L_x_2644:
[----:B------:R-:W2:Y:S04]  /*20f0*/  LDG.E.STRONG.GPU R18, desc[UR14][R16.64] ;  /* 0x0000000e10127981 */ /* 0x000ea8000c1ef900 */
[----:B--2---:R-:W-:Y:S01]  /*2100*/  CCTL.IVALL ;  /* 0x00000000ff00798f */ /* 0x004fe20002000000 */
[----:B------:R-:W-:Y:S05]  /*2110*/  YIELD ;  /* 0x0000000000007946 */ /* 0x000fea0003800000 */
[----:B------:R-:W-:-:S13]  /*2120*/  ISETP.NE.AND P4, PT, R18, R35, PT ;  /* 0x000000231200720c */ /* 0x000fda0003f85270 */
[----:B------:R-:W-:Y:S05]  /*2130*/  @P4 BRA `(.L_x_2644) ;  /* 0xfffffffc00ec4947 */ /* 0x000fea000383ffff */
.L_x_2643:
        /* <DEDUP_REMOVED lines=15> */
.L_x_2646:
        /* <DEDUP_REMOVED lines=91> */
.L_x_2645:
        /* <DEDUP_REMOVED lines=52> */
.L_x_2647:
        /* <DEDUP_REMOVED lines=28> */
.L_x_2648:
        /* <DEDUP_REMOVED lines=13> */
.L_x_2649:
[----:B------:R-:W-:Y:S05]  /*2db0*/  BSYNC.RECONVERGENT B0 ;  /* 0x0000000000007941 */ /* 0x000fea0003800200 */
.L_x_2642:
        /* <DEDUP_REMOVED lines=69> */
.L_x_2653:
[----:B------:R-:W-:Y:S05]  /*3210*/  BSYNC.RECONVERGENT B1 ;  /* 0x0000000000017941 */ /* 0x000fea0003800200 */
.L_x_2652:
        /* <DEDUP_REMOVED lines=30> */
.L_x_2655:
[----:B------:R-:W-:Y:S05]  /*3400*/  BSYNC.RECONVERGENT B1 ;  /* 0x0000000000017941 */ /* 0x000fea0003800200 */
.L_x_2654:
        /* <DEDUP_REMOVED lines=20> */
.L_x_2657:
[----:B------:R-:W-:Y:S05]  /*3550*/  BSYNC.RECONVERGENT B1 ;  /* 0x0000000000017941 */ /* 0x000fea0003800200 */
.L_x_2656:
        /* <DEDUP_REMOVED lines=22> */
.L_x_2659:
[----:B------:R-:W-:Y:S05]  /*36c0*/  BSYNC.RECONVERGENT B1 ;  /* 0x0000000000017941 */ /* 0x000fea0003800200 */
.L_x_2658:
        /* <DEDUP_REMOVED lines=20> */
.L_x_2661:
[----:B------:R-:W-:Y:S05]  /*3810*/  BSYNC.RECONVERGENT B1 ;  /* 0x0000000000017941 */ /* 0x000fea0003800200 */
.L_x_2660:
        /* <DEDUP_REMOVED lines=26> */
[----:B------:R-:W-:Y:S01]  /*39c0*/  FMUL.FTZ R7, R7, UR9 ;  /* 0x0000000907077c20 */ /* 0x000fe20008410000 */
[----:B0-----:R-:W-:-:S04]  /*39d0*/  IMAD R3, R3, UR12, RZ ;  /* 0x0000000c03037c24 */ /* 0x001fc8000f8e02ff */
[----:B------:R-:W-:Y:S01]  /*39e0*/  IMAD R5, R0, UR13, R3 ;  /* 0x0000000d00057c24 */ /* 0x000fe2000f8e0203 */
[----:B------:R-:W-:-:S03]  /*39f0*/  MOV R3, R59 ;  /* 0x0000003b00037202 */ /* 0x000fc60000000f00 */
[----:B------:R-:W-:-:S04]  /*3a00*/  IMAD.WIDE.U32 R2, R0, UR12, R2 ;  /* 0x0000000c00027c25 */ /* 0x000fc8000f8e0002 */
[----:B------:R-:W-:Y:S01]  /*3a10*/  FFMA.FTZ R0, R19, R7, R16 ;  /* 0x0000000713007223 */ /* 0x000fe20000010010 */
[----:B------:R-:W-:Y:S01]  /*3a20*/  IADD3 R5, PT, PT, R3, R5, RZ ;  /* 0x0000000503057210 */ /* 0x000fe20007ffe0ff */
[----:B------:R-:W-:Y:S01]  /*3a30*/  FFMA.FTZ R3, R18, R6, R17 ;  /* 0x0000000612037223 */ /* 0x000fe20000010011 */
[----:B-1----:R-:W-:-:S04]  /*3a40*/  LEA R4, P3, R2, UR16, 0x1 ;  /* 0x0000001002047c11 */ /* 0x002fc8000f8608ff */
[----:B------:R-:W-:Y:S02]  /*3a50*/  LEA.HI.X R5, R2, UR17, R5, 0x1, P3 ;  /* 0x0000001102057c11 */ /* 0x000fe400098f0c05 */
[----:B------:R-:W-:-:S05]  /*3a60*/  F2FP.F16.F32.PACK_AB R3, R0, R3 ;  /* 0x000000030003723e */ /* 0x000fca00000000ff */
[----:B------:R0:W-:Y:S02]  /*3a70*/  STG.E desc[UR14][R4.64], R3 ;  /* 0x0000000304007986 */ /* 0x0001e4000c10190e */
.L_x_2663:
[----:B------:R-:W-:Y:S05]  /*3a80*/  BSYNC.RECONVERGENT B1 ;  /* 0x0000000000017941 */ /* 0x000fea0003800200 */
.L_x_2662:
        /* <DEDUP_REMOVED lines=22> */
.L_x_2665:
[----:B------:R-:W-:Y:S05]  /*3bf0*/  BSYNC.RECONVERGENT B1 ;  /* 0x0000000000017941 */ /* 0x000fea0003800200 */
.L_x_2664:
        /* <DEDUP_REMOVED lines=20> */
.L_x_2667:
[----:B------:R-:W-:Y:S05]  /*3d40*/  BSYNC.RECONVERGENT B1 ;  /* 0x0000000000017941 */ /* 0x000fea0003800200 */
.L_x_2666:
        /* <DEDUP_REMOVED lines=20> */
.L_x_2669:
[----:B------:R-:W-:Y:S05]  /*3e90*/  BSYNC.RECONVERGENT B1 ;  /* 0x0000000000017941 */ /* 0x000fea0003800200 */
.L_x_2668:
        /* <DEDUP_REMOVED lines=20> */
.L_x_2671:
[----:B------:R-:W-:Y:S05]  /*3fe0*/  BSYNC.RECONVERGENT B1 ;  /* 0x0000000000017941 */ /* 0x000fea0003800200 */
.L_x_2670:
        /* <DEDUP_REMOVED lines=37> */
.L_x_2673:
[----:B------:R-:W-:Y:S05]  /*4240*/  BSYNC.RECONVERGENT B1 ;  /* 0x0000000000017941 */ /* 0x000fea0003800200 */
.L_x_2672:
        /* <DEDUP_REMOVED lines=20> */
.L_x_2675:
[----:B------:R-:W-:Y:S05]  /*4390*/  BSYNC.RECONVERGENT B1 ;  /* 0x0000000000017941 */ /* 0x000fea0003800200 */
.L_x_2674:
        /* <DEDUP_REMOVED lines=20> */
.L_x_2677:
[----:B------:R-:W-:Y:S05]  /*44e0*/  BSYNC.RECONVERGENT B1 ;  /* 0x0000000000017941 */ /* 0x000fea0003800200 */
.L_x_2676:
        /* <DEDUP_REMOVED lines=20> */
.L_x_2679:
[----:B------:R-:W-:Y:S05]  /*4630*/  BSYNC.RECONVERGENT B1 ;  /* 0x0000000000017941 */ /* 0x000fea0003800200 */
.L_x_2678:
        /* <DEDUP_REMOVED lines=20> */
.L_x_2681:
[----:B------:R-:W-:Y:S05]  /*4780*/  BSYNC.RECONVERGENT B1 ;  /* 0x0000000000017941 */ /* 0x000fea0003800200 */
.L_x_2680:
        /* <DEDUP_REMOVED lines=10> */
[----:B------:R-:W-:Y:S01]  /*4830*/  F2FP.F16.F32.PACK_AB R5, R30, R5 ;  /* 0x000000051e05723e */ /* 0x000fe200000000ff */
        /* <DEDUP_REMOVED lines=8> */
.L_x_2651:
        /* <DEDUP_REMOVED lines=39> */
.L_x_2684:
[----:B------:R-:W-:Y:S05]  /*4b30*/  BSYNC.RECONVERGENT B1 ;  /* 0x0000000000017941 */ /* 0x000fea0003800200 */
.L_x_2683:
        /* <DEDUP_REMOVED lines=30> */
.L_x_2686:
[----:B------:R-:W-:Y:S05]  /*4d20*/  BSYNC.RECONVERGENT B1 ;  /* 0x0000000000017941 */ /* 0x000fea0003800200 */
.L_x_2685:
        /* <DEDUP_REMOVED lines=32> */
.L_x_2688:
[----:B------:R-:W-:Y:S05]  /*4f30*/  BSYNC.RECONVERGENT B1 ;  /* 0x0000000000017941 */ /* 0x000fea0003800200 */
.L_x_2687:
        /* <DEDUP_REMOVED lines=30> */
.L_x_2690:
[----:B------:R-:W-:Y:S05]  /*5120*/  BSYNC.RECONVERGENT B1 ;  /* 0x0000000000017941 */ /* 0x000fea0003800200 */
.L_x_2689:
        /* <DEDUP_REMOVED lines=32> */
.L_x_2692:
[----:B------:R-:W-:Y:S05]  /*5330*/  BSYNC.RECONVERGENT B1 ;  /* 0x0000000000017941 */ /* 0x000fea0003800200 */
.L_x_2691:
        /* <DEDUP_REMOVED lines=48> */
.L_x_2694:
[----:B------:R-:W-:Y:S05]  /*5640*/  BSYNC.RECONVERGENT B1 ;  /* 0x0000000000017941 */ /* 0x000fea0003800200 */
.L_x_2693:
        /* <DEDUP_REMOVED lines=32> */
.L_x_2696:
[----:B------:R-:W-:Y:S05]  /*5850*/  BSYNC.RECONVERGENT B1 ;  /* 0x0000000000017941 */ /* 0x000fea0003800200 */
.L_x_2695:
        /* <DEDUP_REMOVED lines=30> */
.L_x_2698:
[----:B------:R-:W-:Y:S05]  /*5a40*/  BSYNC.RECONVERGENT B1 ;  /* 0x0000000000017941 */ /* 0x000fea0003800200 */
.L_x_2697:
        /* <DEDUP_REMOVED lines=30> */
.L_x_2700:
[----:B------:R-:W-:Y:S05]  /*5c30*/  BSYNC.RECONVERGENT B1 ;  /* 0x0000000000017941 */ /* 0x000fea0003800200 */
.L_x_2699:
        /* <DEDUP_REMOVED lines=30> */
.L_x_2702:
[----:B------:R-:W-:Y:S05]  /*5e20*/  BSYNC.RECONVERGENT B1 ;  /* 0x0000000000017941 */ /* 0x000fea0003800200 */
.L_x_2701:
        /* <DEDUP_REMOVED lines=47> */
.L_x_2704:
[----:B------:R-:W-:Y:S05]  /*6120*/  BSYNC.RECONVERGENT B1 ;  /* 0x0000000000017941 */ /* 0x000fea0003800200 */
.L_x_2703:
        /* <DEDUP_REMOVED lines=30> */
.L_x_2706:
[----:B------:R-:W-:Y:S05]  /*6310*/  BSYNC.RECONVERGENT B1 ;  /* 0x0000000000017941 */ /* 0x000fea0003800200 */
.L_x_2705:
        /* <DEDUP_REMOVED lines=28> */
[----:B------:R-:W-:-:S05]  /*64e0*/  F2FP.F16.F32.PACK_AB R7, R8, R7 ;  /* 0x000000070807723e */ /* 0x000fca00000000ff */
[----:B------:R2:W-:Y:S02]  /*64f0*/  STG.E desc[UR14][R4.64], R7 ;  /* 0x0000000704007986 */ /* 0x0005e4000c10190e */
.L_x_2708:
[----:B------:R-:W-:Y:S05]  /*6500*/  BSYNC.RECONVERGENT B1 ;  /* 0x0000000000017941 */ /* 0x000fea0003800200 */
.L_x_2707:
        /* <DEDUP_REMOVED lines=30> */
.L_x_2710:
[----:B------:R-:W-:Y:S05]  /*66f0*/  BSYNC.RECONVERGENT B1 ;  /* 0x0000000000017941 */ /* 0x000fea0003800200 */
.L_x_2709:
        /* <DEDUP_REMOVED lines=28> */
[----:B------:R-:W-:-:S05]  /*68c0*/  F2FP.F16.F32.PACK_AB R9, R9, R0 ;  /* 0x000000000909723e */ /* 0x000fca00000000ff */
[----:B------:R4:W-:Y:S02]  /*68d0*/  STG.E desc[UR14][R4.64], R9 ;  /* 0x0000000904007986 */ /* 0x0009e4000c10190e */
.L_x_2712:
[----:B------:R-:W-:Y:S05]  /*68e0*/  BSYNC.RECONVERGENT B1 ;  /* 0x0000000000017941 */ /* 0x000fea0003800200 */
.L_x_2711:
        /* <DEDUP_REMOVED lines=26> */
[----:B------:R-:W-:-:S05]  /*6a90*/  F2FP.F16.F32.PACK_AB R7, R7, R0 ;  /* 0x000000000707723e */ /* 0x000fca00000000ff */
[----:B------:R0:W-:Y:S02]  /*6aa0*/  STG.E desc[UR14][R2.64], R7 ;  /* 0x0000000702007986 */ /* 0x0001e4000c10190e */
.L_x_2682:
[----:B------:R-:W-:Y:S05]  /*6ab0*/  BSYNC.RECONVERGENT B0 ;  /* 0x0000000000007941 */ /* 0x000fea0003800200 */
.L_x_2650:
[----:B------:R-:W-:Y:S02]  /*6ac0*/  UIADD3 UR7, UPT, UPT, UR18, UR7, URZ ;  /* 0x0000000712077290 */ /* 0x000fe4000fffe0ff */
[----:B------:R-:W-:Y:S02]  /*6ad0*/  UIADD3 UR4, UPT, UPT, UR4, 0x1, URZ ;  /* 0x0000000104047890 */ /* 0x000fe4000fffe0ff */
[----:B------:R-:W-:-:S09]  /*6ae0*/  UISETP.GE.AND UP0, UPT, UR7, UR8, UPT ;  /* 0x000000080700728c */ /* 0x000fd2000bf06270 */
[----:B------:R-:W-:Y:S05]  /*6af0*/  BRA.U !UP0, `(.L_x_2713) ;  /* 0xffffff9508d07547 */ /* 0x000fea000b83ffff */
[----:B------:R-:W-:Y:S05]  /*6b00*/  EXIT ;  /* 0x000000000000794d */ /* 0x000fea0003800000 */
.L_x_2714:
        /* <DEDUP_REMOVED lines=15> */
.L_x_3459:


//--------------------- .text._Z35group_norm_nhwc_fwd_one_pass_kernelI11Fp16IOFp16WLi64ELi8ELi128EEv26Group_norm_nhwc_fwd_params --------------------------
	.section	.text._Z35group_norm_nhwc_fwd_one_pass_kernelI11Fp16IOFp16WLi64ELi8ELi128EEv26Group_norm_nhwc_fwd_params,"ax",@progbits
	.align	128
        .global         _Z35group_norm_nhwc_fwd_one_pass_kernelI11Fp16IOFp16WLi64ELi8ELi128EEv26Group_norm_nhwc_fwd_params
        .type           _Z35group_norm_nhwc_fwd_one_pass_kernelI11Fp16IOFp16WLi64ELi8ELi128EEv26Group_norm_nhwc_fwd_params,@function
        .size           _Z35group_norm_nhwc_fwd_one_pass_kernelI11Fp16IOFp16WLi64ELi8ELi128EEv26Group_norm_nhwc_fwd_params,(.L_x_3460 - _Z35group_norm_nhwc_fwd_one_pass_kernelI11Fp16IOFp16WLi64ELi8ELi128EEv26Group_norm_nhwc_fwd_params)
        .other          _Z35group_norm_nhwc_fwd_one_pass_kernelI11Fp16IOFp16WLi64ELi8ELi128EEv26Group_norm_nhwc_fwd_params,@"STO_CUDA_ENTRY STV_DEFAULT"
_Z35group_norm_nhwc_fwd_one_pass_kernelI11Fp16IOFp16WLi64ELi8ELi128EEv26Group_norm_nhwc_fwd_params:
.text._Z35group_norm_nhwc_fwd_one_pass_kernelI11Fp16IOFp16WLi64ELi8ELi128EEv26Group_norm_nhwc_fwd_params:
        /* <DEDUP_REMOVED lines=27> */
.L_x_2734:
        /* <DEDUP_REMOVED lines=120> */
.L_x_2716:
[----:B------:R-:W-:Y:S05]  /*0930*/  BSYNC.RECONVERGENT B0 ;  /* 0x0000000000007941 */ /* 0x000fea0003800200 */
.L_x_2715:
        /* <DEDUP_REMOVED lines=16> */
.L_x_2718:
[----:B------:R-:W-:Y:S05]  /*0a40*/  BSYNC.RECONVERGENT B0 ;  /* 0x0000000000007941 */ /* 0x000fea0003800200 */
.L_x_2717:
        /* <DEDUP_REMOVED lines=33> */
.L_x_2721:
[----:B------:R-:W2:Y:S04]  /*0c60*/  LDG.E.STRONG.GPU R10, desc[UR14][R8.64] ;  /* 0x0000000e080a7981 */ /* 0x000ea8000c1ef900 */
[----:B--2---:R-:W-:Y:S01]  /*0c70*/  CCTL.IVALL ;  /* 0x00000000ff00798f */ /* 0x004fe20002000000 */
[----:B------:R-:W-:Y:S05]  /*0c80*/  YIELD ;  /* 0x0000000000007946 */ /* 0x000fea0003800000 */
[----:B------:R-:W-:-:S13]  /*0c90*/  ISETP.NE.AND P4, PT, R10, R17, PT ;  /* 0x000000110a00720c */ /* 0x000fda0003f85270 */
[----:B------:R-:W-:Y:S05]  /*0ca0*/  @P4 BRA `(.L_x_2721) ;  /* 0xfffffffc00ec4947 */ /* 0x000fea000383ffff */
.L_x_2720:
        /* <DEDUP_REMOVED lines=14> */
.L_x_2723:
        /* <DEDUP_REMOVED lines=63> */
[----:B------:R-:W-:Y:S02]  /*1180*/  MOV R16, UR24 ;  /* 0x0000001800107c02 */ /* 0x000fe40008000f00 */
[----:B------:R-:W-:Y:S01]  /*1190*/  MOV R17, UR25 ;  /* 0x0000001900117c02 */ /* 0x000fe20008000f00 */
[----:B------:R-:W3:Y:S01]  /*11a0*/  @!P4 LDG.E.64 R10, desc[UR14][R10.64] ;  /* 0x0000000e0a0ac981 */ /* 0x000ee2000c1e1b00 */
[----:B------:R-:W-:Y:S01]  /*11b0*/  IMAD.U32 R18, RZ, RZ, UR26 ;  /* 0x0000001aff127e24 */ /* 0x000fe2000f8e00ff */
[----:B------:R-:W-:-:S03]  /*11c0*/  MOV R19, UR27 ;  /* 0x0000001b00137c02 */ /* 0x000fc60008000f00 */
        /* <DEDUP_REMOVED lines=23> */
.L_x_2722:
        /* <DEDUP_REMOVED lines=32> */
[----:B------:R-:W-:Y:S02]  /*1540*/  ISETP.EQ.OR P6, PT, R10, UR18, P3 ;  /* 0x000000120a007c0c */ /* 0x000fe40009fc2670 */
[----:B------:R-:W-:Y:S02]  /*1550*/  MOV R8, UR10 ;  /* 0x0000000a00087c02 */ /* 0x000fe40008000f00 */
[----:B------:R-:W-:Y:S02]  /*1560*/  MOV R9, UR11 ;  /* 0x0000000b00097c02 */ /* 0x000fe40008000f00 */
[----:B------:R-:W-:-:S04]  /*1570*/  MOV R10, UR12 ;  /* 0x0000000c000a7c02 */ /* 0x000fc80008000f00 */
[----:B------:R-:W3:Y:S03]  /*1580*/  @!P5 LDG.E.64 R8, desc[UR14][R8.64] ;  /* 0x0000000e0808d981 */ /* 0x000ee6000c1e1b00 */
[----:B------:R-:W-:Y:S01]  /*1590*/  VOTEU.ALL UP3, P6 ;  /* 0x0000000000ff7886 */ /* 0x000fe20003060000 */
[----:B------:R-:W4:Y:S04]  /*15a0*/  @!P4 LDG.E.64 R10, desc[UR14][R10.64] ;  /* 0x0000000e0a0ac981 */ /* 0x000f28000c1e1b00 */
[----:B------:R-:W-:-:S04]  /*15b0*/  @!UP3 UIMAD UR9, UR9, UR19, UR6 ;  /* 0x000000130909b2a4 */ /* 0x000fc8000f8e0206 */
[----:B------:R-:W-:-:S06]  /*15c0*/  @!UP3 UIMAD.WIDE.U32 UR10, UR9, 0x8, UR16 ;  /* 0x00000008090ab8a5 */ /* 0x000fcc000f8e0010 */
[----:B------:R-:W-:Y:S02]  /*15d0*/  MOV R16, UR10 ;  /* 0x0000000a00107c02 */ /* 0x000fe40008000f00 */
        /* <DEDUP_REMOVED lines=11> */
.L_x_2724:
        /* <DEDUP_REMOVED lines=27> */
.L_x_2725:
        /* <DEDUP_REMOVED lines=13> */
.L_x_2726:
[----:B------:R-:W-:Y:S05]  /*1910*/  BSYNC.RECONVERGENT B0 ;  /* 0x0000000000007941 */ /* 0x000fea0003800200 */
.L_x_2719:
        /* <DEDUP_REMOVED lines=67> */
.L_x_2730:
[----:B------:R-:W-:Y:S05]  /*1d50*/  BSYNC.RECONVERGENT B1 ;  /* 0x0000000000017941 */ /* 0x000fea0003800200 */
.L_x_2729:
        /* <DEDUP_REMOVED lines=19> */
.L_x_2728:
        /* <DEDUP_REMOVED lines=31> */
.L_x_2733:
[----:B------:R-:W-:Y:S05]  /*2080*/  BSYNC.RECONVERGENT B1 ;  /* 0x0000000000017941 */ /* 0x000fea0003800200 */
.L_x_2732:
        /* <DEDUP_REMOVED lines=33> */
.L_x_2731:
[----:B------:R-:W-:Y:S05]  /*22a0*/  BSYNC.RECONVERGENT B0 ;  /* 0x0000000000007941 */ /* 0x000fea0003800200 */
.L_x_2727:
[----:B------:R-:W-:Y:S02]  /*22b0*/  UIADD3 UR8, UPT, UPT, UR19, UR8, URZ ;  /* 0x0000000813087290 */ /* 0x000fe4000fffe0ff */
[----:B------:R-:W-:Y:S02]  /*22c0*/  UIADD3 UR4, UPT, UPT, UR4, 0x1, URZ ;  /* 0x0000000104047890 */ /* 0x000fe4000fffe0ff */
[----:B------:R-:W-:-:S09]  /*22d0*/  UISETP.GE.AND UP1, UPT, UR8, UR7, UPT ;  /* 0x000000070800728c */ /* 0x000fd2000bf26270 */
[----:B------:R-:W-:Y:S05]  /*22e0*/  BRA.U !UP1, `(.L_x_2734) ;  /* 0xffffffdd09b07547 */ /* 0x000fea000b83ffff */
[----:B------:R-:W-:Y:S05]  /*22f0*/  EXIT ;  /* 0x000000000000794d */ /* 0x000fea0003800000 */
.L_x_2735:
        /* <DEDUP_REMOVED lines=16> */
.L_x_3460:


//--------------------- .text._Z35group_norm_nhwc_fwd_one_pass_kernelI11Fp16IOFp16WLi128ELi8ELi128EEv26Group_norm_nhwc_fwd_params --------------------------
	.section	.text._Z35group_norm_nhwc_fwd_one_pass_kernelI11Fp16IOFp16WLi128ELi8ELi128EEv26Group_norm_nhwc_fwd_params,"ax",@progbits
	.align	128
        .global         _Z35group_norm_nhwc_fwd_one_pass_kernelI11Fp16IOFp16WLi128ELi8ELi128EEv26Group_norm_nhwc_fwd_params
        .type           _Z35group_norm_nhwc_fwd_one_pass_kernelI11Fp16IOFp16WLi128ELi8ELi128EEv26Group_norm_nhwc_fwd_params,@function
        .size           _Z35group_norm_nhwc_fwd_one_pass_kernelI11Fp16IOFp16WLi128ELi8ELi128EEv26Group_norm_nhwc_fwd_params,(.L_x_3461 - _Z35group_norm_nhwc_fwd_one_pass_kernelI11Fp16IOFp16WLi128ELi8ELi128EEv26Group_norm_nhwc_fwd_params)
        .other          _Z35group_norm_nhwc_fwd_one_pass_kernelI11Fp16IOFp16WLi128ELi8ELi128EEv26Group_norm_nhwc_fwd_params,@"STO_CUDA_ENTRY STV_DEFAULT"
_Z35group_norm_nhwc_fwd_one_pass_kernelI11Fp16IOFp16WLi128ELi8ELi128EEv26Group_norm_nhwc_fwd_params:
.text._Z35group_norm_nhwc_fwd_one_pass_kernelI11Fp16IOFp16WLi128ELi8ELi128EEv26Group_norm_nhwc_fwd_params:
        /* <DEDUP_REMOVED lines=33> */
.L_x_2763:
[----:B0-----:R-:W0:Y:S01]  /*0210*/  LDCU UR5, c[0x0][0x3f8] ;  /* 0x00007f00ff0577ac */ /* 0x001e220008000800 */
[----:B------:R-:W-:Y:S01]  /*0220*/  IABS R8, UR9 ;  /* 0x0000000900087c13 */ /* 0x000fe20008000000 */
[C---:B------:R-:W-:Y:S01]  /*0230*/  VIADD R16, R22.reuse, 0x40 ;  /* 0x0000004016107836 */ /* 0x040fe20000000000 */
[----:B--2---:R-:W-:Y:S01]  /*0240*/  IADD3 R9, PT, PT, R22, 0x20, RZ ;  /* 0x0000002016097810 */ /* 0x004fe20007ffe0ff */
        /* <DEDUP_REMOVED lines=161> */
.L_x_2737:
[----:B------:R-:W-:Y:S05]  /*0c60*/  BSYNC.RECONVERGENT B0 ;  /* 0x0000000000007941 */ /* 0x000fea0003800200 */
.L_x_2736:
        /* <DEDUP_REMOVED lines=16> */
.L_x_2739:
[----:B------:R-:W-:Y:S05]  /*0d70*/  BSYNC.RECONVERGENT B0 ;  /* 0x0000000000007941 */ /* 0x000fea0003800200 */
.L_x_2738:
        /* <DEDUP_REMOVED lines=16> */
[----:B-1----:R-:W-:Y:S01]  /*0e80*/  IMAD.U32 R18, RZ, RZ, UR14 ;  /* 0x0000000eff127e24 */ /* 0x002fe2000f8e00ff */
[----:B------:R-:W-:Y:S02]  /*0e90*/  UIMAD.WIDE.U32 UR12, UR12, 0x8, UR18 ;  /* 0x000000080c0c78a5 */ /* 0x000fe4000f8e0012 */
[----:B------:R-:W-:-:S04]  /*0ea0*/  UIADD3 UR11, UPT, UPT, -UR11, 0x1, URZ ;  /* 0x000000010b0b7890 */ /* 0x000fc8000fffe1ff */
[----:B------:R-:W-:Y:S02]  /*0eb0*/  MOV R10, UR12 ;  /* 0x0000000c000a7c02 */ /* 0x000fe40008000f00 */
        /* <DEDUP_REMOVED lines=13> */
.L_x_2742:
[----:B------:R-:W2:Y:S04]  /*0f90*/  LDG.E.STRONG.GPU R10, desc[UR16][R8.64] ;  /* 0x00000010080a7981 */ /* 0x000ea8000c1ef900 */
[----:B--2---:R-:W-:Y:S01]  /*0fa0*/  CCTL.IVALL ;  /* 0x00000000ff00798f */ /* 0x004fe20002000000 */
[----:B------:R-:W-:Y:S05]  /*0fb0*/  YIELD ;  /* 0x0000000000007946 */ /* 0x000fea0003800000 */
[----:B------:R-:W-:-:S13]  /*0fc0*/  ISETP.NE.AND P4, PT, R10, R19, PT ;  /* 0x000000130a00720c */ /* 0x000fda0003f85270 */
[----:B------:R-:W-:Y:S05]  /*0fd0*/  @P4 BRA `(.L_x_2742) ;  /* 0xfffffffc00ec4947 */ /* 0x000fea000383ffff */
.L_x_2741:
        /* <DEDUP_REMOVED lines=15> */
.L_x_2744:
[----:B------:R-:W-:Y:S01]  /*10d0*/  UIADD3 UR26, UPT, UPT, UR5, 0x1, URZ ;  /* 0x00000001051a7890 */ /* 0x000fe2000fffe0ff */
[----:B------:R-:W-:-:S05]  /*10e0*/  ISETP.EQ.OR P2, PT, RZ, UR14, P3 ;  /* 0x0000000eff007c0c */ /* 0x000fca0009f42670 */
[----:B------:R-:W-:-:S04]  /*10f0*/  MOV R8, UR26 ;  /* 0x0000001a00087c02 */ /* 0x000fc80008000f00 */
        /* <DEDUP_REMOVED lines=48> */
[----:B------:R-:W-:-:S06]  /*1400*/  IMAD.U32 R11, RZ, RZ, UR27 ;  /* 0x0000001bff0b7e24 */ /* 0x000fcc000f8e00ff */
        /* <DEDUP_REMOVED lines=39> */
.L_x_2743:
[----:B------:R-:W-:-:S04]  /*1680*/  LOP3.LUT R8, R0, 0x7, RZ, 0xc0, !PT ;  /* 0x0000000700087812 */ /* 0x000fc800078ec0ff */
        /* <DEDUP_REMOVED lines=43> */
[----:B----4-:R-:W-:-:S04]  /*1940*/  @!P4 FADD.FTZ R16, R16, R8 ;  /* 0x000000081010c221 */ /* 0x010fc80000010000 */
[----:B------:R-:W-:Y:S02]  /*1950*/  VIADD R8, R28, 0x4 ;  /* 0x000000041c087836 */ /* 0x000fe40000000000 */
[----:B------:R-:W-:-:S03]  /*1960*/  @!P4 FADD.FTZ R17, R17, R9 ;  /* 0x000000091111c221 */ /* 0x000fc60000010000 */
[----:B------:R-:W-:Y:S01]  /*1970*/  R2UR UR5, R8 ;  /* 0x00000000080572ca */ /* 0x000fe200000e0000 */
[----:B--2---:R-:W-:Y:S01]  /*1980*/  @!P5 FADD.FTZ R16, R16, R10 ;  /* 0x0000000a1010d221 */ /* 0x004fe20000010000 */
[----:B------:R-:W-:-:S03]  /*1990*/  @!P5 FADD.FTZ R17, R17, R11 ;  /* 0x0000000b1111d221 */ /* 0x000fc60000010000 */
[----:B---3--:R-:W-:Y:S01]  /*19a0*/  @!P6 FADD.FTZ R16, R16, R18 ;  /* 0x000000121010e221 */ /* 0x008fe20000010000 */
[----:B------:R-:W-:-:S09]  /*19b0*/  @!P6 FADD.FTZ R17, R17, R19 ;  /* 0x000000131111e221 */ /* 0x000fd20000010000 */
.L_x_2745:
        /* <DEDUP_REMOVED lines=28> */
.L_x_2746:
        /* <DEDUP_REMOVED lines=13> */
.L_x_2747:
[----:B------:R-:W-:Y:S05]  /*1c50*/  BSYNC.RECONVERGENT B0 ;  /* 0x0000000000007941 */ /* 0x000fea0003800200 */
.L_x_2740:
[----:B------:R-:W4:Y:S01]  /*1c60*/  @P0 LDC.64 R10, c[0x0][0x388] ;  /* 0x0000e200ff0a0b82 */ /* 0x000f220000000a00 */
[----:B------:R-:W5:Y:S01]  /*1c70*/  LDCU UR12, c[0x0][0x414] ;  /* 0x00008280ff0c77ac */ /* 0x000f620008000800 */
[----:B------:R-:W-:Y:S01]  /*1c80*/  IMAD.U32 R9, RZ, RZ, UR9 ;  /* 0x00000009ff097e24 */ /* 0x000fe2000f8e00ff */
[----:B--2---:R-:W-:Y:S01]  /*1c90*/  IADD3 R19, PT, PT, R23, UR10, RZ ;  /* 0x0000000a17137c10 */ /* 0x004fe2000fffe0ff */
[----:B------:R-:W-:-:S04]  /*1ca0*/  UMOV UR5, 0x400 ;  /* 0x0000040000057882 */ /* 0x000fc80000000000 */
        /* <DEDUP_REMOVED lines=59> */
.L_x_2751:
[----:B------:R-:W-:Y:S05]  /*2060*/  BSYNC.RECONVERGENT B1 ;  /* 0x0000000000017941 */ /* 0x000fea0003800200 */
.L_x_2750:
[----:B------:R-:W-:Y:S01]  /*2070*/  VIADD R19, R22, 0x20 ;  /* 0x0000002016137836 */ /* 0x000fe20000000000 */
[----:B------:R-:W-:Y:S04]  /*2080*/  BSSY.RECONVERGENT B1, `(.L_x_2752) ;  /* 0x0000017000017945 */ /* 0x000fe80003800200 */
        /* <DEDUP_REMOVED lines=22> */
.L_x_2753:
[----:B------:R-:W-:Y:S05]  /*21f0*/  BSYNC.RECONVERGENT B1 ;  /* 0x0000000000017941 */ /* 0x000fea0003800200 */
.L_x_2752:
[----:B------:R-:W-:Y:S01]  /*2200*/  SHF.R.S32.HI R4, RZ, 0x1f, R17 ;  /* 0x0000001fff047819 */ /* 0x000fe20000011411 */
[----:B------:R-:W-:Y:S01]  /*2210*/  BSSY.RECONVERGENT B1, `(.L_x_2754) ;  /* 0x000001a000017945 */ /* 0x000fe20003800200 */
[----:B------:R-:W-:Y:S02]  /*2220*/  ISETP.GE.U32.AND P1, PT, R17, UR12, PT ;  /* 0x0000000c11007c0c */ /* 0x000fe4000bf26070 */
[----:B01----:R-:W-:Y:S02]  /*2230*/  IADD3 R3, PT, PT, R22, 0x60, RZ ;  /* 0x0000006016037810 */ /* 0x003fe40007ffe0ff */
[----:B------:R-:W-:Y:S02]  /*2240*/  ISETP.GE.AND.EX P1, PT, R4, UR13, PT, P1 ;  /* 0x0000000d04007c0c */ /* 0x000fe4000bf26310 */
[----:B------:R-:W-:Y:S02]  /*2250*/  ISETP.GE.U32.AND P2, PT, R3, UR12, PT ;  /* 0x0000000c03007c0c */ /* 0x000fe4000bf46070 */
[----:B------:R-:W-:-:S04]  /*2260*/  SHF.R.S32.HI R18, RZ, 0x1f, R3 ;  /* 0x0000001fff127819 */ /* 0x000fc80000011403 */
[----:B------:R-:W-:-:S05]  /*2270*/  ISETP.GE.AND.EX P2, PT, R18, UR13, PT, P2 ;  /* 0x0000000d12007c0c */ /* 0x000fca000bf46320 */
[----:B------:R-:W-:Y:S08]  /*2280*/  @P1 BRA `(.L_x_2755) ;  /* 0x0000000000481947 */ /* 0x000ff00003800000 */
[----:B------:R-:W0:Y:S01]  /*2290*/  LDCU.64 UR10, c[0x0][0x3e0] ;  /* 0x00007c00ff0a77ac */ /* 0x000e220008000a00 */
[--C-:B------:R-:W-:Y:S01]  /*22a0*/  FADD.FTZ R6, R7, -R8.reuse ;  /* 0x8000000807067221 */ /* 0x100fe20000010000 */
[----:B------:R-:W-:Y:S02]  /*22b0*/  IMAD.MOV.U32 R5, RZ, RZ, R25 ;  /* 0x000000ffff057224 */ /* 0x000fe400078e0019 */
        /* <DEDUP_REMOVED lines=15> */
.L_x_2755:
[----:B------:R-:W-:Y:S05]  /*23b0*/  BSYNC.RECONVERGENT B1 ;  /* 0x0000000000017941 */ /* 0x000fea0003800200 */
.L_x_2754:
        /* <DEDUP_REMOVED lines=15> */
[----:B------:R-:W-:Y:S02]  /*24b0*/  F2FP.F16.F32.PACK_AB R3, R10, R3 ;  /* 0x000000030a03723e */ /* 0x000fe400000000ff */
[----:B------:R-:W-:-:S05]  /*24c0*/  LEA.HI.X R5, R24, UR13, R7, 0x1, P1 ;  /* 0x0000000d18057c11 */ /* 0x000fca00088f0c07 */
[----:B------:R1:W-:Y:S01]  /*24d0*/  STG.E desc[UR16][R4.64], R3 ;  /* 0x0000000304007986 */ /* 0x0003e2000c101910 */
[----:B------:R-:W-:Y:S05]  /*24e0*/  BRA `(.L_x_2756) ;  /* 0x0000000800187947 */ /* 0x000fea0003800000 */
.L_x_2749:
        /* <DEDUP_REMOVED lines=29> */
[----:B-1----:R-:W-:-:S03]  /*26c0*/  LEA R18, P2, R28, UR14, 0x1 ;  /* 0x0000000e1c127c11 */ /* 0x002fc6000f8408ff */
[----:B------:R-:W-:-:S05]  /*26d0*/  IMAD.IADD R19, R29, 0x1, R19 ;  /* 0x000000011d137824 */ /* 0x000fca00078e0213 */
[----:B------:R-:W-:-:S05]  /*26e0*/  LEA.HI.X R19, R28, UR15, R19, 0x1, P2 ;  /* 0x0000000f1c137c11 */ /* 0x000fca00090f0c13 */
[----:B------:R0:W-:Y:S02]  /*26f0*/  STG.E desc[UR16][R18.64], R3 ;  /* 0x0000000312007986 */ /* 0x0001e4000c101910 */
.L_x_2758:
[----:B------:R-:W-:Y:S05]  /*2700*/  BSYNC.RECONVERGENT B1 ;  /* 0x0000000000017941 */ /* 0x000fea0003800200 */
.L_x_2757:
[C---:B0-----:R-:W-:Y:S01]  /*2710*/  IADD3 R18, PT, PT, R22.reuse, 0x20, RZ ;  /* 0x0000002016127810 */ /* 0x041fe20007ffe0ff */
[----:B------:R-:W-:Y:S01]  /*2720*/  BSSY.RECONVERGENT B1, `(.L_x_2759) ;  /* 0x0000022000017945 */ /* 0x000fe20003800200 */
[----:B------:R-:W-:Y:S02]  /*2730*/  IADD3 R3, PT, PT, R22, 0x60, RZ ;  /* 0x0000006016037810 */ /* 0x000fe40007ffe0ff */
        /* <DEDUP_REMOVED lines=32> */
.L_x_2760:
[----:B------:R-:W-:Y:S05]  /*2940*/  BSYNC.RECONVERGENT B1 ;  /* 0x0000000000017941 */ /* 0x000fea0003800200 */
.L_x_2759:
        /* <DEDUP_REMOVED lines=21> */
[----:B------:R-:W-:-:S06]  /*2aa0*/  MOV R5, R25 ;  /* 0x0000001900057202 */ /* 0x000fcc0000000f00 */
[----:B------:R-:W0:Y:S01]  /*2ab0*/  MUFU.RCP R7, R7 ;  /* 0x0000000700077308 */ /* 0x000e220000001000 */
[----:B-1----:R-:W-:Y:S01]  /*2ac0*/  FADD.FTZ R29, R4, 1 ;  /* 0x3f800000041d7421 */ /* 0x002fe20000010000 */
[----:B------:R-:W-:-:S04]  /*2ad0*/  IMAD.MOV.U32 R4, RZ, RZ, R26 ;  /* 0x000000ffff047224 */ /* 0x000fc800078e001a */
[----:B------:R-:W-:Y:S02]  /*2ae0*/  IMAD.WIDE.U32 R4, R17, UR12, R4 ;  /* 0x0000000c11047c25 */ /* 0x000fe4000f8e0004 */
[----:B------:R-:W1:Y:S03]  /*2af0*/  MUFU.RCP R28, R29 ;  /* 0x0000001d001c7308 */ /* 0x000e660000001000 */
[----:B------:R-:W-:Y:S01]  /*2b00*/  IADD3 R5, PT, PT, R5, R12, RZ ;  /* 0x0000000c05057210 */ /* 0x000fe20007ffe0ff */
[----:B0-----:R-:W-:Y:S01]  /*2b10*/  FMUL.FTZ R17, R18, R7 ;  /* 0x0000000712117220 */ /* 0x001fe20000410000 */
[----:B--2---:R-:W-:Y:S01]  /*2b20*/  LEA R18, P1, R4, UR14, 0x1 ;  /* 0x0000000e04127c11 */ /* 0x004fe2000f8208ff */
[----:B-1----:R-:W-:-:S03]  /*2b30*/  FMUL.FTZ R28, R19, R28 ;  /* 0x0000001c131c7220 */ /* 0x002fc60000410000 */
[----:B------:R-:W-:Y:S02]  /*2b40*/  LEA.HI.X R19, R4, UR15, R5, 0x1, P1 ;  /* 0x0000000f04137c11 */ /* 0x000fe400088f0c05 */
[----:B------:R-:W-:-:S05]  /*2b50*/  F2FP.F16.F32.PACK_AB R17, R17, R28 ;  /* 0x0000001c1111723e */ /* 0x000fca00000000ff */
[----:B------:R1:W-:Y:S02]  /*2b60*/  STG.E desc[UR16][R18.64], R17 ;  /* 0x0000001112007986 */ /* 0x0003e4000c101910 */
.L_x_2762:
[----:B------:R-:W-:Y:S05]  /*2b70*/  BSYNC.RECONVERGENT B1 ;  /* 0x0000000000017941 */ /* 0x000fea0003800200 */
.L_x_2761:
        /* <DEDUP_REMOVED lines=29> */
.L_x_2756:
[----:B------:R-:W-:Y:S05]  /*2d50*/  BSYNC.RECONVERGENT B0 ;  /* 0x0000000000007941 */ /* 0x000fea0003800200 */
.L_x_2748:
[----:B------:R-:W-:Y:S02]  /*2d60*/  UIADD3 UR9, UPT, UPT, UR21, UR9, URZ ;  /* 0x0000000915097290 */ /* 0x000fe4000fffe0ff */
[----:B------:R-:W-:Y:S02]  /*2d70*/  UIADD3 UR4, UPT, UPT, UR4, 0x1, URZ ;  /* 0x0000000104047890 */ /* 0x000fe4000fffe0ff */
[----:B------:R-:W-:-:S09]  /*2d80*/  UISETP.GE.AND UP1, UPT, UR9, UR7, UPT ;  /* 0x000000070900728c */ /* 0x000fd2000bf26270 */
[----:B------:R-:W-:Y:S05]  /*2d90*/  BRA.U !UP1, `(.L_x_2763) ;  /* 0xffffffd5091c7547 */ /* 0x000fea000b83ffff */
[----:B------:R-:W-:Y:S05]  /*2da0*/  EXIT ;  /* 0x000000000000794d */ /* 0x000fea0003800000 */
.L_x_2764:
        /* <DEDUP_REMOVED lines=13> */
.L_x_3461:


//--------------------- .text._Z35group_norm_nhwc_fwd_one_pass_kernelI11Fp16IOFp16WLi256ELi8ELi128EEv26Group_norm_nhwc_fwd_params --------------------------
	.section	.text._Z35group_norm_nhwc_fwd_one_pass_kernelI11Fp16IOFp16WLi256ELi8ELi128EEv26Group_norm_nhwc_fwd_params,"ax",@progbits
	.align	128
        .global         _Z35group_norm_nhwc_fwd_one_pass_kernelI11Fp16IOFp16WLi256ELi8ELi128EEv26Group_norm_nhwc_fwd_params
        .type           _Z35group_norm_nhwc_fwd_one_pass_kernelI11Fp16IOFp16WLi256ELi8ELi128EEv26Group_norm_nhwc_fwd_params,@function
        .size           _Z35group_norm_nhwc_fwd_one_pass_kernelI11Fp16IOFp16WLi256ELi8ELi128EEv26Group_norm_nhwc_fwd_params,(.L_x_3462 - _Z35group_norm_nhwc_fwd_one_pass_kernelI11Fp16IOFp16WLi256ELi8ELi128EEv26Group_norm_nhwc_fwd_params)
        .other          _Z35group_norm_nhwc_fwd_one_pass_kernelI11Fp16IOFp16WLi256ELi8ELi128EEv26Group_norm_nhwc_fwd_params,@"STO_CUDA_ENTRY STV_DEFAULT"
_Z35group_norm_nhwc_fwd_one_pass_kernelI11Fp16IOFp16WLi256ELi8ELi128EEv26Group_norm_nhwc_fwd_params:
.text._Z35group_norm_nhwc_fwd_one_pass_kernelI11Fp16IOFp16WLi256ELi8ELi128EEv26Group_norm_nhwc_fwd_params:
        /* <DEDUP_REMOVED lines=41> */
.L_x_2808:
        /* <DEDUP_REMOVED lines=105> */
[----:B------:R-:W-:Y:S01]  /*0920*/  @!P2 LEA.HI.X R21, R10, R9, R3, 0x1, P6 ;  /* 0x000000090a15a211 */ /* 0x000fe200030f0c03 */
[----:B------:R-:W-:Y:S01]  /*0930*/  @!P1 IMAD.IADD R3, R7, 0x1, R25 ;  /* 0x0000000107039824 */ /* 0x000fe200078e0219 */
[----:B-1----:R-:W-:Y:S01]  /*0940*/  @!P1 LEA R8, P6, R6, R4, 0x1 ;  /* 0x0000000406089211 */ /* 0x002fe200078c08ff */
[----:B---3--:R-:W0:Y:S01]  /*0950*/  @!P4 LDC.64 R12, c[0x0][0x3e0] ;  /* 0x0000f800ff0ccb82 */ /* 0x008e220000000a00 */
[----:B------:R-:W-:-:S02]  /*0960*/  ISETP.GE.AND.EX P5, PT, R0, UR15, PT, P5 ;  /* 0x0000000f00007c0c */ /* 0x000fc4000bfa6350 */
[----:B------:R-:W-:-:S05]  /*0970*/  @!P1 LEA.HI.X R9, R6, R5, R3, 0x1, P6 ;  /* 0x0000000506099211 */ /* 0x000fca00030f0c03 */
        /* <DEDUP_REMOVED lines=138> */
.L_x_2766:
[----:B------:R-:W-:Y:S05]  /*1220*/  BSYNC.RECONVERGENT B0 ;  /* 0x0000000000007941 */ /* 0x000fea0003800200 */
.L_x_2765:
        /* <DEDUP_REMOVED lines=16> */
.L_x_2768:
[----:B------:R-:W-:Y:S05]  /*1330*/  BSYNC.RECONVERGENT B0 ;  /* 0x0000000000007941 */ /* 0x000fea0003800200 */
.L_x_2767:
        /* <DEDUP_REMOVED lines=33> */
.L_x_2771:
[----:B----4-:R-:W2:Y:S04]  /*1550*/  LDG.E.STRONG.GPU R14, desc[UR16][R12.64] ;  /* 0x000000100c0e7981 */ /* 0x010ea8000c1ef900 */
[----:B--2---:R-:W-:Y:S01]  /*1560*/  CCTL.IVALL ;  /* 0x00000000ff00798f */ /* 0x004fe20002000000 */
[----:B------:R-:W-:Y:S05]  /*1570*/  YIELD ;  /* 0x0000000000007946 */ /* 0x000fea0003800000 */
[----:B------:R-:W-:-:S13]  /*1580*/  ISETP.NE.AND P4, PT, R14, R27, PT ;  /* 0x0000001b0e00720c */ /* 0x000fda0003f85270 */
[----:B------:R-:W-:Y:S05]  /*1590*/  @P4 BRA `(.L_x_2771) ;  /* 0xfffffffc00ec4947 */ /* 0x000fea000383ffff */
.L_x_2770:
        /* <DEDUP_REMOVED lines=15> */
.L_x_2773:
[----:B------:R-:W-:Y:S01]  /*1690*/  UIADD3 UR26, UPT, UPT, UR5, 0x1, URZ ;  /* 0x00000001051a7890 */ /* 0x000fe2000fffe0ff */
[----:B------:R-:W-:-:S05]  /*16a0*/  ISETP.EQ.OR P2, PT, RZ, UR15, P3 ;  /* 0x0000000fff007c0c */ /* 0x000fca0009f42670 */
[----:B----4-:R-:W-:-:S04]  /*16b0*/  MOV R12, UR26 ;  /* 0x0000001a000c7c02 */ /* 0x010fc80008000f00 */
[----:B------:R-:W-:-:S04]  /*16c0*/  ISETP.EQ.OR P4, PT, R12, UR20, P3 ;  /* 0x000000140c007c0c */ /* 0x000fc80009f82670 */
[----:B------:R-:W-:-:S05]  /*16d0*/  VOTEU.ALL UP1, P2 ;  /* 0x0000000000ff7886 */ /* 0x000fca0001020000 */
[----:B------:R-:W-:-:S04]  /*16e0*/  @!UP1 UIMAD.WIDE.U32 UR26, UR11, 0x8, UR18 ;  /* 0x000000080b1a98a5 */ /* 0x000fc8000f8e0012 */
[----:B------:R-:W-:Y:S02]  /*16f0*/  VOTEU.ALL UP1, P4 ;  /* 0x0000000000ff7886 */ /* 0x000fe40002020000 */
[----:B------:R-:W-:Y:S01]  /*1700*/  MOV R12, UR26 ;  /* 0x0000001a000c7c02 */ /* 0x000fe20008000f00 */
[----:B------:R-:W-:Y:S02]  /*1710*/  IMAD.U32 R13, RZ, RZ, UR27 ;  /* 0x0000001bff0d7e24 */ /* 0x000fe4000f8e00ff */
        /* <DEDUP_REMOVED lines=82> */
.L_x_2772:
        /* <DEDUP_REMOVED lines=52> */
.L_x_2774:
        /* <DEDUP_REMOVED lines=28> */
.L_x_2775:
        /* <DEDUP_REMOVED lines=13> */
.L_x_2776:
[----:B------:R-:W-:Y:S05]  /*2210*/  BSYNC.RECONVERGENT B0 ;  /* 0x0000000000007941 */ /* 0x000fea0003800200 */
.L_x_2769:
        /* <DEDUP_REMOVED lines=38> */
[----:B----4-:R-:W-:Y:S02]  /*2480*/  HADD2.F32 R13, -RZ, R44.H0_H0 ;  /* 0x2000002cff0d7230 */ /* 0x010fe40000004100 */
[----:B-----5:R-:W-:Y:S02]  /*2490*/  HADD2.F32 R14, -RZ, R26.H0_H0 ;  /* 0x2000001aff0e7230 */ /* 0x020fe40000004100 */
[----:B------:R-:W-:Y:S01]  /*24a0*/  HADD2.F32 R15, -RZ, R45.H0_H0 ;  /* 0x2000002dff0f7230 */ /* 0x000fe20000004100 */
        /* <DEDUP_REMOVED lines=10> */
[----:B------:R-:W-:Y:S02]  /*2550*/  IMAD.MOV.U32 R24, RZ, RZ, R42 ;  /* 0x000000ffff187224 */ /* 0x000fe400078e002a */
[----:B------:R-:W-:Y:S01]  /*2560*/  FADD.FTZ R3, R3, -UR5 ;  /* 0x8000000503037e21 */ /* 0x000fe20008010000 */
[----:B------:R-:W1:Y:S01]  /*2570*/  LDCU.64 UR12, c[0x0][0x380] ;  /* 0x00007000ff0c77ac */ /* 0x000e620008000a00 */
[----:B------:R-:W-:Y:S02]  /*2580*/  FADD.FTZ R4, R4, -UR5 ;  /* 0x8000000504047e21 */ /* 0x000fe40008010000 */
[----:B------:R-:W-:Y:S02]  /*2590*/  FMUL.FTZ R3, R3, UR10 ;  /* 0x0000000a03037c20 */ /* 0x000fe40008410000 */
[----:B------:R-:W-:-:S02]  /*25a0*/  FMUL.FTZ R4, R4, UR10 ;  /* 0x0000000a04047c20 */ /* 0x000fc40008410000 */
[----:B------:R-:W-:Y:S02]  /*25b0*/  FFMA.FTZ R3, R12, R3, R14 ;  /* 0x000000030c037223 */ /* 0x000fe4000001000e */
        /* <DEDUP_REMOVED lines=9> */
.L_x_2780:
[----:B------:R-:W-:Y:S05]  /*2650*/  BSYNC.RECONVERGENT B1 ;  /* 0x0000000000017941 */ /* 0x000fea0003800200 */
.L_x_2779:
[----:B------:R-:W-:Y:S01]  /*2660*/  SHF.R.S32.HI R25, RZ, 0x1f, R44 ;  /* 0x0000001fff197819 */ /* 0x000fe2000001142c */
[----:B------:R-:W-:Y:S01]  /*2670*/  BSSY.RECONVERGENT B1, `(.L_x_2781) ;  /* 0x0000017000017945 */ /* 0x000fe20003800200 */
[C---:B0-----:R-:W-:Y:S02]  /*2680*/  IADD3 R3, PT, PT, R38.reuse, 0x40, RZ ;  /* 0x0000004026037810 */ /* 0x041fe40007ffe0ff */
[----:B------:R-:W-:Y:S02]  /*2690*/  ISETP.GE.AND.EX P2, PT, R25, UR15, PT, P2 ;  /* 0x0000000f19007c0c */ /* 0x000fe4000bf46320 */
[----:B------:R-:W-:-:S11]  /*26a0*/  IADD3 R4, PT, PT, R38, 0x60, RZ ;  /* 0x0000006026047810 */ /* 0x000fd60007ffe0ff */
        /* <DEDUP_REMOVED lines=19> */
.L_x_2782:
[----:B------:R-:W-:Y:S05]  /*27e0*/  BSYNC.RECONVERGENT B1 ;  /* 0x0000000000017941 */ /* 0x000fea0003800200 */
.L_x_2781:
        /* <DEDUP_REMOVED lines=34> */
.L_x_2784:
[----:B------:R-:W-:Y:S05]  /*2a10*/  BSYNC.RECONVERGENT B1 ;  /* 0x0000000000017941 */ /* 0x000fea0003800200 */
.L_x_2783:
        /* <DEDUP_REMOVED lines=20> */
.L_x_2786:
[----:B------:R-:W-:Y:S05]  /*2b60*/  BSYNC.RECONVERGENT B1 ;  /* 0x0000000000017941 */ /* 0x000fea0003800200 */
.L_x_2785:
        /* <DEDUP_REMOVED lines=20> */
.L_x_2788:
[----:B------:R-:W-:Y:S05]  /*2cb0*/  BSYNC.RECONVERGENT B1 ;  /* 0x0000000000017941 */ /* 0x000fea0003800200 */
.L_x_2787:
        /* <DEDUP_REMOVED lines=20> */
.L_x_2790:
[----:B------:R-:W-:Y:S05]  /*2e00*/  BSYNC.RECONVERGENT B1 ;  /* 0x0000000000017941 */ /* 0x000fea0003800200 */
.L_x_2789:
        /* <DEDUP_REMOVED lines=20> */
.L_x_2792:
[----:B------:R-:W-:Y:S05]  /*2f50*/  BSYNC.RECONVERGENT B1 ;  /* 0x0000000000017941 */ /* 0x000fea0003800200 */
.L_x_2791:
        /* <DEDUP_REMOVED lines=19> */
.L_x_2778:
        /* <DEDUP_REMOVED lines=8> */
[----:B------:R-:W-:Y:S02]  /*3110*/  IMAD.MOV.U32 R44, RZ, RZ, R42 ;  /* 0x000000ffff2c7224 */ /* 0x000fe400078e002a */
        /* <DEDUP_REMOVED lines=24> */
.L_x_2795:
[----:B------:R-:W-:Y:S05]  /*32a0*/  BSYNC.RECONVERGENT B1 ;  /* 0x0000000000017941 */ /* 0x000fea0003800200 */
.L_x_2794:
        /* <DEDUP_REMOVED lines=34> */
.L_x_2797:
[----:B------:R-:W-:Y:S05]  /*34d0*/  BSYNC.RECONVERGENT B1 ;  /* 0x0000000000017941 */ /* 0x000fea0003800200 */
.L_x_2796:
        /* <DEDUP_REMOVED lines=44> */
.L_x_2799:
[----:B------:R-:W-:Y:S05]  /*37a0*/  BSYNC.RECONVERGENT B1 ;  /* 0x0000000000017941 */ /* 0x000fea0003800200 */
.L_x_2798:
        /* <DEDUP_REMOVED lines=30> */
.L_x_2801:
[----:B------:R-:W-:Y:S05]  /*3990*/  BSYNC.RECONVERGENT B1 ;  /* 0x0000000000017941 */ /* 0x000fea0003800200 */
.L_x_2800:
        /* <DEDUP_REMOVED lines=30> */
.L_x_2803:
[----:B------:R-:W-:Y:S05]  /*3b80*/  BSYNC.RECONVERGENT B1 ;  /* 0x0000000000017941 */ /* 0x000fea0003800200 */
.L_x_2802:
        /* <DEDUP_REMOVED lines=30> */
.L_x_2805:
[----:B------:R-:W-:Y:S05]  /*3d70*/  BSYNC.RECONVERGENT B1 ;  /* 0x0000000000017941 */ /* 0x000fea0003800200 */
.L_x_2804:
        /* <DEDUP_REMOVED lines=30> */
.L_x_2807:
[----:B------:R-:W-:Y:S05]  /*3f60*/  BSYNC.RECONVERGENT B1 ;  /* 0x0000000000017941 */ /* 0x000fea0003800200 */
.L_x_2806:
        /* <DEDUP_REMOVED lines=29> */
.L_x_2793:
[----:B------:R-:W-:Y:S05]  /*4140*/  BSYNC.RECONVERGENT B0 ;  /* 0x0000000000007941 */ /* 0x000fea0003800200 */
.L_x_2777:
[----:B------:R-:W-:Y:S02]  /*4150*/  UIADD3 UR9, UPT, UPT, UR21, UR9, URZ ;  /* 0x0000000915097290 */ /* 0x000fe4000fffe0ff */
[----:B------:R-:W-:Y:S02]  /*4160*/  UIADD3 UR4, UPT, UPT, UR4, 0x1, URZ ;  /* 0x0000000104047890 */ /* 0x000fe4000fffe0ff */
[----:B------:R-:W-:-:S09]  /*4170*/  UISETP.GE.AND UP1, UPT, UR9, UR7, UPT ;  /* 0x000000070900728c */ /* 0x000fd2000bf26270 */
[----:B------:R-:W-:Y:S05]  /*4180*/  BRA.U !UP1, `(.L_x_2808) ;  /* 0xffffffc109407547 */ /* 0x000fea000b83ffff */
[----:B------:R-:W-:Y:S05]  /*4190*/  EXIT ;  /* 0x000000000000794d */ /* 0x000fea0003800000 */
.L_x_2809:
        /* <DEDUP_REMOVED lines=14> */
.L_x_3462:


//--------------------- .text._Z35group_norm_nhwc_fwd_one_pass_kernelI11Fp16IOFp16WLi512ELi8ELi128EEv26Group_norm_nhwc_fwd_params --------------------------
	.section	.text._Z35group_norm_nhwc_fwd_one_pass_kernelI11Fp16IOFp16WLi512ELi8ELi128EEv26Group_norm_nhwc_fwd_params,"ax",@progbits
	.align	128
        .global         _Z35group_norm_nhwc_fwd_one_pass_kernelI11Fp16IOFp16WLi512ELi8ELi128EEv26Group_norm_nhwc_fwd_params
        .type           _Z35group_norm_nhwc_fwd_one_pass_kernelI11Fp16IOFp16WLi512ELi8ELi128EEv26Group_norm_nhwc_fwd_params,@function
        .size           _Z35group_norm_nhwc_fwd_one_pass_kernelI11Fp16IOFp16WLi512ELi8ELi128EEv26Group_norm_nhwc_fwd_params,(.L_x_3463 - _Z35group_norm_nhwc_fwd_one_pass_kernelI11Fp16IOFp16WLi512ELi8ELi128EEv26Group_norm_nhwc_fwd_params)
        .other          _Z35group_norm_nhwc_fwd_one_pass_kernelI11Fp16IOFp16WLi512ELi8ELi128EEv26Group_norm_nhwc_fwd_params,@"STO_CUDA_ENTRY STV_DEFAULT"
_Z35group_norm_nhwc_fwd_one_pass_kernelI11Fp16IOFp16WLi512ELi8ELi128EEv26Group_norm_nhwc_fwd_params:
.text._Z35group_norm_nhwc_fwd_one_pass_kernelI11Fp16IOFp16WLi512ELi8ELi128EEv26Group_norm_nhwc_fwd_params:
        /* <DEDUP_REMOVED lines=36> */
.L_x_2885:
        /* <DEDUP_REMOVED lines=440> */
.L_x_2811:
[----:B------:R-:W-:Y:S05]  /*1dc0*/  BSYNC.RECONVERGENT B0 ;  /* 0x0000000000007941 */ /* 0x000fea0003800200 */
.L_x_2810:
        /* <DEDUP_REMOVED lines=16> */
.L_x_2813:
[----:B------:R-:W-:Y:S05]  /*1ed0*/  BSYNC.RECONVERGENT B0 ;  /* 0x0000000000007941 */ /* 0x000fea0003800200 */
.L_x_2812:
        /* <DEDUP_REMOVED lines=33> */
.L_x_2816:
[----:B------:R-:W2:Y:S04]  /*20f0*/  LDG.E.STRONG.GPU R18, desc[UR14][R16.64] ;  /* 0x0000000e10127981 */ /* 0x000ea8000c1ef900 */
[----:B--2---:R-:W-:Y:S01]  /*2100*/  CCTL.IVALL ;  /* 0x00000000ff00798f */ /* 0x004fe20002000000 */
[----:B------:R-:W-:Y:S05]  /*2110*/  YIELD ;  /* 0x0000000000007946 */ /* 0x000fea0003800000 */
[----:B------:R-:W-:-:S13]  /*2120*/  ISETP.NE.AND P4, PT, R18, R35, PT ;  /* 0x000000231200720c */ /* 0x000fda0003f85270 */
[----:B------:R-:W-:Y:S05]  /*2130*/  @P4 BRA `(.L_x_2816) ;  /* 0xfffffffc00ec4947 */ /* 0x000fea000383ffff */
.L_x_2815:
        /* <DEDUP_REMOVED lines=15> */
.L_x_2818:
        /* <DEDUP_REMOVED lines=91> */
.L_x_2817:
        /* <DEDUP_REMOVED lines=52> */
.L_x_2819:
        /* <DEDUP_REMOVED lines=28> */
.L_x_2820:
        /* <DEDUP_REMOVED lines=13> */
.L_x_2821:
[----:B------:R-:W-:Y:S05]  /*2db0*/  BSYNC.RECONVERGENT B0 ;  /* 0x0000000000007941 */ /* 0x000fea0003800200 */
.L_x_2814:
        /* <DEDUP_REMOVED lines=69> */
.L_x_2825:
[----:B------:R-:W-:Y:S05]  /*3210*/  BSYNC.RECONVERGENT B1 ;  /* 0x0000000000017941 */ /* 0x000fea0003800200 */
.L_x_2824:
        /* <DEDUP_REMOVED lines=30> */
.L_x_2827:
[----:B------:R-:W-:Y:S05]  /*3400*/  BSYNC.RECONVERGENT B1 ;  /* 0x0000000000017941 */ /* 0x000fea0003800200 */
.L_x_2826:
        /* <DEDUP_REMOVED lines=20> */
.L_x_2829:
[----:B------:R-:W-:Y:S05]  /*3550*/  BSYNC.RECONVERGENT B1 ;  /* 0x0000000000017941 */ /* 0x000fea0003800200 */
.L_x_2828:
        /* <DEDUP_REMOVED lines=22> */
.L_x_2831:
[----:B------:R-:W-:Y:S05]  /*36c0*/  BSYNC.RECONVERGENT B1 ;  /* 0x0000000000017941 */ /* 0x000fea0003800200 */
.L_x_2830:
        /* <DEDUP_REMOVED lines=20> */
.L_x_2833:
[----:B------:R-:W-:Y:S05]  /*3810*/  BSYNC.RECONVERGENT B1 ;  /* 0x0000000000017941 */ /* 0x000fea0003800200 */
.L_x_2832:
        /* <DEDUP_REMOVED lines=38> */
.L_x_2835:
[----:B------:R-:W-:Y:S05]  /*3a80*/  BSYNC.RECONVERGENT B1 ;  /* 0x0000000000017941 */ /* 0x000fea0003800200 */
.L_x_2834:
        /* <DEDUP_REMOVED lines=22> */
.L_x_2837:
[----:B------:R-:W-:Y:S05]  /*3bf0*/  BSYNC.RECONVERGENT B1 ;  /* 0x0000000000017941 */ /* 0x000fea0003800200 */
.L_x_2836:
        /* <DEDUP_REMOVED lines=20> */
.L_x_2839:
[----:B------:R-:W-:Y:S05]  /*3d40*/  BSYNC.RECONVERGENT B1 ;  /* 0x0000000000017941 */ /* 0x000fea0003800200 */
.L_x_2838:
        /* <DEDUP_REMOVED lines=20> */
.L_x_2841:
[----:B------:R-:W-:Y:S05]  /*3e90*/  BSYNC.RECONVERGENT B1 ;  /* 0x0000000000017941 */ /* 0x000fea0003800200 */
.L_x_2840:
        /* <DEDUP_REMOVED lines=20> */
.L_x_2843:
[----:B------:R-:W-:Y:S05]  /*3fe0*/  BSYNC.RECONVERGENT B1 ;  /* 0x0000000000017941 */ /* 0x000fea0003800200 */
.L_x_2842:
        /* <DEDUP_REMOVED lines=37> */
.L_x_2845:
[----:B------:R-:W-:Y:S05]  /*4240*/  BSYNC.RECONVERGENT B1 ;  /* 0x0000000000017941 */ /* 0x000fea0003800200 */
.L_x_2844:
        /* <DEDUP_REMOVED lines=20> */
.L_x_2847:
[----:B------:R-:W-:Y:S05]  /*4390*/  BSYNC.RECONVERGENT B1 ;  /* 0x0000000000017941 */ /* 0x000fea0003800200 */
.L_x_2846:
        /* <DEDUP_REMOVED lines=20> */
.L_x_2849:
[----:B------:R-:W-:Y:S05]  /*44e0*/  BSYNC.RECONVERGENT B1 ;  /* 0x0000000000017941 */ /* 0x000fea0003800200 */
.L_x_2848:
        /* <DEDUP_REMOVED lines=20> */
.L_x_2851:
[----:B------:R-:W-:Y:S05]  /*4630*/  BSYNC.RECONVERGENT B1 ;  /* 0x0000000000017941 */ /* 0x000fea0003800200 */
.L_x_2850:
        /* <DEDUP_REMOVED lines=20> */
.L_x_2853:
[----:B------:R-:W-:Y:S05]  /*4780*/  BSYNC.RECONVERGENT B1 ;  /* 0x0000000000017941 */ /* 0x000fea0003800200 */
.L_x_2852:
        /* <DEDUP_REMOVED lines=19> */
.L_x_2823:
        /* <DEDUP_REMOVED lines=39> */
.L_x_2856:
[----:B------:R-:W-:Y:S05]  /*4b30*/  BSYNC.RECONVERGENT B1 ;  /* 0x0000000000017941 */ /* 0x000fea0003800200 */
.L_x_2855:
        /* <DEDUP_REMOVED lines=30> */
.L_x_2858:
[----:B------:R-:W-:Y:S05]  /*4d20*/  BSYNC.RECONVERGENT B1 ;  /* 0x0000000000017941 */ /* 0x000fea0003800200 */
.L_x_2857:
        /* <DEDUP_REMOVED lines=32> */
.L_x_2860:
[----:B------:R-:W-:Y:S05]  /*4f30*/  BSYNC.RECONVERGENT B1 ;  /* 0x0000000000017941 */ /* 0x000fea0003800200 */
.L_x_2859:
        /* <DEDUP_REMOVED lines=30> */
.L_x_2862:
[----:B------:R-:W-:Y:S05]  /*5120*/  BSYNC.RECONVERGENT B1 ;  /* 0x0000000000017941 */ /* 0x000fea0003800200 */
.L_x_2861:
        /* <DEDUP_REMOVED lines=32> */
.L_x_2864:
[----:B------:R-:W-:Y:S05]  /*5330*/  BSYNC.RECONVERGENT B1 ;  /* 0x0000000000017941 */ /* 0x000fea0003800200 */
.L_x_2863:
        /* <DEDUP_REMOVED lines=48> */
.L_x_2866:
[----:B------:R-:W-:Y:S05]  /*5640*/  BSYNC.RECONVERGENT B1 ;  /* 0x0000000000017941 */ /* 0x000fea0003800200 */
.L_x_2865:
        /* <DEDUP_REMOVED lines=32> */
.L_x_2868:
[----:B------:R-:W-:Y:S05]  /*5850*/  BSYNC.RECONVERGENT B1 ;  /* 0x0000000000017941 */ /* 0x000fea0003800200 */
.L_x_2867:
        /* <DEDUP_REMOVED lines=30> */
.L_x_2870:
[----:B------:R-:W-:Y:S05]  /*5a40*/  BSYNC.RECONVERGENT B1 ;  /* 0x0000000000017941 */ /* 0x000fea0003800200 */
.L_x_2869:
        /* <DEDUP_REMOVED lines=30> */
.L_x_2872:
[----:B------:R-:W-:Y:S05]  /*5c30*/  BSYNC.RECONVERGENT B1 ;  /* 0x0000000000017941 */ /* 0x000fea0003800200 */
.L_x_2871:
        /* <DEDUP_REMOVED lines=30> */
.L_x_2874:
[----:B------:R-:W-:Y:S05]  /*5e20*/  BSYNC.RECONVERGENT B1 ;  /* 0x0000000000017941 */ /* 0x000fea0003800200 */
.L_x_2873:
        /* <DEDUP_REMOVED lines=47> */
.L_x_2876:
[----:B------:R-:W-:Y:S05]  /*6120*/  BSYNC.RECONVERGENT B1 ;  /* 0x0000000000017941 */ /* 0x000fea0003800200 */
.L_x_2875:
        /* <DEDUP_REMOVED lines=30> */
.L_x_2878:
[----:B------:R-:W-:Y:S05]  /*6310*/  BSYNC.RECONVERGENT B1 ;  /* 0x0000000000017941 */ /* 0x000fea0003800200 */
.L_x_2877:
        /* <DEDUP_REMOVED lines=30> */
.L_x_2880:
[----:B------:R-:W-:Y:S05]  /*6500*/  BSYNC.RECONVERGENT B1 ;  /* 0x0000000000017941 */ /* 0x000fea0003800200 */
.L_x_2879:
        /* <DEDUP_REMOVED lines=30> */
.L_x_2882:
[----:B------:R-:W-:Y:S05]  /*66f0*/  BSYNC.RECONVERGENT B1 ;  /* 0x0000000000017941 */ /* 0x000fea0003800200 */
.L_x_2881:
        /* <DEDUP_REMOVED lines=30> */
.L_x_2884:
[----:B------:R-:W-:Y:S05]  /*68e0*/  BSYNC.RECONVERGENT B1 ;  /* 0x0000000000017941 */ /* 0x000fea0003800200 */
.L_x_2883:
        /* <DEDUP_REMOVED lines=28> */
.L_x_2854:
[----:B------:R-:W-:Y:S05]  /*6ab0*/  BSYNC.RECONVERGENT B0 ;  /* 0x0000000000007941 */ /* 0x000fea0003800200 */
.L_x_2822:
[----:B------:R-:W-:Y:S02]  /*6ac0*/  UIADD3 UR7, UPT, UPT, UR18, UR7, URZ ;  /* 0x0000000712077290 */ /* 0x000fe4000fffe0ff */
[----:B------:R-:W-:Y:S02]  /*6ad0*/  UIADD3 UR4, UPT, UPT, UR4, 0x1, URZ ;  /* 0x0000000104047890 */ /* 0x000fe4000fffe0ff */
[----:B------:R-:W-:-:S09]  /*6ae0*/  UISETP.GE.AND UP0, UPT, UR7, UR8, UPT ;  /* 0x000000080700728c */ /* 0x000fd2000bf06270 */
[----:B------:R-:W-:Y:S05]  /*6af0*/  BRA.U !UP0, `(.L_x_2885) ;  /* 0xffffff9508d07547 */ /* 0x000fea000b83ffff */
[----:B------:R-:W-:Y:S05]  /*6b00*/  EXIT ;  /* 0x000000000000794d */ /* 0x000fea0003800000 */
.L_x_2886:
        /* <DEDUP_REMOVED lines=15> */
.L_x_3463:


//--------------------- .text._Z35group_norm_nhwc_fwd_one_pass_kernelI11Fp32IOFp32WLi64ELi8ELi128EEv26Group_norm_nhwc_fwd_params --------------------------
	.section	.text._Z35group_norm_nhwc_fwd_one_pass_kernelI11Fp32IOFp32WLi64ELi8ELi128EEv26Group_norm_nhwc_fwd_params,"ax",@progbits
	.align	128
        .global         _Z35group_norm_nhwc_fwd_one_pass_kernelI11Fp32IOFp32WLi64ELi8ELi128EEv26Group_norm_nhwc_fwd_params
        .type           _Z35group_norm_nhwc_fwd_one_pass_kernelI11Fp32IOFp32WLi64ELi8ELi128EEv26Group_norm_nhwc_fwd_params,@function
        .size           _Z35group_norm_nhwc_fwd_one_pass_kernelI11Fp32IOFp32WLi64ELi8ELi128EEv26Group_norm_nhwc_fwd_params,(.L_x_3464 - _Z35group_norm_nhwc_fwd_one_pass_kernelI11Fp32IOFp32WLi64ELi8ELi128EEv26Group_norm_nhwc_fwd_params)
        .other          _Z35group_norm_nhwc_fwd_one_pass_kernelI11Fp32IOFp32WLi64ELi8ELi128EEv26Group_norm_nhwc_fwd_params,@"STO_CUDA_ENTRY STV_DEFAULT"
_Z35group_norm_nhwc_fwd_one_pass_kernelI11Fp32IOFp32WLi64ELi8ELi128EEv26Group_norm_nhwc_fwd_params:
.text._Z35group_norm_nhwc_fwd_one_pass_kernelI11Fp32IOFp32WLi64ELi8ELi128EEv26Group_norm_nhwc_fwd_params:
        /* <DEDUP_REMOVED lines=12> */
[----:B------:R-:W3:Y:S01]  /*00c0*/  LDCU.64 UR8, c[0x0][0x388] ;  /* 0x00007100ff0877ac */ /* 0x000ee20008000a00 */
[----:B------:R-:W4:Y:S04]  /*00d0*/  LDCU UR19, c[0x0][0x374] ;  /* 0x00006e80ff1377ac */ /* 0x000f280008000800 */
[----:B------:R-:W2:Y:S01]  /*00e0*/  LDC R19, c[0x0][0x370] ;  /* 0x0000dc00ff137b82 */ /* 0x000ea20000000800 */
[----:B------:R-:W5:Y:S01]  /*00f0*/  LDCU.U8 UR5, c[0x0][0x3fc] ;  /* 0x00007f80ff0577ac */ /* 0x000f620008000000 */
[----:B------:R-:W0:Y:S01]  /*0100*/  LDCU.64 UR14, c[0x0][0x358] ;  /* 0x00006b00ff0e77ac */ /* 0x000e220008000a00 */
[----:B-1----:R-:W-:Y:S01]  /*0110*/  MOV R0, UR4 ;  /* 0x0000000400007c02 */ /* 0x002fe20008000f00 */
[----:B------:R-:W-:Y:S01]  /*0120*/  UMOV UR4, URZ ;  /* 0x000000ff00047c82 */ /* 0x000fe20008000000 */
[----:B---3--:R-:W-:Y:S01]  /*0130*/  ISETP.NE.U32.AND P1, PT, RZ, UR8, PT ;  /* 0x00000008ff007c0c */ /* 0x008fe2000bf25070 */
[----:B------:R-:W-:Y:S01]  /*0140*/  UMOV UR8, UR6 ;  /* 0x0000000600087c82 */ /* 0x000fe20008000000 */
[----:B0-----:R-:W-:Y:S01]  /*0150*/  LOP3.LUT P0, RZ, R15, UR18, RZ, 0xfc, !PT ;  /* 0x000000120fff7c12 */ /* 0x001fe2000f80fcff */
[----:B-----5:R-:W-:Y:S01]  /*0160*/  UISETP.NE.AND UP0, UPT, UR5, URZ, UPT ;  /* 0x000000ff0500728c */ /* 0x020fe2000bf05270 */
[----:B------:R-:W-:-:S02]  /*0170*/  SHF.R.U32.HI R15, RZ, 0x2, R15 ;  /* 0x00000002ff0f7819 */ /* 0x000fc4000001160f */
[----:B------:R-:W-:-:S03]  /*0180*/  ISETP.NE.AND.EX P0, PT, RZ, UR9, !P0, P1 ;  /* 0x00000009ff007c0c */ /* 0x000fc6000c705310 */
[----:B----4-:R-:W-:-:S10]  /*0190*/  IMAD R15, R0, UR18, R15 ;  /* 0x00000012000f7c24 */ /* 0x010fd4000f8e020f */
.L_x_2906:
[----:B0-----:R-:W0:Y:S01]  /*01a0*/  LDC R13, c[0x0][0x3f8] ;  /* 0x0000fe00ff0d7b82 */ /* 0x001e220000000800 */
[----:B-1----:R-:W1:Y:S01]  /*01b0*/  LDCU.64 UR10, c[0x0][0x3e8] ;  /* 0x00007d00ff0a77ac */ /* 0x002e620008000a00 */
[----:B---3--:R-:W3:Y:S01]  /*01c0*/  S2R R14, SR_TID.X ;  /* 0x00000000000e7919 */ /* 0x008ee20000002100 */
[----:B--2---:R-:W-:Y:S02]  /*01d0*/  IADD3 R16, PT, PT, R15, 0x20, RZ ;  /* 0x000000200f107810 */ /* 0x004fe40007ffe0ff */
[----:B------:R-:W-:Y:S02]  /*01e0*/  SHF.R.S32.HI R9, RZ, 0x1f, R15 ;  /* 0x0000001fff097819 */ /* 0x000fe4000001140f */
[----:B------:R-:W-:Y:S02]  /*01f0*/  SHF.R.S32.HI R17, RZ, 0x1f, R16 ;  /* 0x0000001fff117819 */ /* 0x000fe40000011410 */
[----:B0---45:R-:W-:Y:S02]  /*0200*/  IABS R5, R13 ;  /* 0x0000000d00057213 */ /* 0x031fe40000000000 */
[----:B------:R-:W-:-:S02]  /*0210*/  ISETP.NE.AND P3, PT, R13, RZ, PT ;  /* 0x000000ff0d00720c */ /* 0x000fc40003f65270 */
[----:B------:R-:W0:Y:S08]  /*0220*/  I2F.RP R0, R5 ;  /* 0x0000000500007306 */ /* 0x000e300000209400 */
[----:B0-----:R-:W0:Y:S02]  /*0230*/  MUFU.RCP R0, R0 ;  /* 0x0000000000007308 */ /* 0x001e240000001000 */
[----:B0-----:R-:W-:-:S06]  /*0240*/  IADD3 R2, PT, PT, R0, 0xffffffe, RZ ;  /* 0x0ffffffe00027810 */ /* 0x001fcc0007ffe0ff */
[----:B------:R0:W4:Y:S02]  /*0250*/  F2I.FTZ.U32.TRUNC.NTZ R3, R2 ;  /* 0x0000000200037305 */ /* 0x000124000021f000 */
[----:B0-----:R-:W-:Y:S02]  /*0260*/  HFMA2 R2, -RZ, RZ, 0, 0 ;  /* 0x00000000ff027431 */ /* 0x001fe400000001ff */
[----:B----4-:R-:W-:-:S04]  /*0270*/  IMAD.MOV R4, RZ, RZ, -R3 ;  /* 0x000000ffff047224 */ /* 0x010fc800078e0a03 */
[----:B------:R-:W-:Y:S01]  /*0280*/  IMAD R7, R4, R5, RZ ;  /* 0x0000000504077224 */ /* 0x000fe200078e02ff */
[----:B------:R-:W-:-:S03]  /*0290*/  IABS R4, UR8 ;  /* 0x0000000800047c13 */ /* 0x000fc60008000000 */
[----:B------:R-:W-:-:S06]  /*02a0*/  IMAD.HI.U32 R3, R3, R7, R2 ;  /* 0x0000000703037227 */ /* 0x000fcc00078e0002 */
        /* <DEDUP_REMOVED lines=8> */
[----:B------:R-:W-:Y:S02]  /*0330*/  LOP3.LUT R0, R13, UR8, RZ, 0x3c, !PT ;  /* 0x000000080d007c12 */ /* 0x000fe4000f8e3cff */
[----:B------:R-:W-:Y:S02]  /*0340*/  ISETP.GE.AND.EX P2, PT, R17, UR11, PT, P2 ;  /* 0x0000000b11007c0c */ /* 0x000fe4000bf46320 */
[----:B------:R-:W-:-:S07]  /*0350*/  ISETP.GE.AND P4, PT, R0, RZ, PT ;  /* 0x000000ff0000720c */ /* 0x000fce0003f86270 */
[----:B------:R-:W-:Y:S01]  /*0360*/  @P1 VIADD R3, R3, 0x1 ;  /* 0x0000000103031836 */ /* 0x000fe20000000000 */
[----:B------:R-:W-:-:S03]  /*0370*/  ISETP.GE.U32.AND P1, PT, R15, UR10, PT ;  /* 0x0000000a0f007c0c */ /* 0x000fc6000bf26070 */
[----:B------:R-:W0:Y:S01]  /*0380*/  @!P2 LDC.64 R4, c[0x0][0x390] ;  /* 0x0000e400ff04ab82 */ /* 0x000e220000000a00 */
[----:B------:R-:W-:Y:S01]  /*0390*/  ISETP.GE.AND.EX P1, PT, R9, UR11, PT, P1 ;  /* 0x0000000b09007c0c */ /* 0x000fe2000bf26310 */
[----:B------:R-:W1:Y:S01]  /*03a0*/  LDCU.64 UR10, c[0x0][0x3f0] ;  /* 0x00007e00ff0a77ac */ /* 0x000e620008000a00 */
[----:B------:R-:W-:Y:S02]  /*03b0*/  MOV R21, R3 ;  /* 0x0000000300157202 */ /* 0x000fe40000000f00 */
[----:B---3--:R-:W-:Y:S02]  /*03c0*/  SHF.L.U32 R3, R14, 0x1, RZ ;  /* 0x000000010e037819 */ /* 0x008fe400000006ff */
[----:B------:R-:W-:Y:S02]  /*03d0*/  @!P4 IADD3 R21, PT, PT, -R21, RZ, RZ ;  /* 0x000000ff1515c210 */ /* 0x000fe40007ffe1ff */
[----:B------:R-:W-:Y:S02]  /*03e0*/  @!P3 LOP3.LUT R21, RZ, R13, RZ, 0x33, !PT ;  /* 0x0000000dff15b212 */ /* 0x000fe400078e33ff */
[----:B------:R-:W-:-:S02]  /*03f0*/  LOP3.LUT R3, R3, 0x6, RZ, 0xc0, !PT ;  /* 0x0000000603037812 */ /* 0x000fc400078ec0ff */
[--C-:B------:R-:W-:Y:S01]  /*0400*/  SHF.R.S32.HI R2, RZ, 0x1f, R21.reuse ;  /* 0x0000001fff027819 */ /* 0x100fe20000011415 */
[----:B------:R-:W-:Y:S01]  /*0410*/  IMAD.MOV R0, RZ, RZ, -R21 ;  /* 0x000000ffff007224 */ /* 0x000fe200078e0a15 */
[----:B------:R-:W3:Y:S03]  /*0420*/  @!P1 LDC.64 R10, c[0x0][0x3e0] ;  /* 0x0000f800ff0a9b82 */ /* 0x000ee60000000a00 */
[----:B------:R-:W-:Y:S02]  /*0430*/  IMAD R0, R13, R0, UR8 ;  /* 0x000000080d007e24 */ /* 0x000fe4000f8e0200 */
[----:B-1----:R-:W-:-:S03]  /*0440*/  IMAD R8, R2, UR10, RZ ;  /* 0x0000000a02087c24 */ /* 0x002fc6000f8e02ff */
[----:B------:R-:W1:Y:S01]  /*0450*/  @!P2 LDC.64 R12, c[0x0][0x3e0] ;  /* 0x0000f800ff0cab82 */ /* 0x000e620000000a00 */
[----:B------:R-:W-:Y:S01]  /*0460*/  SHF.L.U32 R0, R0, 0x3, RZ ;  /* 0x0000000300007819 */ /* 0x000fe200000006ff */
[----:B------:R-:W-:-:S03]  /*0470*/  IMAD R23, R21, UR11, R8 ;  /* 0x0000000b15177c24 */ /* 0x000fc6000f8e0208 */
[----:B------:R-:W-:Y:S02]  /*0480*/  LOP3.LUT R2, R0, R3, RZ, 0xfc, !PT ;  /* 0x0000000300027212 */ /* 0x000fe400078efcff */
[----:B------:R-:W-:Y:S01]  /*0490*/  SHF.R.S32.HI R3, RZ, 0x1f, R0 ;  /* 0x0000001fff037819 */ /* 0x000fe20000011400 */
[----:B------:R-:W4:Y:S02]  /*04a0*/  @!P1 LDC.64 R6, c[0x0][0x390] ;  /* 0x0000e400ff069b82 */ /* 0x000f240000000a00 */
[----:B------:R-:W-:-:S04]  /*04b0*/  IMAD.WIDE.U32 R2, R21, UR10, R2 ;  /* 0x0000000a15027c25 */ /* 0x000fc8000f8e0002 */
[----:B---3--:R-:W-:Y:S02]  /*04c0*/  @!P1 IMAD R8, R9, R10, RZ ;  /* 0x0000000a09089224 */ /* 0x008fe400078e02ff */
[----:B------:R-:W-:-:S04]  /*04d0*/  IMAD.IADD R9, R3, 0x1, R23 ;  /* 0x0000000103097824 */ /* 0x000fc800078e0217 */
[----:B------:R-:W-:Y:S02]  /*04e0*/  @!P2 IMAD.MOV.U32 R21, RZ, RZ, R9 ;  /* 0x000000ffff15a224 */ /* 0x000fe400078e0009 */
[----:B-1----:R-:W-:Y:S02]  /*04f0*/  @!P2 IMAD R20, R17, R12, RZ ;  /* 0x0000000c1114a224 */ /* 0x002fe400078e02ff */
[----:B------:R-:W-:Y:S01]  /*0500*/  @!P1 IMAD R17, R15, R11, R8 ;  /* 0x0000000b0f119224 */ /* 0x000fe200078e0208 */
[-C--:B------:R-:W-:Y:S01]  /*0510*/  @!P1 MOV R8, R2.reuse ;  /* 0x0000000200089202 */ /* 0x080fe20000000f00 */
[----:B------:R-:W-:Y:S01]  /*0520*/  @!P2 IMAD R23, R16, R13, R20 ;  /* 0x0000000d1017a224 */ /* 0x000fe200078e0214 */
[----:B------:R-:W-:-:S03]  /*0530*/  @!P2 MOV R20, R2 ;  /* 0x000000020014a202 */ /* 0x000fc60000000f00 */
[----:B------:R-:W-:-:S04]  /*0540*/  @!P1 IMAD.WIDE.U32 R10, R15, R10, R8 ;  /* 0x0000000a0f0a9225 */ /* 0x000fc800078e0008 */
[----:B------:R-:W-:Y:S01]  /*0550*/  @!P2 IMAD.WIDE.U32 R12, R16, R12, R20 ;  /* 0x0000000c100ca225 */ /* 0x000fe200078e0014 */
[----:B------:R-:W-:Y:S02]  /*0560*/  @!P1 IADD3 R11, PT, PT, R11, R17, RZ ;  /* 0x000000110b0b9210 */ /* 0x000fe40007ffe0ff */
[----:B----4-:R-:W-:Y:S02]  /*0570*/  @!P1 LEA R6, P3, R10, R6, 0x2 ;  /* 0x000000060a069211 */ /* 0x010fe400078610ff */
[----:B------:R-:W-:Y:S02]  /*0580*/  @!P2 IADD3 R13, PT, PT, R13, R23, RZ ;  /* 0x000000170d0da210 */ /* 0x000fe40007ffe0ff */
[----:B0-----:R-:W-:Y:S02]  /*0590*/  @!P2 LEA R4, P4, R12, R4, 0x2 ;  /* 0x000000040c04a211 */ /* 0x001fe400078810ff */
[----:B------:R-:W-:Y:S02]  /*05a0*/  @!P1 LEA.HI.X R7, R10, R7, R11, 0x2, P3 ;  /* 0x000000070a079211 */ /* 0x000fe400018f140b */
[----:B------:R-:W-:-:S02]  /*05b0*/  CS2R R10, SRZ ;  /* 0x00000000000a7805 */ /* 0x000fc4000001ff00 */
[----:B------:R-:W-:Y:S02]  /*05c0*/  @!P2 LEA.HI.X R5, R12, R5, R13, 0x2, P4 ;  /* 0x000000050c05a211 */ /* 0x000fe400020f140d */
[----:B------:R-:W-:Y:S02]  /*05d0*/  CS2R R12, SRZ ;  /* 0x00000000000c7805 */ /* 0x000fe4000001ff00 */
[----:B------:R-:W3:Y:S04]  /*05e0*/  @!P1 LDG.E.64 R10, desc[UR14][R6.64] ;  /* 0x0000000e060a9981 */ /* 0x000ee8000c1e1b00 */
[----:B------:R-:W4:Y:S01]  /*05f0*/  @!P2 LDG.E.64 R12, desc[UR14][R4.64] ;  /* 0x0000000e040ca981 */ /* 0x000f22000c1e1b00 */
[C---:B--2---:R-:W-:Y:S01]  /*0600*/  ISETP.GT.AND P2, PT, R18.reuse, 0x1e, PT ;  /* 0x0000001e1200780c */ /* 0x044fe20003f44270 */
[----:B------:R-:W-:Y:S01]  /*0610*/  BSSY.RECONVERGENT B0, `(.L_x_2887) ;  /* 0x000002d000007945 */ /* 0x000fe20003800200 */
[----:B------:R-:W-:Y:S01]  /*0620*/  ISETP.GT.AND P3, PT, R18, 0xf, PT ;  /* 0x0000000f1200780c */ /* 0x000fe20003f64270 */
[----:B---3--:R-:W-:Y:S01]  /*0630*/  FMUL.FTZ R17, R11, R11 ;  /* 0x0000000b0b117220 */ /* 0x008fe20000410000 */
[----:B------:R-:W-:Y:S01]  /*0640*/  FADD.FTZ R16, R10, R11 ;  /* 0x0000000b0a107221 */ /* 0x000fe20000010000 */
[----:B----4-:R-:W-:-:S02]  /*0650*/  FMUL.FTZ R23, R13, R13 ;  /* 0x0000000d0d177220 */ /* 0x010fc40000410000 */
        /* <DEDUP_REMOVED lines=40> */
.L_x_2888:
[----:B------:R-:W-:Y:S05]  /*08e0*/  BSYNC.RECONVERGENT B0 ;  /* 0x0000000000007941 */ /* 0x000fea0003800200 */
.L_x_2887:
        /* <DEDUP_REMOVED lines=16> */
.L_x_2890:
[----:B------:R-:W-:Y:S05]  /*09f0*/  BSYNC.RECONVERGENT B0 ;  /* 0x0000000000007941 */ /* 0x000fea0003800200 */
.L_x_2889:
[----:B------:R-:W-:Y:S05]  /*0a00*/  @!P2 BRA `(.L_x_2891) ;  /* 0x0000000c00b4a947 */ /* 0x000fea0003800000 */
[----:B------:R-:W4:Y:S01]  /*0a10*/  LDC.64 R4, c[0x0][0x3b8] ;  /* 0x0000ee00ff047b82 */ /* 0x000f220000000a00 */
[----:B------:R-:W-:Y:S01]  /*0a20*/  ULOP3.LUT UR5, UR4, 0x1, URZ, 0xc0, !UPT ;  /* 0x0000000104057892 */ /* 0x000fe2000f8ec0ff */
[----:B------:R-:W-:-:S03]  /*0a30*/  ISETP.GE.U32.AND P2, PT, R19, 0x8, PT ;  /* 0x000000081300780c */ /* 0x000fc60003f46070 */
[----:B------:R-:W-:-:S06]  /*0a40*/  UIMAD UR5, UR5, UR19, URZ ;  /* 0x00000013050572a4 */ /* 0x000fcc000f8e02ff */
[----:B--2---:R-:W-:-:S04]  /*0a50*/  IMAD R6, R19, UR5, RZ ;  /* 0x0000000513067c24 */ /* 0x004fc8000f8e02ff */
[----:B-1----:R-:W-:-:S04]  /*0a60*/  IMAD.SHL.U32 R7, R6, 0x2, RZ ;  /* 0x0000000206077824 */ /* 0x002fc800078e00ff */
[----:B----4-:R-:W-:-:S03]  /*0a70*/  IMAD.WIDE R4, R7, 0x4, R4 ;  /* 0x0000000407047825 */ /* 0x010fc600078e0204 */
[----:B------:R-:W-:Y:S02]  /*0a80*/  R2UR UR16, R4 ;  /* 0x00000000041072ca */ /* 0x000fe400000e0000 */
[----:B------:R-:W-:Y:S01]  /*0a90*/  R2UR UR17, R5 ;  /* 0x00000000051172ca */ /* 0x000fe200000e0000 */
[----:B------:R-:W-:-:S14]  /*0aa0*/  @P3 BRA `(.L_x_2892) ;  /* 0x00000000006c3947 */ /* 0x000fdc0003800000 */
[----:B------:R-:W1:Y:S01]  /*0ab0*/  LDC.64 R4, c[0x0][0x3b0] ;  /* 0x0000ec00ff047b82 */ /* 0x000e620000000a00 */
        /* <DEDUP_REMOVED lines=8> */
[----:B------:R-:W-:Y:S01]  /*0b40*/  IMAD.U32 R6, RZ, RZ, UR10 ;  /* 0x0000000aff067e24 */ /* 0x000fe2000f8e00ff */
[----:B-1----:R-:W-:Y:S02]  /*0b50*/  LEA R4, P4, R7, R4, 0x2 ;  /* 0x0000000407047211 */ /* 0x002fe400078810ff */
[----:B------:R-:W-:Y:S02]  /*0b60*/  MOV R7, UR11 ;  /* 0x0000000b00077c02 */ /* 0x000fe40008000f00 */
[----:B------:R-:W-:Y:S02]  /*0b70*/  LEA.HI.X R5, R14, R5, RZ, 0x2, P4 ;  /* 0x000000050e057211 */ /* 0x000fe400020f14ff */
[----:B------:R-:W-:Y:S01]  /*0b80*/  PLOP3.LUT P4, PT, PT, PT, UP1, 0x80, 0x8 ;  /* 0x000000000008781c */ /* 0x000fe20003f8f018 */
[----:B------:R1:W-:Y:S03]  /*0b90*/  STG.E.64 desc[UR14][R6.64], R16 ;  /* 0x0000001006007986 */ /* 0x0003e6000c101b0e */
[----:B------:R-:W-:Y:S01]  /*0ba0*/  SEL R21, R19, RZ, !P4 ;  /* 0x000000ff13157207 */ /* 0x000fe20006000000 */
[----:B------:R-:W-:Y:S06]  /*0bb0*/  MEMBAR.ALL.GPU ;  /* 0x0000000000007992 */ /* 0x000fec000000a000 */
[----:B------:R-:W-:-:S00]  /*0bc0*/  ERRBAR ;  /* 0x00000000000079ab */ /* 0x000fc00000000000 */
[----:B------:R-:W-:Y:S06]  /*0bd0*/  CGAERRBAR ;  /* 0x00000000000075ab */ /* 0x000fec0000000000 */
[----:B------:R1:W-:Y:S01]  /*0be0*/  REDG.E.ADD.S32.STRONG.GPU desc[UR14][R4.64], R23 ;  /* 0x000000170400798e */ /* 0x0003e2000c12e30e */
[----:B------:R-:W-:-:S13]  /*0bf0*/  ISETP.NE.AND P4, PT, R21, -0x1, PT ;  /* 0xffffffff1500780c */ /* 0x000fda0003f85270 */
[----:B-1----:R-:W-:Y:S05]  /*0c00*/  @!P4 BRA `(.L_x_2892) ;  /* 0x000000000014c947 */ /* 0x002fea0003800000 */
.L_x_2893:
[----:B------:R-:W2:Y:S04]  /*0c10*/  LDG.E.STRONG.GPU R6, desc[UR14][R4.64] ;  /* 0x0000000e04067981 */ /* 0x000ea8000c1ef900 */
[----:B--2---:R-:W-:Y:S01]  /*0c20*/  CCTL.IVALL ;  /* 0x00000000ff00798f */ /* 0x004fe20002000000 */
[----:B------:R-:W-:Y:S05]  /*0c30*/  YIELD ;  /* 0x0000000000007946 */ /* 0x000fea0003800000 */
[----:B------:R-:W-:-:S13]  /*0c40*/  ISETP.NE.AND P4, PT, R6, R21, PT ;  /* 0x000000150600720c */ /* 0x000fda0003f85270 */
[----:B------:R-:W-:Y:S05]  /*0c50*/  @P4 BRA `(.L_x_2893) ;  /* 0xfffffffc00ec4947 */ /* 0x000fea000383ffff */
.L_x_2892:
[----:B------:R-:W-:Y:S05]  /*0c60*/  WARPSYNC.ALL ;  /* 0x0000000000007948 */ /* 0x000fea0003800000 */
[----:B------:R-:W-:Y:S06]  /*0c70*/  BAR.SYNC.DEFER_BLOCKING 0x0 ;  /* 0x0000000000007b1d */ /* 0x000fec0000010000 */
[----:B------:R-:W-:Y:S01]  /*0c80*/  UMOV UR5, URZ ;  /* 0x000000ff00057c82 */ /* 0x000fe20008000000 */
[----:B------:R-:W-:Y:S05]  /*0c90*/  @!P2 BRA `(.L_x_2894) ;  /* 0x000000040098a947 */ /* 0x000fea0003800000 */
[----:B------:R-:W-:Y:S01]  /*0ca0*/  LOP3.LUT R14, R19, 0x7ffffff8, RZ, 0xc0, !PT ;  /* 0x7ffffff8130e7812 */ /* 0x000fe200078ec0ff */
[----:B------:R-:W-:Y:S02]  /*0cb0*/  UIMAD UR23, UR19, 0x7, UR6 ;  /* 0x00000007131778a4 */ /* 0x000fe4000f8e0206 */
[----:B------:R-:W-:Y:S02]  /*0cc0*/  UIMAD UR22, UR19, 0x5, UR6 ;  /* 0x00000005131678a4 */ /* 0x000fe4000f8e0206 */
[----:B------:R-:W-:Y:S02]  /*0cd0*/  ULEA UR21, UR19, UR6, 0x2 ;  /* 0x0000000613157291 */ /* 0x000fe4000f8e10ff */
[----:B------:R-:W-:Y:S02]  /*0ce0*/  UIMAD UR20, UR19, 0x3, UR6 ;  /* 0x00000003131478a4 */ /* 0x000fe4000f8e0206 */
[----:B------:R-:W-:Y:S02]  /*0cf0*/  UIMAD UR10, UR19, 0x6, UR6 ;  /* 0x00000006130a78a4 */ /* 0x000fe4000f8e0206 */
[----:B------:R-:W-:-:S02]  /*0d00*/  ULEA UR11, UR19, UR6, 0x1 ;  /* 0x00000006130b7291 */ /* 0x000fc4000f8e08ff */
[----:B------:R-:W-:Y:S02]  /*0d10*/  UIADD3 UR12, UPT, UPT, UR6, UR19, URZ ;  /* 0x00000013060c7290 */ /* 0x000fe4000fffe0ff */
[----:B------:R-:W-:Y:S01]  /*0d20*/  UIADD3 UR13, UPT, UPT, -UR18, URZ, URZ ;  /* 0x000000ff120d7290 */ /* 0x000fe2000fffe1ff */
[----:B------:R-:W-:Y:S01]  /*0d30*/  UMOV UR5, URZ ;  /* 0x000000ff00057c82 */ /* 0x000fe20008000000 */
[----:B------:R-:W-:-:S10]  /*0d40*/  UMOV UR9, UR6 ;  /* 0x0000000600097c82 */ /* 0x000fd40008000000 */
.L_x_2895:
        /* <DEDUP_REMOVED lines=24> */
[----:B------:R-:W-:Y:S01]  /*0ed0*/  MOV R23, UR27 ;  /* 0x0000001b00177c02 */ /* 0x000fe20008000f00 */
[----:B------:R-:W2:Y:S01]  /*0ee0*/  @!P4 LDG.E.64 R6, desc[UR14][R6.64] ;  /* 0x0000000e0606c981 */ /* 0x000ea2000c1e1b00 */
[----:B---3--:R-:W-:Y:S01]  /*0ef0*/  IMAD.U32 R20, RZ, RZ, UR24 ;  /* 0x00000018ff147e24 */ /* 0x008fe2000f8e00ff */
[----:B------:R-:W-:-:S03]  /*0f00*/  MOV R21, UR25 ;  /* 0x0000001900157c02 */ /* 0x000fc60008000f00 */
        /* <DEDUP_REMOVED lines=11> */
[----:B--2---:R-:W-:Y:S01]  /*0fc0*/  @!P4 FADD.FTZ R16, R16, R6 ;  /* 0x000000061010c221 */ /* 0x004fe20000010000 */
[----:B------:R-:W-:Y:S02]  /*0fd0*/  @!P4 FADD.FTZ R17, R17, R7 ;  /* 0x000000071111c221 */ /* 0x000fe40000010000 */
[----:B------:R-:W-:-:S02]  /*0fe0*/  ISETP.EQ.OR P4, PT, R4, UR18, P3 ;  /* 0x0000001204007c0c */ /* 0x000fc40009f82670 */
[----:B------:R-:W-:Y:S01]  /*0ff0*/  MOV R4, UR24 ;  /* 0x0000001800047c02 */ /* 0x000fe20008000f00 */
[----:B---3--:R-:W-:Y:S01]  /*1000*/  @!P6 FADD.FTZ R16, R16, R22 ;  /* 0x000000161010e221 */ /* 0x008fe20000010000 */
        /* <DEDUP_REMOVED lines=47> */
.L_x_2894:
        /* <DEDUP_REMOVED lines=30> */
[----:B0--3--:R-:W-:Y:S01]  /*14e0*/  @!P6 FADD.FTZ R16, R16, R4 ;  /* 0x000000041010e221 */ /* 0x009fe20000010000 */
[----:B------:R-:W-:Y:S01]  /*14f0*/  @!P6 FADD.FTZ R17, R17, R5 ;  /* 0x000000051111e221 */ /* 0x000fe20000010000 */
[----:B------:R-:W-:Y:S01]  /*1500*/  ISETP.EQ.OR P6, PT, R6, UR18, P3 ;  /* 0x0000001206007c0c */ /* 0x000fe20009fc2670 */
[----:B------:R-:W-:Y:S01]  /*1510*/  IMAD.U32 R4, RZ, RZ, UR10 ;  /* 0x0000000aff047e24 */ /* 0x000fe2000f8e00ff */
[----:B------:R-:W-:Y:S02]  /*1520*/  MOV R5, UR11 ;  /* 0x0000000b00057c02 */ /* 0x000fe40008000f00 */
[----:B------:R-:W-:-:S04]  /*1530*/  MOV R6, UR12 ;  /* 0x0000000c00067c02 */ /* 0x000fc80008000f00 */
[----:B------:R-:W2:Y:S04]  /*1540*/  @!P5 LDG.E.64 R4, desc[UR14][R4.64] ;  /* 0x0000000e0404d981 */ /* 0x000ea8000c1e1b00 */
[----:B------:R-:W3:Y:S01]  /*1550*/  @!P4 LDG.E.64 R6, desc[UR14][R6.64] ;  /* 0x0000000e0606c981 */ /* 0x000ee2000c1e1b00 */
[----:B------:R-:W-:-:S05]  /*1560*/  VOTEU.ALL UP3, P6 ;  /* 0x0000000000ff7886 */ /* 0x000fca0003060000 */
[----:B------:R-:W-:-:S04]  /*1570*/  @!UP3 UIMAD UR9, UR9, UR19, UR6 ;  /* 0x000000130909b2a4 */ /* 0x000fc8000f8e0206 */
[----:B------:R-:W-:-:S06]  /*1580*/  @!UP3 UIMAD.WIDE.U32 UR10, UR9, 0x8, UR16 ;  /* 0x00000008090ab8a5 */ /* 0x000fcc000f8e0010 */
[----:B------:R-:W-:Y:S02]  /*1590*/  MOV R20, UR10 ;  /* 0x0000000a00147c02 */ /* 0x000fe40008000f00 */
[----:B------:R-:W-:-:S06]  /*15a0*/  MOV R21, UR11 ;  /* 0x0000000b00157c02 */ /* 0x000fcc0008000f00 */
[----:B------:R-:W4:Y:S01]  /*15b0*/  @!P6 LDG.E.64 R20, desc[UR14][R20.64] ;  /* 0x0000000e1414e981 */ /* 0x000f22000c1e1b00 */
[----:B------:R-:W-:-:S05]  /*15c0*/  IMAD.U32 R22, RZ, RZ, UR5 ;  /* 0x00000005ff167e24 */ /* 0x000fca000f8e00ff */
[----:B------:R-:W-:-:S04]  /*15d0*/  IADD3 R22, PT, PT, R22, 0x4, RZ ;  /* 0x0000000416167810 */ /* 0x000fc80007ffe0ff */
[----:B------:R-:W-:Y:S01]  /*15e0*/  R2UR UR5, R22 ;  /* 0x00000000160572ca */ /* 0x000fe200000e0000 */
[----:B--2---:R-:W-:Y:S01]  /*15f0*/  @!P5 FADD.FTZ R16, R16, R4 ;  /* 0x000000041010d221 */ /* 0x004fe20000010000 */
[----:B------:R-:W-:-:S03]  /*1600*/  @!P5 FADD.FTZ R17, R17, R5 ;  /* 0x000000051111d221 */ /* 0x000fc60000010000 */
[----:B---3--:R-:W-:Y:S01]  /*1610*/  @!P4 FADD.FTZ R16, R16, R6 ;  /* 0x000000061010c221 */ /* 0x008fe20000010000 */
[----:B------:R-:W-:-:S03]  /*1620*/  @!P4 FADD.FTZ R17, R17, R7 ;  /* 0x000000071111c221 */ /* 0x000fc60000010000 */
[----:B----4-:R-:W-:Y:S01]  /*1630*/  @!P6 FADD.FTZ R16, R16, R20 ;  /* 0x000000141010e221 */ /* 0x010fe20000010000 */
[----:B------:R-:W-:-:S07]  /*1640*/  @!P6 FADD.FTZ R17, R17, R21 ;  /* 0x000000151111e221 */ /* 0x000fce0000010000 */
.L_x_2896:
        /* <DEDUP_REMOVED lines=19> */
[----:B------:R-:W2:Y:S01]  /*1780*/  @!P2 LDG.E.64 R6, desc[UR14][R6.64] ;  /* 0x0000000e0606a981 */ /* 0x000ea2000c1e1b00 */
[----:B------:R-:W-:-:S05]  /*1790*/  MOV R14, UR5 ;  /* 0x00000005000e7c02 */ /* 0x000fca0008000f00 */
[----:B------:R-:W-:-:S05]  /*17a0*/  VIADD R14, R14, 0x2 ;  /* 0x000000020e0e7836 */ /* 0x000fca0000000000 */
[----:B------:R-:W-:Y:S01]  /*17b0*/  R2UR UR5, R14 ;  /* 0x000000000e0572ca */ /* 0x000fe200000e0000 */
[----:B0--3--:R-:W-:Y:S01]  /*17c0*/  @!P4 FADD.FTZ R16, R16, R4 ;  /* 0x000000041010c221 */ /* 0x009fe20000010000 */
[----:B------:R-:W-:-:S03]  /*17d0*/  @!P4 FADD.FTZ R17, R17, R5 ;  /* 0x000000051111c221 */ /* 0x000fc60000010000 */
[----:B--2---:R-:W-:Y:S01]  /*17e0*/  @!P2 FADD.FTZ R16, R16, R6 ;  /* 0x000000061010a221 */ /* 0x004fe20000010000 */
[----:B------:R-:W-:-:S09]  /*17f0*/  @!P2 FADD.FTZ R17, R17, R7 ;  /* 0x000000071111a221 */ /* 0x000fd20000010000 */
.L_x_2897:
        /* <DEDUP_REMOVED lines=13> */
.L_x_2898:
[----:B------:R-:W-:Y:S05]  /*18d0*/  BSYNC.RECONVERGENT B0 ;  /* 0x0000000000007941 */ /* 0x000fea0003800200 */
.L_x_2891:
[----:B------:R-:W4:Y:S01]  /*18e0*/  S2UR UR9, SR_CgaCtaId ;  /* 0x00000000000979c3 */ /* 0x000f220000008800 */
[----:B------:R-:W0:Y:S01]  /*18f0*/  S2R R14, SR_TID.X ;  /* 0x00000000000e7919 */ /* 0x000e220000002100 */
[----:B------:R-:W1:Y:S01]  /*1900*/  LDCU UR10, c[0x0][0x414] ;  /* 0x00008280ff0a77ac */ /* 0x000e620008000800 */
[----:B------:R-:W-:Y:S01]  /*1910*/  MOV R23, UR8 ;  /* 0x0000000800177c02 */ /* 0x000fe20008000f00 */
[----:B------:R-:W-:-:S04]  /*1920*/  UMOV UR5, 0x400 ;  /* 0x0000040000057882 */ /* 0x000fc80000000000 */
[----:B---3--:R-:W3:Y:S08]  /*1930*/  @P0 LDC.64 R20, c[0x0][0x388] ;  /* 0x0000e200ff140b82 */ /* 0x008ef00000000a00 */
[----:B-12---:R-:W1:Y:S01]  /*1940*/  LDC.64 R6, c[0x0][0x398] ;  /* 0x0000e600ff067b82 */ /* 0x006e620000000a00 */
[----:B------:R-:W-:Y:S01]  /*1950*/  @P0 FMUL.FTZ R22, R16, UR10 ;  /* 0x0000000a10160c20 */ /* 0x000fe20008410000 */
[----:B----4-:R-:W-:-:S06]  /*1960*/  ULEA UR5, UR9, UR5, 0x18 ;  /* 0x0000000509057291 */ /* 0x010fcc000f8ec0ff */
[----:B------:R-:W2:Y:S01]  /*1970*/  LDC.64 R4, c[0x0][0x3a0] ;  /* 0x0000e800ff047b82 */ /* 0x000ea20000000a00 */
[----:B---3--:R-:W-:-:S04]  /*1980*/  @P0 IMAD.WIDE R20, R23, 0x8, R20 ;  /* 0x0000000817140825 */ /* 0x008fc800078e0214 */
[----:B------:R-:W-:Y:S01]  /*1990*/  @P0 FMUL.FTZ R23, R17, UR10 ;  /* 0x0000000a11170c20 */ /* 0x000fe20008410000 */
[----:B------:R-:W-:Y:S01]  /*19a0*/  @!P3 STS.64 [UR5+0x30], R16 ;  /* 0x00003010ff00b988 */ /* 0x000fe20008000a05 */
[----:B0-----:R-:W-:-:S03]  /*19b0*/  IMAD.SHL.U32 R14, R14, 0x2, RZ ;  /* 0x000000020e0e7824 */ /* 0x001fc600078e00ff */
[----:B------:R-:W-:Y:S02]  /*19c0*/  @P0 STG.E.64 desc[UR14][R20.64], R22 ;  /* 0x0000001614000986 */ /* 0x000fe4000c101b0e */
[----:B------:R-:W-:-:S04]  /*19d0*/  LOP3.LUT R27, R14, 0x6, RZ, 0xc0, !PT ;  /* 0x000000060e1b7812 */ /* 0x000fc800078ec0ff */
[----:B------:R-:W-:-:S05]  /*19e0*/  IADD3 R27, PT, PT, R27, R0, RZ ;  /* 0x000000001b1b7210 */ /* 0x000fca0007ffe0ff */
[----:B-1----:R-:W-:-:S04]  /*19f0*/  IMAD.WIDE R24, R27, 0x4, R6 ;  /* 0x000000041b187825 */ /* 0x002fc800078e0206 */
[----:B--2---:R-:W-:Y:S01]  /*1a00*/  IMAD.WIDE R6, R27, 0x4, R4 ;  /* 0x000000041b067825 */ /* 0x004fe200078e0204 */
[----:B------:R-:W-:Y:S06]  /*1a10*/  BAR.SYNC.DEFER_BLOCKING 0x0 ;  /* 0x0000000000007b1d */ /* 0x000fec0000010000 */
[----:B------:R0:W5:Y:S04]  /*1a20*/  LDG.E.64 R4, desc[UR14][R24.64] ;  /* 0x0000000e18047981 */ /* 0x000168000c1e1b00 */
[----:B------:R-:W5:Y:S01]  /*1a30*/  LDG.E.64 R6, desc[UR14][R6.64] ;  /* 0x0000000e06067981 */ /* 0x000f62000c1e1b00 */
[----:B------:R-:W-:Y:S03]  /*1a40*/  BSSY.RECONVERGENT B0, `(.L_x_2899) ;  /* 0x0000078000007945 */ /* 0x000fe60003800200 */
[----:B------:R-:W1:Y:S02]  /*1a50*/  LDS.64 R26, [UR5+0x30] ;  /* 0x00003005ff1a7984 */ /* 0x000e640008000a00 */
[----:B-1----:R-:W-:-:S04]  /*1a60*/  FMUL.FTZ R14, R26, UR10 ;  /* 0x0000000a1a0e7c20 */ /* 0x002fc80008410000 */
[----:B------:R-:W-:-:S04]  /*1a70*/  FMUL.FTZ R0, R14, R14 ;  /* 0x0000000e0e007220 */ /* 0x000fc80000410000 */
[----:B------:R-:W-:-:S05]  /*1a80*/  FFMA.FTZ R0, R27, UR10, -R0 ;  /* 0x0000000a1b007c23 */ /* 0x000fca0008010800 */
[----:B------:R-:W-:-:S13]  /*1a90*/  FSETP.GTU.FTZ.AND P2, PT, R0, RZ, PT ;  /* 0x000000ff0000720b */ /* 0x000fda0003f5c000 */
[----:B------:R-:W1:Y:S02]  /*1aa0*/  @P2 LDC R27, c[0x0][0x3a8] ;  /* 0x0000ea00ff1b2b82 */ /* 0x000e640000000800 */
[----:B-1----:R-:W-:Y:S01]  /*1ab0*/  @P2 FADD.FTZ R16, R0, R27 ;  /* 0x0000001b00102221 */ /* 0x002fe20000010000 */
[----:B------:R-:W-:-:S06]  /*1ac0*/  MOV R0, 0x3f800000 ;  /* 0x3f80000000007802 */ /* 0x000fcc0000000f00 */
[----:B------:R0:W1:Y:S01]  /*1ad0*/  @P2 MUFU.RSQ R0, R16 ;  /* 0x0000001000002308 */ /* 0x0000620000001400 */
[----:B------:R-:W-:Y:S05]  /*1ae0*/  BRA.U UP0, `(.L_x_2900) ;  /* 0x0000000100b87547 */ /* 0x000fea000b800000 */
[----:B------:R-:W2:Y:S01]  /*1af0*/  LDCU.64 UR12, c[0x0][0x3e8] ;  /* 0x00007d00ff0c77ac */ /* 0x000ea20008000a00 */
[----:B------:R-:W-:Y:S01]  /*1b00*/  SHF.R.S32.HI R20, RZ, 0x1f, R15 ;  /* 0x0000001fff147819 */ /* 0x000fe2000001140f */
[C---:B------:R-:W-:Y:S01]  /*1b10*/  VIADD R22, R15.reuse, 0x20 ;  /* 0x000000200f167836 */ /* 0x040fe20000000000 */
[----:B------:R-:W-:Y:S04]  /*1b20*/  BSSY.RECONVERGENT B1, `(.L_x_2901) ;  /* 0x0000018000017945 */ /* 0x000fe80003800200 */
[----:B------:R-:W-:Y:S02]  /*1b30*/  SHF.R.S32.HI R23, RZ, 0x1f, R22 ;  /* 0x0000001fff177819 */ /* 0x000fe40000011416 */
[----:B--2---:R-:W-:Y:S02]  /*1b40*/  ISETP.GE.U32.AND P1, PT, R15, UR12, PT ;  /* 0x0000000c0f007c0c */ /* 0x004fe4000bf26070 */
[----:B------:R-:W-:-:S02]  /*1b50*/  ISETP.GE.U32.AND P2, PT, R22, UR12, PT ;  /* 0x0000000c16007c0c */ /* 0x000fc4000bf46070 */
[----:B------:R-:W-:Y:S02]  /*1b60*/  ISETP.GE.AND.EX P1, PT, R20, UR13, PT, P1 ;  /* 0x0000000d14007c0c */ /* 0x000fe4000bf26310 */
[----:B------:R-:W-:-:S11]  /*1b70*/  ISETP.GE.AND.EX P2, PT, R23, UR13, PT, P2 ;  /* 0x0000000d17007c0c */ /* 0x000fd6000bf46320 */
[----:B------:R-:W-:Y:S05]  /*1b80*/  @P1 BRA `(.L_x_2902) ;  /* 0x0000000000441947 */ /* 0x000fea0003800000 */
[----:B------:R-:W2:Y:S01]  /*1b90*/  LDCU.64 UR16, c[0x0][0x3e0] ;  /* 0x00007c00ff1077ac */ /* 0x000ea20008000a00 */
[----:B0-----:R-:W-:Y:S01]  /*1ba0*/  MOV R16, R2 ;  /* 0x0000000200107202 */ /* 0x001fe20000000f00 */
[C---:B------:R-:W-:Y:S01]  /*1bb0*/  FADD.FTZ R21, -R14.reuse, R10 ;  /* 0x0000000a0e157221 */ /* 0x040fe20000010100 */
[----:B------:R-:W-:Y:S01]  /*1bc0*/  MOV R17, R9 ;  /* 0x0000000900117202 */ /* 0x000fe20000000f00 */
[----:B------:R-:W0:Y:S01]  /*1bd0*/  LDCU.64 UR10, c[0x0][0x380] ;  /* 0x00007000ff0a77ac */ /* 0x000e220008000a00 */
[----:B------:R-:W-:Y:S01]  /*1be0*/  FADD.FTZ R11, -R14, R11 ;  /* 0x0000000b0e0b7221 */ /* 0x000fe20000010100 */
[----:B-1----:R-:W-:-:S03]  /*1bf0*/  FMUL.FTZ R21, R21, R0 ;  /* 0x0000000015157220 */ /* 0x002fc60000410000 */
[----:B------:R-:W-:Y:S01]  /*1c00*/  FMUL.FTZ R24, R11, R0 ;  /* 0x000000000b187220 */ /* 0x000fe20000410000 */
[----:B--2---:R-:W-:Y:S02]  /*1c10*/  IMAD R20, R20, UR16, RZ ;  /* 0x0000001014147c24 */ /* 0x004fe4000f8e02ff */
[----:B------:R-:W-:-:S04]  /*1c20*/  IMAD.WIDE.U32 R16, R15, UR16, R16 ;  /* 0x000000100f107c25 */ /* 0x000fc8000f8e0010 */
[----:B------:R-:W-:Y:S01]  /*1c30*/  IMAD R25, R15, UR17, R20 ;  /* 0x000000110f197c24 */ /* 0x000fe2000f8e0214 */
[----:B0-----:R-:W-:Y:S01]  /*1c40*/  LEA R10, P1, R16, UR10, 0x2 ;  /* 0x0000000a100a7c11 */ /* 0x001fe2000f8210ff */
[----:B-----5:R-:W-:Y:S01]  /*1c50*/  FFMA.FTZ R20, R4, R21, R6 ;  /* 0x0000001504147223 */ /* 0x020fe20000010006 */
[----:B------:R-:W-:Y:S02]  /*1c60*/  FFMA.FTZ R21, R5, R24, R7 ;  /* 0x0000001805157223 */ /* 0x000fe40000010007 */
[----:B------:R-:W-:-:S04]  /*1c70*/  IADD3 R25, PT, PT, R17, R25, RZ ;  /* 0x0000001911197210 */ /* 0x000fc80007ffe0ff */
[----:B------:R-:W-:-:S05]  /*1c80*/  LEA.HI.X R11, R16, UR11, R25, 0x2, P1 ;  /* 0x0000000b100b7c11 */ /* 0x000fca00088f1419 */
[----:B------:R2:W-:Y:S02]  /*1c90*/  STG.E.64 desc[UR14][R10.64], R20 ;  /* 0x000000140a007986 */ /* 0x0005e4000c101b0e */
.L_x_2902:
[----:B------:R-:W-:Y:S05]  /*1ca0*/  BSYNC.RECONVERGENT B1 ;  /* 0x0000000000017941 */ /* 0x000fea0003800200 */
.L_x_2901:
[----:B------:R-:W-:Y:S05]  /*1cb0*/  @P2 BRA `(.L_x_2903) ;  /* 0x0000000400402947 */ /* 0x000fea0003800000 */
[----:B------:R-:W3:Y:S01]  /*1cc0*/  LDCU.64 UR10, c[0x0][0x3e0] ;  /* 0x00007c00ff0a77ac */ /* 0x000ee20008000a00 */
[----:B------:R-:W-:Y:S02]  /*1cd0*/  IMAD.MOV.U32 R3, RZ, RZ, R9 ;  /* 0x000000ffff037224 */ /* 0x000fe400078e0009 */
[C---:B------:R-:W-:Y:S01]  /*1ce0*/  FADD.FTZ R9, -R14.reuse, R12 ;  /* 0x0000000c0e097221 */ /* 0x040fe20000010100 */
[----:B------:R-:W-:Y:S01]  /*1cf0*/  FADD.FTZ R13, -R14, R13 ;  /* 0x0000000d0e0d7221 */ /* 0x000fe20000010100 */
[----:B------:R-:W4:Y:S02]  /*1d00*/  LDCU.64 UR12, c[0x0][0x380] ;  /* 0x00007000ff0c77ac */ /* 0x000f240008000a00 */
[-C--:B-1----:R-:W-:Y:S01]  /*1d10*/  FMUL.FTZ R9, R9, R0.reuse ;  /* 0x0000000009097220 */ /* 0x082fe20000410000 */
[----:B------:R-:W-:-:S03]  /*1d20*/  FMUL.FTZ R0, R13, R0 ;  /* 0x000000000d007220 */ /* 0x000fc60000410000 */
[----:B-----5:R-:W-:Y:S01]  /*1d30*/  FFMA.FTZ R4, R4, R9, R6 ;  /* 0x0000000904047223 */ /* 0x020fe20000010006 */
[----:B------:R-:W-:Y:S01]  /*1d40*/  FFMA.FTZ R5, R5, R0, R7 ;  /* 0x0000000005057223 */ /* 0x000fe20000010007 */
[----:B---3--:R-:W-:Y:S02]  /*1d50*/  IMAD R23, R23, UR10, RZ ;  /* 0x0000000a17177c24 */ /* 0x008fe4000f8e02ff */
[----:B------:R-:W-:-:S04]  /*1d60*/  IMAD.WIDE.U32 R2, R22, UR10, R2 ;  /* 0x0000000a16027c25 */ /* 0x000fc8000f8e0002 */
[----:B------:R-:W-:Y:S01]  /*1d70*/  IMAD R23, R22, UR11, R23 ;  /* 0x0000000b16177c24 */ /* 0x000fe2000f8e0217 */
[----:B----4-:R-:W-:-:S04]  /*1d80*/  LEA R8, P1, R2, UR12, 0x2 ;  /* 0x0000000c02087c11 */ /* 0x010fc8000f8210ff */
[----:B------:R-:W-:-:S04]  /*1d90*/  IADD3 R23, PT, PT, R3, R23, RZ ;  /* 0x0000001703177210 */ /* 0x000fc80007ffe0ff */
[----:B------:R-:W-:-:S05]  /*1da0*/  LEA.HI.X R9, R2, UR13, R23, 0x2, P1 ;  /* 0x0000000d02097c11 */ /* 0x000fca00088f1417 */
[----:B------:R3:W-:Y:S01]  /*1db0*/  STG.E.64 desc[UR14][R8.64], R4 ;  /* 0x0000000408007986 */ /* 0x0007e2000c101b0e */
[----:B------:R-:W-:Y:S05]  /*1dc0*/  BRA `(.L_x_2903) ;  /* 0x0000000000fc7947 */ /* 0x000fea0003800000 */
.L_x_2900:
[----:B------:R-:W-:Y:S04]  /*1dd0*/  BSSY.RECONVERGENT B1, `(.L_x_2904) ;  /* 0x000001e000017945 */ /* 0x000fe80003800200 */
[----:B------:R-:W-:Y:S05]  /*1de0*/  @P1 BRA `(.L_x_2905) ;  /* 0x0000000000701947 */ /* 0x000fea0003800000 */
[C---:B------:R-:W-:Y:S01]  /*1df0*/  FADD.FTZ R17, -R14.reuse, R10 ;  /* 0x0000000a0e117221 */ /* 0x040fe20000010100 */
[----:B------:R-:W-:Y:S01]  /*1e00*/  FADD.FTZ R11, -R14, R11 ;  /* 0x0000000b0e0b7221 */ /* 0x000fe20000010100 */
[----:B------:R-:W2:Y:S01]  /*1e10*/  LDCU.64 UR10, c[0x0][0x3e0] ;  /* 0x00007c00ff0a77ac */ /* 0x000ea20008000a00 */
[----:B------:R-:W-:Y:S01]  /*1e20*/  SHF.R.S32.HI R26, RZ, 0x1f, R15 ;  /* 0x0000001fff1a7819 */ /* 0x000fe2000001140f */
[-C--:B-1----:R-:W-:Y:S01]  /*1e30*/  FMUL.FTZ R17, R17, R0.reuse ;  /* 0x0000000011117220 */ /* 0x082fe20000410000 */
[----:B------:R-:W-:Y:S01]  /*1e40*/  FMUL.FTZ R20, R11, R0 ;  /* 0x000000000b147220 */ /* 0x000fe20000410000 */
[----:B------:R-:W1:Y:S01]  /*1e50*/  LDCU.64 UR12, c[0x0][0x380] ;  /* 0x00007000ff0c77ac */ /* 0x000e620008000a00 */
[----:B------:R-:W-:Y:S01]  /*1e60*/  MOV R11, R9 ;  /* 0x00000009000b7202 */ /* 0x000fe20000000f00 */
[----:B-----5:R-:W-:Y:S01]  /*1e70*/  FFMA.FTZ R21, R4, R17, R6 ;  /* 0x0000001104157223 */ /* 0x020fe20000010006 */
[----:B------:R-:W-:-:S03]  /*1e80*/  FFMA.FTZ R20, R5, R20, R7 ;  /* 0x0000001405147223 */ /* 0x000fc60000010007 */
[----:B------:R-:W-:Y:S01]  /*1e90*/  FMUL.FTZ R10, R21, -1.4426950216293334961 ;  /* 0xbfb8aa3b150a7820 */ /* 0x000fe20000410000 */
[----:B0-----:R-:W-:-:S05]  /*1ea0*/  FMUL.FTZ R16, R20, -1.4426950216293334961 ;  /* 0xbfb8aa3b14107820 */ /* 0x001fca0000410000 */
[----:B------:R-:W0:Y:S01]  /*1eb0*/  MUFU.EX2 R10, R10 ;  /* 0x0000000a000a7308 */ /* 0x000e220000000800 */
[----:B--2---:R-:W-:-:S04]  /*1ec0*/  IMAD R26, R26, UR10, RZ ;  /* 0x0000000a1a1a7c24 */ /* 0x004fc8000f8e02ff */
[----:B------:R-:W-:-:S03]  /*1ed0*/  IMAD R17, R15, UR11, R26 ;  /* 0x0000000b0f117c24 */ /* 0x000fc6000f8e021a */
[----:B------:R-:W2:Y:S01]  /*1ee0*/  MUFU.EX2 R16, R16 ;  /* 0x0000001000107308 */ /* 0x000ea20000000800 */
[----:B0-----:R-:W-:Y:S01]  /*1ef0*/  FADD.FTZ R22, R10, 1 ;  /* 0x3f8000000a167421 */ /* 0x001fe20000010000 */
[----:B------:R-:W-:-:S06]  /*1f00*/  MOV R10, R2 ;  /* 0x00000002000a7202 */ /* 0x000fcc0000000f00 */
[----:B------:R-:W0:Y:S01]  /*1f10*/  MUFU.RCP R22, R22 ;  /* 0x0000001600167308 */ /* 0x000e220000001000 */
[----:B------:R-:W-:-:S04]  /*1f20*/  IMAD.WIDE.U32 R10, R15, UR10, R10 ;  /* 0x0000000a0f0a7c25 */ /* 0x000fc8000f8e000a */
[----:B--2---:R-:W-:Y:S01]  /*1f30*/  FADD.FTZ R24, R16, 1 ;  /* 0x3f80000010187421 */ /* 0x004fe20000010000 */
[----:B------:R-:W-:Y:S01]  /*1f40*/  IMAD.IADD R17, R11, 0x1, R17 ;  /* 0x000000010b117824 */ /* 0x000fe200078e0211 */
[C---:B-1----:R-:W-:Y:S02]  /*1f50*/  LEA R16, P1, R10.reuse, UR12, 0x2 ;  /* 0x0000000c0a107c11 */ /* 0x042fe4000f8210ff */
[----:B------:R-:W1:Y:S02]  /*1f60*/  MUFU.RCP R23, R24 ;  /* 0x0000001800177308 */ /* 0x000e640000001000 */
[----:B------:R-:W-:Y:S01]  /*1f70*/  LEA.HI.X R17, R10, UR13, R17, 0x2, P1 ;  /* 0x0000000d0a117c11 */ /* 0x000fe200088f1411 */
[----:B0-----:R-:W-:Y:S01]  /*1f80*/  FMUL.FTZ R22, R21, R22 ;  /* 0x0000001615167220 */ /* 0x001fe20000410000 */
[----:B-1----:R-:W-:-:S05]  /*1f90*/  FMUL.FTZ R23, R20, R23 ;  /* 0x0000001714177220 */ /* 0x002fca0000410000 */
[----:B------:R2:W-:Y:S02]  /*1fa0*/  STG.E.64 desc[UR14][R16.64], R22 ;  /* 0x0000001610007986 */ /* 0x0005e4000c101b0e */
.L_x_2905:
[----:B------:R-:W-:Y:S05]  /*1fb0*/  BSYNC.RECONVERGENT B1 ;  /* 0x0000000000017941 */ /* 0x000fea0003800200 */
.L_x_2904:
[----:B------:R-:W3:Y:S01]  /*1fc0*/  LDCU.64 UR10, c[0x0][0x3e8] ;  /* 0x00007d00ff0a77ac */ /* 0x000ee20008000a00 */
[----:B------:R-:W-:-:S04]  /*1fd0*/  IADD3 R10, PT, PT, R15, 0x20, RZ ;  /* 0x000000200f0a7810 */ /* 0x000fc80007ffe0ff */
[----:B------:R-:W-:Y:S02]  /*1fe0*/  SHF.R.S32.HI R11, RZ, 0x1f, R10 ;  /* 0x0000001fff0b7819 */ /* 0x000fe4000001140a */
[----:B---3--:R-:W-:-:S04]  /*1ff0*/  ISETP.GE.U32.AND P1, PT, R10, UR10, PT ;  /* 0x0000000a0a007c0c */ /* 0x008fc8000bf26070 */
[----:B------:R-:W-:-:S13]  /*2000*/  ISETP.GE.AND.EX P1, PT, R11, UR11, PT, P1 ;  /* 0x0000000b0b007c0c */ /* 0x000fda000bf26310 */
[----:B------:R-:W-:Y:S05]  /*2010*/  @P1 BRA `(.L_x_2903) ;  /* 0x0000000000681947 */ /* 0x000fea0003800000 */
[C---:B------:R-:W-:Y:S01]  /*2020*/  FADD.FTZ R3, -R14.reuse, R12 ;  /* 0x0000000c0e037221 */ /* 0x040fe20000010100 */
[----:B------:R-:W-:Y:S01]  /*2030*/  FADD.FTZ R13, -R14, R13 ;  /* 0x0000000d0e0d7221 */ /* 0x000fe20000010100 */
[----:B------:R-:W3:Y:S02]  /*2040*/  LDCU.64 UR10, c[0x0][0x3e0] ;  /* 0x00007c00ff0a77ac */ /* 0x000ee40008000a00 */
[-C--:B-1----:R-:W-:Y:S01]  /*2050*/  FMUL.FTZ R3, R3, R0.reuse ;  /* 0x0000000003037220 */ /* 0x082fe20000410000 */
[----:B------:R-:W1:Y:S03]  /*2060*/  LDCU.64 UR12, c[0x0][0x380] ;  /* 0x00007000ff0c77ac */ /* 0x000e660008000a00 */
[----:B-----5:R-:W-:Y:S01]  /*2070*/  FFMA.FTZ R4, R4, R3, R6 ;  /* 0x0000000304047223 */ /* 0x020fe20000010006 */
[----:B------:R-:W-:Y:S01]  /*2080*/  FMUL.FTZ R6, R13, R0 ;  /* 0x000000000d067220 */ /* 0x000fe20000410000 */
[----:B------:R-:W-:-:S02]  /*2090*/  MOV R3, R9 ;  /* 0x0000000900037202 */ /* 0x000fc40000000f00 */
[----:B------:R-:W-:Y:S01]  /*20a0*/  FMUL.FTZ R0, R4, -1.4426950216293334961 ;  /* 0xbfb8aa3b04007820 */ /* 0x000fe20000410000 */
[----:B------:R-:W-:-:S04]  /*20b0*/  FFMA.FTZ R13, R5, R6, R7 ;  /* 0x00000006050d7223 */ /* 0x000fc80000010007 */
[----:B------:R-:W-:Y:S01]  /*20c0*/  FMUL.FTZ R6, R13, -1.4426950216293334961 ;  /* 0xbfb8aa3b0d067820 */ /* 0x000fe20000410000 */
[----:B------:R-:W4:Y:S01]  /*20d0*/  MUFU.EX2 R0, R0 ;  /* 0x0000000000007308 */ /* 0x000f220000000800 */
[----:B---3--:R-:W-:Y:S02]  /*20e0*/  IMAD R11, R11, UR10, RZ ;  /* 0x0000000a0b0b7c24 */ /* 0x008fe4000f8e02ff */
[----:B------:R-:W-:-:S05]  /*20f0*/  IMAD.WIDE.U32 R2, R10, UR10, R2 ;  /* 0x0000000a0a027c25 */ /* 0x000fca000f8e0002 */
[----:B------:R-:W3:Y:S01]  /*2100*/  MUFU.EX2 R6, R6 ;  /* 0x0000000600067308 */ /* 0x000ee20000000800 */
[----:B------:R-:W-:-:S05]  /*2110*/  IMAD R11, R10, UR11, R11 ;  /* 0x0000000b0a0b7c24 */ /* 0x000fca000f8e020b */
[----:B------:R-:W-:Y:S01]  /*2120*/  IADD3 R11, PT, PT, R3, R11, RZ ;  /* 0x0000000b030b7210 */ /* 0x000fe20007ffe0ff */
[----:B----4-:R-:W-:-:S06]  /*2130*/  FADD.FTZ R5, R0, 1 ;  /* 0x3f80000000057421 */ /* 0x010fcc0000010000 */
[----:B------:R-:W4:Y:S01]  /*2140*/  MUFU.RCP R5, R5 ;  /* 0x0000000500057308 */ /* 0x000f220000001000 */
[----:B---3--:R-:W-:Y:S01]  /*2150*/  FADD.FTZ R8, R6, 1 ;  /* 0x3f80000006087421 */ /* 0x008fe20000010000 */
[----:B-1----:R-:W-:-:S04]  /*2160*/  LEA R6, P1, R2, UR12, 0x2 ;  /* 0x0000000c02067c11 */ /* 0x002fc8000f8210ff */
[----:B------:R-:W-:Y:S02]  /*2170*/  LEA.HI.X R7, R2, UR13, R11, 0x2, P1 ;  /* 0x0000000d02077c11 */ /* 0x000fe400088f140b */
[----:B------:R-:W1:Y:S01]  /*2180*/  MUFU.RCP R8, R8 ;  /* 0x0000000800087308 */ /* 0x000e620000001000 */
[----:B----4-:R-:W-:Y:S01]  /*2190*/  FMUL.FTZ R4, R4, R5 ;  /* 0x0000000504047220 */ /* 0x010fe20000410000 */
[----:B-1----:R-:W-:-:S05]  /*21a0*/  FMUL.FTZ R5, R13, R8 ;  /* 0x000000080d057220 */ /* 0x002fca0000410000 */
[----:B------:R4:W-:Y:S02]  /*21b0*/  STG.E.64 desc[UR14][R6.64], R4 ;  /* 0x0000000406007986 */ /* 0x0009e4000c101b0e */
.L_x_2903:
[----:B------:R-:W-:Y:S05]  /*21c0*/  BSYNC.RECONVERGENT B0 ;  /* 0x0000000000007941 */ /* 0x000fea0003800200 */
.L_x_2899:
[----:B------:R-:W-:Y:S02]  /*21d0*/  UIADD3 UR8, UPT, UPT, UR19, UR8, URZ ;  /* 0x0000000813087290 */ /* 0x000fe4000fffe0ff */
[----:B------:R-:W-:Y:S02]  /*21e0*/  UIADD3 UR4, UPT, UPT, UR4, 0x1, URZ ;  /* 0x0000000104047890 */ /* 0x000fe4000fffe0ff */
[----:B------:R-:W-:-:S09]  /*21f0*/  UISETP.GE.AND UP1, UPT, UR8, UR7, UPT ;  /* 0x000000070800728c */ /* 0x000fd2000bf26270 */
[----:B------:R-:W-:Y:S05]  /*2200*/  BRA.U !UP1, `(.L_x_2906) ;  /* 0xffffffdd09e47547 */ /* 0x000fea000b83ffff */
[----:B------:R-:W-:Y:S05]  /*2210*/  EXIT ;  /* 0x000000000000794d */ /* 0x000fea0003800000 */
.L_x_2907:
        /* <DEDUP_REMOVED lines=14> */
.L_x_3464:


//--------------------- .text._Z35group_norm_nhwc_fwd_one_pass_kernelI11Fp32IOFp32WLi128ELi8ELi128EEv26Group_norm_nhwc_fwd_params --------------------------
	.section	.text._Z35group_norm_nhwc_fwd_one_pass_kernelI11Fp32IOFp32WLi128ELi8ELi128EEv26Group_norm_nhwc_fwd_params,"ax",@progbits
	.align	128
        .global         _Z35group_norm_nhwc_fwd_one_pass_kernelI11Fp32IOFp32WLi128ELi8ELi128EEv26Group_norm_nhwc_fwd_params
        .type           _Z35group_norm_nhwc_fwd_one_pass_kernelI11Fp32IOFp32WLi128ELi8ELi128EEv26Group_norm_nhwc_fwd_params,@function
        .size           _Z35group_norm_nhwc_fwd_one_pass_kernelI11Fp32IOFp32WLi128ELi8ELi128EEv26Group_norm_nhwc_fwd_params,(.L_x_3465 - _Z35group_norm_nhwc_fwd_one_pass_kernelI11Fp32IOFp32WLi128ELi8ELi128EEv26Group_norm_nhwc_fwd_params)
        .other          _Z35group_norm_nhwc_fwd_one_pass_kernelI11Fp32IOFp32WLi128ELi8ELi128EEv26Group_norm_nhwc_fwd_params,@"STO_CUDA_ENTRY STV_DEFAULT"
_Z35group_norm_nhwc_fwd_one_pass_kernelI11Fp32IOFp32WLi128ELi8ELi128EEv26Group_norm_nhwc_fwd_params:
.text._Z35group_norm_nhwc_fwd_one_pass_kernelI11Fp32IOFp32WLi128ELi8ELi128EEv26Group_norm_nhwc_fwd_params:
        /* <DEDUP_REMOVED lines=12> */
[----:B------:R-:W4:Y:S05]  /*00c0*/  LDCU UR21, c[0x0][0x374] ;  /* 0x00006e80ff1577ac */ /* 0x000f2a0008000800 */
[----:B------:R-:W5:Y:S01]  /*00d0*/  LDC R0, c[0x0][0x370] ;  /* 0x0000dc00ff007b82 */ /* 0x000f620000000800 */
[----:B------:R-:W4:Y:S01]  /*00e0*/  LDCU.64 UR8, c[0x0][0x388] ;  /* 0x00007100ff0877ac */ /* 0x000f220008000a00 */
[----:B------:R-:W1:Y:S06]  /*00f0*/  LDCU.U8 UR10, c[0x0][0x3fc] ;  /* 0x00007f80ff0a77ac */ /* 0x000e6c0008000000 */
[----:B------:R-:W3:Y:S01]  /*0100*/  S2UR UR4, SR_CgaCtaId ;  /* 0x00000000000479c3 */ /* 0x000ee20000008800 */
[----:B------:R-:W3:Y:S01]  /*0110*/  LDCU.64 UR16, c[0x0][0x358] ;  /* 0x00006b00ff1077ac */ /* 0x000ee20008000a00 */
[----:B--2---:R-:W-:-:S02]  /*0120*/  MOV R2, UR5 ;  /* 0x0000000500027c02 */ /* 0x004fc40008000f00 */
[----:B----4-:R-:W-:Y:S01]  /*0130*/  ISETP.NE.U32.AND P1, PT, RZ, UR8, PT ;  /* 0x00000008ff007c0c */ /* 0x010fe2000bf25070 */
[----:B------:R-:W-:Y:S01]  /*0140*/  UMOV UR8, 0x400 ;  /* 0x0000040000087882 */ /* 0x000fe20000000000 */
[----:B0-----:R-:W-:Y:S01]  /*0150*/  SHF.R.U32.HI R29, RZ, 0x2, R3 ;  /* 0x00000002ff1d7819 */ /* 0x001fe20000011603 */
[----:B-1----:R-:W-:Y:S01]  /*0160*/  UISETP.NE.AND UP0, UPT, UR10, URZ, UPT ;  /* 0x000000ff0a00728c */ /* 0x002fe2000bf05270 */
[C---:B------:R-:W-:Y:S02]  /*0170*/  SHF.L.U32 R28, R3.reuse, 0x1, RZ ;  /* 0x00000001031c7819 */ /* 0x040fe400000006ff */
[----:B------:R-:W-:Y:S01]  /*0180*/  LOP3.LUT P0, RZ, R3, UR20, RZ, 0xfc, !PT ;  /* 0x0000001403ff7c12 */ /* 0x000fe2000f80fcff */
[----:B------:R-:W-:Y:S01]  /*0190*/  IMAD R2, R2, UR20, R29 ;  /* 0x0000001402027c24 */ /* 0x000fe2000f8e021d */
[----:B------:R-:W-:Y:S02]  /*01a0*/  LOP3.LUT R29, R29, 0xf8, RZ, 0xc0, !PT ;  /* 0x000000f81d1d7812 */ /* 0x000fe400078ec0ff */
[----:B------:R-:W-:Y:S01]  /*01b0*/  LOP3.LUT R28, R28, 0x6, RZ, 0xc0, !PT ;  /* 0x000000061c1c7812 */ /* 0x000fe200078ec0ff */
[----:B---3--:R-:W-:Y:S01]  /*01c0*/  ULEA UR8, UR4, UR8, 0x18 ;  /* 0x0000000804087291 */ /* 0x008fe2000f8ec0ff */
[----:B-----5:R-:W-:-:S02]  /*01d0*/  LOP3.LUT R26, R0, 0x7ffffff8, RZ, 0xc0, !PT ;  /* 0x7ffffff8001a7812 */ /* 0x020fc400078ec0ff */
[----:B------:R-:W-:Y:S01]  /*01e0*/  SHF.R.S32.HI R3, RZ, 0x1f, R2 ;  /* 0x0000001fff037819 */ /* 0x000fe20000011402 */
[----:B------:R-:W-:Y:S01]  /*01f0*/  UMOV UR4, URZ ;  /* 0x000000ff00047c82 */ /* 0x000fe20008000000 */
[----:B------:R-:W-:Y:S01]  /*0200*/  ISETP.NE.AND.EX P0, PT, RZ, UR9, !P0, P1 ;  /* 0x00000009ff007c0c */ /* 0x000fe2000c705310 */
[----:B------:R-:W-:-:S12]  /*0210*/  UMOV UR9, UR6 ;  /* 0x0000000600097c82 */ /* 0x000fd80008000000 */
.L_x_2935:
[----:B0-----:R-:W0:Y:S01]  /*0220*/  LDCU UR5, c[0x0][0x3f8] ;  /* 0x00007f00ff0577ac */ /* 0x001e220008000800 */
[----:B------:R-:W-:Y:S02]  /*0230*/  IABS R10, UR9 ;  /* 0x00000009000a7c13 */ /* 0x000fe40008000000 */
[----:B------:R-:W-:Y:S01]  /*0240*/  IADD3 R17, PT, PT, R2, 0x20, RZ ;  /* 0x0000002002117810 */ /* 0x000fe20007ffe0ff */
[----:B-1----:R-:W1:Y:S01]  /*0250*/  LDCU.64 UR18, c[0x0][0x3e8] ;  /* 0x00007d00ff1277ac */ /* 0x002e620008000a00 */
[----:B0-----:R-:W-:-:S04]  /*0260*/  MOV R4, UR5 ;  /* 0x0000000500047c02 */ /* 0x001fc80008000f00 */
[----:B--2---:R-:W-:Y:S02]  /*0270*/  IABS R7, R4 ;  /* 0x0000000400077213 */ /* 0x004fe40000000000 */
        /* <DEDUP_REMOVED lines=17> */
[----:B------:R-:W-:Y:S02]  /*0390*/  SHF.R.S32.HI R9, RZ, 0x1f, R17 ;  /* 0x0000001fff097819 */ /* 0x000fe40000011411 */
[----:B------:R-:W-:Y:S02]  /*03a0*/  SHF.R.S32.HI R11, RZ, 0x1f, R5 ;  /* 0x0000001fff0b7819 */ /* 0x000fe40000011405 */
[----:B------:R-:W-:-:S07]  /*03b0*/  ISETP.GE.AND.EX P2, PT, R9, UR19, PT, P2 ;  /* 0x0000001309007c0c */ /* 0x000fce000bf46320 */
[----:B------:R-:W-:Y:S02]  /*03c0*/  UIMAD.WIDE.U32 UR10, UR10, UR12, URZ ;  /* 0x0000000c0a0a72a5 */ /* 0x000fe4000f8e00ff */
[----:B------:R-:W-:-:S04]  /*03d0*/  ULOP3.LUT UR10, UR9, UR5, URZ, 0x3c, !UPT ;  /* 0x00000005090a7292 */ /* 0x000fc8000f8e3cff */
[----:B------:R-:W-:Y:S01]  /*03e0*/  IMAD R4, RZ, RZ, -UR11 ;  /* 0x8000000bff047e24 */ /* 0x000fe2000f8e02ff */
[----:B------:R-:W0:Y:S03]  /*03f0*/  @!P2 LDC.64 R20, c[0x0][0x3e0] ;  /* 0x0000f800ff14ab82 */ /* 0x000e260000000a00 */
[C---:B------:R-:W-:Y:S01]  /*0400*/  IMAD R4, R7.reuse, R4, UR12 ;  /* 0x0000000c07047e24 */ /* 0x040fe2000f8e0204 */
[----:B------:R-:W1:Y:S04]  /*0410*/  LDCU.64 UR12, c[0x0][0x3f0] ;  /* 0x00007e00ff0c77ac */ /* 0x000e680008000a00 */
[----:B------:R-:W-:Y:S01]  /*0420*/  ISETP.GT.U32.AND P1, PT, R7, R4, PT ;  /* 0x000000040700720c */ /* 0x000fe20003f24070 */
[----:B------:R-:W2:-:S12]  /*0430*/  @!P2 LDC.64 R18, c[0x0][0x390] ;  /* 0x0000e400ff12ab82 */ /* 0x000e980000000a00 */
[----:B------:R-:W-:Y:S01]  /*0440*/  VOTEU.ANY UP1, P1 ;  /* 0x0000000000ff7886 */ /* 0x000fe20000820100 */
[----:B------:R-:W-:Y:S02]  /*0450*/  PLOP3.LUT P1, PT, PT, PT, UP1, 0x80, 0x8 ;  /* 0x000000000008781c */ /* 0x000fe40003f2f018 */
[----:B-1---5:R-:W-:Y:S02]  /*0460*/  MOV R13, UR12 ;  /* 0x0000000c000d7c02 */ /* 0x022fe40008000f00 */
[----:B------:R-:W-:Y:S02]  /*0470*/  @!UP1 UIADD3 UR11, UPT, UPT, UR11, 0x1, URZ ;  /* 0x000000010b0b9890 */ /* 0x000fe4000fffe0ff */
[----:B------:R-:W-:-:S07]  /*0480*/  UISETP.GE.AND UP1, UPT, UR10, URZ, UPT ;  /* 0x000000ff0a00728c */ /* 0x000fce000bf26270 */
[----:B------:R-:W-:-:S04]  /*0490*/  @!P1 IADD3 R4, PT, PT, R4, -R7, RZ ;  /* 0x8000000704049210 */ /* 0x000fc80007ffe0ff */
[----:B------:R-:W-:Y:S01]  /*04a0*/  ISETP.GE.U32.AND P1, PT, R4, R7, PT ;  /* 0x000000070400720c */ /* 0x000fe20003f26070 */
[----:B0-----:R-:W-:-:S04]  /*04b0*/  @!P2 IMAD R4, R9, R20, RZ ;  /* 0x000000140904a224 */ /* 0x001fc800078e02ff */
[----:B------:R-:W-:Y:S02]  /*04c0*/  @!P2 IMAD R21, R17, R21, R4 ;  /* 0x000000151115a224 */ /* 0x000fe400078e0204 */
[----:B------:R-:W-:-:S05]  /*04d0*/  VIADD R4, R2, 0x60 ;  /* 0x0000006002047836 */ /* 0x000fca0000000000 */
[----:B------:R-:W-:Y:S01]  /*04e0*/  ISETP.GE.U32.AND P4, PT, R4, UR18, PT ;  /* 0x0000001204007c0c */ /* 0x000fe2000bf86070 */
        /* <DEDUP_REMOVED lines=9> */
[----:B------:R-:W-:Y:S02]  /*0580*/  UIMAD UR10, UR5, UR10, UR9 ;  /* 0x0000000a050a72a4 */ /* 0x000fe4000f8e0209 */
[----:B------:R-:W-:Y:S02]  /*0590*/  USHF.R.S32.HI UR5, URZ, 0x1f, UR11 ;  /* 0x0000001fff057899 */ /* 0x000fe4000801140b */
[----:B------:R-:W-:Y:S02]  /*05a0*/  USHF.L.U32 UR10, UR10, 0x3, URZ ;  /* 0x000000030a0a7899 */ /* 0x000fe400080006ff */
[----:B------:R-:W-:Y:S02]  /*05b0*/  UIMAD UR5, UR5, UR12, URZ ;  /* 0x0000000c050572a4 */ /* 0x000fe4000f8e02ff */
[----:B------:R-:W-:Y:S02]  /*05c0*/  USHF.R.S32.HI UR14, URZ, 0x1f, UR10 ;  /* 0x0000001fff0e7899 */ /* 0x000fe4000801140a */
[----:B------:R-:W-:Y:S01]  /*05d0*/  LOP3.LUT R6, R28, UR10, RZ, 0xfc, !PT ;  /* 0x0000000a1c067c12 */ /* 0x000fe2000f8efcff */
[----:B------:R-:W-:-:S03]  /*05e0*/  UIMAD UR5, UR11, UR13, UR5 ;  /* 0x0000000d0b0572a4 */ /* 0x000fc6000f8e0205 */
[----:B------:R-:W-:Y:S02]  /*05f0*/  IMAD.U32 R7, RZ, RZ, UR14 ;  /* 0x0000000eff077e24 */ /* 0x000fe4000f8e00ff */
[----:B0-----:R-:W-:Y:S02]  /*0600*/  @!P1 IMAD R10, R11, R14, RZ ;  /* 0x0000000e0b0a9224 */ /* 0x001fe400078e02ff */
[----:B------:R-:W-:Y:S02]  /*0610*/  IMAD.WIDE.U32 R6, R13, UR11, R6 ;  /* 0x0000000b0d067c25 */ /* 0x000fe4000f8e0006 */
[----:B------:R-:W0:Y:S03]  /*0620*/  @!P1 LDC.64 R12, c[0x0][0x390] ;  /* 0x0000e400ff0c9b82 */ /* 0x000e260000000a00 */
[----:B------:R-:W-:Y:S02]  /*0630*/  IADD3 R9, PT, PT, R7, UR5, RZ ;  /* 0x0000000507097c10 */ /* 0x000fe4000fffe0ff */
[----:B------:R-:W-:-:S02]  /*0640*/  @!P2 MOV R8, R6 ;  /* 0x000000060008a202 */ /* 0x000fc40000000f00 */
[----:B------:R-:W-:-:S03]  /*0650*/  @!P1 MOV R11, R9 ;  /* 0x00000009000b9202 */ /* 0x000fc60000000f00 */
[----:B------:R-:W-:-:S04]  /*0660*/  @!P2 IMAD.WIDE.U32 R16, R17, R20, R8 ;  /* 0x000000141110a225 */ /* 0x000fc800078e0008 */
[----:B------:R-:W-:Y:S01]  /*0670*/  @!P1 IMAD R20, R5, R15, R10 ;  /* 0x0000000f05149224 */ /* 0x000fe200078e020a */
[----:B------:R-:W-:Y:S02]  /*0680*/  @!P1 MOV R10, R6 ;  /* 0x00000006000a9202 */ /* 0x000fe40000000f00 */
[----:B------:R-:W-:Y:S02]  /*0690*/  @!P2 IADD3 R21, PT, PT, R17, R21, RZ ;  /* 0x000000151115a210 */ /* 0x000fe40007ffe0ff */
[C---:B--2---:R-:W-:Y:S01]  /*06a0*/  @!P2 LEA R18, P5, R16.reuse, R18, 0x2 ;  /* 0x000000121012a211 */ /* 0x044fe200078a10ff */
[----:B------:R-:W-:Y:S01]  /*06b0*/  @!P1 IMAD.WIDE.U32 R14, R5, R14, R10 ;  /* 0x0000000e050e9225 */ /* 0x000fe200078e000a */
[----:B------:R-:W-:Y:S01]  /*06c0*/  SHF.R.S32.HI R5, RZ, 0x1f, R4 ;  /* 0x0000001fff057819 */ /* 0x000fe20000011404 */
[----:B------:R-:W1:Y:S01]  /*06d0*/  @!P3 LDC.64 R10, c[0x0][0x3e0] ;  /* 0x0000f800ff0abb82 */ /* 0x000e620000000a00 */
[----:B------:R-:W-:Y:S01]  /*06e0*/  @!P2 LEA.HI.X R19, R16, R19, R21, 0x2, P5 ;  /* 0x000000131013a211 */ /* 0x000fe200028f1415 */
[----:B------:R-:W-:Y:S01]  /*06f0*/  @!P1 IMAD.IADD R20, R15, 0x1, R20 ;  /* 0x000000010f149824 */ /* 0x000fe200078e0214 */
[----:B------:R-:W-:-:S02]  /*0700*/  ISETP.GE.AND.EX P4, PT, R5, UR19, PT, P4 ;  /* 0x0000001305007c0c */ /* 0x000fc4000bf86340 */
[C---:B0-----:R-:W-:Y:S02]  /*0710*/  @!P1 LEA R12, P5, R14.reuse, R12, 0x2 ;  /* 0x0000000c0e0c9211 */ /* 0x041fe400078a10ff */
[----:B------:R-:W-:Y:S01]  /*0720*/  @!P3 MOV R15, R9 ;  /* 0x00000009000fb202 */ /* 0x000fe20000000f00 */
[----:B------:R-:W0:Y:S01]  /*0730*/  @!P3 LDC.64 R16, c[0x0][0x390] ;  /* 0x0000e400ff10bb82 */ /* 0x000e220000000a00 */
[----:B------:R-:W-:-:S07]  /*0740*/  @!P1 LEA.HI.X R13, R14, R13, R20, 0x2, P5 ;  /* 0x0000000d0e0d9211 */ /* 0x000fce00028f1414 */
[----:B------:R-:W2:Y:S01]  /*0750*/  @!P4 LDC.64 R20, c[0x0][0x3e0] ;  /* 0x0000f800ff14cb82 */ /* 0x000ea20000000a00 */
[----:B------:R-:W-:Y:S01]  /*0760*/  @!P4 MOV R23, R9 ;  /* 0x000000090017c202 */ /* 0x000fe20000000f00 */
[----:B------:R-:W-:Y:S02]  /*0770*/  @!P4 IMAD.MOV.U32 R22, RZ, RZ, R6 ;  /* 0x000000ffff16c224 */ /* 0x000fe400078e0006 */
[----:B-1----:R-:W-:-:S04]  /*0780*/  @!P3 IMAD R14, R3, R10, RZ ;  /* 0x0000000a030eb224 */ /* 0x002fc800078e02ff */
[----:B------:R-:W-:Y:S01]  /*0790*/  @!P3 IMAD R11, R2, R11, R14 ;  /* 0x0000000b020bb224 */ /* 0x000fe200078e020e */
[----:B------:R-:W-:-:S05]  /*07a0*/  @!P3 MOV R14, R6 ;  /* 0x00000006000eb202 */ /* 0x000fca0000000f00 */
[----:B------:R-:W-:-:S05]  /*07b0*/  @!P3 IMAD.WIDE.U32 R14, R2, R10, R14 ;  /* 0x0000000a020eb225 */ /* 0x000fca00078e000e */
[----:B------:R-:W-:Y:S01]  /*07c0*/  @!P3 IADD3 R10, PT, PT, R15, R11, RZ ;  /* 0x0000000b0f0ab210 */ /* 0x000fe20007ffe0ff */
[----:B--2---:R-:W-:Y:S01]  /*07d0*/  @!P4 IMAD R24, R5, R20, RZ ;  /* 0x000000140518c224 */ /* 0x004fe200078e02ff */
[----:B0-----:R-:W-:-:S03]  /*07e0*/  @!P3 LEA R16, P5, R14, R16, 0x2 ;  /* 0x000000100e10b211 */ /* 0x001fc600078a10ff */
[----:B------:R-:W-:Y:S01]  /*07f0*/  @!P4 IMAD R24, R4, R21, R24 ;  /* 0x000000150418c224 */ /* 0x000fe200078e0218 */
[----:B------:R-:W-:Y:S01]  /*0800*/  @!P3 LEA.HI.X R17, R14, R17, R10, 0x2, P5 ;  /* 0x000000110e11b211 */ /* 0x000fe200028f140a */
[----:B------:R-:W-:Y:S01]  /*0810*/  @!P4 IMAD.WIDE.U32 R4, R4, R20, R22 ;  /* 0x000000140404c225 */ /* 0x000fe200078e0016 */
[----:B------:R-:W0:Y:S01]  /*0820*/  @!P4 LDC.64 R14, c[0x0][0x390] ;  /* 0x0000e400ff0ecb82 */ /* 0x000e220000000a00 */
[----:B------:R-:W-:Y:S02]  /*0830*/  CS2R R20, SRZ ;  /* 0x0000000000147805 */ /* 0x000fe4000001ff00 */
[----:B------:R-:W-:Y:S02]  /*0840*/  CS2R R10, SRZ ;  /* 0x00000000000a7805 */ /* 0x000fe4000001ff00 */
[----:B------:R-:W-:Y:S02]  /*0850*/  @!P4 IADD3 R24, PT, PT, R5, R24, RZ ;  /* 0x000000180518c210 */ /* 0x000fe40007ffe0ff */
[----:B------:R1:W2:Y:S04]  /*0860*/  @!P3 LDG.E.64 R20, desc[UR16][R16.64] ;  /* 0x000000101014b981 */ /* 0x0002a8000c1e1b00 */
[----:B------:R3:W4:Y:S01]  /*0870*/  @!P2 LDG.E.64 R10, desc[UR16][R18.64] ;  /* 0x00000010120aa981 */ /* 0x000722000c1e1b00 */
[----:B-1----:R-:W-:-:S02]  /*0880*/  CS2R R16, SRZ ;  /* 0x0000000000107805 */ /* 0x002fc4000001ff00 */
[----:B---3--:R-:W-:-:S04]  /*0890*/  CS2R R18, SRZ ;  /* 0x0000000000127805 */ /* 0x008fc8000001ff00 */
[----:B------:R-:W3:Y:S01]  /*08a0*/  @!P1 LDG.E.64 R16, desc[UR16][R12.64] ;  /* 0x000000100c109981 */ /* 0x000ee2000c1e1b00 */
[----:B0-----:R-:W-:-:S04]  /*08b0*/  @!P4 LEA R14, P2, R4, R14, 0x2 ;  /* 0x0000000e040ec211 */ /* 0x001fc800078410ff */
[----:B------:R-:W-:-:S05]  /*08c0*/  @!P4 LEA.HI.X R15, R4, R15, R24, 0x2, P2 ;  /* 0x0000000f040fc211 */ /* 0x000fca00010f1418 */
[----:B------:R-:W5:Y:S01]  /*08d0*/  @!P4 LDG.E.64 R18, desc[UR16][R14.64] ;  /* 0x000000100e12c981 */ /* 0x000f62000c1e1b00 */
[C---:B------:R-:W-:Y:S02]  /*08e0*/  ISETP.GT.AND P2, PT, R27.reuse, 0x1e, PT ;  /* 0x0000001e1b00780c */ /* 0x040fe40003f44270 */
[----:B------:R-:W-:Y:S01]  /*08f0*/  ISETP.GT.AND P3, PT, R27, 0xf, PT ;  /* 0x0000000f1b00780c */ /* 0x000fe20003f64270 */
[----:B------:R-:W-:Y:S01]  /*0900*/  BSSY.RECONVERGENT B0, `(.L_x_2908) ;  /* 0x0000031000007945 */ /* 0x000fe20003800200 */
[----:B--2---:R-:W-:Y:S01]  /*0910*/  FMUL.FTZ R5, R21, R21 ;  /* 0x0000001515057220 */ /* 0x004fe20000410000 */
[C---:B------:R-:W-:Y:S01]  /*0920*/  FADD.FTZ R4, R20.reuse, R21 ;  /* 0x0000001514047221 */ /* 0x040fe20000010000 */
[----:B----4-:R-:W-:Y:S02]  /*0930*/  FMUL.FTZ R25, R11, R11 ;  /* 0x0000000b0b197220 */ /* 0x010fe40000410000 */
[----:B------:R-:W-:Y:S01]  /*0940*/  FFMA.FTZ R5, R20, R20, R5 ;  /* 0x0000001414057223 */ /* 0x000fe20000010005 */
[C---:B------:R-:W-:Y:S01]  /*0950*/  FADD.FTZ R23, R10.reuse, R11 ;  /* 0x0000000b0a177221 */ /* 0x040fe20000010000 */
[----:B------:R-:W-:Y:S01]  /*0960*/  FADD.FTZ R4, RZ, R4 ;  /* 0x00000004ff047221 */ /* 0x000fe20000010000 */
[----:B------:R-:W-:Y:S01]  /*0970*/  FFMA.FTZ R22, R10, R10, R25 ;  /* 0x0000000a0a167223 */ /* 0x000fe20000010019 */
[----:B------:R-:W-:-:S02]  /*0980*/  FADD.FTZ R5, RZ, R5 ;  /* 0x00000005ff057221 */ /* 0x000fc40000010000 */
[----:B------:R-:W-:Y:S01]  /*0990*/  FADD.FTZ R4, R4, R23 ;  /* 0x0000001704047221 */ /* 0x000fe20000010000 */
[----:B---3--:R-:W-:Y:S01]  /*09a0*/  FMUL.FTZ R25, R17, R17 ;  /* 0x0000001111197220 */ /* 0x008fe20000410000 */
[C---:B------:R-:W-:Y:S01]  /*09b0*/  FADD.FTZ R13, R16.reuse, R17 ;  /* 0x00000011100d7221 */ /* 0x040fe20000010000 */
[----:B------:R-:W-:Y:S02]  /*09c0*/  FADD.FTZ R5, R5, R22 ;  /* 0x0000001605057221 */ /* 0x000fe40000010000 */
[----:B------:R-:W-:Y:S01]  /*09d0*/  FFMA.FTZ R12, R16, R16, R25 ;  /* 0x00000010100c7223 */ /* 0x000fe20000010019 */
[----:B------:R-:W-:Y:S01]  /*09e0*/  FADD.FTZ R4, R4, R13 ;  /* 0x0000000d04047221 */ /* 0x000fe20000010000 */
[----:B-----5:R-:W-:Y:S01]  /*09f0*/  FMUL.FTZ R15, R19, R19 ;  /* 0x00000013130f7220 */ /* 0x020fe20000410000 */
[C---:B------:R-:W-:Y:S01]  /*0a00*/  FADD.FTZ R13, R18.reuse, R19 ;  /* 0x00000013120d7221 */ /* 0x040fe20000010000 */
[----:B------:R-:W-:Y:S02]  /*0a10*/  FADD.FTZ R5, R5, R12 ;  /* 0x0000000c05057221 */ /* 0x000fe40000010000 */
[----:B------:R-:W-:Y:S01]  /*0a20*/  FFMA.FTZ R14, R18, R18, R15 ;  /* 0x00000012120e7223 */ /* 0x000fe2000001000f */
[----:B------:R-:W-:-:S03]  /*0a30*/  FADD.FTZ R12, R4, R13 ;  /* 0x0000000d040c7221 */ /* 0x000fc60000010000 */
[----:B------:R-:W-:Y:S02]  /*0a40*/  FADD.FTZ R13, R5, R14 ;  /* 0x0000000e050d7221 */ /* 0x000fe40000010000 */
        /* <DEDUP_REMOVED lines=28> */
.L_x_2909:
[----:B------:R-:W-:Y:S05]  /*0c10*/  BSYNC.RECONVERGENT B0 ;  /* 0x0000000000007941 */ /* 0x000fea0003800200 */
.L_x_2908:
[----:B------:R-:W4:Y:S01]  /*0c20*/  S2R R12, SR_TID.X ;  /* 0x00000000000c7919 */ /* 0x000f220000002100 */
[----:B------:R-:W-:Y:S01]  /*0c30*/  BSSY.RECONVERGENT B0, `(.L_x_2910) ;  /* 0x0000010000007945 */ /* 0x000fe20003800200 */
[----:B------:R-:W-:Y:S01]  /*0c40*/  BAR.SYNC.DEFER_BLOCKING 0x0 ;  /* 0x0000000000007b1d */ /* 0x000fe20000010000 */
[----:B------:R-:W-:Y:S02]  /*0c50*/  ISETP.GE.U32.AND P2, PT, R0, 0x2, PT ;  /* 0x000000020000780c */ /* 0x000fe40003f46070 */
[----:B----4-:R-:W-:-:S13]  /*0c60*/  ISETP.NE.AND P3, PT, R12, RZ, PT ;  /* 0x000000ff0c00720c */ /* 0x010fda0003f65270 */
[----:B------:R-:W-:Y:S05]  /*0c70*/  @P3 BRA `(.L_x_2911) ;  /* 0x00000000002c3947 */ /* 0x000fea0003800000 */
[----:B------:R-:W4:Y:S01]  /*0c80*/  S2UR UR11, SR_CgaCtaId ;  /* 0x00000000000b79c3 */ /* 0x000f220000008800 */
[----:B------:R-:W-:Y:S02]  /*0c90*/  UMOV UR5, 0x400 ;  /* 0x0000040000057882 */ /* 0x000fe40000000000 */
[----:B----4-:R-:W-:-:S09]  /*0ca0*/  ULEA UR5, UR11, UR5, 0x18 ;  /* 0x000000050b057291 */ /* 0x010fd2000f8ec0ff */
[----:B------:R-:W4:Y:S04]  /*0cb0*/  LDS.128 R12, [UR5+0x10] ;  /* 0x00001005ff0c7984 */ /* 0x000f280008000c00 */
[----:B-12---:R-:W1:Y:S01]  /*0cc0*/  LDS.64 R22, [UR5+0x20] ;  /* 0x00002005ff167984 */ /* 0x006e620008000a00 */
[----:B----4-:R-:W-:Y:S01]  /*0cd0*/  FADD.FTZ R25, R4, R12 ;  /* 0x0000000c04197221 */ /* 0x010fe20000010000 */
[----:B0--3--:R-:W-:-:S03]  /*0ce0*/  FADD.FTZ R4, R5, R13 ;  /* 0x0000000d05047221 */ /* 0x009fc60000010000 */
[----:B------:R-:W-:Y:S01]  /*0cf0*/  FADD.FTZ R25, R25, R14 ;  /* 0x0000000e19197221 */ /* 0x000fe20000010000 */
[----:B------:R-:W-:-:S03]  /*0d00*/  FADD.FTZ R12, R4, R15 ;  /* 0x0000000f040c7221 */ /* 0x000fc60000010000 */
[----:B-1----:R-:W-:Y:S01]  /*0d10*/  FADD.FTZ R4, R25, R22 ;  /* 0x0000001619047221 */ /* 0x002fe20000010000 */
[----:B------:R-:W-:-:S07]  /*0d20*/  FADD.FTZ R5, R12, R23 ;  /* 0x000000170c057221 */ /* 0x000fce0000010000 */
.L_x_2911:
[----:B------:R-:W-:Y:S05]  /*0d30*/  BSYNC.RECONVERGENT B0 ;  /* 0x0000000000007941 */ /* 0x000fea0003800200 */
.L_x_2910:
        /* <DEDUP_REMOVED lines=33> */
.L_x_2914:
[----:B----4-:R-:W2:Y:S04]  /*0f50*/  LDG.E.STRONG.GPU R14, desc[UR16][R12.64] ;  /* 0x000000100c0e7981 */ /* 0x010ea8000c1ef900 */
[----:B--2---:R-:W-:Y:S01]  /*0f60*/  CCTL.IVALL ;  /* 0x00000000ff00798f */ /* 0x004fe20002000000 */
[----:B------:R-:W-:Y:S05]  /*0f70*/  YIELD ;  /* 0x0000000000007946 */ /* 0x000fea0003800000 */
[----:B------:R-:W-:-:S13]  /*0f80*/  ISETP.NE.AND P4, PT, R14, R23, PT ;  /* 0x000000170e00720c */ /* 0x000fda0003f85270 */
[----:B------:R-:W-:Y:S05]  /*0f90*/  @P4 BRA `(.L_x_2914) ;  /* 0xfffffffc00ec4947 */ /* 0x000fea000383ffff */
.L_x_2913:
[----:B------:R-:W-:Y:S05]  /*0fa0*/  WARPSYNC.ALL ;  /* 0x0000000000007948 */ /* 0x000fea0003800000 */
[----:B------:R-:W-:Y:S06]  /*0fb0*/  BAR.SYNC.DEFER_BLOCKING 0x0 ;  /* 0x0000000000007b1d */ /* 0x000fec0000010000 */
[----:B------:R-:W-:Y:S01]  /*0fc0*/  UMOV UR5, URZ ;  /* 0x000000ff00057c82 */ /* 0x000fe20008000000 */
[----:B------:R-:W-:Y:S05]  /*0fd0*/  @!P2 BRA `(.L_x_2915) ;  /* 0x000000040094a947 */ /* 0x000fea0003800000 */
        /* <DEDUP_REMOVED lines=10> */
.L_x_2916:
        /* <DEDUP_REMOVED lines=12> */
[----:B------:R-:W-:-:S06]  /*1140*/  IMAD.U32 R15, RZ, RZ, UR27 ;  /* 0x0000001bff0f7e24 */ /* 0x000fcc000f8e00ff */
[----:B------:R-:W4:Y:S01]  /*1150*/  @!P4 LDG.E.64 R14, desc[UR16][R14.64] ;  /* 0x000000100e0ec981 */ /* 0x000f22000c1e1b00 */
[----:B------:R-:W-:-:S06]  /*1160*/  UIADD3 UR26, UPT, UPT, UR5, 0x2, URZ ;  /* 0x00000002051a7890 */ /* 0x000fcc000fffe0ff */
[----:B-1----:R-:W-:Y:S01]  /*1170*/  MOV R22, UR26 ;  /* 0x0000001a00167c02 */ /* 0x002fe20008000f00 */
[----:B------:R-:W-:-:S03]  /*1180*/  UIADD3 UR26, UPT, UPT, UR5, 0x3, URZ ;  /* 0x00000003051a7890 */ /* 0x000fc6000fffe0ff */
[----:B------:R-:W-:-:S03]  /*1190*/  ISETP.EQ.OR P5, PT, R22, UR20, P3 ;  /* 0x0000001416007c0c */ /* 0x000fc60009fa2670 */
[----:B------:R-:W-:-:S04]  /*11a0*/  MOV R22, UR26 ;  /* 0x0000001a00167c02 */ /* 0x000fc80008000f00 */
[----:B------:R-:W-:-:S06]  /*11b0*/  ISETP.EQ.OR P6, PT, R22, UR20, P3 ;  /* 0x0000001416007c0c */ /* 0x000fcc0009fc2670 */
[----:B------:R-:W-:-:S05]  /*11c0*/  VOTEU.ALL UP1, P5 ;  /* 0x0000000000ff7886 */ /* 0x000fca0002820000 */
[----:B------:R-:W-:Y:S02]  /*11d0*/  @!UP1 UIMAD.WIDE.U32 UR26, UR15, 0x8, UR18 ;  /* 0x000000080f1a98a5 */ /* 0x000fe4000f8e0012 */
[----:B------:R-:W-:-:S04]  /*11e0*/  VOTEU.ALL UP1, P6 ;  /* 0x0000000000ff7886 */ /* 0x000fc80003020000 */
[----:B------:R-:W-:Y:S02]  /*11f0*/  MOV R22, UR26 ;  /* 0x0000001a00167c02 */ /* 0x000fe40008000f00 */
[----:B--2---:R-:W-:Y:S01]  /*1200*/  MOV R23, UR27 ;  /* 0x0000001b00177c02 */ /* 0x004fe20008000f00 */
[----:B------:R-:W-:-:S05]  /*1210*/  @!UP1 UIMAD.WIDE.U32 UR26, UR12, 0x8, UR18 ;  /* 0x000000080c1a98a5 */ /* 0x000fca000f8e0012 */
[----:B------:R-:W2:Y:S01]  /*1220*/  @!P5 LDG.E.64 R22, desc[UR16][R22.64] ;  /* 0x000000101616d981 */ /* 0x000ea2000c1e1b00 */
[----:B0--3--:R-:W-:Y:S01]  /*1230*/  @!P2 FADD.FTZ R4, R4, R12 ;  /* 0x0000000c0404a221 */ /* 0x009fe20000010000 */
[----:B------:R-:W-:Y:S01]  /*1240*/  @!P2 FADD.FTZ R5, R5, R13 ;  /* 0x0000000d0505a221 */ /* 0x000fe20000010000 */
        /* <DEDUP_REMOVED lines=12> */
[----:B------:R-:W-:-:S05]  /*1310*/  ISETP.EQ.OR P2, PT, R14, UR20, P3 ;  /* 0x000000140e007c0c */ /* 0x000fca0009f42670 */
[----:B------:R-:W-:Y:S01]  /*1320*/  MOV R14, UR26 ;  /* 0x0000001a000e7c02 */ /* 0x000fe20008000f00 */
[----:B------:R-:W-:-:S06]  /*1330*/  IMAD.U32 R15, RZ, RZ, UR27 ;  /* 0x0000001bff0f7e24 */ /* 0x000fcc000f8e00ff */
[----:B------:R-:W4:Y:S01]  /*1340*/  @!P4 LDG.E.64 R14, desc[UR16][R14.64] ;  /* 0x000000100e0ec981 */ /* 0x000f22000c1e1b00 */
[----:B------:R-:W-:-:S05]  /*1350*/  VOTEU.ALL UP1, P2 ;  /* 0x0000000000ff7886 */ /* 0x000fca0001020000 */
[----:B------:R-:W-:Y:S01]  /*1360*/  @!UP1 UIMAD.WIDE.U32 UR26, UR13, 0x8, UR18 ;  /* 0x000000080d1a98a5 */ /* 0x000fe2000f8e0012 */
[----:B--2---:R-:W-:-:S05]  /*1370*/  @!P5 FADD.FTZ R4, R4, R22 ;  /* 0x000000160404d221 */ /* 0x004fca0000010000 */
[----:B------:R-:W-:Y:S01]  /*1380*/  MOV R22, UR26 ;  /* 0x0000001a00167c02 */ /* 0x000fe20008000f00 */
[----:B------:R-:W-:Y:S01]  /*1390*/  UIADD3 UR26, UPT, UPT, UR5, 0x6, URZ ;  /* 0x00000006051a7890 */ /* 0x000fe2000fffe0ff */
[----:B------:R-:W-:Y:S01]  /*13a0*/  @!P5 FADD.FTZ R5, R5, R23 ;  /* 0x000000170505d221 */ /* 0x000fe20000010000 */
[----:B------:R-:W-:-:S06]  /*13b0*/  MOV R23, UR27 ;  /* 0x0000001b00177c02 */ /* 0x000fcc0008000f00 */
[----:B------:R-:W2:Y:S01]  /*13c0*/  @!P2 LDG.E.64 R22, desc[UR16][R22.64] ;  /* 0x000000101616a981 */ /* 0x000ea2000c1e1b00 */
        /* <DEDUP_REMOVED lines=12> */
[----:B------:R-:W-:Y:S01]  /*1490*/  @!UP1 UIMAD.WIDE.U32 UR26, UR25, 0x8, UR18 ;  /* 0x00000008191a98a5 */ /* 0x000fe2000f8e0012 */
[----:B----4-:R-:W-:Y:S01]  /*14a0*/  @!P4 FADD.FTZ R4, R4, R14 ;  /* 0x0000000e0404c221 */ /* 0x010fe20000010000 */
[----:B------:R-:W-:-:S04]  /*14b0*/  @!P4 FADD.FTZ R5, R5, R15 ;  /* 0x0000000f0505c221 */ /* 0x000fc80000010000 */
[----:B------:R-:W-:Y:S01]  /*14c0*/  MOV R14, UR26 ;  /* 0x0000001a000e7c02 */ /* 0x000fe20008000f00 */
[----:B------:R-:W3:Y:S01]  /*14d0*/  @!P6 LDG.E.64 R12, desc[UR16][R12.64] ;  /* 0x000000100c0ce981 */ /* 0x000ee2000c1e1b00 */
[----:B------:R-:W-:-:S06]  /*14e0*/  MOV R15, UR27 ;  /* 0x0000001b000f7c02 */ /* 0x000fcc0008000f00 */
[----:B------:R-:W4:Y:S01]  /*14f0*/  @!P5 LDG.E.64 R14, desc[UR16][R14.64] ;  /* 0x000000100e0ed981 */ /* 0x000f22000c1e1b00 */
[----:B------:R-:W-:Y:S01]  /*1500*/  UIADD3 UR5, UPT, UPT, UR5, 0x8, URZ ;  /* 0x0000000805057890 */ /* 0x000fe2000fffe0ff */
[----:B--2---:R-:W-:Y:S01]  /*1510*/  @!P2 FADD.FTZ R4, R4, R22 ;  /* 0x000000160404a221 */ /* 0x004fe20000010000 */
[----:B------:R-:W-:-:S04]  /*1520*/  @!P2 FADD.FTZ R5, R5, R23 ;  /* 0x000000170505a221 */ /* 0x000fc80000010000 */
        /* <DEDUP_REMOVED lines=10> */
[----:B---3--:R-:W-:Y:S01]  /*15d0*/  @!P6 FADD.FTZ R4, R4, R12 ;  /* 0x0000000c0404e221 */ /* 0x008fe20000010000 */
[----:B------:R-:W-:-:S03]  /*15e0*/  @!P6 FADD.FTZ R5, R5, R13 ;  /* 0x0000000d0505e221 */ /* 0x000fc60000010000 */
[----:B----4-:R-:W-:Y:S01]  /*15f0*/  @!P5 FADD.FTZ R4, R4, R14 ;  /* 0x0000000e0404d221 */ /* 0x010fe20000010000 */
[----:B------:R-:W-:Y:S01]  /*1600*/  @!P5 FADD.FTZ R5, R5, R15 ;  /* 0x0000000f0505d221 */ /* 0x000fe20000010000 */
[----:B------:R-:W-:Y:S06]  /*1610*/  @P2 BRA `(.L_x_2916) ;  /* 0xfffffff800982947 */ /* 0x000fec000383ffff */
[----:B------:R-:W-:-:S15]  /*1620*/  R2UR UR5, R26 ;  /* 0x000000001a0572ca */ /* 0x000fde00000e0000 */
.L_x_2915:
[----:B----4-:R-:W-:-:S04]  /*1630*/  LOP3.LUT R12, R0, 0x7, RZ, 0xc0, !PT ;  /* 0x00000007000c7812 */ /* 0x010fc800078ec0ff */
[----:B------:R-:W-:-:S13]  /*1640*/  ISETP.NE.AND P2, PT, R12, RZ, PT ;  /* 0x000000ff0c00720c */ /* 0x000fda0003f45270 */
[----:B------:R-:W-:Y:S05]  /*1650*/  @!P2 BRA `(.L_x_2912) ;  /* 0x00000004006ca947 */ /* 0x000fea0003800000 */
[----:B------:R-:W-:-:S04]  /*1660*/  IADD3 R12, PT, PT, R12, -0x1, RZ ;  /* 0xffffffff0c0c7810 */ /* 0x000fc80007ffe0ff */
[----:B------:R-:W-:-:S13]  /*1670*/  ISETP.GE.U32.AND P2, PT, R12, 0x3, PT ;  /* 0x000000030c00780c */ /* 0x000fda0003f46070 */
[----:B------:R-:W-:Y:S05]  /*1680*/  @!P2 BRA `(.L_x_2917) ;  /* 0x0000000000b8a947 */ /* 0x000fea0003800000 */
[----:B------:R-:W-:Y:S01]  /*1690*/  IMAD.U32 R12, RZ, RZ, UR5 ;  /* 0x00000005ff0c7e24 */ /* 0x000fe2000f8e00ff */
[----:B------:R-:W-:-:S04]  /*16a0*/  UIADD3 UR11, UPT, UPT, UR5, 0x1, URZ ;  /* 0x00000001050b7890 */ /* 0x000fc8000fffe0ff */
        /* <DEDUP_REMOVED lines=8> */
[----:B------:R-:W-:Y:S02]  /*1730*/  MOV R14, UR12 ;  /* 0x0000000c000e7c02 */ /* 0x000fe40008000f00 */
[----:B------:R-:W-:Y:S01]  /*1740*/  MOV R15, UR13 ;  /* 0x0000000d000f7c02 */ /* 0x000fe20008000f00 */
[----:B------:R-:W-:-:S05]  /*1750*/  @!UP2 UIMAD.WIDE.U32 UR12, UR11, 0x8, UR18 ;  /* 0x000000080b0ca8a5 */ /* 0x000fca000f8e0012 */
[----:B------:R-:W0:Y:S01]  /*1760*/  @!P2 LDG.E.64 R14, desc[UR16][R14.64] ;  /* 0x000000100e0ea981 */ /* 0x000e22000c1e1b00 */
[----:B------:R-:W-:Y:S01]  /*1770*/  MOV R12, UR12 ;  /* 0x0000000c000c7c02 */ /* 0x000fe20008000f00 */
[----:B------:R-:W-:Y:S01]  /*1780*/  UIADD3 UR12, UPT, UPT, UR5, 0x2, URZ ;  /* 0x00000002050c7890 */ /* 0x000fe2000fffe0ff */
[----:B------:R-:W-:Y:S01]  /*1790*/  IMAD.U32 R13, RZ, RZ, UR13 ;  /* 0x0000000dff0d7e24 */ /* 0x000fe2000f8e00ff */
[----:B------:R-:W-:-:S04]  /*17a0*/  UIADD3 UR14, UPT, UPT, UR5, 0x3, URZ ;  /* 0x00000003050e7890 */ /* 0x000fc8000fffe0ff */
[----:B-1----:R-:W-:Y:S01]  /*17b0*/  MOV R22, UR12 ;  /* 0x0000000c00167c02 */ /* 0x002fe20008000f00 */
[----:B------:R-:W4:Y:S03]  /*17c0*/  @!P4 LDG.E.64 R12, desc[UR16][R12.64] ;  /* 0x000000100c0cc981 */ /* 0x000f26000c1e1b00 */
        /* <DEDUP_REMOVED lines=12> */
[----:B0--3--:R-:W-:Y:S01]  /*1890*/  @!P2 FADD.FTZ R4, R4, R14 ;  /* 0x0000000e0404a221 */ /* 0x009fe20000010000 */
[----:B------:R-:W-:Y:S01]  /*18a0*/  @!P2 FADD.FTZ R5, R5, R15 ;  /* 0x0000000f0505a221 */ /* 0x000fe20000010000 */
[----:B------:R-:W-:Y:S02]  /*18b0*/  MOV R14, UR12 ;  /* 0x0000000c000e7c02 */ /* 0x000fe40008000f00 */
[----:B------:R-:W-:Y:S01]  /*18c0*/  MOV R15, UR13 ;  /* 0x0000000d000f7c02 */ /* 0x000fe20008000f00 */
[----:B----4-:R-:W-:-:S05]  /*18d0*/  @!P4 FADD.FTZ R4, R4, R12 ;  /* 0x0000000c0404c221 */ /* 0x010fca0000010000 */
        /* <DEDUP_REMOVED lines=9> */
.L_x_2917:
        /* <DEDUP_REMOVED lines=28> */
.L_x_2918:
        /* <DEDUP_REMOVED lines=13> */
.L_x_2919:
[----:B------:R-:W-:Y:S05]  /*1c00*/  BSYNC.RECONVERGENT B0 ;  /* 0x0000000000007941 */ /* 0x000fea0003800200 */
.L_x_2912:
        /* <DEDUP_REMOVED lines=42> */
[----:B------:R-:W-:Y:S01]  /*1eb0*/  FADD.FTZ R20, -R4, R20 ;  /* 0x0000001404147221 */ /* 0x000fe20000010100 */
[----:B------:R-:W-:Y:S01]  /*1ec0*/  MOV R23, R9 ;  /* 0x0000000900177202 */ /* 0x000fe20000000f00 */
[----:B------:R-:W1:Y:S01]  /*1ed0*/  LDCU.64 UR10, c[0x0][0x380] ;  /* 0x00007000ff0a77ac */ /* 0x000e620008000a00 */
[----:B0-----:R-:W-:Y:S02]  /*1ee0*/  IMAD R24, R3, UR14, RZ ;  /* 0x0000000e03187c24 */ /* 0x001fe4000f8e02ff */
[----:B------:R-:W-:-:S04]  /*1ef0*/  IMAD.WIDE.U32 R22, R2, UR14, R22 ;  /* 0x0000000e02167c25 */ /* 0x000fc8000f8e0016 */
[----:B------:R-:W-:Y:S01]  /*1f00*/  IMAD R25, R2, UR15, R24 ;  /* 0x0000000f02197c24 */ /* 0x000fe2000f8e0218 */
[----:B-1----:R-:W-:-:S03]  /*1f10*/  LEA R24, P1, R22, UR10, 0x2 ;  /* 0x0000000a16187c11 */ /* 0x002fc6000f8210ff */
[----:B------:R-:W-:-:S05]  /*1f20*/  IMAD.IADD R23, R23, 0x1, R25 ;  /* 0x0000000117177824 */ /* 0x000fca00078e0219 */
[----:B------:R-:W-:Y:S01]  /*1f30*/  LEA.HI.X R25, R22, UR11, R23, 0x2, P1 ;  /* 0x0000000b16197c11 */ /* 0x000fe200088f1417 */
[----:B------:R-:W-:Y:S01]  /*1f40*/  FADD.FTZ R22, -R4, R21 ;  /* 0x0000001504167221 */ /* 0x000fe20000010100 */
[----:B------:R-:W-:-:S03]  /*1f50*/  FMUL.FTZ R21, R20, UR5 ;  /* 0x0000000514157c20 */ /* 0x000fc60008410000 */
[----:B------:R-:W-:Y:S01]  /*1f60*/  FMUL.FTZ R22, R22, UR5 ;  /* 0x0000000516167c20 */ /* 0x000fe20008410000 */
[----:B-----5:R-:W-:-:S03]  /*1f70*/  FFMA.FTZ R20, R12, R21, R14 ;  /* 0x000000150c147223 */ /* 0x020fc6000001000e */
[----:B------:R-:W-:-:S05]  /*1f80*/  FFMA.FTZ R21, R13, R22, R15 ;  /* 0x000000160d157223 */ /* 0x000fca000001000f */
[----:B------:R0:W-:Y:S02]  /*1f90*/  STG.E.64 desc[UR16][R24.64], R20 ;  /* 0x0000001418007986 */ /* 0x0001e4000c101b10 */
.L_x_2923:
[----:B------:R-:W-:Y:S05]  /*1fa0*/  BSYNC.RECONVERGENT B1 ;  /* 0x0000000000017941 */ /* 0x000fea0003800200 */
.L_x_2922:
[----:B0-----:R-:W-:Y:S01]  /*1fb0*/  IADD3 R25, PT, PT, R2, 0x20, RZ ;  /* 0x0000002002197810 */ /* 0x001fe20007ffe0ff */
[----:B------:R-:W-:Y:S03]  /*1fc0*/  BSSY.RECONVERGENT B1, `(.L_x_2924) ;  /* 0x0000016000017945 */ /* 0x000fe60003800200 */
[----:B------:R-:W-:Y:S02]  /*1fd0*/  ISETP.GE.U32.AND P1, PT, R25, UR12, PT ;  /* 0x0000000c19007c0c */ /* 0x000fe4000bf26070 */
[----:B------:R-:W-:-:S04]  /*1fe0*/  SHF.R.S32.HI R20, RZ, 0x1f, R25 ;  /* 0x0000001fff147819 */ /* 0x000fc80000011419 */
[----:B------:R-:W-:-:S13]  /*1ff0*/  ISETP.GE.AND.EX P1, PT, R20, UR13, PT, P1 ;  /* 0x0000000d14007c0c */ /* 0x000fda000bf26310 */
[----:B------:R-:W-:Y:S05]  /*2000*/  @P1 BRA `(.L_x_2925) ;  /* 0x0000000000441947 */ /* 0x000fea0003800000 */
[----:B------:R-:W0:Y:S01]  /*2010*/  LDCU.64 UR10, c[0x0][0x3e0] ;  /* 0x00007c00ff0a77ac */ /* 0x000e220008000a00 */
[----:B------:R-:W-:Y:S01]  /*2020*/  MOV R21, R9 ;  /* 0x0000000900157202 */ /* 0x000fe20000000f00 */
[----:B------:R-:W-:Y:S01]  /*2030*/  FADD.FTZ R10, -R4, R10 ;  /* 0x0000000a040a7221 */ /* 0x000fe20000010100 */
        /* <DEDUP_REMOVED lines=8> */
[----:B------:R-:W-:Y:S01]  /*20c0*/  FADD.FTZ R20, -R4, R11 ;  /* 0x0000000b04147221 */ /* 0x000fe20000010100 */
[----:B------:R-:W-:-:S03]  /*20d0*/  FMUL.FTZ R11, R10, UR5 ;  /* 0x000000050a0b7c20 */ /* 0x000fc60008410000 */
[----:B------:R-:W-:Y:S01]  /*20e0*/  FMUL.FTZ R20, R20, UR5 ;  /* 0x0000000514147c20 */ /* 0x000fe20008410000 */
[----:B-----5:R-:W-:-:S03]  /*20f0*/  FFMA.FTZ R10, R12, R11, R14 ;  /* 0x0000000b0c0a7223 */ /* 0x020fc6000001000e */
[----:B------:R-:W-:-:S05]  /*2100*/  FFMA.FTZ R11, R13, R20, R15 ;  /* 0x000000140d0b7223 */ /* 0x000fca000001000f */
[----:B------:R0:W-:Y:S02]  /*2110*/  STG.E.64 desc[UR16][R22.64], R10 ;  /* 0x0000000a16007986 */ /* 0x0001e4000c101b10 */
.L_x_2925:
[----:B------:R-:W-:Y:S05]  /*2120*/  BSYNC.RECONVERGENT B1 ;  /* 0x0000000000017941 */ /* 0x000fea0003800200 */
.L_x_2924:
[----:B0-----:R-:W-:Y:S01]  /*2130*/  SHF.R.S32.HI R10, RZ, 0x1f, R5 ;  /* 0x0000001fff0a7819 */ /* 0x001fe20000011405 */
[----:B------:R-:W-:Y:S01]  /*2140*/  VIADD R22, R2, 0x60 ;  /* 0x0000006002167836 */ /* 0x000fe20000000000 */
        /* <DEDUP_REMOVED lines=8> */
[----:B------:R-:W-:Y:S01]  /*21d0*/  MOV R11, R9 ;  /* 0x00000009000b7202 */ /* 0x000fe20000000f00 */
[C---:B------:R-:W-:Y:S01]  /*21e0*/  FADD.FTZ R16, -R4.reuse, R16 ;  /* 0x0000001004107221 */ /* 0x040fe20000010100 */
[----:B------:R-:W-:Y:S01]  /*21f0*/  FADD.FTZ R17, -R4, R17 ;  /* 0x0000001104117221 */ /* 0x000fe20000010100 */
[----:B------:R-:W1:Y:S01]  /*2200*/  LDCU.64 UR14, c[0x0][0x380] ;  /* 0x00007000ff0e77ac */ /* 0x000e620008000a00 */
[----:B0-----:R-:W-:-:S04]  /*2210*/  IMAD R10, R10, UR10, RZ ;  /* 0x0000000a0a0a7c24 */ /* 0x001fc8000f8e02ff */
[----:B------:R-:W-:Y:S01]  /*2220*/  IMAD R21, R5, UR11, R10 ;  /* 0x0000000b05157c24 */ /* 0x000fe2000f8e020a */
[----:B------:R-:W-:-:S05]  /*2230*/  MOV R10, R6 ;  /* 0x00000006000a7202 */ /* 0x000fca0000000f00 */
[----:B------:R-:W-:-:S04]  /*2240*/  IMAD.WIDE.U32 R10, R5, UR10, R10 ;  /* 0x0000000a050a7c25 */ /* 0x000fc8000f8e000a */
[----:B------:R-:W-:Y:S01]  /*2250*/  FMUL.FTZ R5, R16, UR5 ;  /* 0x0000000510057c20 */ /* 0x000fe20008410000 */
[----:B------:R-:W-:Y:S01]  /*2260*/  FMUL.FTZ R16, R17, UR5 ;  /* 0x0000000511107c20 */ /* 0x000fe20008410000 */
[----:B------:R-:W-:-:S03]  /*2270*/  IADD3 R21, PT, PT, R11, R21, RZ ;  /* 0x000000150b157210 */ /* 0x000fc60007ffe0ff */
[----:B-----5:R-:W-:Y:S01]  /*2280*/  FFMA.FTZ R11, R13, R16, R15 ;  /* 0x000000100d0b7223 */ /* 0x020fe2000001000f */
[----:B-1----:R-:W-:-:S04]  /*2290*/  LEA R20, P1, R10, UR14, 0x2 ;  /* 0x0000000e0a147c11 */ /* 0x002fc8000f8210ff */
[----:B------:R-:W-:Y:S01]  /*22a0*/  LEA.HI.X R21, R10, UR15, R21, 0x2, P1 ;  /* 0x0000000f0a157c11 */ /* 0x000fe200088f1415 */
[----:B------:R-:W-:-:S05]  /*22b0*/  FFMA.FTZ R10, R12, R5, R14 ;  /* 0x000000050c0a7223 */ /* 0x000fca000001000e */
[----:B------:R0:W-:Y:S03]  /*22c0*/  STG.E.64 desc[UR16][R20.64], R10 ;  /* 0x0000000a14007986 */ /* 0x0001e6000c101b10 */
.L_x_2927:
[----:B------:R-:W-:Y:S05]  /*22d0*/  BSYNC.RECONVERGENT B1 ;  /* 0x0000000000017941 */ /* 0x000fea0003800200 */
.L_x_2926:
[----:B------:R-:W-:Y:S05]  /*22e0*/  @P2 BRA `(.L_x_2928) ;  /* 0x00000008004c2947 */ /* 0x000fea0003800000 */
[----:B------:R-:W1:Y:S01]  /*22f0*/  LDCU.64 UR10, c[0x0][0x3e0] ;  /* 0x00007c00ff0a77ac */ /* 0x000e620008000a00 */
[----:B------:R-:W-:Y:S01]  /*2300*/  MOV R7, R9 ;  /* 0x0000000900077202 */ /* 0x000fe20000000f00 */
[C---:B------:R-:W-:Y:S01]  /*2310*/  FADD.FTZ R18, -R4.reuse, R18 ;  /* 0x0000001204127221 */ /* 0x040fe20000010100 */
[----:B------:R-:W-:Y:S01]  /*2320*/  FADD.FTZ R19, -R4, R19 ;  /* 0x0000001304137221 */ /* 0x000fe20000010100 */
[----:B------:R-:W2:Y:S02]  /*2330*/  LDCU.64 UR12, c[0x0][0x380] ;  /* 0x00007000ff0c77ac */ /* 0x000ea40008000a00 */
[----:B------:R-:W-:Y:S01]  /*2340*/  FMUL.FTZ R5, R18, UR5 ;  /* 0x0000000512057c20 */ /* 0x000fe20008410000 */
[----:B------:R-:W-:-:S03]  /*2350*/  FMUL.FTZ R8, R19, UR5 ;  /* 0x0000000513087c20 */ /* 0x000fc60008410000 */
[----:B-----5:R-:W-:Y:S01]  /*2360*/  FFMA.FTZ R12, R12, R5, R14 ;  /* 0x000000050c0c7223 */ /* 0x020fe2000001000e */
[----:B------:R-:W-:Y:S01]  /*2370*/  FFMA.FTZ R13, R13, R8, R15 ;  /* 0x000000080d0d7223 */ /* 0x000fe2000001000f */
[----:B-1----:R-:W-:Y:S02]  /*2380*/  IMAD R23, R23, UR10, RZ ;  /* 0x0000000a17177c24 */ /* 0x002fe4000f8e02ff */
[----:B------:R-:W-:-:S04]  /*2390*/  IMAD.WIDE.U32 R6, R22, UR10, R6 ;  /* 0x0000000a16067c25 */ /* 0x000fc8000f8e0006 */
[----:B------:R-:W-:Y:S01]  /*23a0*/  IMAD R23, R22, UR11, R23 ;  /* 0x0000000b16177c24 */ /* 0x000fe2000f8e0217 */
[----:B--2---:R-:W-:-:S03]  /*23b0*/  LEA R4, P1, R6, UR12, 0x2 ;  /* 0x0000000c06047c11 */ /* 0x004fc6000f8210ff */
[----:B------:R-:W-:-:S05]  /*23c0*/  IMAD.IADD R23, R7, 0x1, R23 ;  /* 0x0000000107177824 */ /* 0x000fca00078e0217 */
[----:B------:R-:W-:-:S05]  /*23d0*/  LEA.HI.X R5, R6, UR13, R23, 0x2, P1 ;  /* 0x0000000d06057c11 */ /* 0x000fca00088f1417 */
[----:B------:R1:W-:Y:S01]  /*23e0*/  STG.E.64 desc[UR16][R4.64], R12 ;  /* 0x0000000c04007986 */ /* 0x0003e2000c101b10 */
[----:B------:R-:W-:Y:S05]  /*23f0*/  BRA `(.L_x_2928) ;  /* 0x0000000800087947 */ /* 0x000fea0003800000 */
.L_x_2921:
[----:B------:R-:W0:Y:S01]  /*2400*/  LDCU.64 UR10, c[0x0][0x3e8] ;  /* 0x00007d00ff0a77ac */ /* 0x000e220008000a00 */
[----:B------:R-:W-:Y:S01]  /*2410*/  BSSY.RECONVERGENT B1, `(.L_x_2929) ;  /* 0x000001f000017945 */ /* 0x000fe20003800200 */
[----:B0-----:R-:W-:-:S04]  /*2420*/  ISETP.GE.U32.AND P2, PT, R2, UR10, PT ;  /* 0x0000000a02007c0c */ /* 0x001fc8000bf46070 */
[----:B------:R-:W-:-:S13]  /*2430*/  ISETP.GE.AND.EX P2, PT, R3, UR11, PT, P2 ;  /* 0x0000000b03007c0c */ /* 0x000fda000bf46320 */
[----:B------:R-:W-:Y:S05]  /*2440*/  @P2 BRA `(.L_x_2930) ;  /* 0x00000000006c2947 */ /* 0x000fea0003800000 */
[----:B------:R-:W0:Y:S01]  /*2450*/  LDCU.64 UR12, c[0x0][0x3e0] ;  /* 0x00007c00ff0c77ac */ /* 0x000e220008000a00 */
[----:B------:R-:W-:Y:S01]  /*2460*/  MOV R22, R6 ;  /* 0x0000000600167202 */ /* 0x000fe20000000f00 */
[C---:B------:R-:W-:Y:S01]  /*2470*/  FADD.FTZ R20, -R4.reuse, R20 ;  /* 0x0000001404147221 */ /* 0x040fe20000010100 */
[----:B------:R-:W-:Y:S01]  /*2480*/  MOV R23, R9 ;  /* 0x0000000900177202 */ /* 0x000fe20000000f00 */
[----:B------:R-:W1:Y:S01]  /*2490*/  LDCU.64 UR14, c[0x0][0x380] ;  /* 0x00007000ff0e77ac */ /* 0x000e620008000a00 */
[----:B------:R-:W-:-:S04]  /*24a0*/  FADD.FTZ R21, -R4, R21 ;  /* 0x0000001504157221 */ /* 0x000fc80000010100 */
[----:B------:R-:W-:-:S04]  /*24b0*/  FMUL.FTZ R21, R21, UR5 ;  /* 0x0000000515157c20 */ /* 0x000fc80008410000 */
[----:B-----5:R-:W-:Y:S01]  /*24c0*/  FFMA.FTZ R21, R13, R21, R15 ;  /* 0x000000150d157223 */ /* 0x020fe2000001000f */
[----:B0-----:R-:W-:Y:S02]  /*24d0*/  IMAD R24, R3, UR12, RZ ;  /* 0x0000000c03187c24 */ /* 0x001fe4000f8e02ff */
[----:B------:R-:W-:-:S04]  /*24e0*/  IMAD.WIDE.U32 R22, R2, UR12, R22 ;  /* 0x0000000c02167c25 */ /* 0x000fc8000f8e0016 */
[----:B------:R-:W-:Y:S01]  /*24f0*/  IMAD R25, R2, UR13, R24 ;  /* 0x0000000d02197c24 */ /* 0x000fe2000f8e0218 */
[----:B-1----:R-:W-:-:S04]  /*2500*/  LEA R24, P2, R22, UR14, 0x2 ;  /* 0x0000000e16187c11 */ /* 0x002fc8000f8410ff */
[----:B------:R-:W-:-:S04]  /*2510*/  IADD3 R23, PT, PT, R23, R25, RZ ;  /* 0x0000001917177210 */ /* 0x000fc80007ffe0ff */
[----:B------:R-:W-:Y:S01]  /*2520*/  LEA.HI.X R25, R22, UR15, R23, 0x2, P2 ;  /* 0x0000000f16197c11 */ /* 0x000fe200090f1417 */
[----:B------:R-:W-:-:S04]  /*2530*/  FMUL.FTZ R23, R20, UR5 ;  /* 0x0000000514177c20 */ /* 0x000fc80008410000 */
[----:B------:R-:W-:-:S04]  /*2540*/  FFMA.FTZ R20, R12, R23, R14 ;  /* 0x000000170c147223 */ /* 0x000fc8000001000e */
[----:B------:R-:W-:-:S06]  /*2550*/  FMUL.FTZ R23, R20, -1.4426950216293334961 ;  /* 0xbfb8aa3b14177820 */ /* 0x000fcc0000410000 */
[----:B------:R-:W0:Y:S02]  /*2560*/  MUFU.EX2 R23, R23 ;  /* 0x0000001700177308 */ /* 0x000e240000000800 */
[----:B0-----:R-:W-:-:S06]  /*2570*/  FADD.FTZ R22, R23, 1 ;  /* 0x3f80000017167421 */ /* 0x001fcc0000010000 */
[----:B------:R-:W0:Y:S02]  /*2580*/  MUFU.RCP R22, R22 ;  /* 0x0000001600167308 */ /* 0x000e240000001000 */
[----:B0-----:R-:W-:Y:S01]  /*2590*/  FMUL.FTZ R20, R20, R22 ;  /* 0x0000001614147220 */ /* 0x001fe20000410000 */
[----:B------:R-:W-:-:S06]  /*25a0*/  FMUL.FTZ R22, R21, -1.4426950216293334961 ;  /* 0xbfb8aa3b15167820 */ /* 0x000fcc0000410000 */
[----:B------:R-:W0:Y:S02]  /*25b0*/  MUFU.EX2 R22, R22 ;  /* 0x0000001600167308 */ /* 0x000e240000000800 */
[----:B0-----:R-:W-:-:S06]  /*25c0*/  FADD.FTZ R23, R22, 1 ;  /* 0x3f80000016177421 */ /* 0x001fcc0000010000 */
[----:B------:R-:W0:Y:S02]  /*25d0*/  MUFU.RCP R23, R23 ;  /* 0x0000001700177308 */ /* 0x000e240000001000 */
[----:B0-----:R-:W-:-:S05]  /*25e0*/  FMUL.FTZ R21, R21, R23 ;  /* 0x0000001715157220 */ /* 0x001fca0000410000 */
[----:B------:R0:W-:Y:S02]  /*25f0*/  STG.E.64 desc[UR16][R24.64], R20 ;  /* 0x0000001418007986 */ /* 0x0001e4000c101b10 */
.L_x_2930:
[----:B------:R-:W-:Y:S05]  /*2600*/  BSYNC.RECONVERGENT B1 ;  /* 0x0000000000017941 */ /* 0x000fea0003800200 */
.L_x_2929:
        /* <DEDUP_REMOVED lines=8> */
[C---:B------:R-:W-:Y:S01]  /*2690*/  FADD.FTZ R10, -R4.reuse, R10 ;  /* 0x0000000a040a7221 */ /* 0x040fe20000010100 */
[----:B------:R-:W-:Y:S01]  /*26a0*/  FADD.FTZ R11, -R4, R11 ;  /* 0x0000000b040b7221 */ /* 0x000fe20000010100 */
[----:B------:R-:W1:Y:S03]  /*26b0*/  LDCU.64 UR14, c[0x0][0x380] ;  /* 0x00007000ff0e77ac */ /* 0x000e660008000a00 */
[----:B------:R-:W-:-:S04]  /*26c0*/  FMUL.FTZ R24, R11, UR5 ;  /* 0x000000050b187c20 */ /* 0x000fc80008410000 */
[----:B-----5:R-:W-:-:S04]  /*26d0*/  FFMA.FTZ R11, R13, R24, R15 ;  /* 0x000000180d0b7223 */ /* 0x020fc8000001000f */
[----:B------:R-:W-:Y:S01]  /*26e0*/  FMUL.FTZ R24, R11, -1.4426950216293334961 ;  /* 0xbfb8aa3b0b187820 */ /* 0x000fe20000410000 */
[----:B0-----:R-:W-:-:S05]  /*26f0*/  IMAD R20, R20, UR12, RZ ;  /* 0x0000000c14147c24 */ /* 0x001fca000f8e02ff */
[----:B------:R-:W0:Y:S01]  /*2700*/  MUFU.EX2 R24, R24 ;  /* 0x0000001800187308 */ /* 0x000e220000000800 */
[----:B------:R-:W-:Y:S02]  /*2710*/  IMAD R23, R25, UR13, R20 ;  /* 0x0000000d19177c24 */ /* 0x000fe4000f8e0214 */
[----:B------:R-:W-:-:S04]  /*2720*/  IMAD.MOV.U32 R20, RZ, RZ, R6 ;  /* 0x000000ffff147224 */ /* 0x000fc800078e0006 */
[----:B------:R-:W-:-:S05]  /*2730*/  IMAD.WIDE.U32 R20, R25, UR12, R20 ;  /* 0x0000000c19147c25 */ /* 0x000fca000f8e0014 */
[----:B------:R-:W-:Y:S01]  /*2740*/  IADD3 R23, PT, PT, R21, R23, RZ ;  /* 0x0000001715177210 */ /* 0x000fe20007ffe0ff */
[----:B------:R-:W-:Y:S01]  /*2750*/  FMUL.FTZ R21, R10, UR5 ;  /* 0x000000050a157c20 */ /* 0x000fe20008410000 */
[----:B-1----:R-:W-:-:S03]  /*2760*/  LEA R22, P2, R20, UR14, 0x2 ;  /* 0x0000000e14167c11 */ /* 0x002fc6000f8410ff */
[----:B------:R-:W-:Y:S01]  /*2770*/  FFMA.FTZ R10, R12, R21, R14 ;  /* 0x000000150c0a7223 */ /* 0x000fe2000001000e */
[----:B------:R-:W-:Y:S01]  /*2780*/  LEA.HI.X R23, R20, UR15, R23, 0x2, P2 ;  /* 0x0000000f14177c11 */ /* 0x000fe200090f1417 */
[----:B0-----:R-:W-:Y:S02]  /*2790*/  FADD.FTZ R25, R24, 1 ;  /* 0x3f80000018197421 */ /* 0x001fe40000010000 */
[----:B------:R-:W-:-:S04]  /*27a0*/  FMUL.FTZ R20, R10, -1.4426950216293334961 ;  /* 0xbfb8aa3b0a147820 */ /* 0x000fc80000410000 */
[----:B------:R-:W0:Y:S08]  /*27b0*/  MUFU.RCP R25, R25 ;  /* 0x0000001900197308 */ /* 0x000e300000001000 */
[----:B------:R-:W1:Y:S01]  /*27c0*/  MUFU.EX2 R20, R20 ;  /* 0x0000001400147308 */ /* 0x000e620000000800 */
[----:B0-----:R-:W-:Y:S01]  /*27d0*/  FMUL.FTZ R11, R11, R25 ;  /* 0x000000190b0b7220 */ /* 0x001fe20000410000 */
[----:B-1----:R-:W-:-:S06]  /*27e0*/  FADD.FTZ R21, R20, 1 ;  /* 0x3f80000014157421 */ /* 0x002fcc0000010000 */
[----:B------:R-:W0:Y:S02]  /*27f0*/  MUFU.RCP R21, R21 ;  /* 0x0000001500157308 */ /* 0x000e240000001000 */
[----:B0-----:R-:W-:-:S05]  /*2800*/  FMUL.FTZ R10, R10, R21 ;  /* 0x000000150a0a7220 */ /* 0x001fca0000410000 */
[----:B------:R0:W-:Y:S02]  /*2810*/  STG.E.64 desc[UR16][R22.64], R10 ;  /* 0x0000000a16007986 */ /* 0x0001e4000c101b10 */
.L_x_2932:
[----:B------:R-:W-:Y:S05]  /*2820*/  BSYNC.RECONVERGENT B1 ;  /* 0x0000000000017941 */ /* 0x000fea0003800200 */
.L_x_2931:
[----:B0-----:R-:W-:Y:S01]  /*2830*/  IADD3 R22, PT, PT, R2, 0x60, RZ ;  /* 0x0000006002167810 */ /* 0x001fe20007ffe0ff */
[----:B------:R-:W-:Y:S03]  /*2840*/  BSSY.RECONVERGENT B1, `(.L_x_2933) ;  /* 0x0000021000017945 */ /* 0x000fe60003800200 */
[----:B------:R-:W-:Y:S02]  /*2850*/  ISETP.GE.U32.AND P2, PT, R22, UR10, PT ;  /* 0x0000000a16007c0c */ /* 0x000fe4000bf46070 */
[----:B------:R-:W-:-:S04]  /*2860*/  SHF.R.S32.HI R23, RZ, 0x1f, R22 ;  /* 0x0000001fff177819 */ /* 0x000fc80000011416 */
[----:B------:R-:W-:Y:S01]  /*2870*/  ISETP.GE.AND.EX P2, PT, R23, UR11, PT, P2 ;  /* 0x0000000b17007c0c */ /* 0x000fe2000bf46320 */
[----:B------:R-:W-:-:S12]  /*2880*/  @P1 BRA `(.L_x_2934) ;  /* 0x0000000000701947 */ /* 0x000fd80003800000 */
[----:B------:R-:W0:Y:S01]  /*2890*/  LDCU.64 UR12, c[0x0][0x3e0] ;  /* 0x00007c00ff0c77ac */ /* 0x000e220008000a00 */
[----:B------:R-:W-:Y:S01]  /*28a0*/  SHF.R.S32.HI R10, RZ, 0x1f, R5 ;  /* 0x0000001fff0a7819 */ /* 0x000fe20000011405 */
[----:B------:R-:W-:Y:S02]  /*28b0*/  IMAD.MOV.U32 R11, RZ, RZ, R9 ;  /* 0x000000ffff0b7224 */ /* 0x000fe400078e0009 */
[C---:B------:R-:W-:Y:S01]  /*28c0*/  FADD.FTZ R16, -R4.reuse, R16 ;  /* 0x0000001004107221 */ /* 0x040fe20000010100 */
[----:B------:R-:W1:Y:S01]  /*28d0*/  LDCU.64 UR14, c[0x0][0x380] ;  /* 0x00007000ff0e77ac */ /* 0x000e620008000a00 */
[----:B------:R-:W-:Y:S01]  /*28e0*/  FADD.FTZ R17, -R4, R17 ;  /* 0x0000001104117221 */ /* 0x000fe20000010100 */
        /* <DEDUP_REMOVED lines=8> */
[----:B-1----:R-:W-:-:S03]  /*2970*/  LEA R20, P1, R10, UR14, 0x2 ;  /* 0x0000000e0a147c11 */ /* 0x002fc6000f8210ff */
[----:B------:R-:W-:Y:S01]  /*2980*/  FMUL.FTZ R24, R11, -1.4426950216293334961 ;  /* 0xbfb8aa3b0b187820 */ /* 0x000fe20000410000 */
[----:B------:R-:W-:Y:S01]  /*2990*/  LEA.HI.X R21, R10, UR15, R21, 0x2, P1 ;  /* 0x0000000f0a157c11 */ /* 0x000fe200088f1415 */
[----:B------:R-:W-:-:S04]  /*29a0*/  FFMA.FTZ R10, R12, R5, R14 ;  /* 0x000000050c0a7223 */ /* 0x000fc8000001000e */
[----:B------:R-:W-:Y:S01]  /*29b0*/  FMUL.FTZ R5, R10, -1.4426950216293334961 ;  /* 0xbfb8aa3b0a057820 */ /* 0x000fe20000410000 */
[----:B------:R-:W0:Y:S08]  /*29c0*/  MUFU.EX2 R24, R24 ;  /* 0x0000001800187308 */ /* 0x000e300000000800 */
[----:B------:R-:W1:Y:S01]  /*29d0*/  MUFU.EX2 R5, R5 ;  /* 0x0000000500057308 */ /* 0x000e620000000800 */
[----:B0-----:R-:W-:-:S07]  /*29e0*/  FADD.FTZ R25, R24, 1 ;  /* 0x3f80000018197421 */ /* 0x001fce0000010000 */
[----:B------:R-:W0:Y:S01]  /*29f0*/  MUFU.RCP R25, R25 ;  /* 0x0000001900197308 */ /* 0x000e220000001000 */
[----:B-1----:R-:W-:-:S07]  /*2a00*/  FADD.FTZ R16, R5, 1 ;  /* 0x3f80000005107421 */ /* 0x002fce0000010000 */
[----:B------:R-:W1:Y:S01]  /*2a10*/  MUFU.RCP R17, R16 ;  /* 0x0000001000117308 */ /* 0x000e620000001000 */
[----:B0-----:R-:W-:Y:S01]  /*2a20*/  FMUL.FTZ R11, R11, R25 ;  /* 0x000000190b0b7220 */ /* 0x001fe20000410000 */
[----:B-1----:R-:W-:-:S05]  /*2a30*/  FMUL.FTZ R10, R10, R17 ;  /* 0x000000110a0a7220 */ /* 0x002fca0000410000 */
[----:B------:R0:W-:Y:S02]  /*2a40*/  STG.E.64 desc[UR16][R20.64], R10 ;  /* 0x0000000a14007986 */ /* 0x0001e4000c101b10 */
.L_x_2934:
[----:B------:R-:W-:Y:S05]  /*2a50*/  BSYNC.RECONVERGENT B1 ;  /* 0x0000000000017941 */ /* 0x000fea0003800200 */
.L_x_2933:
[----:B------:R-:W-:Y:S05]  /*2a60*/  @P2 BRA `(.L_x_2928) ;  /* 0x00000000006c2947 */ /* 0x000fea0003800000 */
[C---:B------:R-:W-:Y:S01]  /*2a70*/  FADD.FTZ R18, -R4.reuse, R18 ;  /* 0x0000001204127221 */ /* 0x040fe20000010100 */
[----:B------:R-:W-:Y:S01]  /*2a80*/  FADD.FTZ R4, -R4, R19 ;  /* 0x0000001304047221 */ /* 0x000fe20000010100 */
[----:B------:R-:W1:Y:S02]  /*2a90*/  LDCU.64 UR10, c[0x0][0x3e0] ;  /* 0x00007c00ff0a77ac */ /* 0x000e640008000a00 */
[----:B------:R-:W-:Y:S01]  /*2aa0*/  FMUL.FTZ R5, R18, UR5 ;  /* 0x0000000512057c20 */ /* 0x000fe20008410000 */
[----:B------:R-:W-:Y:S01]  /*2ab0*/  FMUL.FTZ R8, R4, UR5 ;  /* 0x0000000504087c20 */ /* 0x000fe20008410000 */
[----:B------:R-:W2:Y:S02]  /*2ac0*/  LDCU.64 UR12, c[0x0][0x380] ;  /* 0x00007000ff0c77ac */ /* 0x000ea40008000a00 */
[----:B-----5:R-:W-:Y:S01]  /*2ad0*/  FFMA.FTZ R12, R12, R5, R14 ;  /* 0x000000050c0c7223 */ /* 0x020fe2000001000e */
[----:B------:R-:W-:Y:S01]  /*2ae0*/  FFMA.FTZ R13, R13, R8, R15 ;  /* 0x000000080d0d7223 */ /* 0x000fe2000001000f */
[----:B------:R-:W-:-:S02]  /*2af0*/  MOV R5, R9 ;  /* 0x0000000900057202 */ /* 0x000fc40000000f00 */
[----:B------:R-:W-:Y:S01]  /*2b00*/  FMUL.FTZ R4, R12, -1.4426950216293334961 ;  /* 0xbfb8aa3b0c047820 */ /* 0x000fe20000410000 */
[----:B------:R-:W-:-:S05]  /*2b10*/  FMUL.FTZ R7, R13, -1.4426950216293334961 ;  /* 0xbfb8aa3b0d077820 */ /* 0x000fca0000410000 */
[----:B------:R-:W3:Y:S01]  /*2b20*/  MUFU.EX2 R4, R4 ;  /* 0x0000000400047308 */ /* 0x000ee20000000800 */
[----:B-1----:R-:W-:-:S04]  /*2b30*/  IMAD R23, R23, UR10, RZ ;  /* 0x0000000a17177c24 */ /* 0x002fc8000f8e02ff */
[----:B------:R-:W-:-:S03]  /*2b40*/  IMAD R23, R22, UR11, R23 ;  /* 0x0000000b16177c24 */ /* 0x000fc6000f8e0217 */
[----:B------:R-:W1:Y:S01]  /*2b50*/  MUFU.EX2 R7, R7 ;  /* 0x0000000700077308 */ /* 0x000e620000000800 */
[----:B---3--:R-:W-:Y:S01]  /*2b60*/  FADD.FTZ R8, R4, 1 ;  /* 0x3f80000004087421 */ /* 0x008fe20000010000 */
[----:B------:R-:W-:-:S06]  /*2b70*/  MOV R4, R6 ;  /* 0x0000000600047202 */ /* 0x000fcc0000000f00 */
[----:B0-----:R-:W0:Y:S01]  /*2b80*/  MUFU.RCP R11, R8 ;  /* 0x00000008000b7308 */ /* 0x001e220000001000 */
[----:B------:R-:W-:-:S04]  /*2b90*/  IMAD.WIDE.U32 R4, R22, UR10, R4 ;  /* 0x0000000a16047c25 */ /* 0x000fc8000f8e0004 */
[----:B-1----:R-:W-:Y:S01]  /*2ba0*/  FADD.FTZ R10, R7, 1 ;  /* 0x3f800000070a7421 */ /* 0x002fe20000010000 */
[----:B--2---:R-:W-:Y:S02]  /*2bb0*/  LEA R6, P1, R4, UR12, 0x2 ;  /* 0x0000000c04067c11 */ /* 0x004fe4000f8210ff */
[----:B------:R-:W-:-:S03]  /*2bc0*/  IADD3 R23, PT, PT, R5, R23, RZ ;  /* 0x0000001705177210 */ /* 0x000fc60007ffe0ff */
[----:B------:R-:W1:Y:S01]  /*2bd0*/  MUFU.RCP R10, R10 ;  /* 0x0000000a000a7308 */ /* 0x000e620000001000 */
[----:B------:R-:W-:Y:S01]  /*2be0*/  LEA.HI.X R7, R4, UR13, R23, 0x2, P1 ;  /* 0x0000000d04077c11 */ /* 0x000fe200088f1417 */
[----:B0-----:R-:W-:Y:S01]  /*2bf0*/  FMUL.FTZ R12, R12, R11 ;  /* 0x0000000b0c0c7220 */ /* 0x001fe20000410000 */
[----:B-1----:R-:W-:-:S05]  /*2c00*/  FMUL.FTZ R13, R13, R10 ;  /* 0x0000000a0d0d7220 */ /* 0x002fca0000410000 */
[----:B------:R2:W-:Y:S02]  /*2c10*/  STG.E.64 desc[UR16][R6.64], R12 ;  /* 0x0000000c06007986 */ /* 0x0005e4000c101b10 */
.L_x_2928:
[----:B------:R-:W-:Y:S05]  /*2c20*/  BSYNC.RECONVERGENT B0 ;  /* 0x0000000000007941 */ /* 0x000fea0003800200 */
.L_x_2920:
[----:B------:R-:W-:Y:S02]  /*2c30*/  UIADD3 UR9, UPT, UPT, UR21, UR9, URZ ;  /* 0x0000000915097290 */ /* 0x000fe4000fffe0ff */
[----:B------:R-:W-:Y:S02]  /*2c40*/  UIADD3 UR4, UPT, UPT, UR4, 0x1, URZ ;  /* 0x0000000104047890 */ /* 0x000fe4000fffe0ff */
[----:B------:R-:W-:-:S09]  /*2c50*/  UISETP.GE.AND UP1, UPT, UR9, UR7, UPT ;  /* 0x000000070900728c */ /* 0x000fd2000bf26270 */
[----:B------:R-:W-:Y:S05]  /*2c60*/  BRA.U !UP1, `(.L_x_2935) ;  /* 0xffffffd5096c7547 */ /* 0x000fea000b83ffff */
[----:B------:R-:W-:Y:S05]  /*2c70*/  EXIT ;  /* 0x000000000000794d */ /* 0x000fea0003800000 */
.L_x_2936:
        /* <DEDUP_REMOVED lines=16> */
.L_x_3465:


//--------------------- .text._Z35group_norm_nhwc_fwd_one_pass_kernelI11Fp32IOFp32WLi256ELi8ELi128EEv26Group_norm_nhwc_fwd_params --------------------------
	.section	.text._Z35group_norm_nhwc_fwd_one_pass_kernelI11Fp32IOFp32WLi256ELi8ELi128EEv26Group_norm_nhwc_fwd_params,"ax",@progbits
	.align	128
        .global         _Z35group_norm_nhwc_fwd_one_pass_kernelI11Fp32IOFp32WLi256ELi8ELi128EEv26Group_norm_nhwc_fwd_params
        .type           _Z35group_norm_nhwc_fwd_one_pass_kernelI11Fp32IOFp32WLi256ELi8ELi128EEv26Group_norm_nhwc_fwd_params,@function
        .size           _Z35group_norm_nhwc_fwd_one_pass_kernelI11Fp32IOFp32WLi256ELi8ELi128EEv26Group_norm_nhwc_fwd_params,(.L_x_3466 - _Z35group_norm_nhwc_fwd_one_pass_kernelI11Fp32IOFp32WLi256ELi8ELi128EEv26Group_norm_nhwc_fwd_params)
        .other          _Z35group_norm_nhwc_fwd_one_pass_kernelI11Fp32IOFp32WLi256ELi8ELi128EEv26Group_norm_nhwc_fwd_params,@"STO_CUDA_ENTRY STV_DEFAULT"
_Z35group_norm_nhwc_fwd_one_pass_kernelI11Fp32IOFp32WLi256ELi8ELi128EEv26Group_norm_nhwc_fwd_params:
.text._Z35group_norm_nhwc_fwd_one_pass_kernelI11Fp32IOFp32WLi256ELi8ELi128EEv26Group_norm_nhwc_fwd_params:
        /* <DEDUP_REMOVED lines=41> */
.L_x_2980:
[----:B0-----:R-:W0:Y:S01]  /*0290*/  LDCU UR5, c[0x0][0x3f8] ;  /* 0x00007f00ff0577ac */ /* 0x001e220008000800 */
[----:B-1234-:R-:W-:Y:S02]  /*02a0*/  IABS R20, UR9 ;  /* 0x0000000900147c13 */ /* 0x01efe40008000000 */
[C---:B------:R-:W-:Y:S01]  /*02b0*/  IADD3 R27, PT, PT, R38.reuse, 0x60, RZ ;  /* 0x00000060261b7810 */ /* 0x040fe20007ffe0ff */
[----:B------:R-:W1:Y:S01]  /*02c0*/  LDCU.64 UR18, c[0x0][0x3e8] ;  /* 0x00007d00ff1277ac */ /* 0x000e620008000a00 */
[C---:B------:R-:W-:Y:S02]  /*02d0*/  IADD3 R25, PT, PT, R38.reuse, 0x20, RZ ;  /* 0x0000002026197810 */ /* 0x040fe40007ffe0ff */
[----:B------:R-:W-:Y:S02]  /*02e0*/  SHF.R.S32.HI R31, RZ, 0x1f, R27 ;  /* 0x0000001fff1f7819 */ /* 0x000fe4000001141b */
[----:B------:R-:W-:Y:S02]  /*02f0*/  SHF.R.S32.HI R33, RZ, 0x1f, R25 ;  /* 0x0000001fff217819 */ /* 0x000fe40000011419 */
[----:B------:R-:W-:-:S04]  /*0300*/  IADD3 R32, PT, PT, R38, 0x40, RZ ;  /* 0x0000004026207810 */ /* 0x000fc80007ffe0ff */
[----:B------:R-:W-:Y:S02]  /*0310*/  SHF.R.S32.HI R29, RZ, 0x1f, R32 ;  /* 0x0000001fff1d7819 */ /* 0x000fe40000011420 */
[----:B0----5:R-:W-:-:S04]  /*0320*/  MOV R12, UR5 ;  /* 0x00000005000c7c02 */ /* 0x021fc80008000f00 */
[----:B------:R-:W-:Y:S02]  /*0330*/  IABS R15, R12 ;  /* 0x0000000c000f7213 */ /* 0x000fe40000000000 */
[----:B-1----:R-:W-:Y:S02]  /*0340*/  ISETP.GE.U32.AND P4, PT, R27, UR18, PT ;  /* 0x000000121b007c0c */ /* 0x002fe4000bf86070 */
[----:B------:R-:W0:Y:S01]  /*0350*/  I2F.RP R14, R15 ;  /* 0x0000000f000e7306 */ /* 0x000e220000209400 */
[----:B------:R-:W-:Y:S02]  /*0360*/  ISETP.GE.U32.AND P5, PT, R25, UR18, PT ;  /* 0x0000001219007c0c */ /* 0x000fe4000bfa6070 */
[----:B------:R-:W-:Y:S02]  /*0370*/  ISETP.GE.AND.EX P4, PT, R31, UR19, PT, P4 ;  /* 0x000000131f007c0c */ /* 0x000fe4000bf86340 */
[----:B------:R-:W-:Y:S02]  /*0380*/  ISETP.GE.AND.EX P5, PT, R33, UR19, PT, P5 ;  /* 0x0000001321007c0c */ /* 0x000fe4000bfa6350 */
[----:B------:R-:W-:-:S02]  /*0390*/  ISETP.GE.U32.AND P3, PT, R32, UR18, PT ;  /* 0x0000001220007c0c */ /* 0x000fc4000bf66070 */
[----:B------:R-:W-:Y:S02]  /*03a0*/  ISETP.GE.U32.AND P2, PT, R10, UR18, PT ;  /* 0x000000120a007c0c */ /* 0x000fe4000bf46070 */
[----:B------:R-:W-:Y:S02]  /*03b0*/  ISETP.GE.AND.EX P3, PT, R29, UR19, PT, P3 ;  /* 0x000000131d007c0c */ /* 0x000fe4000bf66330 */
[----:B------:R-:W-:Y:S01]  /*03c0*/  ISETP.GE.AND.EX P2, PT, R7, UR19, PT, P2 ;  /* 0x0000001307007c0c */ /* 0x000fe2000bf46320 */
[----:B0-----:R-:W0:Y:S04]  /*03d0*/  MUFU.RCP R14, R14 ;  /* 0x0000000e000e7308 */ /* 0x001e280000001000 */
[----:B------:R-:W1:Y:S01]  /*03e0*/  @!P5 LDC.64 R22, c[0x0][0x3e0] ;  /* 0x0000f800ff16db82 */ /* 0x000e620000000a00 */
[----:B0-----:R-:W-:-:S04]  /*03f0*/  IADD3 R12, PT, PT, R14, 0xffffffe, RZ ;  /* 0x0ffffffe0e0c7810 */ /* 0x001fc80007ffe0ff */
[----:B------:R0:W3:Y:S02]  /*0400*/  F2I.FTZ.U32.TRUNC.NTZ R13, R12 ;  /* 0x0000000c000d7305 */ /* 0x0000e4000021f000 */
[----:B0-----:R-:W-:Y:S01]  /*0410*/  HFMA2 R12, -RZ, RZ, 0, 0 ;  /* 0x00000000ff0c7431 */ /* 0x001fe200000001ff */
[----:B---3--:R-:W-:Y:S02]  /*0420*/  R2UR UR11, R13 ;  /* 0x000000000d0b72ca */ /* 0x008fe400000e0000 */
[----:B------:R-:W-:Y:S02]  /*0430*/  IADD3 R18, PT, PT, RZ, -R13, RZ ;  /* 0x8000000dff127210 */ /* 0x000fe40007ffe0ff */
[----:B------:R-:W-:-:S03]  /*0440*/  R2UR UR10, R12 ;  /* 0x000000000c0a72ca */ /* 0x000fc600000e0000 */
[----:B------:R-:W-:Y:S01]  /*0450*/  IMAD R19, R18, R15, RZ ;  /* 0x0000000f12137224 */ /* 0x000fe200078e02ff */
[----:B------:R-:W-:Y:S02]  /*0460*/  MOV R18, R20 ;  /* 0x0000001400127202 */ /* 0x000fe40000000f00 */
[----:B------:R-:W0:Y:S02]  /*0470*/  @!P4 LDC.64 R20, c[0x0][0x390] ;  /* 0x0000e400ff14cb82 */ /* 0x000e240000000a00 */
[----:B------:R-:W-:-:S05]  /*0480*/  R2UR UR12, R18 ;  /* 0x00000000120c72ca */ /* 0x000fca00000e0000 */
[----:B------:R-:W-:-:S05]  /*0490*/  IMAD.HI.U32 R19, R13, R19, UR10 ;  /* 0x0000000a0d137e27 */ /* 0x000fca000f8e0013 */
[----:B------:R-:W-:Y:S02]  /*04a0*/  R2UR UR10, R19 ;  /* 0x00000000130a72ca */ /* 0x000fe400000e0000 */
[----:B------:R-:W3:Y:S11]  /*04b0*/  @!P5 LDC.64 R18, c[0x0][0x390] ;  /* 0x0000e400ff12db82 */ /* 0x000ef60000000a00 */
[----:B------:R-:W-:-:S02]  /*04c0*/  UIMAD.WIDE.U32 UR10, UR10, UR12, URZ ;  /* 0x0000000c0a0a72a5 */ /* 0x000fc4000f8e00ff */
[----:B------:R-:W-:-:S04]  /*04d0*/  ULOP3.LUT UR10, UR9, UR5, URZ, 0x3c, !UPT ;  /* 0x00000005090a7292 */ /* 0x000fc8000f8e3cff */
[----:B------:R-:W-:-:S05]  /*04e0*/  IADD3 R12, PT, PT, RZ, -UR11, RZ ;  /* 0x8000000bff0c7c10 */ /* 0x000fca000fffe0ff */
[C---:B------:R-:W-:Y:S01]  /*04f0*/  IMAD R12, R15.reuse, R12, UR12 ;  /* 0x0000000c0f0c7e24 */ /* 0x040fe2000f8e020c */
[----:B------:R-:W4:Y:S04]  /*0500*/  LDCU.64 UR12, c[0x0][0x3f0] ;  /* 0x00007e00ff0c77ac */ /* 0x000f280008000a00 */
[----:B------:R-:W-:-:S13]  /*0510*/  ISETP.GT.U32.AND P1, PT, R15, R12, PT ;  /* 0x0000000c0f00720c */ /* 0x000fda0003f24070 */
[----:B------:R-:W-:Y:S01]  /*0520*/  VOTEU.ANY UP1, P1 ;  /* 0x0000000000ff7886 */ /* 0x000fe20000820100 */
[----:B------:R-:W-:-:S04]  /*0530*/  PLOP3.LUT P1, PT, PT, PT, UP1, 0x80, 0x8 ;  /* 0x000000000008781c */ /* 0x000fc80003f2f018 */
[----:B------:R-:W-:Y:S02]  /*0540*/  @!UP1 UIADD3 UR11, UPT, UPT, UR11, 0x1, URZ ;  /* 0x000000010b0b9890 */ /* 0x000fe4000fffe0ff */
[----:B------:R-:W-:-:S07]  /*0550*/  UISETP.GE.AND UP1, UPT, UR10, URZ, UPT ;  /* 0x000000ff0a00728c */ /* 0x000fce000bf26270 */
[----:B------:R-:W-:-:S04]  /*0560*/  @!P1 IADD3 R12, PT, PT, R12, -R15, RZ ;  /* 0x8000000f0c0c9210 */ /* 0x000fc80007ffe0ff */
[----:B------:R-:W-:Y:S01]  /*0570*/  ISETP.GE.U32.AND P1, PT, R12, R15, PT ;  /* 0x0000000f0c00720c */ /* 0x000fe20003f26070 */
[----:B----4-:R-:W-:Y:S01]  /*0580*/  IMAD.U32 R15, RZ, RZ, UR12 ;  /* 0x0000000cff0f7e24 */ /* 0x010fe2000f8e00ff */
[----:B------:R-:W4:Y:S11]  /*0590*/  @!P4 LDC.64 R12, c[0x0][0x3e0] ;  /* 0x0000f800ff0ccb82 */ /* 0x000f360000000a00 */
[----:B------:R-:W-:Y:S01]  /*05a0*/  VOTEU.ANY UP2, P1 ;  /* 0x0000000000ff7886 */ /* 0x000fe20000840100 */
[----:B------:R-:W-:-:S04]  /*05b0*/  ISETP.GE.U32.AND P1, PT, R38, UR18, PT ;  /* 0x0000001226007c0c */ /* 0x000fc8000bf26070 */
[----:B------:R-:W-:Y:S01]  /*05c0*/  @UP2 UIADD3 UR11, UPT, UPT, UR11, 0x1, URZ ;  /* 0x000000010b0b2890 */ /* 0x000fe2000fffe0ff */
[----:B------:R-:W-:Y:S01]  /*05d0*/  ISETP.GE.AND.EX P1, PT, R5, UR19, PT, P1 ;  /* 0x0000001305007c0c */ /* 0x000fe2000bf26310 */
[----:B------:R-:W-:Y:S02]  /*05e0*/  UISETP.NE.AND UP2, UPT, UR5, URZ, UPT ;  /* 0x000000ff0500728c */ /* 0x000fe4000bf45270 */
[----:B------:R-:W-:Y:S01]  /*05f0*/  @!UP1 UIADD3 UR11, UPT, UPT, -UR11, URZ, URZ ;  /* 0x000000ff0b0b9290 */ /* 0x000fe2000fffe1ff */
[----:B----4-:R-:W-:-:S04]  /*0600*/  @!P4 IMAD R24, R31, R12, RZ ;  /* 0x0000000c1f18c224 */ /* 0x010fc800078e02ff */
[----:B------:R-:W-:-:S04]  /*0610*/  @!P4 IMAD R31, R27, R13, R24 ;  /* 0x0000000d1b1fc224 */ /* 0x000fc800078e0218 */
[----:B------:R-:W-:Y:S01]  /*0620*/  @!UP2 ULOP3.LUT UR11, URZ, UR5, URZ, 0x33, !UPT ;  /* 0x00000005ff0ba292 */ /* 0x000fe2000f8e33ff */
[----:B-1----:R-:W-:-:S03]  /*0630*/  @!P5 IMAD R24, R33, R22, RZ ;  /* 0x000000162118d224 */ /* 0x002fc600078e02ff */
[----:B------:R-:W-:Y:S01]  /*0640*/  UIADD3 UR10, UPT, UPT, -UR11, URZ, URZ ;  /* 0x000000ff0b0a7290 */ /* 0x000fe2000fffe1ff */
[----:B------:R-:W-:-:S03]  /*0650*/  @!P5 IMAD R33, R25, R23, R24 ;  /* 0x000000171921d224 */ /* 0x000fc600078e0218 */
[----:B------:R-:W-:Y:S02]  /*0660*/  UIMAD UR10, UR5, UR10, UR9 ;  /* 0x0000000a050a72a4 */ /* 0x000fe4000f8e0209 */
[----:B------:R-:W-:Y:S02]  /*0670*/  USHF.R.S32.HI UR5, URZ, 0x1f, UR11 ;  /* 0x0000001fff057899 */ /* 0x000fe4000801140b */
        /* <DEDUP_REMOVED lines=9> */
[----:B------:R-:W-:Y:S02]  /*0710*/  @!P4 MOV R40, R42 ;  /* 0x0000002a0028c202 */ /* 0x000fe40000000f00 */
[----:B------:R-:W-:-:S03]  /*0720*/  @!P5 MOV R13, R41 ;  /* 0x00000029000dd202 */ /* 0x000fc60000000f00 */
[----:B------:R-:W-:Y:S01]  /*0730*/  @!P4 IMAD.WIDE.U32 R26, R27, R12, R40 ;  /* 0x0000000c1b1ac225 */ /* 0x000fe200078e0028 */
[----:B------:R-:W-:-:S04]  /*0740*/  @!P5 MOV R12, R42 ;  /* 0x0000002a000cd202 */ /* 0x000fc80000000f00 */
[----:B------:R-:W-:Y:S01]  /*0750*/  @!P4 IADD3 R27, PT, PT, R27, R31, RZ ;  /* 0x0000001f1b1bc210 */ /* 0x000fe20007ffe0ff */
[----:B------:R-:W-:Y:S01]  /*0760*/  @!P5 IMAD.WIDE.U32 R22, R25, R22, R12 ;  /* 0x000000161916d225 */ /* 0x000fe200078e000c */
[C---:B0-----:R-:W-:Y:S01]  /*0770*/  @!P4 LEA R30, P6, R26.reuse, R20, 0x2 ;  /* 0x000000141a1ec211 */ /* 0x041fe200078c10ff */
[----:B------:R-:W0:Y:S03]  /*0780*/  @!P3 LDC.64 R12, c[0x0][0x390] ;  /* 0x0000e400ff0cbb82 */ /* 0x000e260000000a00 */
[----:B------:R-:W-:Y:S02]  /*0790*/  @!P4 LEA.HI.X R31, R26, R21, R27, 0x2, P6 ;  /* 0x000000151a1fc211 */ /* 0x000fe400030f141b */
[----:B------:R-:W-:Y:S02]  /*07a0*/  CS2R R20, SRZ ;  /* 0x0000000000147805 */ /* 0x000fe4000001ff00 */
[----:B---3--:R-:W-:Y:S01]  /*07b0*/  @!P5 LEA R28, P6, R22, R18, 0x2 ;  /* 0x00000012161cd211 */ /* 0x008fe200078c10ff */
[----:B-1----:R-:W-:Y:S01]  /*07c0*/  @!P3 IMAD R18, R29, R14, RZ ;  /* 0x0000000e1d12b224 */ /* 0x002fe200078e02ff */
[----:B------:R-:W-:Y:S01]  /*07d0*/  @!P5 IADD3 R23, PT, PT, R23, R33, RZ ;  /* 0x000000211717d210 */ /* 0x000fe20007ffe0ff */
[----:B------:R-:W1:Y:S02]  /*07e0*/  @!P2 LDC.64 R24, c[0x0][0x3e0] ;  /* 0x0000f800ff18ab82 */ /* 0x000e640000000a00 */
[----:B------:R-:W-:Y:S01]  /*07f0*/  @!P3 IMAD R15, R32, R15, R18 ;  /* 0x0000000f200fb224 */ /* 0x000fe200078e0212 */
[----:B------:R-:W-:Y:S01]  /*0800*/  @!P5 LEA.HI.X R29, R22, R19, R23, 0x2, P6 ;  /* 0x00000013161dd211 */ /* 0x000fe200030f1417 */
[----:B--2---:R2:W3:Y:S01]  /*0810*/  @!P4 LDG.E.64 R20, desc[UR16][R30.64] ;  /* 0x000000101e14c981 */ /* 0x0044e2000c1e1b00 */
[----:B------:R-:W-:-:S03]  /*0820*/  ISETP.GE.U32.AND P4, PT, R8, UR18, PT ;  /* 0x0000001208007c0c */ /* 0x000fc6000bf86070 */
[----:B------:R-:W4:Y:S01]  /*0830*/  @!P2 LDC.64 R18, c[0x0][0x390] ;  /* 0x0000e400ff12ab82 */ /* 0x000f220000000a00 */
[----:B------:R-:W-:Y:S02]  /*0840*/  @!P3 MOV R34, R42 ;  /* 0x0000002a0022b202 */ /* 0x000fe40000000f00 */
[----:B------:R-:W-:-:S05]  /*0850*/  @!P3 MOV R35, R41 ;  /* 0x000000290023b202 */ /* 0x000fca0000000f00 */
[----:B------:R-:W5:Y:S01]  /*0860*/  @!P1 LDC.64 R26, c[0x0][0x3e0] ;  /* 0x0000f800ff1a9b82 */ /* 0x000f620000000a00 */
[----:B------:R-:W-:Y:S02]  /*0870*/  ISETP.GE.AND.EX P4, PT, R9, UR19, PT, P4 ;  /* 0x0000001309007c0c */ /* 0x000fe4000bf86340 */
[----:B------:R-:W-:Y:S01]  /*0880*/  CS2R R22, SRZ ;  /* 0x0000000000167805 */ /* 0x000fe2000001ff00 */
[----:B------:R-:W-:Y:S01]  /*0890*/  @!P3 IMAD.WIDE.U32 R34, R32, R14, R34 ;  /* 0x0000000e2022b225 */ /* 0x000fe200078e0022 */
[----:B--2---:R-:W-:Y:S02]  /*08a0*/  @!P2 MOV R30, R42 ;  /* 0x0000002a001ea202 */ /* 0x004fe40000000f00 */
[----:B------:R-:W-:Y:S02]  /*08b0*/  @!P2 MOV R31, R41 ;  /* 0x00000029001fa202 */ /* 0x000fe40000000f00 */
[----:B------:R2:W3:Y:S01]  /*08c0*/  @!P5 LDG.E.64 R22, desc[UR16][R28.64] ;  /* 0x000000101c16d981 */ /* 0x0004e2000c1e1b00 */
[----:B------:R-:W-:Y:S01]  /*08d0*/  @!P3 IADD3 R33, PT, PT, R35, R15, RZ ;  /* 0x0000000f2321b210 */ /* 0x000fe20007ffe0ff */
[----:B-1----:R-:W-:Y:S01]  /*08e0*/  @!P2 IMAD R35, R7, R24, RZ ;  /* 0x000000180723a224 */ /* 0x002fe200078e02ff */
[----:B0-----:R-:W-:Y:S01]  /*08f0*/  @!P3 LEA R32, P6, R34, R12, 0x2 ;  /* 0x0000000c2220b211 */ /* 0x001fe200078c10ff */
[----:B------:R-:W0:Y:S01]  /*0900*/  @!P1 LDC.64 R14, c[0x0][0x390] ;  /* 0x0000e400ff0e9b82 */ /* 0x000e220000000a00 */
[----:B------:R-:W-:Y:S01]  /*0910*/  ISETP.GE.U32.AND P5, PT, R4, UR18, PT ;  /* 0x0000001204007c0c */ /* 0x000fe2000bfa6070 */
[----:B------:R-:W-:Y:S01]  /*0920*/  @!P2 IMAD R35, R10, R25, R35 ;  /* 0x000000190a23a224 */ /* 0x000fe200078e0223 */
[----:B------:R-:W-:Y:S01]  /*0930*/  @!P3 LEA.HI.X R33, R34, R13, R33, 0x2, P6 ;  /* 0x0000000d2221b211 */ /* 0x000fe200030f1421 */
[----:B------:R-:W-:Y:S01]  /*0940*/  @!P2 IMAD.WIDE.U32 R30, R10, R24, R30 ;  /* 0x000000180a1ea225 */ /* 0x000fe200078e001e */
[----:B------:R-:W-:-:S03]  /*0950*/  ISETP.GE.AND.EX P5, PT, R11, UR19, PT, P5 ;  /* 0x000000130b007c0c */ /* 0x000fc6000bfa6350 */
[----:B------:R-:W1:Y:S01]  /*0960*/  @!P4 LDC.64 R12, c[0x0][0x3e0] ;  /* 0x0000f800ff0ccb82 */ /* 0x000e620000000a00 */
[----:B------:R-:W-:Y:S01]  /*0970*/  CS2R R24, SRZ ;  /* 0x0000000000187805 */ /* 0x000fe2000001ff00 */
[----:B------:R-:W-:Y:S01]  /*0980*/  @!P2 IMAD.IADD R35, R31, 0x1, R35 ;  /* 0x000000011f23a824 */ /* 0x000fe200078e0223 */
[C---:B----4-:R-:W-:Y:S01]  /*0990*/  @!P2 LEA R34, P6, R30.reuse, R18, 0x2 ;  /* 0x000000121e22a211 */ /* 0x050fe200078c10ff */
[----:B-----5:R-:W-:Y:S01]  /*09a0*/  @!P1 IMAD R37, R5, R26, RZ ;  /* 0x0000001a05259224 */ /* 0x020fe200078e02ff */
[----:B--2---:R-:W-:Y:S02]  /*09b0*/  @!P1 MOV R28, R42 ;  /* 0x0000002a001c9202 */ /* 0x004fe40000000f00 */
[----:B------:R-:W-:Y:S01]  /*09c0*/  @!P1 MOV R29, R41 ;  /* 0x00000029001d9202 */ /* 0x000fe20000000f00 */
[----:B------:R2:W4:Y:S01]  /*09d0*/  @!P3 LDG.E.64 R24, desc[UR16][R32.64] ;  /* 0x000000102018b981 */ /* 0x000522000c1e1b00 */
[----:B------:R-:W-:Y:S01]  /*09e0*/  @!P2 LEA.HI.X R35, R30, R19, R35, 0x2, P6 ;  /* 0x000000131e23a211 */ /* 0x000fe200030f1423 */
[----:B------:R-:W-:Y:S01]  /*09f0*/  @!P1 IMAD R37, R38, R27, R37 ;  /* 0x0000001b26259224 */ /* 0x000fe200078e0225 */
[----:B------:R-:W-:Y:S01]  /*0a00*/  ISETP.GE.U32.AND P3, PT, R6, UR18, PT ;  /* 0x0000001206007c0c */ /* 0x000fe2000bf66070 */
[----:B------:R-:W5:Y:S01]  /*0a10*/  @!P4 LDC.64 R30, c[0x0][0x390] ;  /* 0x0000e400ff1ecb82 */ /* 0x000f620000000a00 */
[----:B------:R-:W-:-:S02]  /*0a20*/  @!P1 IMAD.WIDE.U32 R26, R38, R26, R28 ;  /* 0x0000001a261a9225 */ /* 0x000fc400078e001c */
[----:B------:R-:W-:-:S05]  /*0a30*/  ISETP.GE.AND.EX P3, PT, R17, UR19, PT, P3 ;  /* 0x0000001311007c0c */ /* 0x000fca000bf66330 */
[----:B------:R-:W5:Y:S01]  /*0a40*/  @!P5 LDC.64 R28, c[0x0][0x3e0] ;  /* 0x0000f800ff1cdb82 */ /* 0x000f620000000a00 */
[----:B------:R-:W-:Y:S02]  /*0a50*/  @!P1 IADD3 R37, PT, PT, R27, R37, RZ ;  /* 0x000000251b259210 */ /* 0x000fe40007ffe0ff */
[C---:B0-----:R-:W-:Y:S02]  /*0a60*/  @!P1 LEA R44, P6, R26.reuse, R14, 0x2 ;  /* 0x0000000e1a2c9211 */ /* 0x041fe400078c10ff */
[----:B--2---:R-:W-:Y:S02]  /*0a70*/  @!P4 MOV R32, R42 ;  /* 0x0000002a0020c202 */ /* 0x004fe40000000f00 */
[----:B------:R-:W-:Y:S01]  /*0a80*/  @!P1 LEA.HI.X R45, R26, R15, R37, 0x2, P6 ;  /* 0x0000000f1a2d9211 */ /* 0x000fe200030f1425 */
[----:B------:R-:W0:Y:S01]  /*0a90*/  @!P5 LDC.64 R18, c[0x0][0x390] ;  /* 0x0000e400ff12db82 */ /* 0x000e220000000a00 */
[----:B-1----:R-:W-:Y:S01]  /*0aa0*/  @!P4 IMAD R37, R9, R12, RZ ;  /* 0x0000000c0925c224 */ /* 0x002fe200078e02ff */
[----:B------:R-:W-:-:S02]  /*0ab0*/  @!P4 MOV R33, R41 ;  /* 0x000000290021c202 */ /* 0x000fc40000000f00 */
[----:B------:R-:W-:Y:S01]  /*0ac0*/  CS2R R26, SRZ ;  /* 0x00000000001a7805 */ /* 0x000fe2000001ff00 */
[----:B------:R-:W-:-:S03]  /*0ad0*/  @!P4 IMAD R37, R8, R13, R37 ;  /* 0x0000000d0825c224 */ /* 0x000fc600078e0225 */
[----:B------:R-:W1:Y:S01]  /*0ae0*/  @!P3 LDC.64 R14, c[0x0][0x3e0] ;  /* 0x0000f800ff0ebb82 */ /* 0x000e620000000a00 */
[----:B------:R-:W-:Y:S01]  /*0af0*/  @!P4 IMAD.WIDE.U32 R12, R8, R12, R32 ;  /* 0x0000000c080cc225 */ /* 0x000fe200078e0020 */
[----:B------:R2:W4:Y:S04]  /*0b00*/  @!P1 LDG.E.64 R26, desc[UR16][R44.64] ;  /* 0x000000102c1a9981 */ /* 0x000528000c1e1b00 */
[----:B------:R-:W-:Y:S02]  /*0b10*/  @!P4 IADD3 R37, PT, PT, R13, R37, RZ ;  /* 0x000000250d25c210 */ /* 0x000fe40007ffe0ff */
[----:B-----5:R-:W-:Y:S01]  /*0b20*/  @!P4 LEA R36, P6, R12, R30, 0x2 ;  /* 0x0000001e0c24c211 */ /* 0x020fe200078c10ff */
[----:B------:R-:W-:Y:S01]  /*0b30*/  @!P5 IMAD R33, R11, R28, RZ ;  /* 0x0000001c0b21d224 */ /* 0x000fe200078e02ff */
[----:B--2---:R-:W-:-:S02]  /*0b40*/  @!P5 MOV R44, R42 ;  /* 0x0000002a002cd202 */ /* 0x004fc40000000f00 */
[----:B------:R-:W-:Y:S02]  /*0b50*/  @!P5 MOV R45, R41 ;  /* 0x00000029002dd202 */ /* 0x000fe40000000f00 */
[----:B------:R-:W-:Y:S01]  /*0b60*/  @!P4 LEA.HI.X R37, R12, R31, R37, 0x2, P6 ;  /* 0x0000001f0c25c211 */ /* 0x000fe200030f1425 */
[C---:B------:R-:W-:Y:S01]  /*0b70*/  @!P5 IMAD R33, R4.reuse, R29, R33 ;  /* 0x0000001d0421d224 */ /* 0x040fe200078e0221 */
[----:B------:R-:W2:Y:S01]  /*0b80*/  @!P3 LDC.64 R12, c[0x0][0x390] ;  /* 0x0000e400ff0cbb82 */ /* 0x000ea20000000a00 */
[----:B------:R-:W-:-:S05]  /*0b90*/  @!P5 IMAD.WIDE.U32 R28, R4, R28, R44 ;  /* 0x0000001c041cd225 */ /* 0x000fca00078e002c */
[----:B------:R-:W-:Y:S02]  /*0ba0*/  @!P5 IADD3 R33, PT, PT, R29, R33, RZ ;  /* 0x000000211d21d210 */ /* 0x000fe40007ffe0ff */
[----:B0-----:R-:W-:Y:S01]  /*0bb0*/  @!P5 LEA R18, P6, R28, R18, 0x2 ;  /* 0x000000121c12d211 */ /* 0x001fe200078c10ff */
[----:B-1----:R-:W-:-:S03]  /*0bc0*/  @!P3 IMAD R30, R17, R14, RZ ;  /* 0x0000000e111eb224 */ /* 0x002fc600078e02ff */
[----:B------:R-:W-:Y:S02]  /*0bd0*/  @!P5 LEA.HI.X R19, R28, R19, R33, 0x2, P6 ;  /* 0x000000131c13d211 */ /* 0x000fe400030f1421 */
[----:B------:R-:W-:Y:S02]  /*0be0*/  CS2R R28, SRZ ;  /* 0x00000000001c7805 */ /* 0x000fe4000001ff00 */
[----:B------:R-:W-:Y:S02]  /*0bf0*/  @!P3 MOV R32, R42 ;  /* 0x0000002a0020b202 */ /* 0x000fe40000000f00 */
[----:B------:R-:W-:Y:S01]  /*0c00*/  @!P3 MOV R33, R41 ;  /* 0x000000290021b202 */ /* 0x000fe20000000f00 */
[C---:B------:R-:W-:Y:S01]  /*0c10*/  @!P3 IMAD R15, R6.reuse, R15, R30 ;  /* 0x0000000f060fb224 */ /* 0x040fe200078e021e */
[----:B------:R-:W-:Y:S01]  /*0c20*/  CS2R R30, SRZ ;  /* 0x00000000001e7805 */ /* 0x000fe2000001ff00 */
[----:B------:R0:W5:Y:S01]  /*0c30*/  @!P2 LDG.E.64 R28, desc[UR16][R34.64] ;  /* 0x00000010221ca981 */ /* 0x000162000c1e1b00 */
[----:B------:R-:W-:Y:S01]  /*0c40*/  @!P3 IMAD.WIDE.U32 R44, R6, R14, R32 ;  /* 0x0000000e062cb225 */ /* 0x000fe200078e0020 */
[----:B------:R-:W-:-:S03]  /*0c50*/  CS2R R32, SRZ ;  /* 0x0000000000207805 */ /* 0x000fc6000001ff00 */
[----:B------:R1:W5:Y:S01]  /*0c60*/  @!P4 LDG.E.64 R30, desc[UR16][R36.64] ;  /* 0x00000010241ec981 */ /* 0x000362000c1e1b00 */
[----:B------:R-:W-:Y:S02]  /*0c70*/  @!P3 IADD3 R15, PT, PT, R45, R15, RZ ;  /* 0x0000000f2d0fb210 */ /* 0x000fe40007ffe0ff */
[C---:B--2---:R-:W-:Y:S01]  /*0c80*/  @!P3 LEA R12, P2, R44.reuse, R12, 0x2 ;  /* 0x0000000c2c0cb211 */ /* 0x044fe200078410ff */
[----:B------:R4:W2:Y:S01]  /*0c90*/  @!P5 LDG.E.64 R32, desc[UR16][R18.64] ;  /* 0x000000101220d981 */ /* 0x0008a2000c1e1b00 */
[----:B0-----:R-:W-:Y:S02]  /*0ca0*/  CS2R R34, SRZ ;  /* 0x0000000000227805 */ /* 0x001fe4000001ff00 */
[----:B------:R-:W-:-:S05]  /*0cb0*/  @!P3 LEA.HI.X R13, R44, R13, R15, 0x2, P2 ;  /* 0x0000000d2c0db211 */ /* 0x000fca00010f140f */
[----:B------:R0:W2:Y:S01]  /*0cc0*/  @!P3 LDG.E.64 R34, desc[UR16][R12.64] ;  /* 0x000000100c22b981 */ /* 0x0000a2000c1e1b00 */
[C---:B------:R-:W-:Y:S02]  /*0cd0*/  ISETP.GT.AND P2, PT, R2.reuse, 0x1e, PT ;  /* 0x0000001e0200780c */ /* 0x040fe40003f44270 */
[----:B------:R-:W-:Y:S01]  /*0ce0*/  ISETP.GT.AND P3, PT, R2, 0xf, PT ;  /* 0x0000000f0200780c */ /* 0x000fe20003f64270 */
[----:B------:R-:W-:Y:S01]  /*0cf0*/  BSSY.RECONVERGENT B0, `(.L_x_2937) ;  /* 0x0000045000007945 */ /* 0x000fe20003800200 */
[----:B---3--:R-:W-:Y:S01]  /*0d00*/  FMUL.FTZ R45, R23, R23 ;  /* 0x00000017172d7220 */ /* 0x008fe20000410000 */
[----:B-1----:R-:W-:-:S03]  /*0d10*/  FADD.FTZ R37, R22, R23 ;  /* 0x0000001716257221 */ /* 0x002fc60000010000 */
[----:B------:R-:W-:Y:S01]  /*0d20*/  FFMA.FTZ R36, R22, R22, R45 ;  /* 0x0000001616247223 */ /* 0x000fe2000001002d */
[----:B----4-:R-:W-:Y:S01]  /*0d30*/  FMUL.FTZ R19, R25, R25 ;  /* 0x0000001919137220 */ /* 0x010fe20000410000 */
[----:B0-----:R-:W-:-:S03]  /*0d40*/  FADD.FTZ R13, R24, R25 ;  /* 0x00000019180d7221 */ /* 0x001fc60000010000 */
[----:B------:R-:W-:Y:S01]  /*0d50*/  FFMA.FTZ R12, R24, R24, R19 ;  /* 0x00000018180c7223 */ /* 0x000fe20000010013 */
[----:B------:R-:W-:-:S04]  /*0d60*/  FMUL.FTZ R19, R21, R21 ;  /* 0x0000001515137220 */ /* 0x000fc80000410000 */
[----:B------:R-:W-:Y:S01]  /*0d70*/  FFMA.FTZ R19, R20, R20, R19 ;  /* 0x0000001414137223 */ /* 0x000fe20000010013 */
[----:B------:R-:W-:Y:S01]  /*0d80*/  FMUL.FTZ R15, R27, R27 ;  /* 0x0000001b1b0f7220 */ /* 0x000fe20000410000 */
[----:B------:R-:W-:-:S03]  /*0d90*/  FADD.FTZ R14, R26, R27 ;  /* 0x0000001b1a0e7221 */ /* 0x000fc60000010000 */
[----:B------:R-:W-:Y:S01]  /*0da0*/  FFMA.FTZ R15, R26, R26, R15 ;  /* 0x0000001a1a0f7223 */ /* 0x000fe2000001000f */
[----:B------:R-:W-:-:S03]  /*0db0*/  FADD.FTZ R14, RZ, R14 ;  /* 0x0000000eff0e7221 */ /* 0x000fc60000010000 */
[----:B------:R-:W-:Y:S01]  /*0dc0*/  FADD.FTZ R15, RZ, R15 ;  /* 0x0000000fff0f7221 */ /* 0x000fe20000010000 */
[----:B------:R-:W-:-:S03]  /*0dd0*/  FADD.FTZ R14, R14, R37 ;  /* 0x000000250e0e7221 */ /* 0x000fc60000010000 */
[----:B------:R-:W-:Y:S01]  /*0de0*/  FADD.FTZ R15, R15, R36 ;  /* 0x000000240f0f7221 */ /* 0x000fe20000010000 */
[----:B------:R-:W-:Y:S01]  /*0df0*/  FADD.FTZ R13, R14, R13 ;  /* 0x0000000d0e0d7221 */ /* 0x000fe20000010000 */
[----:B------:R-:W-:Y:S02]  /*0e00*/  FADD.FTZ R14, R20, R21 ;  /* 0x00000015140e7221 */ /* 0x000fe40000010000 */
[----:B------:R-:W-:Y:S02]  /*0e10*/  FADD.FTZ R12, R15, R12 ;  /* 0x0000000c0f0c7221 */ /* 0x000fe40000010000 */
[----:B------:R-:W-:Y:S02]  /*0e20*/  FADD.FTZ R13, R13, R14 ;  /* 0x0000000e0d0d7221 */ /* 0x000fe40000010000 */
[----:B------:R-:W-:Y:S01]  /*0e30*/  FADD.FTZ R12, R12, R19 ;  /* 0x000000130c0c7221 */ /* 0x000fe20000010000 */
[----:B-----5:R-:W-:Y:S01]  /*0e40*/  FMUL.FTZ R15, R29, R29 ;  /* 0x0000001d1d0f7220 */ /* 0x020fe20000410000 */
[----:B------:R-:W-:-:S03]  /*0e50*/  FADD.FTZ R14, R28, R29 ;  /* 0x0000001d1c0e7221 */ /* 0x000fc60000010000 */
[----:B------:R-:W-:Y:S01]  /*0e60*/  FFMA.FTZ R15, R28, R28, R15 ;  /* 0x0000001c1c0f7223 */ /* 0x000fe2000001000f */
[----:B------:R-:W-:Y:S01]  /*0e70*/  FMUL.FTZ R19, R31, R31 ;  /* 0x0000001f1f137220 */ /* 0x000fe20000410000 */
[----:B------:R-:W-:Y:S01]  /*0e80*/  FADD.FTZ R13, R13, R14 ;  /* 0x0000000e0d0d7221 */ /* 0x000fe20000010000 */
[----:B------:R-:W-:Y:S01]  /*0e90*/  FADD.FTZ R14, R30, R31 ;  /* 0x0000001f1e0e7221 */ /* 0x000fe20000010000 */
[----:B------:R-:W-:Y:S01]  /*0ea0*/  FADD.FTZ R12, R12, R15 ;  /* 0x0000000f0c0c7221 */ /* 0x000fe20000010000 */
[----:B------:R-:W-:Y:S01]  /*0eb0*/  FFMA.FTZ R19, R30, R30, R19 ;  /* 0x0000001e1e137223 */ /* 0x000fe20000010013 */
[----:B--2---:R-:W-:Y:S01]  /*0ec0*/  FMUL.FTZ R15, R33, R33 ;  /* 0x00000021210f7220 */ /* 0x004fe20000410000 */
[----:B------:R-:W-:Y:S01]  /*0ed0*/  FADD.FTZ R13, R13, R14 ;  /* 0x0000000e0d0d7221 */ /* 0x000fe20000010000 */
[----:B------:R-:W-:Y:S01]  /*0ee0*/  FADD.FTZ R14, R32, R33 ;  /* 0x00000021200e7221 */ /* 0x000fe20000010000 */
[----:B------:R-:W-:Y:S01]  /*0ef0*/  FADD.FTZ R12, R12, R19 ;  /* 0x000000130c0c7221 */ /* 0x000fe20000010000 */
[----:B------:R-:W-:Y:S01]  /*0f00*/  FFMA.FTZ R15, R32, R32, R15 ;  /* 0x00000020200f7223 */ /* 0x000fe2000001000f */
[----:B------:R-:W-:-:S03]  /*0f10*/  FMUL.FTZ R19, R35, R35 ;  /* 0x0000002323137220 */ /* 0x000fc60000410000 */
        /* <DEDUP_REMOVED lines=34> */
.L_x_2938:
[----:B------:R-:W-:Y:S05]  /*1140*/  BSYNC.RECONVERGENT B0 ;  /* 0x0000000000007941 */ /* 0x000fea0003800200 */
.L_x_2937:
        /* <DEDUP_REMOVED lines=16> */
.L_x_2940:
[----:B------:R-:W-:Y:S05]  /*1250*/  BSYNC.RECONVERGENT B0 ;  /* 0x0000000000007941 */ /* 0x000fea0003800200 */
.L_x_2939:
        /* <DEDUP_REMOVED lines=20> */
[----:B----4-:R-:W-:Y:S01]  /*13a0*/  LEA R12, P4, R15, R12, 0x2 ;  /* 0x0000000c0f0c7211 */ /* 0x010fe200078810ff */
[----:B------:R-:W-:-:S03]  /*13b0*/  IMAD.U32 R15, RZ, RZ, UR13 ;  /* 0x0000000dff0f7e24 */ /* 0x000fc6000f8e00ff */
        /* <DEDUP_REMOVED lines=11> */
.L_x_2943:
[----:B----4-:R-:W2:Y:S04]  /*1470*/  LDG.E.STRONG.GPU R14, desc[UR16][R12.64] ;  /* 0x000000100c0e7981 */ /* 0x010ea8000c1ef900 */
[----:B--2---:R-:W-:Y:S01]  /*1480*/  CCTL.IVALL ;  /* 0x00000000ff00798f */ /* 0x004fe20002000000 */
[----:B------:R-:W-:Y:S05]  /*1490*/  YIELD ;  /* 0x0000000000007946 */ /* 0x000fea0003800000 */
[----:B------:R-:W-:-:S13]  /*14a0*/  ISETP.NE.AND P4, PT, R14, R37, PT ;  /* 0x000000250e00720c */ /* 0x000fda0003f85270 */
[----:B------:R-:W-:Y:S05]  /*14b0*/  @P4 BRA `(.L_x_2943) ;  /* 0xfffffffc00ec4947 */ /* 0x000fea000383ffff */
.L_x_2942:
[----:B------:R-:W-:Y:S05]  /*14c0*/  WARPSYNC.ALL ;  /* 0x0000000000007948 */ /* 0x000fea0003800000 */
[----:B------:R-:W-:Y:S06]  /*14d0*/  BAR.SYNC.DEFER_BLOCKING 0x0 ;  /* 0x0000000000007b1d */ /* 0x000fec0000010000 */
[----:B------:R-:W-:Y:S01]  /*14e0*/  UMOV UR5, URZ ;  /* 0x000000ff00057c82 */ /* 0x000fe20008000000 */
[----:B------:R-:W-:Y:S05]  /*14f0*/  @!P2 BRA `(.L_x_2944) ;  /* 0x000000040098a947 */ /* 0x000fea0003800000 */
[----:B------:R-:W-:Y:S01]  /*1500*/  LOP3.LUT R44, R3, 0x7ffffff8, RZ, 0xc0, !PT ;  /* 0x7ffffff8032c7812 */ /* 0x000fe200078ec0ff */
        /* <DEDUP_REMOVED lines=8> */
[----:B------:R-:W-:Y:S01]  /*1590*/  UMOV UR5, URZ ;  /* 0x000000ff00057c82 */ /* 0x000fe20008000000 */
[----:B------:R-:W-:-:S10]  /*15a0*/  UMOV UR11, UR6 ;  /* 0x00000006000b7c82 */ /* 0x000fd40008000000 */
.L_x_2945:
        /* <DEDUP_REMOVED lines=91> */
.L_x_2944:
        /* <DEDUP_REMOVED lines=52> */
.L_x_2946:
        /* <DEDUP_REMOVED lines=28> */
.L_x_2947:
        /* <DEDUP_REMOVED lines=13> */
.L_x_2948:
[----:B------:R-:W-:Y:S05]  /*2130*/  BSYNC.RECONVERGENT B0 ;  /* 0x0000000000007941 */ /* 0x000fea0003800200 */
.L_x_2941:
        /* <DEDUP_REMOVED lines=43> */
[----:B------:R-:W-:Y:S01]  /*23f0*/  FADD.FTZ R26, R26, -UR5 ;  /* 0x800000051a1a7e21 */ /* 0x000fe20008010000 */
[----:B------:R-:W-:Y:S01]  /*2400*/  MOV R19, R41 ;  /* 0x0000002900137202 */ /* 0x000fe20000000f00 */
[----:B------:R-:W1:Y:S01]  /*2410*/  LDCU.64 UR12, c[0x0][0x380] ;  /* 0x00007000ff0c77ac */ /* 0x000e620008000a00 */
[----:B------:R-:W-:Y:S01]  /*2420*/  FADD.FTZ R27, R27, -UR5 ;  /* 0x800000051b1b7e21 */ /* 0x000fe20008010000 */
[----:B0-----:R-:W-:Y:S02]  /*2430*/  IMAD R37, R5, UR18, RZ ;  /* 0x0000001205257c24 */ /* 0x001fe4000f8e02ff */
[----:B------:R-:W-:-:S04]  /*2440*/  IMAD.WIDE.U32 R18, R38, UR18, R18 ;  /* 0x0000001226127c25 */ /* 0x000fc8000f8e0012 */
[----:B------:R-:W-:Y:S01]  /*2450*/  IMAD R37, R38, UR19, R37 ;  /* 0x0000001326257c24 */ /* 0x000fe2000f8e0225 */
[----:B-1----:R-:W-:-:S04]  /*2460*/  LEA R36, P1, R18, UR12, 0x2 ;  /* 0x0000000c12247c11 */ /* 0x002fc8000f8210ff */
[----:B------:R-:W-:Y:S01]  /*2470*/  IADD3 R37, PT, PT, R19, R37, RZ ;  /* 0x0000002513257210 */ /* 0x000fe20007ffe0ff */
[----:B------:R-:W-:Y:S01]  /*2480*/  FMUL.FTZ R19, R26, UR10 ;  /* 0x0000000a1a137c20 */ /* 0x000fe20008410000 */
[----:B------:R-:W-:Y:S02]  /*2490*/  FMUL.FTZ R26, R27, UR10 ;  /* 0x0000000a1b1a7c20 */ /* 0x000fe40008410000 */
[----:B------:R-:W-:Y:S01]  /*24a0*/  LEA.HI.X R37, R18, UR13, R37, 0x2, P1 ;  /* 0x0000000d12257c11 */ /* 0x000fe200088f1425 */
[----:B-----5:R-:W-:Y:S01]  /*24b0*/  FFMA.FTZ R18, R12, R19, R14 ;  /* 0x000000130c127223 */ /* 0x020fe2000001000e */
[----:B------:R-:W-:-:S05]  /*24c0*/  FFMA.FTZ R19, R13, R26, R15 ;  /* 0x0000001a0d137223 */ /* 0x000fca000001000f */
[----:B------:R0:W-:Y:S02]  /*24d0*/  STG.E.64 desc[UR16][R36.64], R18 ;  /* 0x0000001224007986 */ /* 0x0001e4000c101b10 */
.L_x_2952:
[----:B------:R-:W-:Y:S05]  /*24e0*/  BSYNC.RECONVERGENT B1 ;  /* 0x0000000000017941 */ /* 0x000fea0003800200 */
.L_x_2951:
[C---:B------:R-:W-:Y:S01]  /*24f0*/  IADD3 R45, PT, PT, R38.reuse, 0x20, RZ ;  /* 0x00000020262d7810 */ /* 0x040fe20007ffe0ff */
[----:B------:R-:W-:Y:S01]  /*2500*/  BSSY.RECONVERGENT B1, `(.L_x_2953) ;  /* 0x0000018000017945 */ /* 0x000fe20003800200 */
[C---:B0-----:R-:W-:Y:S02]  /*2510*/  IADD3 R37, PT, PT, R38.reuse, 0x40, RZ ;  /* 0x0000004026257810 */ /* 0x041fe40007ffe0ff */
[----:B------:R-:W-:Y:S02]  /*2520*/  ISETP.GE.U32.AND P1, PT, R45, UR14, PT ;  /* 0x0000000e2d007c0c */ /* 0x000fe4000bf26070 */
[----:B---3--:R-:W-:Y:S02]  /*2530*/  SHF.R.S32.HI R18, RZ, 0x1f, R45 ;  /* 0x0000001fff127819 */ /* 0x008fe4000001142d */
[----:B------:R-:W-:Y:S02]  /*2540*/  IADD3 R36, PT, PT, R38, 0x60, RZ ;  /* 0x0000006026247810 */ /* 0x000fe40007ffe0ff */
[----:B------:R-:W-:-:S13]  /*2550*/  ISETP.GE.AND.EX P1, PT, R18, UR15, PT, P1 ;  /* 0x0000000f12007c0c */ /* 0x000fda000bf26310 */
[----:B------:R-:W-:Y:S05]  /*2560*/  @P1 BRA `(.L_x_2954) ;  /* 0x0000000000441947 */ /* 0x000fea0003800000 */
[----:B------:R-:W0:Y:S01]  /*2570*/  LDCU.64 UR12, c[0x0][0x3e0] ;  /* 0x00007c00ff0c77ac */ /* 0x000e220008000a00 */
[----:B------:R-:W-:Y:S01]  /*2580*/  MOV R19, R41 ;  /* 0x0000002900137202 */ /* 0x000fe20000000f00 */
[----:B------:R-:W-:Y:S01]  /*2590*/  FADD.FTZ R22, R22, -UR5 ;  /* 0x8000000516167e21 */ /* 0x000fe20008010000 */
[----:B------:R-:W-:Y:S01]  /*25a0*/  FADD.FTZ R23, R23, -UR5 ;  /* 0x8000000517177e21 */ /* 0x000fe20008010000 */
[----:B------:R-:W1:Y:S01]  /*25b0*/  LDCU.64 UR18, c[0x0][0x380] ;  /* 0x00007000ff1277ac */ /* 0x000e620008000a00 */
[----:B0-----:R-:W-:-:S04]  /*25c0*/  IMAD R18, R18, UR12, RZ ;  /* 0x0000000c12127c24 */ /* 0x001fc8000f8e02ff */
[----:B------:R-:W-:Y:S02]  /*25d0*/  IMAD R27, R45, UR13, R18 ;  /* 0x0000000d2d1b7c24 */ /* 0x000fe4000f8e0212 */
[----:B------:R-:W-:-:S04]  /*25e0*/  IMAD.MOV.U32 R18, RZ, RZ, R42 ;  /* 0x000000ffff127224 */ /* 0x000fc800078e002a */
[----:B------:R-:W-:-:S05]  /*25f0*/  IMAD.WIDE.U32 R18, R45, UR12, R18 ;  /* 0x0000000c2d127c25 */ /* 0x000fca000f8e0012 */
[----:B------:R-:W-:Y:S01]  /*2600*/  IADD3 R27, PT, PT, R19, R27, RZ ;  /* 0x0000001b131b7210 */ /* 0x000fe20007ffe0ff */
[----:B------:R-:W-:Y:S01]  /*2610*/  FMUL.FTZ R19, R22, UR10 ;  /* 0x0000000a16137c20 */ /* 0x000fe20008410000 */
[----:B-1----:R-:W-:Y:S01]  /*2620*/  LEA R26, P1, R18, UR18, 0x2 ;  /* 0x00000012121a7c11 */ /* 0x002fe2000f8210ff */
[----:B------:R-:W-:-:S03]  /*2630*/  FMUL.FTZ R22, R23, UR10 ;  /* 0x0000000a17167c20 */ /* 0x000fc60008410000 */
[----:B------:R-:W-:Y:S01]  /*2640*/  LEA.HI.X R27, R18, UR19, R27, 0x2, P1 ;  /* 0x00000013121b7c11 */ /* 0x000fe200088f141b */
[----:B-----5:R-:W-:Y:S01]  /*2650*/  FFMA.FTZ R18, R12, R19, R14 ;  /* 0x000000130c127223 */ /* 0x020fe2000001000e */
[----:B------:R-:W-:-:S05]  /*2660*/  FFMA.FTZ R19, R13, R22, R15 ;  /* 0x000000160d137223 */ /* 0x000fca000001000f */
[----:B------:R0:W-:Y:S02]  /*2670*/  STG.E.64 desc[UR16][R26.64], R18 ;  /* 0x000000121a007986 */ /* 0x0001e4000c101b10 */
.L_x_2954:
[----:B------:R-:W-:Y:S05]  /*2680*/  BSYNC.RECONVERGENT B1 ;  /* 0x0000000000017941 */ /* 0x000fea0003800200 */
.L_x_2953:
        /* <DEDUP_REMOVED lines=25> */
[----:B------:R-:W-:-:S05]  /*2820*/  MOV R18, R42 ;  /* 0x0000002a00127202 */ /* 0x000fca0000000f00 */
[----:B------:R-:W-:-:S05]  /*2830*/  IMAD.WIDE.U32 R18, R37, UR12, R18 ;  /* 0x0000000c25127c25 */ /* 0x000fca000f8e0012 */
[----:B------:R-:W-:Y:S01]  /*2840*/  IADD3 R27, PT, PT, R19, R27, RZ ;  /* 0x0000001b131b7210 */ /* 0x000fe20007ffe0ff */
[----:B-----5:R-:W-:Y:S01]  /*2850*/  FFMA.FTZ R19, R13, R26, R15 ;  /* 0x0000001a0d137223 */ /* 0x020fe2000001000f */
[----:B-1----:R-:W-:-:S04]  /*2860*/  LEA R24, P5, R18, UR18, 0x2 ;  /* 0x0000001212187c11 */ /* 0x002fc8000f8a10ff */
[----:B------:R-:W-:Y:S01]  /*2870*/  LEA.HI.X R25, R18, UR19, R27, 0x2, P5 ;  /* 0x0000001312197c11 */ /* 0x000fe2000a8f141b */
[----:B------:R-:W-:-:S05]  /*2880*/  FFMA.FTZ R18, R12, R23, R14 ;  /* 0x000000170c127223 */ /* 0x000fca000001000e */
[----:B------:R0:W-:Y:S03]  /*2890*/  STG.E.64 desc[UR16][R24.64], R18 ;  /* 0x0000001218007986 */ /* 0x0001e6000c101b10 */
.L_x_2956:
[----:B------:R-:W-:Y:S05]  /*28a0*/  BSYNC.RECONVERGENT B1 ;  /* 0x0000000000017941 */ /* 0x000fea0003800200 */
.L_x_2955:
[----:B------:R-:W-:Y:S04]  /*28b0*/  BSSY.RECONVERGENT B1, `(.L_x_2957) ;  /* 0x0000013000017945 */ /* 0x000fe80003800200 */
[----:B------:R-:W-:Y:S05]  /*28c0*/  @P2 BRA `(.L_x_2958) ;  /* 0x0000000000442947 */ /* 0x000fea0003800000 */
[----:B------:R-:W1:Y:S01]  /*28d0*/  LDCU.64 UR12, c[0x0][0x3e0] ;  /* 0x00007c00ff0c77ac */ /* 0x000e620008000a00 */
[----:B------:R-:W-:Y:S01]  /*28e0*/  MOV R23, R41 ;  /* 0x0000002900177202 */ /* 0x000fe20000000f00 */
[----:B------:R-:W-:Y:S01]  /*28f0*/  FADD.FTZ R20, R20, -UR5 ;  /* 0x8000000514147e21 */ /* 0x000fe20008010000 */
[----:B------:R-:W-:Y:S01]  /*2900*/  FADD.FTZ R21, R21, -UR5 ;  /* 0x8000000515157e21 */ /* 0x000fe20008010000 */
[----:B------:R-:W2:Y:S03]  /*2910*/  LDCU.64 UR18, c[0x0][0x380] ;  /* 0x00007000ff1277ac */ /* 0x000ea60008000a00 */
[----:B0-----:R-:W-:Y:S01]  /*2920*/  FMUL.FTZ R24, R21, UR10 ;  /* 0x0000000a15187c20 */ /* 0x001fe20008410000 */
[----:B-1----:R-:W-:Y:S01]  /*2930*/  IMAD R19, R22, UR12, RZ ;  /* 0x0000000c16137c24 */ /* 0x002fe2000f8e02ff */
[----:B------:R-:W-:-:S03]  /*2940*/  MOV R22, R42 ;  /* 0x0000002a00167202 */ /* 0x000fc60000000f00 */
[----:B------:R-:W-:Y:S02]  /*2950*/  IMAD R25, R36, UR13, R19 ;  /* 0x0000000d24197c24 */ /* 0x000fe4000f8e0213 */
[----:B------:R-:W-:Y:S01]  /*2960*/  FMUL.FTZ R19, R20, UR10 ;  /* 0x0000000a14137c20 */ /* 0x000fe20008410000 */
[----:B------:R-:W-:-:S04]  /*2970*/  IMAD.WIDE.U32 R22, R36, UR12, R22 ;  /* 0x0000000c24167c25 */ /* 0x000fc8000f8e0016 */
[----:B-----5:R-:W-:Y:S01]  /*2980*/  FFMA.FTZ R18, R12, R19, R14 ;  /* 0x000000130c127223 */ /* 0x020fe2000001000e */
[----:B------:R-:W-:Y:S01]  /*2990*/  FFMA.FTZ R19, R13, R24, R15 ;  /* 0x000000180d137223 */ /* 0x000fe2000001000f */
[----:B--2---:R-:W-:Y:S02]  /*29a0*/  LEA R20, P2, R22, UR18, 0x2 ;  /* 0x0000001216147c11 */ /* 0x004fe4000f8410ff */
[----:B------:R-:W-:-:S04]  /*29b0*/  IADD3 R25, PT, PT, R23, R25, RZ ;  /* 0x0000001917197210 */ /* 0x000fc80007ffe0ff */
[----:B------:R-:W-:-:S05]  /*29c0*/  LEA.HI.X R21, R22, UR19, R25, 0x2, P2 ;  /* 0x0000001316157c11 */ /* 0x000fca00090f1419 */
[----:B------:R1:W-:Y:S02]  /*29d0*/  STG.E.64 desc[UR16][R20.64], R18 ;  /* 0x0000001214007986 */ /* 0x0003e4000c101b10 */
.L_x_2958:
[----:B------:R-:W-:Y:S05]  /*29e0*/  BSYNC.RECONVERGENT B1 ;  /* 0x0000000000017941 */ /* 0x000fea0003800200 */
.L_x_2957:
[----:B------:R-:W-:Y:S04]  /*29f0*/  BSSY.RECONVERGENT B1, `(.L_x_2959) ;  /* 0x0000013000017945 */ /* 0x000fe80003800200 */
[----:B------:R-:W-:Y:S05]  /*2a00*/  @P1 BRA `(.L_x_2960) ;  /* 0x0000000000441947 */ /* 0x000fea0003800000 */
[----:B------:R-:W2:Y:S01]  /*2a10*/  LDCU.64 UR12, c[0x0][0x3e0] ;  /* 0x00007c00ff0c77ac */ /* 0x000ea20008000a00 */
[----:B-1----:R-:W-:Y:S01]  /*2a20*/  MOV R20, R42 ;  /* 0x0000002a00147202 */ /* 0x002fe20000000f00 */
[----:B------:R-:W-:Y:S01]  /*2a30*/  FADD.FTZ R28, R28, -UR5 ;  /* 0x800000051c1c7e21 */ /* 0x000fe20008010000 */
[----:B------:R-:W-:Y:S01]  /*2a40*/  MOV R21, R41 ;  /* 0x0000002900157202 */ /* 0x000fe20000000f00 */
[----:B------:R-:W1:Y:S01]  /*2a50*/  LDCU.64 UR18, c[0x0][0x380] ;  /* 0x00007000ff1277ac */ /* 0x000e620008000a00 */
[----:B------:R-:W-:-:S04]  /*2a60*/  FADD.FTZ R29, R29, -UR5 ;  /* 0x800000051d1d7e21 */ /* 0x000fc80008010000 */
[----:B0-----:R-:W-:Y:S01]  /*2a70*/  FMUL.FTZ R24, R29, UR10 ;  /* 0x0000000a1d187c20 */ /* 0x001fe20008410000 */
[----:B--2---:R-:W-:Y:S02]  /*2a80*/  IMAD R19, R7, UR12, RZ ;  /* 0x0000000c07137c24 */ /* 0x004fe4000f8e02ff */
[----:B------:R-:W-:-:S04]  /*2a90*/  IMAD.WIDE.U32 R20, R10, UR12, R20 ;  /* 0x0000000c0a147c25 */ /* 0x000fc8000f8e0014 */
[----:B------:R-:W-:Y:S02]  /*2aa0*/  IMAD R23, R10, UR13, R19 ;  /* 0x0000000d0a177c24 */ /* 0x000fe4000f8e0213 */
[----:B------:R-:W-:Y:S01]  /*2ab0*/  FMUL.FTZ R19, R28, UR10 ;  /* 0x0000000a1c137c20 */ /* 0x000fe20008410000 */
[----:B-1----:R-:W-:Y:S02]  /*2ac0*/  LEA R22, P1, R20, UR18, 0x2 ;  /* 0x0000001214167c11 */ /* 0x002fe4000f8210ff */
[----:B------:R-:W-:Y:S01]  /*2ad0*/  IADD3 R23, PT, PT, R21, R23, RZ ;  /* 0x0000001715177210 */ /* 0x000fe20007ffe0ff */
[----:B-----5:R-:W-:Y:S01]  /*2ae0*/  FFMA.FTZ R18, R12, R19, R14 ;  /* 0x000000130c127223 */ /* 0x020fe2000001000e */
[----:B------:R-:W-:Y:S02]  /*2af0*/  FFMA.FTZ R19, R13, R24, R15 ;  /* 0x000000180d137223 */ /* 0x000fe4000001000f */
[----:B------:R-:W-:-:S05]  /*2b00*/  LEA.HI.X R23, R20, UR19, R23, 0x2, P1 ;  /* 0x0000001314177c11 */ /* 0x000fca00088f1417 */
[----:B------:R2:W-:Y:S02]  /*2b10*/  STG.E.64 desc[UR16][R22.64], R18 ;  /* 0x0000001216007986 */ /* 0x0005e4000c101b10 */
.L_x_2960:
[----:B------:R-:W-:Y:S05]  /*2b20*/  BSYNC.RECONVERGENT B1 ;  /* 0x0000000000017941 */ /* 0x000fea0003800200 */
.L_x_2959:
        /* <DEDUP_REMOVED lines=19> */
.L_x_2962:
[----:B------:R-:W-:Y:S05]  /*2c60*/  BSYNC.RECONVERGENT B1 ;  /* 0x0000000000017941 */ /* 0x000fea0003800200 */
.L_x_2961:
[----:B------:R-:W-:Y:S04]  /*2c70*/  BSSY.RECONVERGENT B1, `(.L_x_2963) ;  /* 0x0000013000017945 */ /* 0x000fe80003800200 */
[----:B------:R-:W-:Y:S05]  /*2c80*/  @P3 BRA `(.L_x_2964) ;  /* 0x0000000000443947 */ /* 0x000fea0003800000 */
[----:B------:R-:W4:Y:S01]  /*2c90*/  LDCU.64 UR12, c[0x0][0x3e0] ;  /* 0x00007c00ff0c77ac */ /* 0x000f220008000a00 */
[----:B0123--:R-:W-:Y:S01]  /*2ca0*/  MOV R18, R42 ;  /* 0x0000002a00127202 */ /* 0x00ffe20000000f00 */
[----:B------:R-:W-:Y:S02]  /*2cb0*/  IMAD.MOV.U32 R19, RZ, RZ, R41 ;  /* 0x000000ffff137224 */ /* 0x000fe400078e0029 */
[----:B------:R-:W-:Y:S01]  /*2cc0*/  FADD.FTZ R32, R32, -UR5 ;  /* 0x8000000520207e21 */ /* 0x000fe20008010000 */
[----:B------:R-:W0:Y:S01]  /*2cd0*/  LDCU.64 UR18, c[0x0][0x380] ;  /* 0x00007000ff1277ac */ /* 0x000e220008000a00 */
[----:B------:R-:W-:-:S04]  /*2ce0*/  FADD.FTZ R33, R33, -UR5 ;  /* 0x8000000521217e21 */ /* 0x000fc80008010000 */
[----:B------:R-:W-:Y:S01]  /*2cf0*/  FMUL.FTZ R24, R33, UR10 ;  /* 0x0000000a21187c20 */ /* 0x000fe20008410000 */
[----:B----4-:R-:W-:Y:S02]  /*2d00*/  IMAD R21, R11, UR12, RZ ;  /* 0x0000000c0b157c24 */ /* 0x010fe4000f8e02ff */
[----:B------:R-:W-:-:S04]  /*2d10*/  IMAD.WIDE.U32 R18, R4, UR12, R18 ;  /* 0x0000000c04127c25 */ /* 0x000fc8000f8e0012 */
[----:B------:R-:W-:Y:S02]  /*2d20*/  IMAD R23, R4, UR13, R21 ;  /* 0x0000000d04177c24 */ /* 0x000fe4000f8e0215 */
[----:B------:R-:W-:Y:S01]  /*2d30*/  FMUL.FTZ R21, R32, UR10 ;  /* 0x0000000a20157c20 */ /* 0x000fe20008410000 */
[----:B0-----:R-:W-:Y:S02]  /*2d40*/  LEA R22, P1, R18, UR18, 0x2 ;  /* 0x0000001212167c11 */ /* 0x001fe4000f8210ff */
[----:B------:R-:W-:Y:S01]  /*2d50*/  IADD3 R23, PT, PT, R19, R23, RZ ;  /* 0x0000001713177210 */ /* 0x000fe20007ffe0ff */
[----:B-----5:R-:W-:Y:S01]  /*2d60*/  FFMA.FTZ R20, R12, R21, R14 ;  /* 0x000000150c147223 */ /* 0x020fe2000001000e */
[----:B------:R-:W-:Y:S02]  /*2d70*/  FFMA.FTZ R21, R13, R24, R15 ;  /* 0x000000180d157223 */ /* 0x000fe4000001000f */
[----:B------:R-:W-:-:S05]  /*2d80*/  LEA.HI.X R23, R18, UR19, R23, 0x2, P1 ;  /* 0x0000001312177c11 */ /* 0x000fca00088f1417 */
[----:B------:R4:W-:Y:S02]  /*2d90*/  STG.E.64 desc[UR16][R22.64], R20 ;  /* 0x0000001416007986 */ /* 0x0009e4000c101b10 */
.L_x_2964:
[----:B------:R-:W-:Y:S05]  /*2da0*/  BSYNC.RECONVERGENT B1 ;  /* 0x0000000000017941 */ /* 0x000fea0003800200 */
.L_x_2963:
[----:B------:R-:W-:Y:S05]  /*2db0*/  @P4 BRA `(.L_x_2965) ;  /* 0x0000001000544947 */ /* 0x000fea0003800000 */
[----:B------:R-:W4:Y:S01]  /*2dc0*/  LDCU.64 UR12, c[0x0][0x3e0] ;  /* 0x00007c00ff0c77ac */ /* 0x000f220008000a00 */
[----:B0123--:R-:W-:Y:S01]  /*2dd0*/  MOV R18, R42 ;  /* 0x0000002a00127202 */ /* 0x00ffe20000000f00 */
[----:B------:R-:W-:Y:S01]  /*2de0*/  FADD.FTZ R34, R34, -UR5 ;  /* 0x8000000522227e21 */ /* 0x000fe20008010000 */
[----:B------:R-:W-:Y:S01]  /*2df0*/  MOV R19, R41 ;  /* 0x0000002900137202 */ /* 0x000fe20000000f00 */
[----:B------:R-:W0:Y:S01]  /*2e00*/  LDCU.64 UR14, c[0x0][0x380] ;  /* 0x00007000ff0e77ac */ /* 0x000e220008000a00 */
[----:B------:R-:W-:-:S04]  /*2e10*/  FADD.FTZ R35, R35, -UR5 ;  /* 0x8000000523237e21 */ /* 0x000fc80008010000 */
[----:B----4-:R-:W-:-:S04]  /*2e20*/  FMUL.FTZ R22, R35, UR10 ;  /* 0x0000000a23167c20 */ /* 0x010fc80008410000 */
[----:B-----5:R-:W-:Y:S01]  /*2e30*/  FFMA.FTZ R13, R13, R22, R15 ;  /* 0x000000160d0d7223 */ /* 0x020fe2000001000f */
[----:B------:R-:W-:Y:S02]  /*2e40*/  IMAD R21, R17, UR12, RZ ;  /* 0x0000000c11157c24 */ /* 0x000fe4000f8e02ff */
[----:B------:R-:W-:-:S04]  /*2e50*/  IMAD.WIDE.U32 R18, R6, UR12, R18 ;  /* 0x0000000c06127c25 */ /* 0x000fc8000f8e0012 */
[----:B------:R-:W-:Y:S02]  /*2e60*/  IMAD R23, R6, UR13, R21 ;  /* 0x0000000d06177c24 */ /* 0x000fe4000f8e0215 */
[----:B------:R-:W-:Y:S01]  /*2e70*/  FMUL.FTZ R21, R34, UR10 ;  /* 0x0000000a22157c20 */ /* 0x000fe20008410000 */
[----:B0-----:R-:W-:Y:S02]  /*2e80*/  LEA R20, P1, R18, UR14, 0x2 ;  /* 0x0000000e12147c11 */ /* 0x001fe4000f8210ff */
[----:B------:R-:W-:Y:S01]  /*2e90*/  IADD3 R23, PT, PT, R19, R23, RZ ;  /* 0x0000001713177210 */ /* 0x000fe20007ffe0ff */
[----:B------:R-:W-:-:S03]  /*2ea0*/  FFMA.FTZ R12, R12, R21, R14 ;  /* 0x000000150c0c7223 */ /* 0x000fc6000001000e */
[----:B------:R-:W-:-:S05]  /*2eb0*/  LEA.HI.X R21, R18, UR15, R23, 0x2, P1 ;  /* 0x0000000f12157c11 */ /* 0x000fca00088f1417 */
[----:B------:R0:W-:Y:S01]  /*2ec0*/  STG.E.64 desc[UR16][R20.64], R12 ;  /* 0x0000000c14007986 */ /* 0x0001e2000c101b10 */
[----:B------:R-:W-:Y:S05]  /*2ed0*/  BRA `(.L_x_2965) ;  /* 0x00000010000c7947 */ /* 0x000fea0003800000 */
.L_x_2950:
[----:B------:R-:W0:Y:S01]  /*2ee0*/  LDCU.64 UR18, c[0x0][0x3e8] ;  /* 0x00007d00ff1277ac */ /* 0x000e220008000a00 */
[----:B------:R-:W-:Y:S04]  /*2ef0*/  BSSY.RECONVERGENT B1, `(.L_x_2966) ;  /* 0x000001d000017945 */ /* 0x000fe80003800200 */
[----:B------:R-:W-:Y:S05]  /*2f00*/  @P1 BRA `(.L_x_2967) ;  /* 0x00000000006c1947 */ /* 0x000fea0003800000 */
[----:B------:R-:W1:Y:S01]  /*2f10*/  LDCU.64 UR12, c[0x0][0x3e0] ;  /* 0x00007c00ff0c77ac */ /* 0x000e620008000a00 */
[----:B---3--:R-:W-:Y:S01]  /*2f20*/  MOV R18, R42 ;  /* 0x0000002a00127202 */ /* 0x008fe20000000f00 */
[----:B------:R-:W-:Y:S01]  /*2f30*/  FADD.FTZ R26, R26, -UR5 ;  /* 0x800000051a1a7e21 */ /* 0x000fe20008010000 */
[----:B------:R-:W-:Y:S01]  /*2f40*/  MOV R19, R41 ;  /* 0x0000002900137202 */ /* 0x000fe20000000f00 */
[----:B------:R-:W2:Y:S01]  /*2f50*/  LDCU.64 UR14, c[0x0][0x380] ;  /* 0x00007000ff0e77ac */ /* 0x000ea20008000a00 */
[----:B------:R-:W-:Y:S01]  /*2f60*/  FADD.FTZ R27, R27, -UR5 ;  /* 0x800000051b1b7e21 */ /* 0x000fe20008010000 */
[----:B-1----:R-:W-:Y:S02]  /*2f70*/  IMAD R37, R5, UR12, RZ ;  /* 0x0000000c05257c24 */ /* 0x002fe4000f8e02ff */
[----:B------:R-:W-:-:S04]  /*2f80*/  IMAD.WIDE.U32 R18, R38, UR12, R18 ;  /* 0x0000000c26127c25 */ /* 0x000fc8000f8e0012 */
[----:B------:R-:W-:Y:S01]  /*2f90*/  IMAD R37, R38, UR13, R37 ;  /* 0x0000000d26257c24 */ /* 0x000fe2000f8e0225 */
[----:B--2---:R-:W-:-:S04]  /*2fa0*/  LEA R36, P1, R18, UR14, 0x2 ;  /* 0x0000000e12247c11 */ /* 0x004fc8000f8210ff */
[----:B------:R-:W-:Y:S01]  /*2fb0*/  IADD3 R37, PT, PT, R19, R37, RZ ;  /* 0x0000002513257210 */ /* 0x000fe20007ffe0ff */
[----:B------:R-:W-:Y:S01]  /*2fc0*/  FMUL.FTZ R19, R26, UR10 ;  /* 0x0000000a1a137c20 */ /* 0x000fe20008410000 */
[----:B------:R-:W-:Y:S02]  /*2fd0*/  FMUL.FTZ R26, R27, UR10 ;  /* 0x0000000a1b1a7c20 */ /* 0x000fe40008410000 */
[----:B------:R-:W-:Y:S01]  /*2fe0*/  LEA.HI.X R37, R18, UR15, R37, 0x2, P1 ;  /* 0x0000000f12257c11 */ /* 0x000fe200088f1425 */
[----:B-----5:R-:W-:Y:S01]  /*2ff0*/  FFMA.FTZ R18, R12, R19, R14 ;  /* 0x000000130c127223 */ /* 0x020fe2000001000e */
        /* <DEDUP_REMOVED lines=9> */
[----:B-1----:R-:W-:Y:S01]  /*3090*/  FMUL.FTZ R18, R18, R27 ;  /* 0x0000001b12127220 */ /* 0x002fe20000410000 */
[----:B--2---:R-:W-:-:S05]  /*30a0*/  FMUL.FTZ R19, R19, R45 ;  /* 0x0000002d13137220 */ /* 0x004fca0000410000 */
[----:B------:R1:W-:Y:S02]  /*30b0*/  STG.E.64 desc[UR16][R36.64], R18 ;  /* 0x0000001224007986 */ /* 0x0003e4000c101b10 */
.L_x_2967:
[----:B0-----:R-:W-:Y:S05]  /*30c0*/  BSYNC.RECONVERGENT B1 ;  /* 0x0000000000017941 */ /* 0x001fea0003800200 */
.L_x_2966:
[C---:B-1----:R-:W-:Y:S01]  /*30d0*/  IADD3 R37, PT, PT, R38.reuse, 0x20, RZ ;  /* 0x0000002026257810 */ /* 0x042fe20007ffe0ff */
[----:B------:R-:W-:Y:S01]  /*30e0*/  BSSY.RECONVERGENT B1, `(.L_x_2968) ;  /* 0x0000022000017945 */ /* 0x000fe20003800200 */
[C---:B------:R-:W-:Y:S02]  /*30f0*/  IADD3 R36, PT, PT, R38.reuse, 0x40, RZ ;  /* 0x0000004026247810 */ /* 0x040fe40007ffe0ff */
        /* <DEDUP_REMOVED lines=11> */
[----:B------:R-:W-:Y:S01]  /*31b0*/  IMAD R27, R37, UR13, R18 ;  /* 0x0000000d251b7c24 */ /* 0x000fe2000f8e0212 */
[----:B------:R-:W-:-:S05]  /*31c0*/  MOV R18, R42 ;  /* 0x0000002a00127202 */ /* 0x000fca0000000f00 */
[----:B------:R-:W-:-:S05]  /*31d0*/  IMAD.WIDE.U32 R18, R37, UR12, R18 ;  /* 0x0000000c25127c25 */ /* 0x000fca000f8e0012 */
[----:B------:R-:W-:Y:S01]  /*31e0*/  IADD3 R27, PT, PT, R19, R27, RZ ;  /* 0x0000001b131b7210 */ /* 0x000fe20007ffe0ff */
[----:B------:R-:W-:Y:S01]  /*31f0*/  FMUL.FTZ R19, R22, UR10 ;  /* 0x0000000a16137c20 */ /* 0x000fe20008410000 */
[----:B-1----:R-:W-:Y:S01]  /*3200*/  LEA R44, P1, R18, UR14, 0x2 ;  /* 0x0000000e122c7c11 */ /* 0x002fe2000f8210ff */
[----:B------:R-:W-:-:S03]  /*3210*/  FMUL.FTZ R22, R23, UR10 ;  /* 0x0000000a17167c20 */ /* 0x000fc60008410000 */
[----:B------:R-:W-:Y:S01]  /*3220*/  LEA.HI.X R45, R18, UR15, R27, 0x2, P1 ;  /* 0x0000000f122d7c11 */ /* 0x000fe200088f141b */
[----:B-----5:R-:W-:Y:S01]  /*3230*/  FFMA.FTZ R18, R12, R19, R14 ;  /* 0x000000130c127223 */ /* 0x020fe2000001000e */
        /* <DEDUP_REMOVED lines=12> */
.L_x_2969:
[----:B------:R-:W-:Y:S05]  /*3300*/  BSYNC.RECONVERGENT B1 ;  /* 0x0000000000017941 */ /* 0x000fea0003800200 */
.L_x_2968:
        /* <DEDUP_REMOVED lines=27> */
[----:B0-----:R-:W-:Y:S01]  /*34c0*/  IMAD R23, R18, UR12, RZ ;  /* 0x0000000c12177c24 */ /* 0x001fe2000f8e02ff */
[----:B------:R-:W-:-:S03]  /*34d0*/  MOV R18, R42 ;  /* 0x0000002a00127202 */ /* 0x000fc60000000f00 */
[----:B------:R-:W-:-:S03]  /*34e0*/  IMAD R23, R36, UR13, R23 ;  /* 0x0000000d24177c24 */ /* 0x000fc6000f8e0217 */
[----:B------:R-:W0:Y:S01]  /*34f0*/  MUFU.EX2 R22, R22 ;  /* 0x0000001600167308 */ /* 0x000e220000000800 */
[----:B--2---:R-:W-:Y:S01]  /*3500*/  FADD.FTZ R44, R19, 1 ;  /* 0x3f800000132c7421 */ /* 0x004fe20000010000 */
[----:B------:R-:W-:-:S06]  /*3510*/  MOV R19, R41 ;  /* 0x0000002900137202 */ /* 0x000fcc0000000f00 */
[----:B------:R-:W2:Y:S01]  /*3520*/  MUFU.RCP R44, R44 ;  /* 0x0000002c002c7308 */ /* 0x000ea20000001000 */
[----:B------:R-:W-:-:S04]  /*3530*/  IMAD.WIDE.U32 R18, R36, UR12, R18 ;  /* 0x0000000c24127c25 */ /* 0x000fc8000f8e0012 */
[----:B0-----:R-:W-:Y:S01]  /*3540*/  FADD.FTZ R24, R22, 1 ;  /* 0x3f80000016187421 */ /* 0x001fe20000010000 */
[----:B------:R-:W-:Y:S01]  /*3550*/  IMAD.IADD R23, R19, 0x1, R23 ;  /* 0x0000000113177824 */ /* 0x000fe200078e0217 */
[----:B-1----:R-:W-:-:S04]  /*3560*/  LEA R22, P5, R18, UR14, 0x2 ;  /* 0x0000000e12167c11 */ /* 0x002fc8000f8a10ff */
[----:B------:R-:W0:Y:S01]  /*3570*/  MUFU.RCP R24, R24 ;  /* 0x0000001800187308 */ /* 0x000e220000001000 */
[----:B------:R-:W-:Y:S01]  /*3580*/  LEA.HI.X R23, R18, UR15, R23, 0x2, P5 ;  /* 0x0000000f12177c11 */ /* 0x000fe2000a8f1417 */
[----:B--2---:R-:W-:Y:S01]  /*3590*/  FMUL.FTZ R18, R37, R44 ;  /* 0x0000002c25127220 */ /* 0x004fe20000410000 */
[----:B0-----:R-:W-:-:S05]  /*35a0*/  FMUL.FTZ R19, R25, R24 ;  /* 0x0000001819137220 */ /* 0x001fca0000410000 */
[----:B------:R0:W-:Y:S02]  /*35b0*/  STG.E.64 desc[UR16][R22.64], R18 ;  /* 0x0000001216007986 */ /* 0x0001e4000c101b10 */
.L_x_2971:
[----:B------:R-:W-:Y:S05]  /*35c0*/  BSYNC.RECONVERGENT B1 ;  /* 0x0000000000017941 */ /* 0x000fea0003800200 */
.L_x_2970:
        /* <DEDUP_REMOVED lines=22> */
[----:B0-----:R-:W-:-:S05]  /*3730*/  LEA R20, P2, R18, UR14, 0x2 ;  /* 0x0000000e12147c11 */ /* 0x001fca000f8410ff */
[----:B------:R-:W0:Y:S01]  /*3740*/  MUFU.RCP R25, R25 ;  /* 0x0000001900197308 */ /* 0x000e220000001000 */
[----:B------:R-:W-:-:S04]  /*3750*/  IADD3 R27, PT, PT, R19, R27, RZ ;  /* 0x0000001b131b7210 */ /* 0x000fc80007ffe0ff */
[----:B------:R-:W-:Y:S01]  /*3760*/  LEA.HI.X R21, R18, UR15, R27, 0x2, P2 ;  /* 0x0000000f12157c11 */ /* 0x000fe200090f141b */
[----:B--2---:R-:W-:Y:S01]  /*3770*/  FMUL.FTZ R18, R23, R24 ;  /* 0x0000001817127220 */ /* 0x004fe20000410000 */
[----:B0-----:R-:W-:-:S05]  /*3780*/  FMUL.FTZ R19, R22, R25 ;  /* 0x0000001916137220 */ /* 0x001fca0000410000 */
[----:B------:R1:W-:Y:S02]  /*3790*/  STG.E.64 desc[UR16][R20.64], R18 ;  /* 0x0000001214007986 */ /* 0x0003e4000c101b10 */
.L_x_2973:
[----:B------:R-:W-:Y:S05]  /*37a0*/  BSYNC.RECONVERGENT B1 ;  /* 0x0000000000017941 */ /* 0x000fea0003800200 */
.L_x_2972:
        /* <DEDUP_REMOVED lines=14> */
[----:B--2---:R-:W-:-:S04]  /*3890*/  IMAD R21, R7, UR12, RZ ;  /* 0x0000000c07157c24 */ /* 0x004fc8000f8e02ff */
[----:B------:R-:W-:-:S03]  /*38a0*/  IMAD R21, R10, UR13, R21 ;  /* 0x0000000d0a157c24 */ /* 0x000fc6000f8e0215 */
[----:B------:R-:W2:Y:S01]  /*38b0*/  MUFU.EX2 R20, R20 ;  /* 0x0000001400147308 */ /* 0x000ea20000000800 */
[----:B-1----:R-:W-:Y:S01]  /*38c0*/  FADD.FTZ R24, R18, 1 ;  /* 0x3f80000012187421 */ /* 0x002fe20000010000 */
[----:B------:R-:W-:-:S06]  /*38d0*/  MOV R18, R42 ;  /* 0x0000002a00127202 */ /* 0x000fcc0000000f00 */
[----:B------:R-:W1:Y:S01]  /*38e0*/  MUFU.RCP R24, R24 ;  /* 0x0000001800187308 */ /* 0x000e620000001000 */
[----:B------:R-:W-:-:S04]  /*38f0*/  IMAD.WIDE.U32 R18, R10, UR12, R18 ;  /* 0x0000000c0a127c25 */ /* 0x000fc8000f8e0012 */
[----:B--2---:R-:W-:Y:S01]  /*3900*/  FADD.FTZ R25, R20, 1 ;  /* 0x3f80000014197421 */ /* 0x004fe20000010000 */
[----:B0-----:R-:W-:-:S05]  /*3910*/  LEA R20, P1, R18, UR14, 0x2 ;  /* 0x0000000e12147c11 */ /* 0x001fca000f8210ff */
[----:B------:R-:W0:Y:S01]  /*3920*/  MUFU.RCP R25, R25 ;  /* 0x0000001900197308 */ /* 0x000e220000001000 */
[----:B------:R-:W-:-:S04]  /*3930*/  IADD3 R21, PT, PT, R19, R21, RZ ;  /* 0x0000001513157210 */ /* 0x000fc80007ffe0ff */
[----:B------:R-:W-:Y:S01]  /*3940*/  LEA.HI.X R21, R18, UR15, R21, 0x2, P1 ;  /* 0x0000000f12157c11 */ /* 0x000fe200088f1415 */
[----:B-1----:R-:W-:Y:S01]  /*3950*/  FMUL.FTZ R18, R23, R24 ;  /* 0x0000001817127220 */ /* 0x002fe20000410000 */
[----:B0-----:R-:W-:-:S05]  /*3960*/  FMUL.FTZ R19, R22, R25 ;  /* 0x0000001916137220 */ /* 0x001fca0000410000 */
[----:B------:R2:W-:Y:S02]  /*3970*/  STG.E.64 desc[UR16][R20.64], R18 ;  /* 0x0000001214007986 */ /* 0x0005e4000c101b10 */
.L_x_2975:
[----:B------:R-:W-:Y:S05]  /*3980*/  BSYNC.RECONVERGENT B1 ;  /* 0x0000000000017941 */ /* 0x000fea0003800200 */
.L_x_2974:
[----:B------:R-:W-:Y:S04]  /*3990*/  BSSY.RECONVERGENT B1, `(.L_x_2976) ;  /* 0x000001d000017945 */ /* 0x000fe80003800200 */
[----:B------:R-:W-:Y:S05]  /*39a0*/  @P6 BRA `(.L_x_2977) ;  /* 0x00000000006c6947 */ /* 0x000fea0003800000 */
[----:B------:R-:W-:Y:S01]  /*39b0*/  FADD.FTZ R31, R31, -UR5 ;  /* 0x800000051f1f7e21 */ /* 0x000fe20008010000 */
[----:B------:R-:W-:Y:S01]  /*39c0*/  FADD.FTZ R30, R30, -UR5 ;  /* 0x800000051e1e7e21 */ /* 0x000fe20008010000 */
[----:B------:R-:W3:Y:S02]  /*39d0*/  LDCU.64 UR12, c[0x0][0x3e0] ;  /* 0x00007c00ff0c77ac */ /* 0x000ee40008000a00 */
[----:B-12---:R-:W-:Y:S01]  /*39e0*/  FMUL.FTZ R20, R31, UR10 ;  /* 0x0000000a1f147c20 */ /* 0x006fe20008410000 */
        /* <DEDUP_REMOVED lines=8> */
[----:B---3--:R-:W-:-:S04]  /*3a70*/  IMAD R21, R9, UR12, RZ ;  /* 0x0000000c09157c24 */ /* 0x008fc8000f8e02ff */
        /* <DEDUP_REMOVED lines=10> */
[----:B-1----:R-:W-:-:S03]  /*3b20*/  FMUL.FTZ R19, R23, R26 ;  /* 0x0000001a17137220 */ /* 0x002fc60000410000 */
[----:B------:R-:W-:Y:S01]  /*3b30*/  LEA.HI.X R21, R18, UR15, R21, 0x2, P1 ;  /* 0x0000000f12157c11 */ /* 0x000fe200088f1415 */
[----:B--2---:R-:W-:-:S05]  /*3b40*/  FMUL.FTZ R18, R22, R25 ;  /* 0x0000001916127220 */ /* 0x004fca0000410000 */
[----:B------:R3:W-:Y:S02]  /*3b50*/  STG.E.64 desc[UR16][R20.64], R18 ;  /* 0x0000001214007986 */ /* 0x0007e4000c101b10 */
.L_x_2977:
[----:B------:R-:W-:Y:S05]  /*3b60*/  BSYNC.RECONVERGENT B1 ;  /* 0x0000000000017941 */ /* 0x000fea0003800200 */
.L_x_2976:
[----:B------:R-:W-:Y:S04]  /*3b70*/  BSSY.RECONVERGENT B1, `(.L_x_2978) ;  /* 0x000001d000017945 */ /* 0x000fe80003800200 */
[----:B------:R-:W-:Y:S05]  /*3b80*/  @P3 BRA `(.L_x_2979) ;  /* 0x00000000006c3947 */ /* 0x000fea0003800000 */
[----:B------:R-:W-:Y:S01]  /*3b90*/  FADD.FTZ R32, R32, -UR5 ;  /* 0x8000000520207e21 */ /* 0x000fe20008010000 */
[----:B------:R-:W-:Y:S01]  /*3ba0*/  FADD.FTZ R33, R33, -UR5 ;  /* 0x8000000521217e21 */ /* 0x000fe20008010000 */
[----:B------:R-:W4:Y:S01]  /*3bb0*/  LDCU.64 UR12, c[0x0][0x3e0] ;  /* 0x00007c00ff0c77ac */ /* 0x000f220008000a00 */
[----:B-123--:R-:W-:Y:S01]  /*3bc0*/  MOV R21, R41 ;  /* 0x0000002900157202 */ /* 0x00efe20000000f00 */
[----:B0-----:R-:W-:Y:S01]  /*3bd0*/  FMUL.FTZ R19, R32, UR10 ;  /* 0x0000000a20137c20 */ /* 0x001fe20008410000 */
[----:B------:R-:W-:Y:S01]  /*3be0*/  FMUL.FTZ R20, R33, UR10 ;  /* 0x0000000a21147c20 */ /* 0x000fe20008410000 */
[----:B------:R-:W0:Y:S02]  /*3bf0*/  LDCU.64 UR14, c[0x0][0x380] ;  /* 0x00007000ff0e77ac */ /* 0x000e240008000a00 */
[----:B-----5:R-:W-:Y:S01]  /*3c00*/  FFMA.FTZ R22, R12, R19, R14 ;  /* 0x000000130c167223 */ /* 0x020fe2000001000e */
[----:B------:R-:W-:Y:S01]  /*3c10*/  FFMA.FTZ R25, R13, R20, R15 ;  /* 0x000000140d197223 */ /* 0x000fe2000001000f */
[----:B------:R-:W-:-:S02]  /*3c20*/  MOV R20, R42 ;  /* 0x0000002a00147202 */ /* 0x000fc40000000f00 */
[----:B------:R-:W-:Y:S01]  /*3c30*/  FMUL.FTZ R18, R22, -1.4426950216293334961 ;  /* 0xbfb8aa3b16127820 */ /* 0x000fe20000410000 */
[----:B------:R-:W-:-:S05]  /*3c40*/  FMUL.FTZ R19, R25, -1.4426950216293334961 ;  /* 0xbfb8aa3b19137820 */ /* 0x000fca0000410000 */
[----:B------:R-:W1:Y:S01]  /*3c50*/  MUFU.EX2 R18, R18 ;  /* 0x0000001200127308 */ /* 0x000e620000000800 */
[----:B----4-:R-:W-:Y:S02]  /*3c60*/  IMAD R27, R11, UR12, RZ ;  /* 0x0000000c0b1b7c24 */ /* 0x010fe4000f8e02ff */
[----:B------:R-:W-:-:S05]  /*3c70*/  IMAD.WIDE.U32 R20, R4, UR12, R20 ;  /* 0x0000000c04147c25 */ /* 0x000fca000f8e0014 */
[----:B------:R-:W2:Y:S01]  /*3c80*/  MUFU.EX2 R19, R19 ;  /* 0x0000001300137308 */ /* 0x000ea20000000800 */
[----:B------:R-:W-:-:S05]  /*3c90*/  IMAD R27, R4, UR13, R27 ;  /* 0x0000000d041b7c24 */ /* 0x000fca000f8e021b */
[----:B------:R-:W-:Y:S01]  /*3ca0*/  IADD3 R27, PT, PT, R21, R27, RZ ;  /* 0x0000001b151b7210 */ /* 0x000fe20007ffe0ff */
[----:B-1----:R-:W-:Y:S01]  /*3cb0*/  FADD.FTZ R23, R18, 1 ;  /* 0x3f80000012177421 */ /* 0x002fe20000010000 */
[----:B0-----:R-:W-:-:S05]  /*3cc0*/  LEA R18, P1, R20, UR14, 0x2 ;  /* 0x0000000e14127c11 */ /* 0x001fca000f8210ff */
[----:B------:R-:W0:Y:S01]  /*3cd0*/  MUFU.RCP R23, R23 ;  /* 0x0000001700177308 */ /* 0x000e220000001000 */
[----:B--2---:R-:W-:Y:S01]  /*3ce0*/  FADD.FTZ R24, R19, 1 ;  /* 0x3f80000013187421 */ /* 0x004fe20000010000 */
[----:B------:R-:W-:-:S06]  /*3cf0*/  LEA.HI.X R19, R20, UR15, R27, 0x2, P1 ;  /* 0x0000000f14137c11 */ /* 0x000fcc00088f141b */
[----:B------:R-:W1:Y:S01]  /*3d00*/  MUFU.RCP R24, R24 ;  /* 0x0000001800187308 */ /* 0x000e620000001000 */
[----:B0-----:R-:W-:Y:S01]  /*3d10*/  FMUL.FTZ R20, R22, R23 ;  /* 0x0000001716147220 */ /* 0x001fe20000410000 */
[----:B-1----:R-:W-:-:S05]  /*3d20*/  FMUL.FTZ R21, R25, R24 ;  /* 0x0000001819157220 */ /* 0x002fca0000410000 */
[----:B------:R4:W-:Y:S02]  /*3d30*/  STG.E.64 desc[UR16][R18.64], R20 ;  /* 0x0000001412007986 */ /* 0x0009e4000c101b10 */
.L_x_2979:
[----:B------:R-:W-:Y:S05]  /*3d40*/  BSYNC.RECONVERGENT B1 ;  /* 0x0000000000017941 */ /* 0x000fea0003800200 */
.L_x_2978:
[----:B------:R-:W-:Y:S05]  /*3d50*/  @P4 BRA `(.L_x_2965) ;  /* 0x00000000006c4947 */ /* 0x000fea0003800000 */
[----:B------:R-:W-:Y:S01]  /*3d60*/  FADD.FTZ R34, R34, -UR5 ;  /* 0x8000000522227e21 */ /* 0x000fe20008010000 */
[----:B------:R-:W-:Y:S01]  /*3d70*/  FADD.FTZ R35, R35, -UR5 ;  /* 0x8000000523237e21 */ /* 0x000fe20008010000 */
[----:B------:R-:W0:Y:S02]  /*3d80*/  LDCU.64 UR12, c[0x0][0x3e0] ;  /* 0x00007c00ff0c77ac */ /* 0x000e240008000a00 */
[----:B01234-:R-:W-:Y:S01]  /*3d90*/  FMUL.FTZ R19, R34, UR10 ;  /* 0x0000000a22137c20 */ /* 0x01ffe20008410000 */
[----:B------:R-:W0:Y:S03]  /*3da0*/  LDCU.64 UR14, c[0x0][0x380] ;  /* 0x00007000ff0e77ac */ /* 0x000e260008000a00 */
[----:B-----5:R-:W-:Y:S01]  /*3db0*/  FFMA.FTZ R21, R12, R19, R14 ;  /* 0x000000130c157223 */ /* 0x020fe2000001000e */
[----:B------:R-:W-:-:S03]  /*3dc0*/  FMUL.FTZ R14, R35, UR10 ;  /* 0x0000000a230e7c20 */ /* 0x000fc60008410000 */
[----:B------:R-:W-:Y:S01]  /*3dd0*/  FMUL.FTZ R12, R21, -1.4426950216293334961 ;  /* 0xbfb8aa3b150c7820 */ /* 0x000fe20000410000 */
[----:B------:R-:W-:Y:S01]  /*3de0*/  FFMA.FTZ R20, R13, R14, R15 ;  /* 0x0000000e0d147223 */ /* 0x000fe2000001000f */
[----:B------:R-:W-:-:S03]  /*3df0*/  MOV R13, R41 ;  /* 0x00000029000d7202 */ /* 0x000fc60000000f00 */
[----:B------:R-:W-:Y:S01]  /*3e00*/  FMUL.FTZ R14, R20, -1.4426950216293334961 ;  /* 0xbfb8aa3b140e7820 */ /* 0x000fe20000410000 */
[----:B------:R-:W1:Y:S01]  /*3e10*/  MUFU.EX2 R12, R12 ;  /* 0x0000000c000c7308 */ /* 0x000e620000000800 */
[----:B------:R-:W-:-:S04]  /*3e20*/  IMAD R15, R17, UR12, RZ ;  /* 0x0000000c110f7c24 */ /* 0x000fc8000f8e02ff */
        /* <DEDUP_REMOVED lines=14> */
.L_x_2965:
[----:B------:R-:W-:Y:S05]  /*3f10*/  BSYNC.RECONVERGENT B0 ;  /* 0x0000000000007941 */ /* 0x000fea0003800200 */
.L_x_2949:
[----:B------:R-:W-:Y:S02]  /*3f20*/  UIADD3 UR9, UPT, UPT, UR20, UR9, URZ ;  /* 0x0000000914097290 */ /* 0x000fe4000fffe0ff */
[----:B------:R-:W-:Y:S02]  /*3f30*/  UIADD3 UR4, UPT, UPT, UR4, 0x1, URZ ;  /* 0x0000000104047890 */ /* 0x000fe4000fffe0ff */
[----:B------:R-:W-:-:S09]  /*3f40*/  UISETP.GE.AND UP1, UPT, UR9, UR7, UPT ;  /* 0x000000070900728c */ /* 0x000fd2000bf26270 */
[----:B------:R-:W-:Y:S05]  /*3f50*/  BRA.U !UP1, `(.L_x_2980) ;  /* 0xffffffc109cc7547 */ /* 0x000fea000b83ffff */
[----:B------:R-:W-:Y:S05]  /*3f60*/  EXIT ;  /* 0x000000000000794d */ /* 0x000fea0003800000 */
.L_x_2981:
        /* <DEDUP_REMOVED lines=9> */
.L_x_3466:


//--------------------- .text._Z35group_norm_nhwc_fwd_one_pass_kernelI11Fp32IOFp32WLi512ELi8ELi128EEv26Group_norm_nhwc_fwd_params --------------------------
	.section	.text._Z35group_norm_nhwc_fwd_one_pass_kernelI11Fp32IOFp32WLi512ELi8ELi128EEv26Group_norm_nhwc_fwd_params,"ax",@progbits
	.align	128
        .global         _Z35group_norm_nhwc_fwd_one_pass_kernelI11Fp32IOFp32WLi512ELi8ELi128EEv26Group_norm_nhwc_fwd_params
        .type           _Z35group_norm_nhwc_fwd_one_pass_kernelI11Fp32IOFp32WLi512ELi8ELi128EEv26Group_norm_nhwc_fwd_params,@function
        .size           _Z35group_norm_nhwc_fwd_one_pass_kernelI11Fp32IOFp32WLi512ELi8ELi128EEv26Group_norm_nhwc_fwd_params,(.L_x_3467 - _Z35group_norm_nhwc_fwd_one_pass_kernelI11Fp32IOFp32WLi512ELi8ELi128EEv26Group_norm_nhwc_fwd_params)
        .other          _Z35group_norm_nhwc_fwd_one_pass_kernelI11Fp32IOFp32WLi512ELi8ELi128EEv26Group_norm_nhwc_fwd_params,@"STO_CUDA_ENTRY STV_DEFAULT"
_Z35group_norm_nhwc_fwd_one_pass_kernelI11Fp32IOFp32WLi512ELi8ELi128EEv26Group_norm_nhwc_fwd_params:
.text._Z35group_norm_nhwc_fwd_one_pass_kernelI11Fp32IOFp32WLi512ELi8ELi128EEv26Group_norm_nhwc_fwd_params:
        /* <DEDUP_REMOVED lines=36> */
.L_x_3057:
[----:B0-----:R-:W0:Y:S01]  /*0240*/  LDCU UR5, c[0x0][0x3f8] ;  /* 0x00007f00ff0577ac */ /* 0x001e220008000800 */
[----:B-----5:R-:W-:Y:S02]  /*0250*/  IABS R20, UR7 ;  /* 0x0000000700147c13 */ /* 0x020fe40008000000 */
[----:B-12-4-:R-:W-:Y:S01]  /*0260*/  SHF.R.S32.HI R25, RZ, 0x1f, R8 ;  /* 0x0000001fff197819 */ /* 0x016fe20000011408 */
[----:B------:R-:W1:Y:S01]  /*0270*/  LDCU.64 UR12, c[0x0][0x3e8] ;  /* 0x00007d00ff0c77ac */ /* 0x000e620008000a00 */
[----:B------:R-:W-:Y:S02]  /*0280*/  IADD3 R31, PT, PT, R56, 0x80, RZ ;  /* 0x00000080381f7810 */ /* 0x000fe40007ffe0ff */
[----:B------:R-:W-:Y:S01]  /*0290*/  SHF.L.U32 R60, R0, 0x1, RZ ;  /* 0x00000001003c7819 */ /* 0x000fe200000006ff */
[----:B------:R-:W2:Y:S01]  /*02a0*/  LDCU.64 UR16, c[0x0][0x3f0] ;  /* 0x00007e00ff1077ac */ /* 0x000ea20008000a00 */
[C---:B------:R-:W-:Y:S02]  /*02b0*/  IADD3 R27, PT, PT, R56.reuse, 0xa0, RZ ;  /* 0x000000a0381b7810 */ /* 0x040fe40007ffe0ff */
[----:B------:R-:W-:-:S02]  /*02c0*/  IADD3 R45, PT, PT, R56, 0xc0, RZ ;  /* 0x000000c0382d7810 */ /* 0x000fc40007ffe0ff */
[----:B------:R-:W-:Y:S02]  /*02d0*/  SHF.R.S32.HI R23, RZ, 0x1f, R27 ;  /* 0x0000001fff177819 */ /* 0x000fe4000001141b */
[----:B------:R-:W-:Y:S02]  /*02e0*/  SHF.R.S32.HI R35, RZ, 0x1f, R45 ;  /* 0x0000001fff237819 */ /* 0x000fe4000001142d */
[----:B------:R-:W-:Y:S02]  /*02f0*/  IADD3 R41, PT, PT, R56, 0xe0, RZ ;  /* 0x000000e038297810 */ /* 0x000fe40007ffe0ff */
[----:B0--3--:R-:W-:Y:S02]  /*0300*/  MOV R14, UR5 ;  /* 0x00000005000e7c02 */ /* 0x009fe40008000f00 */
[----:B------:R-:W-:Y:S02]  /*0310*/  SHF.R.S32.HI R37, RZ, 0x1f, R41 ;  /* 0x0000001fff257819 */ /* 0x000fe40000011429 */
[----:B------:R-:W-:-:S02]  /*0320*/  IABS R17, R14 ;  /* 0x0000000e00117213 */ /* 0x000fc40000000000 */
[----:B-1----:R-:W-:Y:S02]  /*0330*/  ISETP.GE.U32.AND P3, PT, R8, UR12, PT ;  /* 0x0000000c08007c0c */ /* 0x002fe4000bf66070 */
[----:B------:R-:W0:Y:S01]  /*0340*/  I2F.RP R16, R17 ;  /* 0x0000001100107306 */ /* 0x000e220000209400 */
[----:B------:R-:W-:Y:S02]  /*0350*/  ISETP.GE.U32.AND P6, PT, R31, UR12, PT ;  /* 0x0000000c1f007c0c */ /* 0x000fe4000bfc6070 */
[----:B------:R-:W-:Y:S02]  /*0360*/  ISETP.GE.AND.EX P3, PT, R25, UR13, PT, P3 ;  /* 0x0000000d19007c0c */ /* 0x000fe4000bf66330 */
[----:B--2---:R-:W-:Y:S02]  /*0370*/  MOV R21, UR16 ;  /* 0x0000001000157c02 */ /* 0x004fe40008000f00 */
[----:B------:R-:W-:Y:S02]  /*0380*/  ISETP.GE.U32.AND P4, PT, R27, UR12, PT ;  /* 0x0000000c1b007c0c */ /* 0x000fe4000bf86070 */
[----:B------:R-:W-:-:S02]  /*0390*/  ISETP.GE.U32.AND P5, PT, R45, UR12, PT ;  /* 0x0000000c2d007c0c */ /* 0x000fc4000bfa6070 */
[----:B------:R-:W-:Y:S02]  /*03a0*/  ISETP.GE.AND.EX P4, PT, R23, UR13, PT, P4 ;  /* 0x0000000d17007c0c */ /* 0x000fe4000bf86340 */
[----:B------:R-:W-:Y:S01]  /*03b0*/  ISETP.GE.AND.EX P5, PT, R35, UR13, PT, P5 ;  /* 0x0000000d23007c0c */ /* 0x000fe2000bfa6350 */
[----:B0-----:R-:W0:Y:S02]  /*03c0*/  MUFU.RCP R16, R16 ;  /* 0x0000001000107308 */ /* 0x001e240000001000 */
[----:B------:R-:W1:Y:S01]  /*03d0*/  @!P3 LDC.64 R50, c[0x0][0x390] ;  /* 0x0000e400ff32bb82 */ /* 0x000e620000000a00 */
[----:B------:R-:W-:Y:S02]  /*03e0*/  ISETP.GE.U32.AND P2, PT, R41, UR12, PT ;  /* 0x0000000c29007c0c */ /* 0x000fe4000bf46070 */
[----:B------:R-:W-:Y:S02]  /*03f0*/  IADD3 R39, PT, PT, R56, 0x100, RZ ;  /* 0x0000010038277810 */ /* 0x000fe40007ffe0ff */
[----:B------:R-:W-:-:S02]  /*0400*/  ISETP.GE.AND.EX P2, PT, R37, UR13, PT, P2 ;  /* 0x0000000d25007c0c */ /* 0x000fc4000bf46320 */
[----:B------:R-:W-:Y:S02]  /*0410*/  SHF.R.S32.HI R43, RZ, 0x1f, R39 ;  /* 0x0000001fff2b7819 */ /* 0x000fe40000011427 */
[----:B0-----:R-:W-:-:S04]  /*0420*/  IADD3 R14, PT, PT, R16, 0xffffffe, RZ ;  /* 0x0ffffffe100e7810 */ /* 0x001fc80007ffe0ff */
[----:B------:R0:W2:Y:S02]  /*0430*/  F2I.FTZ.U32.TRUNC.NTZ R15, R14 ;  /* 0x0000000e000f7305 */ /* 0x0000a4000021f000 */
[----:B0-----:R-:W-:Y:S01]  /*0440*/  HFMA2 R14, -RZ, RZ, 0, 0 ;  /* 0x00000000ff0e7431 */ /* 0x001fe200000001ff */
[----:B--2---:R-:W-:Y:S02]  /*0450*/  R2UR UR11, R15 ;  /* 0x000000000f0b72ca */ /* 0x004fe400000e0000 */
[----:B------:R-:W-:Y:S02]  /*0460*/  IADD3 R18, PT, PT, RZ, -R15, RZ ;  /* 0x8000000fff127210 */ /* 0x000fe40007ffe0ff */
[----:B------:R-:W-:-:S03]  /*0470*/  R2UR UR10, R14 ;  /* 0x000000000e0a72ca */ /* 0x000fc600000e0000 */
[----:B------:R-:W-:Y:S01]  /*0480*/  IMAD R19, R18, R17, RZ ;  /* 0x0000001112137224 */ /* 0x000fe200078e02ff */
[----:B------:R-:W-:-:S04]  /*0490*/  MOV R18, R20 ;  /* 0x0000001400127202 */ /* 0x000fc80000000f00 */
[----:B------:R-:W-:-:S05]  /*04a0*/  R2UR UR9, R18 ;  /* 0x00000000120972ca */ /* 0x000fca00000e0000 */
[----:B------:R-:W-:-:S05]  /*04b0*/  IMAD.HI.U32 R19, R15, R19, UR10 ;  /* 0x0000000a0f137e27 */ /* 0x000fca000f8e0013 */
[----:B------:R-:W-:Y:S02]  /*04c0*/  R2UR UR10, R19 ;  /* 0x00000000130a72ca */ /* 0x000fe400000e0000 */
[----:B------:R-:W-:-:S04]  /*04d0*/  SHF.R.S32.HI R19, RZ, 0x1f, R31 ;  /* 0x0000001fff137819 */ /* 0x000fc8000001141f */
[----:B------:R-:W-:-:S07]  /*04e0*/  ISETP.GE.AND.EX P6, PT, R19, UR13, PT, P6 ;  /* 0x0000000d13007c0c */ /* 0x000fce000bfc6360 */
        /* <DEDUP_REMOVED lines=10> */
[----:B------:R-:W-:Y:S02]  /*0590*/  ISETP.GE.U32.AND P1, PT, R14, R17, PT ;  /* 0x000000110e00720c */ /* 0x000fe40003f26070 */
[----:B------:R-:W0:Y:S08]  /*05a0*/  @!P3 LDC.64 R16, c[0x0][0x3e0] ;  /* 0x0000f800ff10bb82 */ /* 0x000e300000000a00 */
[----:B------:R-:W2:Y:S03]  /*05b0*/  @!P6 LDC.64 R14, c[0x0][0x3e0] ;  /* 0x0000f800ff0eeb82 */ /* 0x000ea60000000a00 */
[----:B------:R-:W-:-:S05]  /*05c0*/  VOTEU.ANY UP1, P1 ;  /* 0x0000000000ff7886 */ /* 0x000fca0000820100 */
[----:B------:R-:W-:Y:S02]  /*05d0*/  @UP1 UIADD3 UR11, UPT, UPT, UR11, 0x1, URZ ;  /* 0x000000010b0b1890 */ /* 0x000fe4000fffe0ff */
[----:B------:R-:W-:Y:S02]  /*05e0*/  UISETP.NE.AND UP1, UPT, UR5, URZ, UPT ;  /* 0x000000ff0500728c */ /* 0x000fe4000bf25270 */
[----:B------:R-:W-:Y:S01]  /*05f0*/  @!UP0 UIADD3 UR11, UPT, UPT, -UR11, URZ, URZ ;  /* 0x000000ff0b0b8290 */ /* 0x000fe2000fffe1ff */
[----:B0-----:R-:W-:-:S04]  /*0600*/  @!P3 IMAD R18, R25, R16, RZ ;  /* 0x000000101912b224 */ /* 0x001fc800078e02ff */
[----:B------:R-:W-:-:S04]  /*0610*/  @!P3 IMAD R29, R8, R17, R18 ;  /* 0x00000011081db224 */ /* 0x000fc800078e0212 */
[----:B------:R-:W-:Y:S01]  /*0620*/  @!UP1 ULOP3.LUT UR11, URZ, UR5, URZ, 0x33, !UPT ;  /* 0x00000005ff0b9292 */ /* 0x000fe2000f8e33ff */
[----:B--2---:R-:W-:-:S03]  /*0630*/  @!P6 IMAD R18, R19, R14, RZ ;  /* 0x0000000e1312e224 */ /* 0x004fc600078e02ff */
[----:B------:R-:W-:Y:S01]  /*0640*/  UIADD3 UR9, UPT, UPT, -UR11, URZ, URZ ;  /* 0x000000ff0b097290 */ /* 0x000fe2000fffe1ff */
[----:B------:R-:W-:-:S03]  /*0650*/  @!P6 IMAD R25, R31, R15, R18 ;  /* 0x0000000f1f19e224 */ /* 0x000fc600078e0212 */
        /* <DEDUP_REMOVED lines=8> */
[----:B------:R-:W-:-:S03]  /*06e0*/  MOV R61, UR10 ;  /* 0x0000000a003d7c02 */ /* 0x000fc60008000f00 */
[----:B------:R-:W-:Y:S02]  /*06f0*/  IMAD.WIDE.U32 R60, R21, UR11, R60 ;  /* 0x0000000b153c7c25 */ /* 0x000fe4000f8e003c */
[----:B------:R-:W0:Y:S03]  /*0700*/  @!P6 LDC.64 R20, c[0x0][0x390] ;  /* 0x0000e400ff14eb82 */ /* 0x000e260000000a00 */
[----:B------:R-:W-:Y:S02]  /*0710*/  IADD3 R59, PT, PT, R61, UR5, RZ ;  /* 0x000000053d3b7c10 */ /* 0x000fe4000fffe0ff */
[-C--:B------:R-:W-:Y:S02]  /*0720*/  @!P6 MOV R18, R60.reuse ;  /* 0x0000003c0012e202 */ /* 0x080fe40000000f00 */
[----:B------:R-:W-:Y:S02]  /*0730*/  @!P6 MOV R19, R59 ;  /* 0x0000003b0013e202 */ /* 0x000fe40000000f00 */
[----:B------:R-:W-:Y:S01]  /*0740*/  @!P3 MOV R58, R60 ;  /* 0x0000003c003ab202 */ /* 0x000fe20000000f00 */
[----:B------:R-:W-:-:S03]  /*0750*/  @!P6 IMAD.WIDE.U32 R14, R31, R14, R18 ;  /* 0x0000000e1f0ee225 */ /* 0x000fc600078e0012 */
[----:B------:R-:W2:Y:S01]  /*0760*/  @!P4 LDC.64 R18, c[0x0][0x3e0] ;  /* 0x0000f800ff12cb82 */ /* 0x000ea20000000a00 */
[----:B------:R-:W-:Y:S01]  /*0770*/  @!P3 IMAD.WIDE.U32 R16, R8, R16, R58 ;  /* 0x000000100810b225 */ /* 0x000fe200078e003a */
[----:B------:R-:W-:-:S04]  /*0780*/  @!P6 IADD3 R15, PT, PT, R15, R25, RZ ;  /* 0x000000190f0fe210 */ /* 0x000fc80007ffe0ff */
[----:B------:R-:W-:Y:S02]  /*0790*/  @!P3 IADD3 R17, PT, PT, R17, R29, RZ ;  /* 0x0000001d1111b210 */ /* 0x000fe40007ffe0ff */
[----:B------:R-:W3:Y:S01]  /*07a0*/  @!P4 LDC.64 R30, c[0x0][0x390] ;  /* 0x0000e400ff1ecb82 */ /* 0x000ee20000000a00 */
[----:B-1----:R-:W-:-:S04]  /*07b0*/  @!P3 LEA R50, P1, R16, R50, 0x2 ;  /* 0x000000321032b211 */ /* 0x002fc800078210ff */
[----:B------:R-:W-:Y:S02]  /*07c0*/  @!P3 LEA.HI.X R51, R16, R51, R17, 0x2, P1 ;  /* 0x000000331033b211 */ /* 0x000fe400008f1411 */
[----:B------:R-:W-:Y:S02]  /*07d0*/  CS2R R16, SRZ ;  /* 0x0000000000107805 */ /* 0x000fe4000001ff00 */
[C---:B0-----:R-:W-:Y:S01]  /*07e0*/  @!P6 LEA R20, P1, R14.reuse, R20, 0x2 ;  /* 0x000000140e14e211 */ /* 0x041fe200078210ff */
[----:B------:R-:W0:Y:S03]  /*07f0*/  @!P2 LDC.64 R24, c[0x0][0x3e0] ;  /* 0x0000f800ff18ab82 */ /* 0x000e260000000a00 */
[----:B------:R-:W-:Y:S02]  /*0800*/  @!P6 LEA.HI.X R21, R14, R21, R15, 0x2, P1 ;  /* 0x000000150e15e211 */ /* 0x000fe400008f140f */
[----:B------:R-:W-:-:S03]  /*0810*/  ISETP.GE.U32.AND P1, PT, R39, UR12, PT ;  /* 0x0000000c27007c0c */ /* 0x000fc6000bf26070 */
[----:B------:R-:W1:Y:S01]  /*0820*/  @!P5 LDC.64 R14, c[0x0][0x3e0] ;  /* 0x0000f800ff0edb82 */ /* 0x000e620000000a00 */
[----:B--2---:R-:W-:Y:S01]  /*0830*/  @!P4 IMAD R22, R23, R18, RZ ;  /* 0x000000121716c224 */ /* 0x004fe200078e02ff */
[----:B------:R-:W-:Y:S01]  /*0840*/  ISETP.GE.AND.EX P1, PT, R43, UR13, PT, P1 ;  /* 0x0000000d2b007c0c */ /* 0x000fe2000bf26310 */
[----:B------:R2:W4:Y:S01]  /*0850*/  @!P6 LDG.E.64 R16, desc[UR14][R20.64] ;  /* 0x0000000e1410e981 */ /* 0x000522000c1e1b00 */
[----:B------:R-:W-:Y:S01]  /*0860*/  @!P4 MOV R23, R59 ;  /* 0x0000003b0017c202 */ /* 0x000fe20000000f00 */
[C---:B------:R-:W-:Y:S01]  /*0870*/  @!P4 IMAD R33, R27.reuse, R19, R22 ;  /* 0x000000131b21c224 */ /* 0x040fe200078e0216 */
[----:B------:R-:W-:Y:S02]  /*0880*/  @!P4 MOV R22, R60 ;  /* 0x0000003c0016c202 */ /* 0x000fe40000000f00 */
[----:B------:R-:W5:Y:S03]  /*0890*/  @!P5 LDC.64 R28, c[0x0][0x390] ;  /* 0x0000e400ff1cdb82 */ /* 0x000f660000000a00 */
[----:B------:R-:W-:-:S05]  /*08a0*/  @!P4 IMAD.WIDE.U32 R18, R27, R18, R22 ;  /* 0x000000121b12c225 */ /* 0x000fca00078e0016 */
[----:B------:R-:W5:Y:S01]  /*08b0*/  @!P1 LDC.64 R26, c[0x0][0x3e0] ;  /* 0x0000f800ff1a9b82 */ /* 0x000f620000000a00 */
[----:B------:R-:W-:Y:S02]  /*08c0*/  @!P4 IADD3 R19, PT, PT, R19, R33, RZ ;  /* 0x000000211313c210 */ /* 0x000fe40007ffe0ff */
[----:B---3--:R-:W-:Y:S02]  /*08d0*/  @!P4 LEA R30, P6, R18, R30, 0x2 ;  /* 0x0000001e121ec211 */ /* 0x008fe400078c10ff */
[----:B------:R-:W-:Y:S02]  /*08e0*/  IADD3 R33, PT, PT, R56, 0x120, RZ ;  /* 0x0000012038217810 */ /* 0x000fe40007ffe0ff */
[----:B------:R-:W-:Y:S01]  /*08f0*/  @!P4 LEA.HI.X R31, R18, R31, R19, 0x2, P6 ;  /* 0x0000001f121fc211 */ /* 0x000fe200030f1413 */
[----:B------:R-:W3:Y:S01]  /*0900*/  @!P2 LDC.64 R22, c[0x0][0x390] ;  /* 0x0000e400ff16ab82 */ /* 0x000ee20000000a00 */
[----:B-1----:R-:W-:Y:S01]  /*0910*/  @!P5 IMAD R18, R35, R14, RZ ;  /* 0x0000000e2312d224 */ /* 0x002fe200078e02ff */
[----:B------:R-:W-:Y:S01]  /*0920*/  ISETP.GE.U32.AND P6, PT, R33, UR12, PT ;  /* 0x0000000c21007c0c */ /* 0x000fe2000bfc6070 */
[----:B0-----:R-:W-:Y:S01]  /*0930*/  @!P2 IMAD R32, R37, R24, RZ ;  /* 0x000000182520a224 */ /* 0x001fe200078e02ff */
[----:B------:R-:W-:Y:S01]  /*0940*/  SHF.R.S32.HI R35, RZ, 0x1f, R33 ;  /* 0x0000001fff237819 */ /* 0x000fe20000011421 */
[----:B------:R-:W-:Y:S01]  /*0950*/  @!P5 IMAD R47, R45, R15, R18 ;  /* 0x0000000f2d2fd224 */ /* 0x000fe200078e0212 */
[----:B------:R-:W-:-:S02]  /*0960*/  CS2R R18, SRZ ;  /* 0x0000000000127805 */ /* 0x000fc4000001ff00 */
[----:B------:R-:W-:Y:S01]  /*0970*/  @!P5 MOV R36, R60 ;  /* 0x0000003c0024d202 */ /* 0x000fe20000000f00 */
[----:B--2---:R-:W0:Y:S01]  /*0980*/  @!P1 LDC.64 R20, c[0x0][0x390] ;  /* 0x0000e400ff149b82 */ /* 0x004e220000000a00 */
[----:B------:R-:W-:Y:S02]  /*0990*/  @!P5 MOV R37, R59 ;  /* 0x0000003b0025d202 */ /* 0x000fe40000000f00 */
[----:B------:R-:W-:Y:S01]  /*09a0*/  ISETP.GE.AND.EX P6, PT, R35, UR13, PT, P6 ;  /* 0x0000000d23007c0c */ /* 0x000fe2000bfc6360 */
[----:B------:R1:W2:Y:S01]  /*09b0*/  @!P4 LDG.E.64 R18, desc[UR14][R30.64] ;  /* 0x0000000e1e12c981 */ /* 0x0002a2000c1e1b00 */
[----:B------:R-:W-:-:S04]  /*09c0*/  @!P5 IMAD.WIDE.U32 R14, R45, R14, R36 ;  /* 0x0000000e2d0ed225 */ /* 0x000fc800078e0024 */
[----:B------:R-:W-:Y:S01]  /*09d0*/  @!P2 IMAD R37, R41, R25, R32 ;  /* 0x000000192925a224 */ /* 0x000fe200078e0220 */
[----:B------:R-:W-:Y:S02]  /*09e0*/  @!P5 IADD3 R15, PT, PT, R15, R47, RZ ;  /* 0x0000002f0f0fd210 */ /* 0x000fe40007ffe0ff */
[----:B-1----:R-:W-:Y:S02]  /*09f0*/  @!P2 MOV R30, R60 ;  /* 0x0000003c001ea202 */ /* 0x002fe40000000f00 */
[-C--:B------:R-:W-:Y:S02]  /*0a00*/  @!P2 MOV R31, R59.reuse ;  /* 0x0000003b001fa202 */ /* 0x080fe40000000f00 */
[----:B-----5:R-:W-:Y:S01]  /*0a10*/  @!P5 LEA R28, P4, R14, R28, 0x2 ;  /* 0x0000001c0e1cd211 */ /* 0x020fe200078810ff */
[----:B------:R-:W-:Y:S02]  /*0a20*/  @!P1 IMAD R32, R43, R26, RZ ;  /* 0x0000001a2b209224 */ /* 0x000fe400078e02ff */
[----:B------:R-:W-:Y:S01]  /*0a30*/  @!P2 IMAD.WIDE.U32 R24, R41, R24, R30 ;  /* 0x000000182918a225 */ /* 0x000fe200078e001e */
[----:B------:R-:W-:Y:S01]  /*0a40*/  @!P1 MOV R30, R60 ;  /* 0x0000003c001e9202 */ /* 0x000fe20000000f00 */
[----:B------:R-:W1:Y:S01]  /*0a50*/  @!P6 LDC.64 R42, c[0x0][0x390] ;  /* 0x0000e400ff2aeb82 */ /* 0x000e620000000a00 */
[----:B------:R-:W-:-:S02]  /*0a60*/  @!P1 MOV R31, R59 ;  /* 0x0000003b001f9202 */ /* 0x000fc40000000f00 */
[----:B------:R-:W-:Y:S01]  /*0a70*/  @!P5 LEA.HI.X R29, R14, R29, R15, 0x2, P4 ;  /* 0x0000001d0e1dd211 */ /* 0x000fe200020f140f */
[----:B------:R-:W-:Y:S01]  /*0a80*/  @!P1 IMAD R41, R39, R27, R32 ;  /* 0x0000001b27299224 */ /* 0x000fe200078e0220 */
[----:B------:R-:W-:Y:S01]  /*0a90*/  @!P2 IADD3 R25, PT, PT, R25, R37, RZ ;  /* 0x000000251919a210 */ /* 0x000fe20007ffe0ff */
[----:B------:R-:W-:Y:S02]  /*0aa0*/  @!P1 IMAD.WIDE.U32 R26, R39, R26, R30 ;  /* 0x0000001a271a9225 */ /* 0x000fe400078e001e */
[----:B------:R-:W5:Y:S01]  /*0ab0*/  @!P6 LDC.64 R14, c[0x0][0x3e0] ;  /* 0x0000f800ff0eeb82 */ /* 0x000f620000000a00 */
[C---:B---3--:R-:W-:Y:S02]  /*0ac0*/  @!P2 LEA R22, P4, R24.reuse, R22, 0x2 ;  /* 0x000000161816a211 */ /* 0x048fe400078810ff */
[----:B------:R-:W-:Y:S02]  /*0ad0*/  @!P1 IADD3 R27, PT, PT, R27, R41, RZ ;  /* 0x000000291b1b9210 */ /* 0x000fe40007ffe0ff */
[----:B------:R-:W-:-:S02]  /*0ae0*/  @!P2 LEA.HI.X R23, R24, R23, R25, 0x2, P4 ;  /* 0x000000171817a211 */ /* 0x000fc400020f1419 */
[----:B0-----:R-:W-:Y:S02]  /*0af0*/  @!P1 LEA R20, P4, R26, R20, 0x2 ;  /* 0x000000141a149211 */ /* 0x001fe400078810ff */
[----:B------:R-:W-:Y:S02]  /*0b00*/  IADD3 R39, PT, PT, R56, 0x140, RZ ;  /* 0x0000014038277810 */ /* 0x000fe40007ffe0ff */
[----:B------:R-:W-:Y:S02]  /*0b10*/  @!P1 LEA.HI.X R21, R26, R21, R27, 0x2, P4 ;  /* 0x000000151a159211 */ /* 0x000fe400020f141b */
[----:B------:R-:W-:Y:S02]  /*0b20*/  CS2R R26, SRZ ;  /* 0x00000000001a7805 */ /* 0x000fe4000001ff00 */
[----:B------:R-:W-:Y:S02]  /*0b30*/  ISETP.GE.U32.AND P4, PT, R39, UR12, PT ;  /* 0x0000000c27007c0c */ /* 0x000fe4000bf86070 */
[----:B------:R-:W-:-:S02]  /*0b40*/  SHF.R.S32.HI R47, RZ, 0x1f, R39 ;  /* 0x0000001fff2f7819 */ /* 0x000fc40000011427 */
[----:B------:R-:W-:Y:S01]  /*0b50*/  IADD3 R53, PT, PT, R56, 0x160, RZ ;  /* 0x0000016038357810 */ /* 0x000fe20007ffe0ff */
[----:B------:R0:W3:Y:S01]  /*0b60*/  @!P2 LDG.E.64 R26, desc[UR14][R22.64] ;  /* 0x0000000e161aa981 */ /* 0x0000e2000c1e1b00 */
[----:B------:R-:W-:Y:S02]  /*0b70*/  ISETP.GE.AND.EX P4, PT, R47, UR13, PT, P4 ;  /* 0x0000000d2f007c0c */ /* 0x000fe4000bf86340 */
[----:B------:R-:W-:Y:S02]  /*0b80*/  CS2R R24, SRZ ;  /* 0x0000000000187805 */ /* 0x000fe4000001ff00 */
[----:B------:R-:W-:Y:S02]  /*0b90*/  ISETP.GE.U32.AND P2, PT, R53, UR12, PT ;  /* 0x0000000c35007c0c */ /* 0x000fe4000bf46070 */
[----:B------:R-:W-:Y:S01]  /*0ba0*/  SHF.R.S32.HI R31, RZ, 0x1f, R53 ;  /* 0x0000001fff1f7819 */ /* 0x000fe20000011435 */
[----:B-----5:R-:W-:Y:S01]  /*0bb0*/  @!P6 IMAD R30, R35, R14, RZ ;  /* 0x0000000e231ee224 */ /* 0x020fe200078e02ff */
[----:B------:R5:W3:Y:S02]  /*0bc0*/  @!P5 LDG.E.64 R24, desc[UR14][R28.64] ;  /* 0x0000000e1c18d981 */ /* 0x000ae4000c1e1b00 */
[----:B------:R-:W-:-:S02]  /*0bd0*/  ISETP.GE.AND.EX P2, PT, R31, UR13, PT, P2 ;  /* 0x0000000d1f007c0c */ /* 0x000fc4000bf46320 */
[----:B0-----:R-:W-:Y:S02]  /*0be0*/  @!P6 MOV R22, R60 ;  /* 0x0000003c0016e202 */ /* 0x001fe40000000f00 */
[----:B------:R-:W-:Y:S01]  /*0bf0*/  @!P6 MOV R23, R59 ;  /* 0x0000003b0017e202 */ /* 0x000fe20000000f00 */
[C---:B------:R-:W-:Y:S01]  /*0c00*/  @!P6 IMAD R35, R33.reuse, R15, R30 ;  /* 0x0000000f2123e224 */ /* 0x040fe200078e021e */
[----:B------:R-:W-:Y:S01]  /*0c10*/  IADD3 R46, PT, PT, R56, 0x180, RZ ;  /* 0x00000180382e7810 */ /* 0x000fe20007ffe0ff */
[----:B------:R-:W0:Y:S01]  /*0c20*/  @!P4 LDC.64 R40, c[0x0][0x3e0] ;  /* 0x0000f800ff28cb82 */ /* 0x000e220000000a00 */
[----:B-----5:R-:W-:Y:S01]  /*0c30*/  CS2R R28, SRZ ;  /* 0x00000000001c7805 */ /* 0x020fe2000001ff00 */
[----:B------:R-:W-:Y:S01]  /*0c40*/  @!P6 IMAD.WIDE.U32 R14, R33, R14, R22 ;  /* 0x0000000e210ee225 */ /* 0x000fe200078e0016 */
[----:B------:R-:W-:-:S04]  /*0c50*/  SHF.R.S32.HI R45, RZ, 0x1f, R46 ;  /* 0x0000001fff2d7819 */ /* 0x000fc8000001142e */
[----:B------:R5:W3:Y:S01]  /*0c60*/  @!P1 LDG.E.64 R28, desc[UR14][R20.64] ;  /* 0x0000000e141c9981 */ /* 0x000ae2000c1e1b00 */
[----:B------:R-:W-:Y:S01]  /*0c70*/  ISETP.GE.U32.AND P1, PT, R46, UR12, PT ;  /* 0x0000000c2e007c0c */ /* 0x000fe2000bf26070 */
[----:B------:R-:W5:Y:S01]  /*0c80*/  @!P2 LDC.64 R36, c[0x0][0x3e0] ;  /* 0x0000f800ff24ab82 */ /* 0x000f620000000a00 */
[----:B------:R-:W-:Y:S02]  /*0c90*/  @!P6 IADD3 R15, PT, PT, R15, R35, RZ ;  /* 0x000000230f0fe210 */ /* 0x000fe40007ffe0ff */
[C---:B-1----:R-:W-:Y:S02]  /*0ca0*/  @!P6 LEA R42, P5, R14.reuse, R42, 0x2 ;  /* 0x0000002a0e2ae211 */ /* 0x042fe400078a10ff */
[----:B------:R-:W-:Y:S02]  /*0cb0*/  ISETP.GE.AND.EX P1, PT, R45, UR13, PT, P1 ;  /* 0x0000000d2d007c0c */ /* 0x000fe4000bf26310 */
[----:B------:R-:W-:Y:S01]  /*0cc0*/  @!P6 LEA.HI.X R43, R14, R43, R15, 0x2, P5 ;  /* 0x0000002b0e2be211 */ /* 0x000fe200028f140f */
[----:B------:R-:W1:Y:S01]  /*0cd0*/  @!P4 LDC.64 R34, c[0x0][0x390] ;  /* 0x0000e400ff22cb82 */ /* 0x000e620000000a00 */
[----:B------:R-:W-:-:S04]  /*0ce0*/  ISETP.GE.U32.AND P5, PT, R56, UR12, PT ;  /* 0x0000000c38007c0c */ /* 0x000fc8000bfa6070 */
[----:B------:R-:W-:Y:S01]  /*0cf0*/  ISETP.GE.AND.EX P5, PT, R5, UR13, PT, P5 ;  /* 0x0000000d05007c0c */ /* 0x000fe2000bfa6350 */
[----:B0-----:R-:W-:Y:S02]  /*0d00*/  @!P4 IMAD R14, R47, R40, RZ ;  /* 0x000000282f0ec224 */ /* 0x001fe400078e02ff */
[----:B------:R-:W0:Y:S08]  /*0d10*/  @!P2 LDC.64 R22, c[0x0][0x390] ;  /* 0x0000e400ff16ab82 */ /* 0x000e300000000a00 */
[----:B------:R-:W0:Y:S01]  /*0d20*/  @!P1 LDC.64 R32, c[0x0][0x3e0] ;  /* 0x0000f800ff209b82 */ /* 0x000e220000000a00 */
[----:B------:R-:W-:Y:S01]  /*0d30*/  @!P4 IMAD R47, R39, R41, R14 ;  /* 0x00000029272fc224 */ /* 0x000fe200078e020e */
[----:B------:R-:W-:Y:S01]  /*0d40*/  @!P4 MOV R14, R60 ;  /* 0x0000003c000ec202 */ /* 0x000fe20000000f00 */
[----:B-----5:R-:W-:Y:S01]  /*0d50*/  @!P2 IMAD R38, R31, R36, RZ ;  /* 0x000000241f26a224 */ /* 0x020fe200078e02ff */
[----:B------:R-:W-:-:S04]  /*0d60*/  @!P4 MOV R15, R59 ;  /* 0x0000003b000fc202 */ /* 0x000fc80000000f00 */
[----:B------:R-:W5:Y:S01]  /*0d70*/  @!P5 LDC.64 R20, c[0x0][0x3e0] ;  /* 0x0000f800ff14db82 */ /* 0x000f620000000a00 */
[----:B------:R-:W-:Y:S01]  /*0d80*/  @!P4 IMAD.WIDE.U32 R40, R39, R40, R14 ;  /* 0x000000282728c225 */ /* 0x000fe200078e000e */
[----:B------:R-:W-:-:S03]  /*0d90*/  @!P2 MOV R39, R59 ;  /* 0x0000003b0027a202 */ /* 0x000fc60000000f00 */
[C---:B------:R-:W-:Y:S01]  /*0da0*/  @!P2 IMAD R49, R53.reuse, R37, R38 ;  /* 0x000000253531a224 */ /* 0x040fe200078e0226 */
[----:B------:R-:W-:Y:S02]  /*0db0*/  @!P2 MOV R38, R60 ;  /* 0x0000003c0026a202 */ /* 0x000fe40000000f00 */
[----:B------:R-:W-:Y:S01]  /*0dc0*/  CS2R R30, SRZ ;  /* 0x00000000001e7805 */ /* 0x000fe2000001ff00 */
[----:B------:R-:W5:Y:S02]  /*0dd0*/  @!P1 LDC.64 R14, c[0x0][0x390] ;  /* 0x0000e400ff0e9b82 */ /* 0x000f640000000a00 */
[----:B------:R-:W-:Y:S01]  /*0de0*/  @!P2 IMAD.WIDE.U32 R38, R53, R36, R38 ;  /* 0x000000243526a225 */ /* 0x000fe200078e0026 */
[----:B------:R-:W-:Y:S02]  /*0df0*/  @!P4 IADD3 R47, PT, PT, R41, R47, RZ ;  /* 0x0000002f292fc210 */ /* 0x000fe40007ffe0ff */
[----:B------:R-:W3:Y:S03]  /*0e00*/  @!P6 LDG.E.64 R30, desc[UR14][R42.64] ;  /* 0x0000000e2a1ee981 */ /* 0x000ee6000c1e1b00 */
[----:B------:R-:W5:Y:S01]  /*0e10*/  @!P5 LDC.64 R36, c[0x0][0x390] ;  /* 0x0000e400ff24db82 */ /* 0x000f620000000a00 */
[----:B-1----:R-:W-:Y:S01]  /*0e20*/  @!P4 LEA R44, P6, R40, R34, 0x2 ;  /* 0x00000022282cc211 */ /* 0x002fe200078c10ff */
[----:B0-----:R-:W-:Y:S01]  /*0e30*/  @!P1 IMAD R41, R45, R32, RZ ;  /* 0x000000202d299224 */ /* 0x001fe200078e02ff */
[----:B------:R-:W-:-:S02]  /*0e40*/  @!P1 MOV R34, R60 ;  /* 0x0000003c00229202 */ /* 0x000fc40000000f00 */
[----:B------:R-:W-:Y:S01]  /*0e50*/  @!P4 LEA.HI.X R45, R40, R35, R47, 0x2, P6 ;  /* 0x00000023282dc211 */ /* 0x000fe200030f142f */
[----:B------:R-:W-:Y:S01]  /*0e60*/  @!P1 IMAD R41, R46, R33, R41 ;  /* 0x000000212e299224 */ /* 0x000fe200078e0229 */
[----:B------:R-:W-:Y:S01]  /*0e70*/  @!P1 MOV R35, R59 ;  /* 0x0000003b00239202 */ /* 0x000fe20000000f00 */
[----:B-----5:R-:W-:Y:S01]  /*0e80*/  @!P5 IMAD R33, R5, R20, RZ ;  /* 0x000000140521d224 */ /* 0x020fe200078e02ff */
[----:B------:R-:W-:Y:S02]  /*0e90*/  @!P2 IADD3 R49, PT, PT, R39, R49, RZ ;  /* 0x000000312731a210 */ /* 0x000fe40007ffe0ff */
[----:B------:R-:W-:Y:S01]  /*0ea0*/  @!P2 LEA R22, P6, R38, R22, 0x2 ;  /* 0x000000162616a211 */ /* 0x000fe200078c10ff */
[----:B------:R-:W-:Y:S01]  /*0eb0*/  @!P1 IMAD.WIDE.U32 R34, R46, R32, R34 ;  /* 0x000000202e229225 */ /* 0x000fe200078e0022 */
[----:B------:R-:W-:-:S03]  /*0ec0*/  @!P5 MOV R32, R60 ;  /* 0x0000003c0020d202 */ /* 0x000fc60000000f00 */
[----:B------:R-:W-:Y:S01]  /*0ed0*/  @!P5 IMAD R39, R56, R21, R33 ;  /* 0x000000153827d224 */ /* 0x000fe200078e0221 */
[----:B------:R-:W-:Y:S02]  /*0ee0*/  @!P5 MOV R33, R59 ;  /* 0x0000003b0021d202 */ /* 0x000fe40000000f00 */
[----:B------:R-:W-:Y:S02]  /*0ef0*/  @!P2 LEA.HI.X R23, R38, R23, R49, 0x2, P6 ;  /* 0x000000172617a211 */ /* 0x000fe400030f1431 */
[----:B------:R-:W-:Y:S01]  /*0f00*/  @!P1 IADD3 R41, PT, PT, R35, R41, RZ ;  /* 0x0000002923299210 */ /* 0x000fe20007ffe0ff */
[----:B------:R-:W-:Y:S01]  /*0f10*/  @!P5 IMAD.WIDE.U32 R20, R56, R20, R32 ;  /* 0x000000143814d225 */ /* 0x000fe200078e0020 */
[----:B------:R-:W-:-:S04]  /*0f20*/  @!P1 LEA R52, P6, R34, R14, 0x2 ;  /* 0x0000000e22349211 */ /* 0x000fc800078c10ff */
[----:B------:R-:W-:Y:S02]  /*0f30*/  @!P1 LEA.HI.X R53, R34, R15, R41, 0x2, P6 ;  /* 0x0000000f22359211 */ /* 0x000fe400030f1429 */
[----:B------:R-:W-:Y:S02]  /*0f40*/  @!P5 IADD3 R14, PT, PT, R21, R39, RZ ;  /* 0x00000027150ed210 */ /* 0x000fe40007ffe0ff */
[----:B------:R-:W-:-:S04]  /*0f50*/  @!P5 LEA R36, P6, R20, R36, 0x2 ;  /* 0x000000241424d211 */ /* 0x000fc800078c10ff */
[----:B------:R-:W-:Y:S02]  /*0f60*/  @!P5 LEA.HI.X R37, R20, R37, R14, 0x2, P6 ;  /* 0x000000251425d211 */ /* 0x000fe400030f140e */
[----:B------:R-:W-:-:S04]  /*0f70*/  ISETP.GE.U32.AND P6, PT, R54, UR12, PT ;  /* 0x0000000c36007c0c */ /* 0x000fc8000bfc6070 */
[----:B------:R-:W-:-:S13]  /*0f80*/  ISETP.GE.AND.EX P6, PT, R7, UR13, PT, P6 ;  /* 0x0000000d07007c0c */ /* 0x000fda000bfc6360 */
[----:B------:R-:W0:Y:S08]  /*0f90*/  @!P6 LDC.64 R14, c[0x0][0x3e0] ;  /* 0x0000f800ff0eeb82 */ /* 0x000e300000000a00 */
[----:B------:R-:W1:Y:S01]  /*0fa0*/  @!P6 LDC.64 R20, c[0x0][0x390] ;  /* 0x0000e400ff14eb82 */ /* 0x000e620000000a00 */
[----:B------:R-:W-:Y:S02]  /*0fb0*/  @!P6 MOV R34, R60 ;  /* 0x0000003c0022e202 */ /* 0x000fe40000000f00 */
[----:B------:R-:W-:Y:S01]  /*0fc0*/  @!P6 MOV R35, R59 ;  /* 0x0000003b0023e202 */ /* 0x000fe20000000f00 */
[----:B0-----:R-:W-:-:S04]  /*0fd0*/  @!P6 IMAD R32, R7, R14, RZ ;  /* 0x0000000e0720e224 */ /* 0x001fc800078e02ff */
[C---:B------:R-:W-:Y:S01]  /*0fe0*/  @!P6 IMAD R15, R54.reuse, R15, R32 ;  /* 0x0000000f360fe224 */ /* 0x040fe200078e0220 */
[----:B------:R-:W-:Y:S01]  /*0ff0*/  CS2R R32, SRZ ;  /* 0x0000000000207805 */ /* 0x000fe2000001ff00 */
[----:B------:R-:W-:-:S05]  /*1000*/  @!P6 IMAD.WIDE.U32 R34, R54, R14, R34 ;  /* 0x0000000e3622e225 */ /* 0x000fca00078e0022 */
[----:B------:R0:W5:Y:S01]  /*1010*/  @!P5 LDG.E.64 R32, desc[UR14][R36.64] ;  /* 0x0000000e2420d981 */ /* 0x000162000c1e1b00 */
[----:B------:R-:W-:Y:S02]  /*1020*/  @!P6 IADD3 R14, PT, PT, R35, R15, RZ ;  /* 0x0000000f230ee210 */ /* 0x000fe40007ffe0ff */
[----:B-1----:R-:W-:-:S04]  /*1030*/  @!P6 LEA R38, P5, R34, R20, 0x2 ;  /* 0x000000142226e211 */ /* 0x002fc800078a10ff */
[----:B------:R-:W-:Y:S02]  /*1040*/  @!P6 LEA.HI.X R39, R34, R21, R14, 0x2, P5 ;  /* 0x000000152227e211 */ /* 0x000fe400028f140e */
[----:B------:R-:W-:-:S04]  /*1050*/  ISETP.GE.U32.AND P5, PT, R12, UR12, PT ;  /* 0x0000000c0c007c0c */ /* 0x000fc8000bfa6070 */
[----:B------:R-:W-:-:S13]  /*1060*/  ISETP.GE.AND.EX P5, PT, R9, UR13, PT, P5 ;  /* 0x0000000d09007c0c */ /* 0x000fda000bfa6350 */
[----:B------:R-:W1:Y:S08]  /*1070*/  @!P5 LDC.64 R14, c[0x0][0x3e0] ;  /* 0x0000f800ff0edb82 */ /* 0x000e700000000a00 */
[----:B------:R-:W4:Y:S01]  /*1080*/  @!P5 LDC.64 R20, c[0x0][0x390] ;  /* 0x0000e400ff14db82 */ /* 0x000f220000000a00 */
[----:B0-----:R-:W-:Y:S02]  /*1090*/  @!P5 MOV R36, R60 ;  /* 0x0000003c0024d202 */ /* 0x001fe40000000f00 */
[----:B------:R-:W-:Y:S01]  /*10a0*/  @!P5 MOV R37, R59 ;  /* 0x0000003b0025d202 */ /* 0x000fe20000000f00 */
[----:B-1----:R-:W-:-:S04]  /*10b0*/  @!P5 IMAD R34, R9, R14, RZ ;  /* 0x0000000e0922d224 */ /* 0x002fc800078e02ff */
[C---:B------:R-:W-:Y:S01]  /*10c0*/  @!P5 IMAD R15, R12.reuse, R15, R34 ;  /* 0x0000000f0c0fd224 */ /* 0x040fe200078e0222 */
[----:B------:R-:W-:Y:S01]  /*10d0*/  CS2R R34, SRZ ;  /* 0x0000000000227805 */ /* 0x000fe2000001ff00 */
[----:B------:R-:W-:-:S05]  /*10e0*/  @!P5 IMAD.WIDE.U32 R36, R12, R14, R36 ;  /* 0x0000000e0c24d225 */ /* 0x000fca00078e0024 */
[----:B------:R0:W2:Y:S01]  /*10f0*/  @!P6 LDG.E.64 R34, desc[UR14][R38.64] ;  /* 0x0000000e2622e981 */ /* 0x0000a2000c1e1b00 */
[----:B------:R-:W-:Y:S02]  /*1100*/  @!P5 IADD3 R14, PT, PT, R37, R15, RZ ;  /* 0x0000000f250ed210 */ /* 0x000fe40007ffe0ff */
[----:B----4-:R-:W-:-:S04]  /*1110*/  @!P5 LEA R42, P6, R36, R20, 0x2 ;  /* 0x00000014242ad211 */ /* 0x010fc800078c10ff */
        /* <DEDUP_REMOVED lines=10> */
[----:B------:R-:W-:Y:S01]  /*11c0*/  @!P6 IMAD.WIDE.U32 R38, R10, R14, R38 ;  /* 0x0000000e0a26e225 */ /* 0x000fe200078e0026 */
[----:B------:R-:W-:-:S04]  /*11d0*/  CS2R R40, SRZ ;  /* 0x0000000000287805 */ /* 0x000fc8000001ff00 */
[----:B------:R0:W3:Y:S01]  /*11e0*/  @!P5 LDG.E.64 R36, desc[UR14][R42.64] ;  /* 0x0000000e2a24d981 */ /* 0x0000e2000c1e1b00 */
[----:B------:R-:W-:Y:S02]  /*11f0*/  @!P6 IADD3 R14, PT, PT, R39, R15, RZ ;  /* 0x0000000f270ee210 */ /* 0x000fe40007ffe0ff */
[C---:B----4-:R-:W-:Y:S01]  /*1200*/  @!P6 LEA R46, P5, R38.reuse, R20, 0x2 ;  /* 0x00000014262ee211 */ /* 0x050fe200078a10ff */
[----:B------:R1:W4:Y:S03]  /*1210*/  @!P4 LDG.E.64 R40, desc[UR14][R44.64] ;  /* 0x0000000e2c28c981 */ /* 0x000326000c1e1b00 */
[----:B------:R-:W-:Y:S02]  /*1220*/  @!P6 LEA.HI.X R47, R38, R21, R14, 0x2, P5 ;  /* 0x00000015262fe211 */ /* 0x000fe400028f140e */
[----:B------:R-:W-:Y:S02]  /*1230*/  CS2R R38, SRZ ;  /* 0x0000000000267805 */ /* 0x000fe4000001ff00 */
[----:B------:R-:W-:-:S04]  /*1240*/  ISETP.GE.U32.AND P4, PT, R4, UR12, PT ;  /* 0x0000000c04007c0c */ /* 0x000fc8000bf86070 */
[----:B------:R1:W4:Y:S01]  /*1250*/  @!P6 LDG.E.64 R38, desc[UR14][R46.64] ;  /* 0x0000000e2e26e981 */ /* 0x000322000c1e1b00 */
[----:B------:R-:W-:Y:S02]  /*1260*/  ISETP.GE.AND.EX P4, PT, R13, UR13, PT, P4 ;  /* 0x0000000d0d007c0c */ /* 0x000fe4000bf86340 */
[----:B0-----:R-:W-:-:S06]  /*1270*/  CS2R R42, SRZ ;  /* 0x00000000002a7805 */ /* 0x001fcc000001ff00 */
[----:B------:R0:W4:Y:S05]  /*1280*/  @!P2 LDG.E.64 R42, desc[UR14][R22.64] ;  /* 0x0000000e162aa981 */ /* 0x00012a000c1e1b00 */
[----:B------:R-:W0:Y:S01]  /*1290*/  @!P4 LDC.64 R20, c[0x0][0x3e0] ;  /* 0x0000f800ff14cb82 */ /* 0x000e220000000a00 */
[----:B------:R-:W-:-:S04]  /*12a0*/  ISETP.GE.U32.AND P2, PT, R6, UR12, PT ;  /* 0x0000000c06007c0c */ /* 0x000fc8000bf46070 */
[----:B------:R-:W-:-:S03]  /*12b0*/  ISETP.GE.AND.EX P2, PT, R55, UR13, PT, P2 ;  /* 0x0000000d37007c0c */ /* 0x000fc6000bf46320 */
[----:B------:R-:W0:Y:S01]  /*12c0*/  @!P4 LDC.64 R14, c[0x0][0x390] ;  /* 0x0000e400ff0ecb82 */ /* 0x000e220000000a00 */
[----:B-1----:R-:W-:Y:S02]  /*12d0*/  @!P4 MOV R44, R60 ;  /* 0x0000003c002cc202 */ /* 0x002fe40000000f00 */
[----:B------:R-:W-:Y:S01]  /*12e0*/  @!P4 MOV R45, R59 ;  /* 0x0000003b002dc202 */ /* 0x000fe20000000f00 */
[-C--:B0-----:R-:W-:Y:S02]  /*12f0*/  @!P4 IMAD R46, R13, R20.reuse, RZ ;  /* 0x000000140d2ec224 */ /* 0x081fe400078e02ff */
[----:B------:R-:W-:-:S04]  /*1300*/  @!P4 IMAD.WIDE.U32 R44, R4, R20, R44 ;  /* 0x00000014042cc225 */ /* 0x000fc800078e002c */
[----:B------:R-:W-:Y:S02]  /*1310*/  @!P4 IMAD R47, R4, R21, R46 ;  /* 0x00000015042fc224 */ /* 0x000fe400078e022e */
[----:B------:R-:W0:Y:S01]  /*1320*/  @!P2 LDC.64 R20, c[0x0][0x3e0] ;  /* 0x0000f800ff14ab82 */ /* 0x000e220000000a00 */
[----:B------:R-:W-:Y:S02]  /*1330*/  @!P4 LEA R22, P5, R44, R14, 0x2 ;  /* 0x0000000e2c16c211 */ /* 0x000fe400078a10ff */
[----:B------:R-:W-:-:S04]  /*1340*/  @!P4 IADD3 R45, PT, PT, R45, R47, RZ ;  /* 0x0000002f2d2dc210 */ /* 0x000fc80007ffe0ff */
[----:B------:R-:W-:Y:S02]  /*1350*/  @!P4 LEA.HI.X R23, R44, R15, R45, 0x2, P5 ;  /* 0x0000000f2c17c211 */ /* 0x000fe400028f142d */
[----:B------:R-:W1:Y:S01]  /*1360*/  @!P2 LDC.64 R14, c[0x0][0x390] ;  /* 0x0000e400ff0eab82 */ /* 0x000e620000000a00 */
[----:B------:R-:W-:Y:S02]  /*1370*/  CS2R R44, SRZ ;  /* 0x00000000002c7805 */ /* 0x000fe4000001ff00 */
[----:B------:R-:W-:Y:S02]  /*1380*/  CS2R R46, SRZ ;  /* 0x00000000002e7805 */ /* 0x000fe4000001ff00 */
[----:B------:R-:W-:Y:S02]  /*1390*/  @!P2 MOV R49, R59 ;  /* 0x0000003b0031a202 */ /* 0x000fe40000000f00 */
[----:B------:R-:W4:Y:S04]  /*13a0*/  @!P1 LDG.E.64 R44, desc[UR14][R52.64] ;  /* 0x0000000e342c9981 */ /* 0x000f28000c1e1b00 */
[----:B------:R0:W4:Y:S02]  /*13b0*/  @!P3 LDG.E.64 R46, desc[UR14][R50.64] ;  /* 0x0000000e322eb981 */ /* 0x000124000c1e1b00 */
[----:B0-----:R-:W-:-:S04]  /*13c0*/  @!P2 IMAD R48, R55, R20, RZ ;  /* 0x000000143730a224 */ /* 0x001fc800078e02ff */
[----:B------:R-:W-:Y:S01]  /*13d0*/  @!P2 IMAD R57, R6, R21, R48 ;  /* 0x000000150639a224 */ /* 0x000fe200078e0230 */
[----:B------:R-:W-:-:S05]  /*13e0*/  @!P2 MOV R48, R60 ;  /* 0x0000003c0030a202 */ /* 0x000fca0000000f00 */
[----:B------:R-:W-:Y:S01]  /*13f0*/  @!P2 IMAD.WIDE.U32 R20, R6, R20, R48 ;  /* 0x000000140614a225 */ /* 0x000fe200078e0030 */
[----:B------:R-:W-:Y:S02]  /*1400*/  CS2R R48, SRZ ;  /* 0x0000000000307805 */ /* 0x000fe4000001ff00 */
[----:B------:R-:W-:Y:S02]  /*1410*/  CS2R R50, SRZ ;  /* 0x0000000000327805 */ /* 0x000fe4000001ff00 */
[----:B------:R-:W-:Y:S02]  /*1420*/  @!P2 IADD3 R21, PT, PT, R21, R57, RZ ;  /* 0x000000391515a210 */ /* 0x000fe40007ffe0ff */
[C---:B-1----:R-:W-:Y:S01]  /*1430*/  @!P2 LEA R14, P1, R20.reuse, R14, 0x2 ;  /* 0x0000000e140ea211 */ /* 0x042fe200078210ff */
[----:B------:R-:W4:Y:S03]  /*1440*/  @!P4 LDG.E.64 R48, desc[UR14][R22.64] ;  /* 0x0000000e1630c981 */ /* 0x000f26000c1e1b00 */
[----:B------:R-:W-:-:S05]  /*1450*/  @!P2 LEA.HI.X R15, R20, R15, R21, 0x2, P1 ;  /* 0x0000000f140fa211 */ /* 0x000fca00008f1415 */
[----:B------:R0:W4:Y:S02]  /*1460*/  @!P2 LDG.E.64 R50, desc[UR14][R14.64] ;  /* 0x0000000e0e32a981 */ /* 0x000124000c1e1b00 */
[----:B0-----:R-:W-:-:S04]  /*1470*/  FMUL.FTZ R15, R17, R17 ;  /* 0x00000011110f7220 */ /* 0x001fc80000410000 */
[----:B------:R-:W-:Y:S01]  /*1480*/  FFMA.FTZ R15, R16, R16, R15 ;  /* 0x00000010100f7223 */ /* 0x000fe2000001000f */
[----:B-----5:R-:W-:-:S04]  /*1490*/  FMUL.FTZ R21, R33, R33 ;  /* 0x0000002121157220 */ /* 0x020fc80000410000 */
[----:B------:R-:W-:-:S04]  /*14a0*/  FFMA.FTZ R21, R32, R32, R21 ;  /* 0x0000002020157223 */ /* 0x000fc80000010015 */
[----:B------:R-:W-:Y:S01]  /*14b0*/  FADD.FTZ R21, RZ, R21 ;  /* 0x00000015ff157221 */ /* 0x000fe20000010000 */
[----:B--2---:R-:W-:-:S04]  /*14c0*/  FMUL.FTZ R53, R35, R35 ;  /* 0x0000002323357220 */ /* 0x004fc80000410000 */
[----:B------:R-:W-:-:S04]  /*14d0*/  FFMA.FTZ R20, R34, R34, R53 ;  /* 0x0000002222147223 */ /* 0x000fc80000010035 */
[----:B------:R-:W-:Y:S01]  /*14e0*/  FADD.FTZ R20, R21, R20 ;  /* 0x0000001415147221 */ /* 0x000fe20000010000 */
[----:B---3--:R-:W-:-:S04]  /*14f0*/  FMUL.FTZ R23, R37, R37 ;  /* 0x0000002525177220 */ /* 0x008fc80000410000 */
[----:B------:R-:W-:-:S04]  /*1500*/  FFMA.FTZ R23, R36, R36, R23 ;  /* 0x0000002424177223 */ /* 0x000fc80000010017 */
[----:B------:R-:W-:Y:S01]  /*1510*/  FADD.FTZ R20, R20, R23 ;  /* 0x0000001714147221 */ /* 0x000fe20000010000 */
[----:B----4-:R-:W-:-:S04]  /*1520*/  FMUL.FTZ R21, R39, R39 ;  /* 0x0000002727157220 */ /* 0x010fc80000410000 */
[----:B------:R-:W-:-:S04]  /*1530*/  FFMA.FTZ R21, R38, R38, R21 ;  /* 0x0000002626157223 */ /* 0x000fc80000010015 */
[----:B------:R-:W-:Y:S01]  /*1540*/  FADD.FTZ R20, R20, R21 ;  /* 0x0000001514147221 */ /* 0x000fe20000010000 */
[----:B------:R-:W-:-:S03]  /*1550*/  FMUL.FTZ R21, R19, R19 ;  /* 0x0000001313157220 */ /* 0x000fc60000410000 */
[----:B------:R-:W-:Y:S01]  /*1560*/  FADD.FTZ R15, R20, R15 ;  /* 0x0000000f140f7221 */ /* 0x000fe20000010000 */
[----:B------:R-:W-:Y:S01]  /*1570*/  FFMA.FTZ R14, R18, R18, R21 ;  /* 0x00000012120e7223 */ /* 0x000fe20000010015 */
[----:B------:R-:W-:-:S03]  /*1580*/  FMUL.FTZ R21, R25, R25 ;  /* 0x0000001919157220 */ /* 0x000fc60000410000 */
[----:B------:R-:W-:Y:S01]  /*1590*/  FADD.FTZ R14, R15, R14 ;  /* 0x0000000e0f0e7221 */ /* 0x000fe20000010000 */
[----:B------:R-:W-:Y:S01]  /*15a0*/  FFMA.FTZ R21, R24, R24, R21 ;  /* 0x0000001818157223 */ /* 0x000fe20000010015 */
[----:B------:R-:W-:-:S03]  /*15b0*/  FMUL.FTZ R15, R27, R27 ;  /* 0x0000001b1b0f7220 */ /* 0x000fc60000410000 */
[----:B------:R-:W-:Y:S01]  /*15c0*/  FADD.FTZ R21, R14, R21 ;  /* 0x000000150e157221 */ /* 0x000fe20000010000 */
[----:B------:R-:W-:Y:S01]  /*15d0*/  FADD.FTZ R14, R32, R33 ;  /* 0x00000021200e7221 */ /* 0x000fe20000010000 */
[----:B------:R-:W-:Y:S01]  /*15e0*/  FFMA.FTZ R20, R26, R26, R15 ;  /* 0x0000001a1a147223 */ /* 0x000fe2000001000f */
[----:B------:R-:W-:Y:S02]  /*15f0*/  FADD.FTZ R15, R34, R35 ;  /* 0x00000023220f7221 */ /* 0x000fe40000010000 */
[----:B------:R-:W-:Y:S01]  /*1600*/  FADD.FTZ R14, RZ, R14 ;  /* 0x0000000eff0e7221 */ /* 0x000fe20000010000 */
[----:B------:R-:W-:-:S03]  /*1610*/  FADD.FTZ R20, R21, R20 ;  /* 0x0000001415147221 */ /* 0x000fc60000010000 */
[----:B------:R-:W-:Y:S01]  /*1620*/  FADD.FTZ R14, R14, R15 ;  /* 0x0000000f0e0e7221 */ /* 0x000fe20000010000 */
        /* <DEDUP_REMOVED lines=8> */
[----:B------:R-:W-:Y:S02]  /*16b0*/  FMUL.FTZ R21, R31, R31 ;  /* 0x0000001f1f157220 */ /* 0x000fe40000410000 */
[----:B------:R-:W-:Y:S01]  /*16c0*/  FADD.FTZ R14, R14, R15 ;  /* 0x0000000f0e0e7221 */ /* 0x000fe20000010000 */
[----:B------:R-:W-:Y:S01]  /*16d0*/  FADD.FTZ R15, R18, R19 ;  /* 0x00000013120f7221 */ /* 0x000fe20000010000 */
[----:B------:R-:W-:-:S03]  /*16e0*/  FFMA.FTZ R21, R30, R30, R21 ;  /* 0x0000001e1e157223 */ /* 0x000fc60000010015 */
[----:B------:R-:W-:Y:S01]  /*16f0*/  FADD.FTZ R14, R14, R15 ;  /* 0x0000000f0e0e7221 */ /* 0x000fe20000010000 */
[----:B------:R-:W-:Y:S01]  /*1700*/  FADD.FTZ R20, R20, R21 ;  /* 0x0000001514147221 */ /* 0x000fe20000010000 */
[----:B------:R-:W-:Y:S01]  /*1710*/  FADD.FTZ R15, R24, R25 ;  /* 0x00000019180f7221 */ /* 0x000fe20000010000 */
[----:B------:R-:W-:-:S03]  /*1720*/  FMUL.FTZ R21, R41, R41 ;  /* 0x0000002929157220 */ /* 0x000fc60000410000 */
[----:B------:R-:W-:Y:S01]  /*1730*/  FADD.FTZ R14, R14, R15 ;  /* 0x0000000f0e0e7221 */ /* 0x000fe20000010000 */
[----:B------:R-:W-:Y:S01]  /*1740*/  FFMA.FTZ R21, R40, R40, R21 ;  /* 0x0000002828157223 */ /* 0x000fe20000010015 */
[----:B------:R-:W-:-:S03]  /*1750*/  FADD.FTZ R15, R26, R27 ;  /* 0x0000001b1a0f7221 */ /* 0x000fc60000010000 */
[----:B------:R-:W-:Y:S01]  /*1760*/  FADD.FTZ R20, R20, R21 ;  /* 0x0000001514147221 */ /* 0x000fe20000010000 */
[----:B------:R-:W-:Y:S01]  /*1770*/  FADD.FTZ R14, R14, R15 ;  /* 0x0000000f0e0e7221 */ /* 0x000fe20000010000 */
[----:B------:R-:W-:Y:S01]  /*1780*/  FMUL.FTZ R21, R43, R43 ;  /* 0x0000002b2b157220 */ /* 0x000fe20000410000 */
[----:B------:R-:W-:-:S03]  /*1790*/  FADD.FTZ R15, R28, R29 ;  /* 0x0000001d1c0f7221 */ /* 0x000fc60000010000 */
[----:B------:R-:W-:Y:S01]  /*17a0*/  FFMA.FTZ R21, R42, R42, R21 ;  /* 0x0000002a2a157223 */ /* 0x000fe20000010015 */
[----:B------:R-:W-:Y:S01]  /*17b0*/  FADD.FTZ R14, R14, R15 ;  /* 0x0000000f0e0e7221 */ /* 0x000fe20000010000 */
[----:B------:R-:W-:Y:S02]  /*17c0*/  FADD.FTZ R15, R30, R31 ;  /* 0x0000001f1e0f7221 */ /* 0x000fe40000010000 */
[----:B------:R-:W-:Y:S01]  /*17d0*/  FADD.FTZ R20, R20, R21 ;  /* 0x0000001514147221 */ /* 0x000fe20000010000 */
[----:B------:R-:W-:Y:S01]  /*17e0*/  FMUL.FTZ R21, R45, R45 ;  /* 0x0000002d2d157220 */ /* 0x000fe20000410000 */
[----:B------:R-:W-:Y:S01]  /*17f0*/  FADD.FTZ R14, R14, R15 ;  /* 0x0000000f0e0e7221 */ /* 0x000fe20000010000 */
[----:B------:R-:W-:Y:S02]  /*1800*/  FADD.FTZ R15, R40, R41 ;  /* 0x00000029280f7221 */ /* 0x000fe40000010000 */
[----:B------:R-:W-:Y:S02]  /*1810*/  FFMA.FTZ R21, R44, R44, R21 ;  /* 0x0000002c2c157223 */ /* 0x000fe40000010015 */
[----:B------:R-:W-:Y:S01]  /*1820*/  FADD.FTZ R14, R14, R15 ;  /* 0x0000000f0e0e7221 */ /* 0x000fe20000010000 */
[----:B------:R-:W-:Y:S01]  /*1830*/  FADD.FTZ R15, R42, R43 ;  /* 0x0000002b2a0f7221 */ /* 0x000fe20000010000 */
[----:B------:R-:W-:Y:S01]  /*1840*/  FADD.FTZ R20, R20, R21 ;  /* 0x0000001514147221 */ /* 0x000fe20000010000 */
[----:B------:R-:W-:-:S02]  /*1850*/  FMUL.FTZ R21, R47, R47 ;  /* 0x0000002f2f157220 */ /* 0x000fc40000410000 */
        /* <DEDUP_REMOVED lines=45> */
[----:B01----:R-:W-:-:S12]  /*1b30*/  FADD.FTZ R14, R23, R52 ;  /* 0x00000034170e7221 */ /* 0x003fd80000010000 */
[----:B------:R-:W0:Y:S01]  /*1b40*/  @!P1 S2R R20, SR_CgaCtaId ;  /* 0x0000000000149919 */ /* 0x000e220000008800 */
[----:B------:R-:W-:-:S04]  /*1b50*/  @!P1 MOV R15, 0x400 ;  /* 0x00000400000f9802 */ /* 0x000fc80000000f00 */
[----:B0-----:R-:W-:Y:S01]  /*1b60*/  @!P1 LEA R21, R20, R15, 0x18 ;  /* 0x0000000f14159211 */ /* 0x001fe200078ec0ff */
[----:B--2---:R-:W-:Y:S01]  /*1b70*/  FADD.FTZ R15, R22, R53 ;  /* 0x00000035160f7221 */ /* 0x004fe20000010000 */
[----:B------:R-:W-:-:S04]  /*1b80*/  @!P1 SHF.R.U32.HI R20, RZ, 0x2, R0 ;  /* 0x00000002ff149819 */ /* 0x000fc80000011600 */
[----:B------:R-:W-:-:S04]  /*1b90*/  @!P1 LOP3.LUT R20, R20, 0xf8, RZ, 0xc0, !PT ;  /* 0x000000f814149812 */ /* 0x000fc800078ec0ff */
[----:B------:R-:W-:-:S05]  /*1ba0*/  @!P1 IADD3 R20, PT, PT, R20, R21, RZ ;  /* 0x0000001514149210 */ /* 0x000fca0007ffe0ff */
[----:B------:R3:W-:Y:S02]  /*1bb0*/  @!P1 STS.64 [R20+0x8], R14 ;  /* 0x0000080e14009388 */ /* 0x0007e40000000a00 */
.L_x_2983:
[----:B------:R-:W-:Y:S05]  /*1bc0*/  BSYNC.RECONVERGENT B0 ;  /* 0x0000000000007941 */ /* 0x000fea0003800200 */
.L_x_2982:
        /* <DEDUP_REMOVED lines=9> */
[----:B-12---:R-:W1:Y:S01]  /*1c60*/  LDS.64 R52, [UR5+0x20] ;  /* 0x00002005ff347984 */ /* 0x006e620008000a00 */
[----:B---3--:R-:W-:Y:S01]  /*1c70*/  FADD.FTZ R57, R14, R20 ;  /* 0x000000140e397221 */ /* 0x008fe20000010000 */
[----:B0-----:R-:W-:-:S03]  /*1c80*/  FADD.FTZ R14, R15, R21 ;  /* 0x000000150f0e7221 */ /* 0x001fc60000010000 */
[----:B------:R-:W-:Y:S01]  /*1c90*/  FADD.FTZ R57, R57, R22 ;  /* 0x0000001639397221 */ /* 0x000fe20000010000 */
[----:B------:R-:W-:-:S03]  /*1ca0*/  FADD.FTZ R20, R14, R23 ;  /* 0x000000170e147221 */ /* 0x000fc60000010000 */
[----:B-1----:R-:W-:Y:S01]  /*1cb0*/  FADD.FTZ R14, R57, R52 ;  /* 0x00000034390e7221 */ /* 0x002fe20000010000 */
[----:B------:R-:W-:-:S07]  /*1cc0*/  FADD.FTZ R15, R20, R53 ;  /* 0x00000035140f7221 */ /* 0x000fce0000010000 */
.L_x_2985:
[----:B------:R-:W-:Y:S05]  /*1cd0*/  BSYNC.RECONVERGENT B0 ;  /* 0x0000000000007941 */ /* 0x000fea0003800200 */
.L_x_2984:
        /* <DEDUP_REMOVED lines=33> */
.L_x_2988:
[----:B------:R-:W2:Y:S04]  /*1ef0*/  LDG.E.STRONG.GPU R22, desc[UR14][R20.64] ;  /* 0x0000000e14167981 */ /* 0x000ea8000c1ef900 */
[----:B--2---:R-:W-:Y:S01]  /*1f00*/  CCTL.IVALL ;  /* 0x00000000ff00798f */ /* 0x004fe20002000000 */
[----:B------:R-:W-:Y:S05]  /*1f10*/  YIELD ;  /* 0x0000000000007946 */ /* 0x000fea0003800000 */
[----:B------:R-:W-:-:S13]  /*1f20*/  ISETP.NE.AND P3, PT, R22, R53, PT ;  /* 0x000000351600720c */ /* 0x000fda0003f65270 */
[----:B------:R-:W-:Y:S05]  /*1f30*/  @P3 BRA `(.L_x_2988) ;  /* 0xfffffffc00ec3947 */ /* 0x000fea000383ffff */
.L_x_2987:
[----:B------:R-:W-:Y:S05]  /*1f40*/  WARPSYNC.ALL ;  /* 0x0000000000007948 */ /* 0x000fea0003800000 */
[----:B------:R-:W-:Y:S06]  /*1f50*/  BAR.SYNC.DEFER_BLOCKING 0x0 ;  /* 0x0000000000007b1d */ /* 0x000fec0000010000 */
[----:B------:R-:W-:Y:S01]  /*1f60*/  UMOV UR5, URZ ;  /* 0x000000ff00057c82 */ /* 0x000fe20008000000 */
[----:B------:R-:W-:Y:S05]  /*1f70*/  @!P1 BRA `(.L_x_2989) ;  /* 0x0000000400989947 */ /* 0x000fea0003800000 */
[----:B-1----:R-:W-:Y:S01]  /*1f80*/  LOP3.LUT R52, R3, 0x7ffffff8, RZ, 0xc0, !PT ;  /* 0x7ffffff803347812 */ /* 0x002fe200078ec0ff */
[----:B------:R-:W-:Y:S02]  /*1f90*/  UIMAD UR11, UR18, 0x3, UR6 ;  /* 0x00000003120b78a4 */ /* 0x000fe4000f8e0206 */
[----:B------:R-:W-:Y:S02]  /*1fa0*/  UIMAD UR12, UR18, 0x5, UR6 ;  /* 0x00000005120c78a4 */ /* 0x000fe4000f8e0206 */
[----:B------:R-:W-:Y:S02]  /*1fb0*/  ULEA UR13, UR18, UR6, 0x2 ;  /* 0x00000006120d7291 */ /* 0x000fe4000f8e10ff */
[----:B------:R-:W-:Y:S02]  /*1fc0*/  ULEA UR20, UR18, UR6, 0x1 ;  /* 0x0000000612147291 */ /* 0x000fe4000f8e08ff */
[----:B------:R-:W-:Y:S02]  /*1fd0*/  UIMAD UR21, UR18, 0x7, UR6 ;  /* 0x00000007121578a4 */ /* 0x000fe4000f8e0206 */
[----:B------:R-:W-:-:S02]  /*1fe0*/  UIMAD UR22, UR18, 0x6, UR6 ;  /* 0x00000006121678a4 */ /* 0x000fc4000f8e0206 */
[----:B------:R-:W-:Y:S02]  /*1ff0*/  UIADD3 UR23, UPT, UPT, UR6, UR18, URZ ;  /* 0x0000001206177290 */ /* 0x000fe4000fffe0ff */
[----:B------:R-:W-:Y:S01]  /*2000*/  UIADD3 UR24, UPT, UPT, -UR19, URZ, URZ ;  /* 0x000000ff13187290 */ /* 0x000fe2000fffe1ff */
[----:B------:R-:W-:Y:S01]  /*2010*/  UMOV UR5, URZ ;  /* 0x000000ff00057c82 */ /* 0x000fe20008000000 */
[----:B------:R-:W-:-:S10]  /*2020*/  UMOV UR10, UR6 ;  /* 0x00000006000a7c82 */ /* 0x000fd40008000000 */
.L_x_2990:
        /* <DEDUP_REMOVED lines=91> */
.L_x_2989:
        /* <DEDUP_REMOVED lines=52> */
.L_x_2991:
        /* <DEDUP_REMOVED lines=28> */
.L_x_2992:
        /* <DEDUP_REMOVED lines=13> */
.L_x_2993:
[----:B------:R-:W-:Y:S05]  /*2bb0*/  BSYNC.RECONVERGENT B0 ;  /* 0x0000000000007941 */ /* 0x000fea0003800200 */
.L_x_2986:
        /* <DEDUP_REMOVED lines=42> */
[----:B0-----:R-:W-:Y:S02]  /*2e60*/  ISETP.GE.U32.AND P2, PT, R56, UR10, PT ;  /* 0x0000000a38007c0c */ /* 0x001fe4000bf46070 */
[----:B------:R-:W-:Y:S02]  /*2e70*/  ISETP.GE.U32.AND P3, PT, R54, UR10, PT ;  /* 0x0000000a36007c0c */ /* 0x000fe4000bf66070 */
[----:B------:R-:W-:Y:S02]  /*2e80*/  ISETP.GE.AND.EX P2, PT, R5, UR11, PT, P2 ;  /* 0x0000000b05007c0c */ /* 0x000fe4000bf46320 */
[----:B------:R-:W-:Y:S02]  /*2e90*/  ISETP.GE.U32.AND P1, PT, R12, UR10, PT ;  /* 0x0000000a0c007c0c */ /* 0x000fe4000bf26070 */
[----:B------:R-:W-:-:S09]  /*2ea0*/  ISETP.GE.AND.EX P3, PT, R7, UR11, PT, P3 ;  /* 0x0000000b07007c0c */ /* 0x000fd2000bf66330 */
[----:B------:R-:W-:Y:S05]  /*2eb0*/  @P2 BRA `(.L_x_2997) ;  /* 0x0000000000442947 */ /* 0x000fea0003800000 */
[----:B------:R-:W0:Y:S01]  /*2ec0*/  LDCU.64 UR16, c[0x0][0x3e0] ;  /* 0x00007c00ff1077ac */ /* 0x000e220008000a00 */
[----:B------:R-:W-:Y:S01]  /*2ed0*/  MOV R14, R60 ;  /* 0x0000003c000e7202 */ /* 0x000fe20000000f00 */
        /* <DEDUP_REMOVED lines=15> */
.L_x_2997:
[----:B------:R-:W-:Y:S05]  /*2fd0*/  BSYNC.RECONVERGENT B1 ;  /* 0x0000000000017941 */ /* 0x000fea0003800200 */
.L_x_2996:
[----:B------:R-:W-:Y:S01]  /*2fe0*/  BSSY.RECONVERGENT B1, `(.L_x_2998) ;  /* 0x0000014000017945 */ /* 0x000fe20003800200 */
[----:B------:R-:W-:-:S03]  /*2ff0*/  IADD3 R32, PT, PT, R56, 0x80, RZ ;  /* 0x0000008038207810 */ /* 0x000fc60007ffe0ff */
[----:B------:R-:W-:Y:S05]  /*3000*/  @P3 BRA `(.L_x_2999) ;  /* 0x0000000000443947 */ /* 0x000fea0003800000 */
[----:B------:R-:W1:Y:S01]  /*3010*/  LDCU.64 UR12, c[0x0][0x3e0] ;  /* 0x00007c00ff0c77ac */ /* 0x000e620008000a00 */
[----:B0-----:R-:W-:Y:S01]  /*3020*/  MOV R14, R60 ;  /* 0x0000003c000e7202 */ /* 0x001fe20000000f00 */
[----:B------:R-:W-:Y:S01]  /*3030*/  FADD.FTZ R34, R34, -UR5 ;  /* 0x8000000522227e21 */ /* 0x000fe20008010000 */
[----:B------:R-:W-:Y:S01]  /*3040*/  MOV R15, R59 ;  /* 0x0000003b000f7202 */ /* 0x000fe20000000f00 */
[----:B------:R-:W0:Y:S01]  /*3050*/  LDCU.64 UR16, c[0x0][0x380] ;  /* 0x00007000ff1077ac */ /* 0x000e220008000a00 */
[----:B------:R-:W-:Y:S01]  /*3060*/  FADD.FTZ R35, R35, -UR5 ;  /* 0x8000000523237e21 */ /* 0x000fe20008010000 */
[----:B-1----:R-:W-:Y:S02]  /*3070*/  IMAD R33, R7, UR12, RZ ;  /* 0x0000000c07217c24 */ /* 0x002fe4000f8e02ff */
[----:B------:R-:W-:-:S04]  /*3080*/  IMAD.WIDE.U32 R14, R54, UR12, R14 ;  /* 0x0000000c360e7c25 */ /* 0x000fc8000f8e000e */
[----:B------:R-:W-:Y:S01]  /*3090*/  IMAD R33, R54, UR13, R33 ;  /* 0x0000000d36217c24 */ /* 0x000fe2000f8e0221 */
[----:B0-----:R-:W-:-:S04]  /*30a0*/  LEA R52, P2, R14, UR16, 0x2 ;  /* 0x000000100e347c11 */ /* 0x001fc8000f8410ff */
[----:B------:R-:W-:Y:S01]  /*30b0*/  IADD3 R33, PT, PT, R15, R33, RZ ;  /* 0x000000210f217210 */ /* 0x000fe20007ffe0ff */
[----:B------:R-:W-:Y:S01]  /*30c0*/  FMUL.FTZ R15, R34, UR9 ;  /* 0x00000009220f7c20 */ /* 0x000fe20008410000 */
[----:B------:R-:W-:Y:S02]  /*30d0*/  FMUL.FTZ R34, R35, UR9 ;  /* 0x0000000923227c20 */ /* 0x000fe40008410000 */
[----:B------:R-:W-:Y:S01]  /*30e0*/  LEA.HI.X R53, R14, UR17, R33, 0x2, P2 ;  /* 0x000000110e357c11 */ /* 0x000fe200090f1421 */
[----:B-----5:R-:W-:Y:S01]  /*30f0*/  FFMA.FTZ R14, R20, R15, R22 ;  /* 0x0000000f140e7223 */ /* 0x020fe20000010016 */
[----:B------:R-:W-:-:S05]  /*3100*/  FFMA.FTZ R15, R21, R34, R23 ;  /* 0x00000022150f7223 */ /* 0x000fca0000010017 */
[----:B------:R1:W-:Y:S02]  /*3110*/  STG.E.64 desc[UR14][R52.64], R14 ;  /* 0x0000000e34007986 */ /* 0x0003e4000c101b0e */
.L_x_2999:
[----:B------:R-:W-:Y:S05]  /*3120*/  BSYNC.RECONVERGENT B1 ;  /* 0x0000000000017941 */ /* 0x000fea0003800200 */
.L_x_2998:
[----:B------:R-:W-:Y:S01]  /*3130*/  ISETP.GE.AND.EX P1, PT, R9, UR11, PT, P1 ;  /* 0x0000000b09007c0c */ /* 0x000fe2000bf26310 */
[----:B------:R-:W-:Y:S01]  /*3140*/  BSSY.RECONVERGENT B1, `(.L_x_3000) ;  /* 0x0000018000017945 */ /* 0x000fe20003800200 */
[----:B------:R-:W-:Y:S02]  /*3150*/  ISETP.GE.U32.AND P2, PT, R10, UR10, PT ;  /* 0x0000000a0a007c0c */ /* 0x000fe4000bf46070 */
[----:B------:R-:W-:Y:S02]  /*3160*/  ISETP.GE.U32.AND P3, PT, R32, UR10, PT ;  /* 0x0000000a20007c0c */ /* 0x000fe4000bf66070 */
[----:B------:R-:W-:Y:S02]  /*3170*/  SHF.R.S32.HI R35, RZ, 0x1f, R32 ;  /* 0x0000001fff237819 */ /* 0x000fe40000011420 */
[----:B------:R-:W-:Y:S02]  /*3180*/  ISETP.GE.AND.EX P2, PT, R11, UR11, PT, P2 ;  /* 0x0000000b0b007c0c */ /* 0x000fe4000bf46320 */
[----:B------:R-:W-:-:S03]  /*3190*/  ISETP.GE.AND.EX P3, PT, R35, UR11, PT, P3 ;  /* 0x0000000b23007c0c */ /* 0x000fc6000bf66330 */
[----:B------:R-:W-:Y:S10]  /*31a0*/  @P1 BRA `(.L_x_3001) ;  /* 0x0000000000441947 */ /* 0x000ff40003800000 */
[----:B------:R-:W2:Y:S01]  /*31b0*/  LDCU.64 UR12, c[0x0][0x3e0] ;  /* 0x00007c00ff0c77ac */ /* 0x000ea20008000a00 */
[----:B01----:R-:W-:Y:S01]  /*31c0*/  MOV R14, R60 ;  /* 0x0000003c000e7202 */ /* 0x003fe20000000f00 */
[----:B------:R-:W-:Y:S01]  /*31d0*/  FADD.FTZ R36, R36, -UR5 ;  /* 0x8000000524247e21 */ /* 0x000fe20008010000 */
[----:B------:R-:W-:Y:S01]  /*31e0*/  MOV R15, R59 ;  /* 0x0000003b000f7202 */ /* 0x000fe20000000f00 */
[----:B------:R-:W0:Y:S01]  /*31f0*/  LDCU.64 UR16, c[0x0][0x380] ;  /* 0x00007000ff1077ac */ /* 0x000e220008000a00 */
[----:B------:R-:W-:-:S04]  /*3200*/  FADD.FTZ R37, R37, -UR5 ;  /* 0x8000000525257e21 */ /* 0x000fc80008010000 */
[----:B------:R-:W-:Y:S01]  /*3210*/  FMUL.FTZ R34, R37, UR9 ;  /* 0x0000000925227c20 */ /* 0x000fe20008410000 */
[----:B--2---:R-:W-:Y:S02]  /*3220*/  IMAD R33, R9, UR12, RZ ;  /* 0x0000000c09217c24 */ /* 0x004fe4000f8e02ff */
[----:B------:R-:W-:-:S04]  /*3230*/  IMAD.WIDE.U32 R14, R12, UR12, R14 ;  /* 0x0000000c0c0e7c25 */ /* 0x000fc8000f8e000e */
[----:B------:R-:W-:Y:S01]  /*3240*/  IMAD R33, R12, UR13, R33 ;  /* 0x0000000d0c217c24 */ /* 0x000fe2000f8e0221 */
[----:B0-----:R-:W-:-:S04]  /*3250*/  LEA R52, P1, R14, UR16, 0x2 ;  /* 0x000000100e347c11 */ /* 0x001fc8000f8210ff */
[----:B------:R-:W-:Y:S01]  /*3260*/  IADD3 R33, PT, PT, R15, R33, RZ ;  /* 0x000000210f217210 */ /* 0x000fe20007ffe0ff */
[----:B------:R-:W-:-:S03]  /*3270*/  FMUL.FTZ R15, R36, UR9 ;  /* 0x00000009240f7c20 */ /* 0x000fc60008410000 */
[----:B------:R-:W-:Y:S01]  /*3280*/  LEA.HI.X R53, R14, UR17, R33, 0x2, P1 ;  /* 0x000000110e357c11 */ /* 0x000fe200088f1421 */
[----:B-----5:R-:W-:Y:S01]  /*3290*/  FFMA.FTZ R14, R20, R15, R22 ;  /* 0x0000000f140e7223 */ /* 0x020fe20000010016 */
[----:B------:R-:W-:-:S05]  /*32a0*/  FFMA.FTZ R15, R21, R34, R23 ;  /* 0x00000022150f7223 */ /* 0x000fca0000010017 */
[----:B------:R2:W-:Y:S02]  /*32b0*/  STG.E.64 desc[UR14][R52.64], R14 ;  /* 0x0000000e34007986 */ /* 0x0005e4000c101b0e */
.L_x_3001:
[----:B------:R-:W-:Y:S05]  /*32c0*/  BSYNC.RECONVERGENT B1 ;  /* 0x0000000000017941 */ /* 0x000fea0003800200 */
.L_x_3000:
[----:B------:R-:W-:Y:S01]  /*32d0*/  BSSY.RECONVERGENT B1, `(.L_x_3002) ;  /* 0x0000015000017945 */ /* 0x000fe20003800200 */
[C---:B------:R-:W-:Y:S02]  /*32e0*/  IADD3 R34, PT, PT, R56.reuse, 0xa0, RZ ;  /* 0x000000a038227810 */ /* 0x040fe40007ffe0ff */
[----:B------:R-:W-:Y:S01]  /*32f0*/  IADD3 R33, PT, PT, R56, 0xc0, RZ ;  /* 0x000000c038217810 */ /* 0x000fe20007ffe0ff */
[----:B------:R-:W-:Y:S06]  /*3300*/  @P2 BRA `(.L_x_3003) ;  /* 0x0000000000442947 */ /* 0x000fec0003800000 */
[----:B------:R-:W3:Y:S01]  /*3310*/  LDCU.64 UR12, c[0x0][0x3e0] ;  /* 0x00007c00ff0c77ac */ /* 0x000ee20008000a00 */
[----:B012---:R-:W-:Y:S01]  /*3320*/  MOV R14, R60 ;  /* 0x0000003c000e7202 */ /* 0x007fe20000000f00 */
[----:B------:R-:W-:Y:S01]  /*3330*/  FADD.FTZ R38, R38, -UR5 ;  /* 0x8000000526267e21 */ /* 0x000fe20008010000 */
[----:B------:R-:W-:Y:S01]  /*3340*/  MOV R15, R59 ;  /* 0x0000003b000f7202 */ /* 0x000fe20000000f00 */
[----:B------:R-:W0:Y:S01]  /*3350*/  LDCU.64 UR16, c[0x0][0x380] ;  /* 0x00007000ff1077ac */ /* 0x000e220008000a00 */
[----:B------:R-:W-:Y:S01]  /*3360*/  FADD.FTZ R39, R39, -UR5 ;  /* 0x8000000527277e21 */ /* 0x000fe20008010000 */
[----:B---3--:R-:W-:Y:S02]  /*3370*/  IMAD R37, R11, UR12, RZ ;  /* 0x0000000c0b257c24 */ /* 0x008fe4000f8e02ff */
        /* <DEDUP_REMOVED lines=10> */
.L_x_3003:
[----:B------:R-:W-:Y:S05]  /*3420*/  BSYNC.RECONVERGENT B1 ;  /* 0x0000000000017941 */ /* 0x000fea0003800200 */
.L_x_3002:
[----:B------:R-:W-:Y:S04]  /*3430*/  BSSY.RECONVERGENT B1, `(.L_x_3004) ;  /* 0x0000013000017945 */ /* 0x000fe80003800200 */
[----:B------:R-:W-:Y:S05]  /*3440*/  @P3 BRA `(.L_x_3005) ;  /* 0x0000000000443947 */ /* 0x000fea0003800000 */
[----:B------:R-:W4:Y:S01]  /*3450*/  LDCU.64 UR12, c[0x0][0x3e0] ;  /* 0x00007c00ff0c77ac */ /* 0x000f220008000a00 */
[----:B---3--:R-:W-:Y:S01]  /*3460*/  MOV R36, R60 ;  /* 0x0000003c00247202 */ /* 0x008fe20000000f00 */
[----:B------:R-:W-:Y:S01]  /*3470*/  FADD.FTZ R16, R16, -UR5 ;  /* 0x8000000510107e21 */ /* 0x000fe20008010000 */
[----:B------:R-:W-:Y:S01]  /*3480*/  MOV R37, R59 ;  /* 0x0000003b00257202 */ /* 0x000fe20000000f00 */
[----:B------:R-:W3:Y:S01]  /*3490*/  LDCU.64 UR16, c[0x0][0x380] ;  /* 0x00007000ff1077ac */ /* 0x000ee20008000a00 */
[----:B------:R-:W-:Y:S01]  /*34a0*/  FADD.FTZ R17, R17, -UR5 ;  /* 0x8000000511117e21 */ /* 0x000fe20008010000 */
[----:B012---:R-:W-:-:S04]  /*34b0*/  FMUL.FTZ R15, R16, UR9 ;  /* 0x00000009100f7c20 */ /* 0x007fc80008410000 */
[----:B-----5:R-:W-:Y:S01]  /*34c0*/  FFMA.FTZ R14, R20, R15, R22 ;  /* 0x0000000f140e7223 */ /* 0x020fe20000010016 */
[----:B----4-:R-:W-:Y:S02]  /*34d0*/  IMAD R35, R35, UR12, RZ ;  /* 0x0000000c23237c24 */ /* 0x010fe4000f8e02ff */
[----:B------:R-:W-:-:S04]  /*34e0*/  IMAD.WIDE.U32 R36, R32, UR12, R36 ;  /* 0x0000000c20247c25 */ /* 0x000fc8000f8e0024 */
[----:B------:R-:W-:Y:S01]  /*34f0*/  IMAD R35, R32, UR13, R35 ;  /* 0x0000000d20237c24 */ /* 0x000fe2000f8e0223 */
[----:B---3--:R-:W-:Y:S01]  /*3500*/  LEA R16, P1, R36, UR16, 0x2 ;  /* 0x0000001024107c11 */ /* 0x008fe2000f8210ff */
[----:B------:R-:W-:-:S03]  /*3510*/  FMUL.FTZ R32, R17, UR9 ;  /* 0x0000000911207c20 */ /* 0x000fc60008410000 */
[----:B------:R-:W-:Y:S01]  /*3520*/  IADD3 R35, PT, PT, R37, R35, RZ ;  /* 0x0000002325237210 */ /* 0x000fe20007ffe0ff */
[----:B------:R-:W-:-:S03]  /*3530*/  FFMA.FTZ R15, R21, R32, R23 ;  /* 0x00000020150f7223 */ /* 0x000fc60000010017 */
[----:B------:R-:W-:-:S05]  /*3540*/  LEA.HI.X R17, R36, UR17, R35, 0x2, P1 ;  /* 0x0000001124117c11 */ /* 0x000fca00088f1423 */
[----:B------:R4:W-:Y:S02]  /*3550*/  STG.E.64 desc[UR14][R16.64], R14 ;  /* 0x0000000e10007986 */ /* 0x0009e4000c101b0e */
.L_x_3005:
[----:B------:R-:W-:Y:S05]  /*3560*/  BSYNC.RECONVERGENT B1 ;  /* 0x0000000000017941 */ /* 0x000fea0003800200 */
.L_x_3004:
[----:B------:R-:W-:Y:S01]  /*3570*/  ISETP.GE.U32.AND P3, PT, R34, UR10, PT ;  /* 0x0000000a22007c0c */ /* 0x000fe2000bf66070 */
[----:B------:R-:W-:Y:S01]  /*3580*/  BSSY.RECONVERGENT B1, `(.L_x_3006) ;  /* 0x0000024000017945 */ /* 0x000fe20003800200 */
[----:B01234-:R-:W-:Y:S02]  /*3590*/  SHF.R.S32.HI R15, RZ, 0x1f, R34 ;  /* 0x0000001fff0f7819 */ /* 0x01ffe40000011422 */
[C---:B------:R-:W-:Y:S02]  /*35a0*/  IADD3 R38, PT, PT, R56.reuse, 0xe0, RZ ;  /* 0x000000e038267810 */ /* 0x040fe40007ffe0ff */
[----:B------:R-:W-:Y:S02]  /*35b0*/  ISETP.GE.AND.EX P3, PT, R15, UR11, PT, P3 ;  /* 0x0000000b0f007c0c */ /* 0x000fe4000bf66330 */
[C---:B------:R-:W-:Y:S02]  /*35c0*/  IADD3 R35, PT, PT, R56.reuse, 0x100, RZ ;  /* 0x0000010038237810 */ /* 0x040fe40007ffe0ff */
        /* <DEDUP_REMOVED lines=31> */
.L_x_3007:
[----:B------:R-:W-:Y:S05]  /*37c0*/  BSYNC.RECONVERGENT B1 ;  /* 0x0000000000017941 */ /* 0x000fea0003800200 */
.L_x_3006:
[----:B------:R-:W-:Y:S01]  /*37d0*/  BSSY.RECONVERGENT B1, `(.L_x_3008) ;  /* 0x0000015000017945 */ /* 0x000fe20003800200 */
[C---:B0-----:R-:W-:Y:S02]  /*37e0*/  IADD3 R16, PT, PT, R56.reuse, 0x140, RZ ;  /* 0x0000014038107810 */ /* 0x041fe40007ffe0ff */
[----:B------:R-:W-:Y:S01]  /*37f0*/  IADD3 R17, PT, PT, R56, 0x160, RZ ;  /* 0x0000016038117810 */ /* 0x000fe20007ffe0ff */
[----:B------:R-:W-:Y:S06]  /*3800*/  @P1 BRA `(.L_x_3009) ;  /* 0x0000000000441947 */ /* 0x000fec0003800000 */
        /* <DEDUP_REMOVED lines=17> */
.L_x_3009:
[----:B------:R-:W-:Y:S05]  /*3920*/  BSYNC.RECONVERGENT B1 ;  /* 0x0000000000017941 */ /* 0x000fea0003800200 */
.L_x_3008:
[----:B------:R-:W-:Y:S04]  /*3930*/  BSSY.RECONVERGENT B1, `(.L_x_3010) ;  /* 0x0000013000017945 */ /* 0x000fe80003800200 */
[----:B------:R-:W-:Y:S05]  /*3940*/  @P4 BRA `(.L_x_3011) ;  /* 0x0000000000444947 */ /* 0x000fea0003800000 */
[----:B------:R-:W1:Y:S01]  /*3950*/  LDCU.64 UR12, c[0x0][0x3e0] ;  /* 0x00007c00ff0c77ac */ /* 0x000e620008000a00 */
[----:B0-----:R-:W-:Y:S01]  /*3960*/  MOV R18, R60 ;  /* 0x0000003c00127202 */ /* 0x001fe20000000f00 */
[----:B------:R-:W-:Y:S01]  /*3970*/  FADD.FTZ R26, R26, -UR5 ;  /* 0x800000051a1a7e21 */ /* 0x000fe20008010000 */
[----:B------:R-:W-:Y:S01]  /*3980*/  MOV R19, R59 ;  /* 0x0000003b00137202 */ /* 0x000fe20000000f00 */
        /* <DEDUP_REMOVED lines=10> */
[----:B------:R-:W-:-:S04]  /*3a30*/  IADD3 R39, PT, PT, R19, R39, RZ ;  /* 0x0000002713277210 */ /* 0x000fc80007ffe0ff */
[----:B------:R-:W-:-:S05]  /*3a40*/  LEA.HI.X R25, R18, UR17, R39, 0x2, P1 ;  /* 0x0000001112197c11 */ /* 0x000fca00088f1427 */
[----:B------:R1:W-:Y:S02]  /*3a50*/  STG.E.64 desc[UR14][R24.64], R14 ;  /* 0x0000000e18007986 */ /* 0x0003e4000c101b0e */
.L_x_3011:
[----:B------:R-:W-:Y:S05]  /*3a60*/  BSYNC.RECONVERGENT B1 ;  /* 0x0000000000017941 */ /* 0x000fea0003800200 */
.L_x_3010:
[----:B------:R-:W-:Y:S04]  /*3a70*/  BSSY.RECONVERGENT B1, `(.L_x_3012) ;  /* 0x0000013000017945 */ /* 0x000fe80003800200 */
[----:B------:R-:W-:Y:S05]  /*3a80*/  @P5 BRA `(.L_x_3013) ;  /* 0x0000000000445947 */ /* 0x000fea0003800000 */
[----:B------:R-:W2:Y:S01]  /*3a90*/  LDCU.64 UR12, c[0x0][0x3e0] ;  /* 0x00007c00ff0c77ac */ /* 0x000ea20008000a00 */
[----:B0-----:R-:W-:Y:S01]  /*3aa0*/  MOV R18, R60 ;  /* 0x0000003c00127202 */ /* 0x001fe20000000f00 */
[----:B------:R-:W-:Y:S01]  /*3ab0*/  FADD.FTZ R28, R28, -UR5 ;  /* 0x800000051c1c7e21 */ /* 0x000fe20008010000 */
[----:B------:R-:W-:Y:S01]  /*3ac0*/  MOV R19, R59 ;  /* 0x0000003b00137202 */ /* 0x000fe20000000f00 */
[----:B------:R-:W0:Y:S01]  /*3ad0*/  LDCU.64 UR16, c[0x0][0x380] ;  /* 0x00007000ff1077ac */ /* 0x000e220008000a00 */
[----:B------:R-:W-:Y:S01]  /*3ae0*/  FADD.FTZ R29, R29, -UR5 ;  /* 0x800000051d1d7e21 */ /* 0x000fe20008010000 */
[----:B-1----:R-:W-:-:S03]  /*3af0*/  FMUL.FTZ R15, R28, UR9 ;  /* 0x000000091c0f7c20 */ /* 0x002fc60008410000 */
[----:B------:R-:W-:Y:S01]  /*3b00*/  FMUL.FTZ R26, R29, UR9 ;  /* 0x000000091d1a7c20 */ /* 0x000fe20008410000 */
[----:B-----5:R-:W-:-:S03]  /*3b10*/  FFMA.FTZ R14, R20, R15, R22 ;  /* 0x0000000f140e7223 */ /* 0x020fc60000010016 */
[----:B------:R-:W-:Y:S01]  /*3b20*/  FFMA.FTZ R15, R21, R26, R23 ;  /* 0x0000001a150f7223 */ /* 0x000fe20000010017 */
[----:B--2---:R-:W-:Y:S02]  /*3b30*/  IMAD R36, R36, UR12, RZ ;  /* 0x0000000c24247c24 */ /* 0x004fe4000f8e02ff */
[----:B------:R-:W-:-:S04]  /*3b40*/  IMAD.WIDE.U32 R18, R35, UR12, R18 ;  /* 0x0000000c23127c25 */ /* 0x000fc8000f8e0012 */
[----:B------:R-:W-:Y:S01]  /*3b50*/  IMAD R35, R35, UR13, R36 ;  /* 0x0000000d23237c24 */ /* 0x000fe2000f8e0224 */
[----:B0-----:R-:W-:-:S04]  /*3b60*/  LEA R24, P1, R18, UR16, 0x2 ;  /* 0x0000001012187c11 */ /* 0x001fc8000f8210ff */
[----:B------:R-:W-:-:S04]  /*3b70*/  IADD3 R35, PT, PT, R19, R35, RZ ;  /* 0x0000002313237210 */ /* 0x000fc80007ffe0ff */
[----:B------:R-:W-:-:S05]  /*3b80*/  LEA.HI.X R25, R18, UR17, R35, 0x2, P1 ;  /* 0x0000001112197c11 */ /* 0x000fca00088f1423 */
[----:B------:R2:W-:Y:S02]  /*3b90*/  STG.E.64 desc[UR14][R24.64], R14 ;  /* 0x0000000e18007986 */ /* 0x0005e4000c101b0e */
.L_x_3013:
[----:B------:R-:W-:Y:S05]  /*3ba0*/  BSYNC.RECONVERGENT B1 ;  /* 0x0000000000017941 */ /* 0x000fea0003800200 */
.L_x_3012:
[----:B------:R-:W-:Y:S04]  /*3bb0*/  BSSY.RECONVERGENT B1, `(.L_x_3014) ;  /* 0x0000013000017945 */ /* 0x000fe80003800200 */
[----:B------:R-:W-:Y:S05]  /*3bc0*/  @P2 BRA `(.L_x_3015) ;  /* 0x0000000000442947 */ /* 0x000fea0003800000 */
[----:B------:R-:W3:Y:S01]  /*3bd0*/  LDCU.64 UR12, c[0x0][0x3e0] ;  /* 0x00007c00ff0c77ac */ /* 0x000ee20008000a00 */
[----:B012---:R-:W-:Y:S01]  /*3be0*/  MOV R14, R60 ;  /* 0x0000003c000e7202 */ /* 0x007fe20000000f00 */
        /* <DEDUP_REMOVED lines=12> */
[----:B------:R-:W-:-:S04]  /*3cb0*/  IADD3 R37, PT, PT, R15, R37, RZ ;  /* 0x000000250f257210 */ /* 0x000fc80007ffe0ff */
[----:B------:R-:W-:-:S05]  /*3cc0*/  LEA.HI.X R25, R14, UR17, R37, 0x2, P1 ;  /* 0x000000110e197c11 */ /* 0x000fca00088f1425 */
[----:B------:R3:W-:Y:S02]  /*3cd0*/  STG.E.64 desc[UR14][R24.64], R18 ;  /* 0x0000001218007986 */ /* 0x0007e4000c101b0e */
.L_x_3015:
[----:B------:R-:W-:Y:S05]  /*3ce0*/  BSYNC.RECONVERGENT B1 ;  /* 0x0000000000017941 */ /* 0x000fea0003800200 */
.L_x_3014:
[----:B------:R-:W-:Y:S01]  /*3cf0*/  ISETP.GE.U32.AND P5, PT, R16, UR10, PT ;  /* 0x0000000a10007c0c */ /* 0x000fe2000bfa6070 */
[----:B------:R-:W-:Y:S01]  /*3d00*/  BSSY.RECONVERGENT B1, `(.L_x_3016) ;  /* 0x0000023000017945 */ /* 0x000fe20003800200 */
[----:B0--3--:R-:W-:Y:S02]  /*3d10*/  SHF.R.S32.HI R19, RZ, 0x1f, R16 ;  /* 0x0000001fff137819 */ /* 0x009fe40000011410 */
        /* <DEDUP_REMOVED lines=17> */
[----:B-12---:R-:W-:Y:S01]  /*3e30*/  MOV R14, R60 ;  /* 0x0000003c000e7202 */ /* 0x006fe20000000f00 */
[----:B------:R-:W-:Y:S01]  /*3e40*/  FADD.FTZ R40, R40, -UR5 ;  /* 0x8000000528287e21 */ /* 0x000fe20008010000 */
[----:B------:R-:W-:Y:S01]  /*3e50*/  MOV R15, R59 ;  /* 0x0000003b000f7202 */ /* 0x000fe20000000f00 */
[----:B------:R-:W1:Y:S01]  /*3e60*/  LDCU.64 UR16, c[0x0][0x380] ;  /* 0x00007000ff1077ac */ /* 0x000e620008000a00 */
[----:B------:R-:W-:Y:S01]  /*3e70*/  FADD.FTZ R41, R41, -UR5 ;  /* 0x8000000529297e21 */ /* 0x000fe20008010000 */
[----:B0-----:R-:W-:Y:S02]  /*3e80*/  IMAD R19, R19, UR12, RZ ;  /* 0x0000000c13137c24 */ /* 0x001fe4000f8e02ff */
[----:B------:R-:W-:-:S04]  /*3e90*/  IMAD.WIDE.U32 R14, R16, UR12, R14 ;  /* 0x0000000c100e7c25 */ /* 0x000fc8000f8e000e */
[----:B------:R-:W-:Y:S02]  /*3ea0*/  IMAD R25, R16, UR13, R19 ;  /* 0x0000000d10197c24 */ /* 0x000fe4000f8e0213 */
[----:B------:R-:W-:Y:S01]  /*3eb0*/  FMUL.FTZ R19, R40, UR9 ;  /* 0x0000000928137c20 */ /* 0x000fe20008410000 */
[----:B-1----:R-:W-:Y:S01]  /*3ec0*/  LEA R18, P5, R14, UR16, 0x2 ;  /* 0x000000100e127c11 */ /* 0x002fe2000f8a10ff */
[----:B------:R-:W-:Y:S01]  /*3ed0*/  FMUL.FTZ R16, R41, UR9 ;  /* 0x0000000929107c20 */ /* 0x000fe20008410000 */
[----:B------:R-:W-:Y:S01]  /*3ee0*/  IADD3 R25, PT, PT, R15, R25, RZ ;  /* 0x000000190f197210 */ /* 0x000fe20007ffe0ff */
[----:B-----5:R-:W-:-:S03]  /*3ef0*/  FFMA.FTZ R24, R20, R19, R22 ;  /* 0x0000001314187223 */ /* 0x020fc60000010016 */
[----:B------:R-:W-:Y:S01]  /*3f00*/  LEA.HI.X R19, R14, UR17, R25, 0x2, P5 ;  /* 0x000000110e137c11 */ /* 0x000fe2000a8f1419 */
[----:B------:R-:W-:-:S05]  /*3f10*/  FFMA.FTZ R25, R21, R16, R23 ;  /* 0x0000001015197223 */ /* 0x000fca0000010017 */
[----:B------:R0:W-:Y:S02]  /*3f20*/  STG.E.64 desc[UR14][R18.64], R24 ;  /* 0x0000001812007986 */ /* 0x0001e4000c101b0e */
.L_x_3017:
[----:B------:R-:W-:Y:S05]  /*3f30*/  BSYNC.RECONVERGENT B1 ;  /* 0x0000000000017941 */ /* 0x000fea0003800200 */
.L_x_3016:
[----:B------:R-:W-:Y:S04]  /*3f40*/  BSSY.RECONVERGENT B1, `(.L_x_3018) ;  /* 0x0000013000017945 */ /* 0x000fe80003800200 */
[----:B------:R-:W-:Y:S05]  /*3f50*/  @P2 BRA `(.L_x_3019) ;  /* 0x0000000000442947 */ /* 0x000fea0003800000 */
[----:B------:R-:W3:Y:S01]  /*3f60*/  LDCU.64 UR12, c[0x0][0x3e0] ;  /* 0x00007c00ff0c77ac */ /* 0x000ee20008000a00 */
[----:B-12---:R-:W-:Y:S01]  /*3f70*/  MOV R14, R60 ;  /* 0x0000003c000e7202 */ /* 0x006fe20000000f00 */
[----:B------:R-:W-:Y:S01]  /*3f80*/  FADD.FTZ R42, R42, -UR5 ;  /* 0x800000052a2a7e21 */ /* 0x000fe20008010000 */
[----:B------:R-:W-:Y:S01]  /*3f90*/  MOV R15, R59 ;  /* 0x0000003b000f7202 */ /* 0x000fe20000000f00 */
[----:B------:R-:W1:Y:S01]  /*3fa0*/  LDCU.64 UR16, c[0x0][0x380] ;  /* 0x00007000ff1077ac */ /* 0x000e620008000a00 */
[----:B------:R-:W-:-:S04]  /*3fb0*/  FADD.FTZ R43, R43, -UR5 ;  /* 0x800000052b2b7e21 */ /* 0x000fc80008010000 */
[----:B0-----:R-:W-:Y:S01]  /*3fc0*/  FMUL.FTZ R24, R43, UR9 ;  /* 0x000000092b187c20 */ /* 0x001fe20008410000 */
[----:B---3--:R-:W-:Y:S02]  /*3fd0*/  IMAD R16, R29, UR12, RZ ;  /* 0x0000000c1d107c24 */ /* 0x008fe4000f8e02ff */
[----:B------:R-:W-:-:S04]  /*3fe0*/  IMAD.WIDE.U32 R14, R17, UR12, R14 ;  /* 0x0000000c110e7c25 */ /* 0x000fc8000f8e000e */
[----:B------:R-:W-:Y:S02]  /*3ff0*/  IMAD R19, R17, UR13, R16 ;  /* 0x0000000d11137c24 */ /* 0x000fe4000f8e0210 */
[----:B------:R-:W-:Y:S01]  /*4000*/  FMUL.FTZ R17, R42, UR9 ;  /* 0x000000092a117c20 */ /* 0x000fe20008410000 */
[----:B-1----:R-:W-:Y:S02]  /*4010*/  LEA R16, P2, R14, UR16, 0x2 ;  /* 0x000000100e107c11 */ /* 0x002fe4000f8410ff */
[----:B------:R-:W-:Y:S01]  /*4020*/  IADD3 R19, PT, PT, R15, R19, RZ ;  /* 0x000000130f137210 */ /* 0x000fe20007ffe0ff */
[----:B-----5:R-:W-:-:S03]  /*4030*/  FFMA.FTZ R18, R20, R17, R22 ;  /* 0x0000001114127223 */ /* 0x020fc60000010016 */
[----:B------:R-:W-:Y:S01]  /*4040*/  LEA.HI.X R17, R14, UR17, R19, 0x2, P2 ;  /* 0x000000110e117c11 */ /* 0x000fe200090f1413 */
[----:B------:R-:W-:-:S05]  /*4050*/  FFMA.FTZ R19, R21, R24, R23 ;  /* 0x0000001815137223 */ /* 0x000fca0000010017 */
[----:B------:R3:W-:Y:S02]  /*4060*/  STG.E.64 desc[UR14][R16.64], R18 ;  /* 0x0000001210007986 */ /* 0x0007e4000c101b0e */
.L_x_3019:
[----:B------:R-:W-:Y:S05]  /*4070*/  BSYNC.RECONVERGENT B1 ;  /* 0x0000000000017941 */ /* 0x000fea0003800200 */
.L_x_3018:
[----:B------:R-:W-:Y:S04]  /*4080*/  BSSY.RECONVERGENT B1, `(.L_x_3020) ;  /* 0x0000013000017945 */ /* 0x000fe80003800200 */
[----:B------:R-:W-:Y:S05]  /*4090*/  @P1 BRA `(.L_x_3021) ;  /* 0x0000000000441947 */ /* 0x000fea0003800000 */
[----:B------:R-:W4:Y:S01]  /*40a0*/  LDCU.64 UR12, c[0x0][0x3e0] ;  /* 0x00007c00ff0c77ac */ /* 0x000f220008000a00 */
[----:B-12---:R-:W-:Y:S01]  /*40b0*/  MOV R14, R60 ;  /* 0x0000003c000e7202 */ /* 0x006fe20000000f00 */
[----:B------:R-:W-:Y:S01]  /*40c0*/  FADD.FTZ R44, R44, -UR5 ;  /* 0x800000052c2c7e21 */ /* 0x000fe20008010000 */
[----:B------:R-:W-:Y:S01]  /*40d0*/  MOV R15, R59 ;  /* 0x0000003b000f7202 */ /* 0x000fe20000000f00 */
[----:B------:R-:W1:Y:S01]  /*40e0*/  LDCU.64 UR16, c[0x0][0x380] ;  /* 0x00007000ff1077ac */ /* 0x000e620008000a00 */
[----:B------:R-:W-:Y:S01]  /*40f0*/  FADD.FTZ R45, R45, -UR5 ;  /* 0x800000052d2d7e21 */ /* 0x000fe20008010000 */
[----:B---3--:R-:W-:-:S03]  /*4100*/  FMUL.FTZ R17, R44, UR9 ;  /* 0x000000092c117c20 */ /* 0x008fc60008410000 */
[----:B0-----:R-:W-:Y:S01]  /*4110*/  FMUL.FTZ R18, R45, UR9 ;  /* 0x000000092d127c20 */ /* 0x001fe20008410000 */
[----:B-----5:R-:W-:-:S03]  /*4120*/  FFMA.FTZ R24, R20, R17, R22 ;  /* 0x0000001114187223 */ /* 0x020fc60000010016 */
[----:B------:R-:W-:Y:S01]  /*4130*/  FFMA.FTZ R25, R21, R18, R23 ;  /* 0x0000001215197223 */ /* 0x000fe20000010017 */
[----:B----4-:R-:W-:Y:S02]  /*4140*/  IMAD R28, R28, UR12, RZ ;  /* 0x0000000c1c1c7c24 */ /* 0x010fe4000f8e02ff */
[----:B------:R-:W-:-:S04]  /*4150*/  IMAD.WIDE.U32 R14, R27, UR12, R14 ;  /* 0x0000000c1b0e7c25 */ /* 0x000fc8000f8e000e */
[----:B------:R-:W-:Y:S01]  /*4160*/  IMAD R27, R27, UR13, R28 ;  /* 0x0000000d1b1b7c24 */ /* 0x000fe2000f8e021c */
[----:B-1----:R-:W-:-:S04]  /*4170*/  LEA R16, P1, R14, UR16, 0x2 ;  /* 0x000000100e107c11 */ /* 0x002fc8000f8210ff */
[----:B------:R-:W-:-:S04]  /*4180*/  IADD3 R27, PT, PT, R15, R27, RZ ;  /* 0x0000001b0f1b7210 */ /* 0x000fc80007ffe0ff */
[----:B------:R-:W-:-:S05]  /*4190*/  LEA.HI.X R17, R14, UR17, R27, 0x2, P1 ;  /* 0x000000110e117c11 */ /* 0x000fca00088f141b */
[----:B------:R4:W-:Y:S02]  /*41a0*/  STG.E.64 desc[UR14][R16.64], R24 ;  /* 0x0000001810007986 */ /* 0x0009e4000c101b0e */
.L_x_3021:
[----:B------:R-:W-:Y:S05]  /*41b0*/  BSYNC.RECONVERGENT B1 ;  /* 0x0000000000017941 */ /* 0x000fea0003800200 */
.L_x_3020:
[----:B------:R-:W-:Y:S04]  /*41c0*/  BSSY.RECONVERGENT B1, `(.L_x_3022) ;  /* 0x0000013000017945 */ /* 0x000fe80003800200 */
[----:B------:R-:W-:Y:S05]  /*41d0*/  @P6 BRA `(.L_x_3023) ;  /* 0x0000000000446947 */ /* 0x000fea0003800000 */
[----:B------:R-:W4:Y:S01]  /*41e0*/  LDCU.64 UR12, c[0x0][0x3e0] ;  /* 0x00007c00ff0c77ac */ /* 0x000f220008000a00 */
[----:B-12---:R-:W-:Y:S01]  /*41f0*/  MOV R14, R60 ;  /* 0x0000003c000e7202 */ /* 0x006fe20000000f00 */
[----:B------:R-:W-:Y:S01]  /*4200*/  FADD.FTZ R46, R46, -UR5 ;  /* 0x800000052e2e7e21 */ /* 0x000fe20008010000 */
[----:B------:R-:W-:Y:S01]  /*4210*/  MOV R15, R59 ;  /* 0x0000003b000f7202 */ /* 0x000fe20000000f00 */
[----:B------:R-:W1:Y:S01]  /*4220*/  LDCU.64 UR16, c[0x0][0x380] ;  /* 0x00007000ff1077ac */ /* 0x000e620008000a00 */
[----:B------:R-:W-:-:S04]  /*4230*/  FADD.FTZ R47, R47, -UR5 ;  /* 0x800000052f2f7e21 */ /* 0x000fc80008010000 */
[----:B0--3--:R-:W-:-:S04]  /*4240*/  FMUL.FTZ R18, R47, UR9 ;  /* 0x000000092f127c20 */ /* 0x009fc80008410000 */
[----:B----45:R-:W-:Y:S01]  /*4250*/  FFMA.FTZ R25, R21, R18, R23 ;  /* 0x0000001215197223 */ /* 0x030fe20000010017 */
[----:B------:R-:W-:Y:S02]  /*4260*/  IMAD R17, R26, UR12, RZ ;  /* 0x0000000c1a117c24 */ /* 0x000fe4000f8e02ff */
[----:B------:R-:W-:-:S04]  /*4270*/  IMAD.WIDE.U32 R14, R8, UR12, R14 ;  /* 0x0000000c080e7c25 */ /* 0x000fc8000f8e000e */
[----:B------:R-:W-:Y:S02]  /*4280*/  IMAD R19, R8, UR13, R17 ;  /* 0x0000000d08137c24 */ /* 0x000fe4000f8e0211 */
[----:B------:R-:W-:Y:S01]  /*4290*/  FMUL.FTZ R17, R46, UR9 ;  /* 0x000000092e117c20 */ /* 0x000fe20008410000 */
[----:B-1----:R-:W-:Y:S02]  /*42a0*/  LEA R16, P1, R14, UR16, 0x2 ;  /* 0x000000100e107c11 */ /* 0x002fe4000f8210ff */
[----:B------:R-:W-:Y:S01]  /*42b0*/  IADD3 R19, PT, PT, R15, R19, RZ ;  /* 0x000000130f137210 */ /* 0x000fe20007ffe0ff */
[----:B------:R-:W-:-:S03]  /*42c0*/  FFMA.FTZ R24, R20, R17, R22 ;  /* 0x0000001114187223 */ /* 0x000fc60000010016 */
[----:B------:R-:W-:-:S05]  /*42d0*/  LEA.HI.X R17, R14, UR17, R19, 0x2, P1 ;  /* 0x000000110e117c11 */ /* 0x000fca00088f1413 */
[----:B------:R0:W-:Y:S02]  /*42e0*/  STG.E.64 desc[UR14][R16.64], R24 ;  /* 0x0000001810007986 */ /* 0x0001e4000c101b0e */
.L_x_3023:
[----:B------:R-:W-:Y:S05]  /*42f0*/  BSYNC.RECONVERGENT B1 ;  /* 0x0000000000017941 */ /* 0x000fea0003800200 */
.L_x_3022:
        /* <DEDUP_REMOVED lines=19> */
.L_x_3025:
[----:B------:R-:W-:Y:S05]  /*4430*/  BSYNC.RECONVERGENT B1 ;  /* 0x0000000000017941 */ /* 0x000fea0003800200 */
.L_x_3024:
[----:B------:R-:W-:Y:S05]  /*4440*/  @P4 BRA `(.L_x_3026) ;  /* 0x0000002000804947 */ /* 0x000fea0003800000 */
[----:B------:R-:W1:Y:S01]  /*4450*/  LDCU.64 UR10, c[0x0][0x3e0] ;  /* 0x00007c00ff0a77ac */ /* 0x000e620008000a00 */
[----:B------:R-:W-:Y:S01]  /*4460*/  MOV R58, R60 ;  /* 0x0000003c003a7202 */ /* 0x000fe20000000f00 */
[----:B------:R-:W-:Y:S01]  /*4470*/  FADD.FTZ R50, R50, -UR5 ;  /* 0x8000000532327e21 */ /* 0x000fe20008010000 */
[----:B------:R-:W-:Y:S01]  /*4480*/  FADD.FTZ R51, R51, -UR5 ;  /* 0x8000000533337e21 */ /* 0x000fe20008010000 */
[----:B------:R-:W1:Y:S03]  /*4490*/  LDCU.64 UR12, c[0x0][0x380] ;  /* 0x00007000ff0c77ac */ /* 0x000e660008000a00 */
[----:B0--34-:R-:W-:-:S04]  /*44a0*/  FMUL.FTZ R16, R51, UR9 ;  /* 0x0000000933107c20 */ /* 0x019fc80008410000 */
[----:B-----5:R-:W-:Y:S01]  /*44b0*/  FFMA.FTZ R21, R21, R16, R23 ;  /* 0x0000001015157223 */ /* 0x020fe20000010017 */
[----:B-12---:R-:W-:Y:S02]  /*44c0*/  IMAD R15, R55, UR10, RZ ;  /* 0x0000000a370f7c24 */ /* 0x006fe4000f8e02ff */
[----:B------:R-:W-:-:S04]  /*44d0*/  IMAD.WIDE.U32 R58, R6, UR10, R58 ;  /* 0x0000000a063a7c25 */ /* 0x000fc8000f8e003a */
[----:B------:R-:W-:Y:S02]  /*44e0*/  IMAD R17, R6, UR11, R15 ;  /* 0x0000000b06117c24 */ /* 0x000fe4000f8e020f */
[----:B------:R-:W-:Y:S01]  /*44f0*/  FMUL.FTZ R15, R50, UR9 ;  /* 0x00000009320f7c20 */ /* 0x000fe20008410000 */
[----:B------:R-:W-:Y:S02]  /*4500*/  LEA R14, P1, R58, UR12, 0x2 ;  /* 0x0000000c3a0e7c11 */ /* 0x000fe4000f8210ff */
[----:B------:R-:W-:Y:S01]  /*4510*/  IADD3 R17, PT, PT, R59, R17, RZ ;  /* 0x000000113b117210 */ /* 0x000fe20007ffe0ff */
[----:B------:R-:W-:-:S03]  /*4520*/  FFMA.FTZ R20, R20, R15, R22 ;  /* 0x0000000f14147223 */ /* 0x000fc60000010016 */
[----:B------:R-:W-:-:S05]  /*4530*/  LEA.HI.X R15, R58, UR13, R17, 0x2, P1 ;  /* 0x0000000d3a0f7c11 */ /* 0x000fca00088f1411 */
[----:B------:R0:W-:Y:S01]  /*4540*/  STG.E.64 desc[UR14][R14.64], R20 ;  /* 0x000000140e007986 */ /* 0x0001e2000c101b0e */
[----:B------:R-:W-:Y:S05]  /*4550*/  BRA `(.L_x_3026) ;  /* 0x00000020003c7947 */ /* 0x000fea0003800000 */
.L_x_2995:
        /* <DEDUP_REMOVED lines=16> */
[----:B------:R-:W-:-:S03]  /*4660*/  FMUL.FTZ R15, R32, UR9 ;  /* 0x00000009200f7c20 */ /* 0x000fc60008410000 */
[----:B------:R-:W-:Y:S01]  /*4670*/  LEA.HI.X R53, R14, UR17, R53, 0x2, P1 ;  /* 0x000000110e357c11 */ /* 0x000fe200088f1435 */
[----:B-----5:R-:W-:Y:S01]  /*4680*/  FFMA.FTZ R14, R20, R15, R22 ;  /* 0x0000000f140e7223 */ /* 0x020fe20000010016 */
[----:B------:R-:W-:-:S03]  /*4690*/  FMUL.FTZ R15, R33, UR9 ;  /* 0x00000009210f7c20 */ /* 0x000fc60008410000 */
[----:B------:R-:W-:Y:S01]  /*46a0*/  FMUL.FTZ R32, R14, -1.4426950216293334961 ;  /* 0xbfb8aa3b0e207820 */ /* 0x000fe20000410000 */
        /* <DEDUP_REMOVED lines=11> */
.L_x_3028:
[----:B------:R-:W-:Y:S05]  /*4760*/  BSYNC.RECONVERGENT B1 ;  /* 0x0000000000017941 */ /* 0x000fea0003800200 */
.L_x_3027:
[----:B------:R-:W-:Y:S01]  /*4770*/  ISETP.GE.U32.AND P1, PT, R54, UR10, PT ;  /* 0x0000000a36007c0c */ /* 0x000fe2000bf26070 */
[----:B------:R-:W-:Y:S01]  /*4780*/  BSSY.RECONVERGENT B1, `(.L_x_3029) ;  /* 0x0000021000017945 */ /* 0x000fe20003800200 */
[----:B------:R-:W-:Y:S02]  /*4790*/  IADD3 R32, PT, PT, R56, 0x80, RZ ;  /* 0x0000008038207810 */ /* 0x000fe40007ffe0ff */
[----:B------:R-:W-:Y:S02]  /*47a0*/  ISETP.GE.AND.EX P1, PT, R7, UR11, PT, P1 ;  /* 0x0000000b07007c0c */ /* 0x000fe4000bf26310 */
[----:B------:R-:W-:Y:S02]  /*47b0*/  ISETP.GE.U32.AND P2, PT, R12, UR10, PT ;  /* 0x0000000a0c007c0c */ /* 0x000fe4000bf46070 */
[----:B------:R-:W-:-:S09]  /*47c0*/  ISETP.GE.U32.AND P3, PT, R32, UR10, PT ;  /* 0x0000000a20007c0c */ /* 0x000fd2000bf66070 */
        /* <DEDUP_REMOVED lines=28> */
.L_x_3030:
[----:B------:R-:W-:Y:S05]  /*4990*/  BSYNC.RECONVERGENT B1 ;  /* 0x0000000000017941 */ /* 0x000fea0003800200 */
.L_x_3029:
[----:B------:R-:W-:Y:S01]  /*49a0*/  ISETP.GE.AND.EX P2, PT, R9, UR11, PT, P2 ;  /* 0x0000000b09007c0c */ /* 0x000fe2000bf46320 */
[----:B------:R-:W-:Y:S01]  /*49b0*/  BSSY.RECONVERGENT B1, `(.L_x_3031) ;  /* 0x0000020000017945 */ /* 0x000fe20003800200 */
[----:B------:R-:W-:Y:S02]  /*49c0*/  SHF.R.S32.HI R35, RZ, 0x1f, R32 ;  /* 0x0000001fff237819 */ /* 0x000fe40000011420 */
[----:B------:R-:W-:Y:S02]  /*49d0*/  IADD3 R33, PT, PT, R56, 0xa0, RZ ;  /* 0x000000a038217810 */ /* 0x000fe40007ffe0ff */
[----:B------:R-:W-:-:S07]  /*49e0*/  ISETP.GE.AND.EX P3, PT, R35, UR11, PT, P3 ;  /* 0x0000000b23007c0c */ /* 0x000fce000bf66330 */
[----:B------:R-:W-:Y:S06]  /*49f0*/  @P2 BRA `(.L_x_3032) ;  /* 0x00000000006c2947 */ /* 0x000fec0003800000 */
        /* <DEDUP_REMOVED lines=27> */
.L_x_3032:
[----:B------:R-:W-:Y:S05]  /*4bb0*/  BSYNC.RECONVERGENT B1 ;  /* 0x0000000000017941 */ /* 0x000fea0003800200 */
.L_x_3031:
[----:B------:R-:W-:Y:S01]  /*4bc0*/  BSSY.RECONVERGENT B1, `(.L_x_3033) ;  /* 0x000001e000017945 */ /* 0x000fe20003800200 */
[----:B------:R-:W-:-:S03]  /*4bd0*/  IADD3 R34, PT, PT, R56, 0xc0, RZ ;  /* 0x000000c038227810 */ /* 0x000fc60007ffe0ff */
[----:B------:R-:W-:Y:S05]  /*4be0*/  @P6 BRA `(.L_x_3034) ;  /* 0x00000000006c6947 */ /* 0x000fea0003800000 */
        /* <DEDUP_REMOVED lines=27> */
.L_x_3034:
[----:B------:R-:W-:Y:S05]  /*4da0*/  BSYNC.RECONVERGENT B1 ;  /* 0x0000000000017941 */ /* 0x000fea0003800200 */
.L_x_3033:
[----:B------:R-:W-:Y:S04]  /*4db0*/  BSSY.RECONVERGENT B1, `(.L_x_3035) ;  /* 0x000001d000017945 */ /* 0x000fe80003800200 */
[----:B------:R-:W-:Y:S05]  /*4dc0*/  @P3 BRA `(.L_x_3036) ;  /* 0x00000000006c3947 */ /* 0x000fea0003800000 */
[----:B------:R-:W-:Y:S01]  /*4dd0*/  FADD.FTZ R16, R16, -UR5 ;  /* 0x8000000510107e21 */ /* 0x000fe20008010000 */
[----:B------:R-:W-:Y:S01]  /*4de0*/  FADD.FTZ R17, R17, -UR5 ;  /* 0x8000000511117e21 */ /* 0x000fe20008010000 */
[----:B------:R-:W4:Y:S02]  /*4df0*/  LDCU.64 UR12, c[0x0][0x3e0] ;  /* 0x00007c00ff0c77ac */ /* 0x000f240008000a00 */
[----:B---3--:R-:W-:Y:S01]  /*4e00*/  FMUL.FTZ R37, R16, UR9 ;  /* 0x0000000910257c20 */ /* 0x008fe20008410000 */
[----:B------:R-:W-:Y:S01]  /*4e10*/  FMUL.FTZ R36, R17, UR9 ;  /* 0x0000000911247c20 */ /* 0x000fe20008410000 */
[----:B------:R-:W3:Y:S02]  /*4e20*/  LDCU.64 UR16, c[0x0][0x380] ;  /* 0x00007000ff1077ac */ /* 0x000ee40008000a00 */
[----:B-----5:R-:W-:Y:S01]  /*4e30*/  FFMA.FTZ R37, R20, R37, R22 ;  /* 0x0000002514257223 */ /* 0x020fe20000010016 */
[----:B------:R-:W-:-:S03]  /*4e40*/  FFMA.FTZ R36, R21, R36, R23 ;  /* 0x0000002415247223 */ /* 0x000fc60000010017 */
[----:B012---:R-:W-:Y:S01]  /*4e50*/  FMUL.FTZ R14, R37, -1.4426950216293334961 ;  /* 0xbfb8aa3b250e7820 */ /* 0x007fe20000410000 */
[----:B------:R-:W-:-:S05]  /*4e60*/  FMUL.FTZ R16, R36, -1.4426950216293334961 ;  /* 0xbfb8aa3b24107820 */ /* 0x000fca0000410000 */
[----:B------:R-:W0:Y:S01]  /*4e70*/  MUFU.EX2 R14, R14 ;  /* 0x0000000e000e7308 */ /* 0x000e220000000800 */
[----:B----4-:R-:W-:-:S04]  /*4e80*/  IMAD R15, R35, UR12, RZ ;  /* 0x0000000c230f7c24 */ /* 0x010fc8000f8e02ff */
[----:B------:R-:W-:Y:S01]  /*4e90*/  IMAD R17, R32, UR13, R15 ;  /* 0x0000000d20117c24 */ /* 0x000fe2000f8e020f */
[----:B------:R-:W-:Y:S02]  /*4ea0*/  MOV R15, R59 ;  /* 0x0000003b000f7202 */ /* 0x000fe40000000f00 */
[----:B------:R-:W1:Y:S01]  /*4eb0*/  MUFU.EX2 R16, R16 ;  /* 0x0000001000107308 */ /* 0x000e620000000800 */
[----:B0-----:R-:W-:Y:S01]  /*4ec0*/  FADD.FTZ R38, R14, 1 ;  /* 0x3f8000000e267421 */ /* 0x001fe20000010000 */
[----:B------:R-:W-:-:S06]  /*4ed0*/  MOV R14, R60 ;  /* 0x0000003c000e7202 */ /* 0x000fcc0000000f00 */
[----:B------:R-:W0:Y:S01]  /*4ee0*/  MUFU.RCP R38, R38 ;  /* 0x0000002600267308 */ /* 0x000e220000001000 */
[----:B------:R-:W-:-:S04]  /*4ef0*/  IMAD.WIDE.U32 R14, R32, UR12, R14 ;  /* 0x0000000c200e7c25 */ /* 0x000fc8000f8e000e */
[----:B-1----:R-:W-:Y:S01]  /*4f00*/  FADD.FTZ R39, R16, 1 ;  /* 0x3f80000010277421 */ /* 0x002fe20000010000 */
[----:B------:R-:W-:-:S03]  /*4f10*/  IADD3 R17, PT, PT, R15, R17, RZ ;  /* 0x000000110f117210 */ /* 0x000fc60007ffe0ff */
[----:B------:R-:W1:Y:S01]  /*4f20*/  MUFU.RCP R35, R39 ;  /* 0x0000002700237308 */ /* 0x000e620000001000 */
[----:B---3--:R-:W-:-:S04]  /*4f30*/  LEA R16, P1, R14, UR16, 0x2 ;  /* 0x000000100e107c11 */ /* 0x008fc8000f8210ff */
[----:B------:R-:W-:Y:S01]  /*4f40*/  LEA.HI.X R17, R14, UR17, R17, 0x2, P1 ;  /* 0x000000110e117c11 */ /* 0x000fe200088f1411 */
[----:B0-----:R-:W-:Y:S01]  /*4f50*/  FMUL.FTZ R14, R37, R38 ;  /* 0x00000026250e7220 */ /* 0x001fe20000410000 */
[----:B-1----:R-:W-:-:S05]  /*4f60*/  FMUL.FTZ R15, R36, R35 ;  /* 0x00000023240f7220 */ /* 0x002fca0000410000 */
[----:B------:R4:W-:Y:S02]  /*4f70*/  STG.E.64 desc[UR14][R16.64], R14 ;  /* 0x0000000e10007986 */ /* 0x0009e4000c101b0e */
.L_x_3036:
[----:B------:R-:W-:Y:S05]  /*4f80*/  BSYNC.RECONVERGENT B1 ;  /* 0x0000000000017941 */ /* 0x000fea0003800200 */
.L_x_3035:
[----:B------:R-:W-:Y:S01]  /*4f90*/  ISETP.GE.U32.AND P3, PT, R33, UR10, PT ;  /* 0x0000000a21007c0c */ /* 0x000fe2000bf66070 */
[----:B------:R-:W-:Y:S01]  /*4fa0*/  BSSY.RECONVERGENT B1, `(.L_x_3037) ;  /* 0x000002e000017945 */ /* 0x000fe20003800200 */
[----:B01234-:R-:W-:Y:S02]  /*4fb0*/  SHF.R.S32.HI R14, RZ, 0x1f, R33 ;  /* 0x0000001fff0e7819 */ /* 0x01ffe40000011421 */
        /* <DEDUP_REMOVED lines=44> */
.L_x_3038:
[----:B------:R-:W-:Y:S05]  /*5280*/  BSYNC.RECONVERGENT B1 ;  /* 0x0000000000017941 */ /* 0x000fea0003800200 */
.L_x_3037:
[----:B------:R-:W-:Y:S01]  /*5290*/  BSSY.RECONVERGENT B1, `(.L_x_3039) ;  /* 0x000001f000017945 */ /* 0x000fe20003800200 */
[C---:B------:R-:W-:Y:S02]  /*52a0*/  IADD3 R18, PT, PT, R56.reuse, 0x140, RZ ;  /* 0x0000014038127810 */ /* 0x040fe40007ffe0ff */
[----:B------:R-:W-:Y:S01]  /*52b0*/  IADD3 R19, PT, PT, R56, 0x160, RZ ;  /* 0x0000016038137810 */ /* 0x000fe20007ffe0ff */
[----:B------:R-:W-:Y:S06]  /*52c0*/  @P1 BRA `(.L_x_3040) ;  /* 0x00000000006c1947 */ /* 0x000fec0003800000 */
[----:B------:R-:W-:Y:S01]  /*52d0*/  FADD.FTZ R24, R24, -UR5 ;  /* 0x8000000518187e21 */ /* 0x000fe20008010000 */
[----:B------:R-:W-:Y:S01]  /*52e0*/  FADD.FTZ R25, R25, -UR5 ;  /* 0x8000000519197e21 */ /* 0x000fe20008010000 */
[----:B------:R-:W1:Y:S02]  /*52f0*/  LDCU.64 UR12, c[0x0][0x3e0] ;  /* 0x00007c00ff0c77ac */ /* 0x000e640008000a00 */
[----:B------:R-:W-:Y:S01]  /*5300*/  FMUL.FTZ R33, R24, UR9 ;  /* 0x0000000918217c20 */ /* 0x000fe20008410000 */
[----:B------:R-:W-:Y:S01]  /*5310*/  FMUL.FTZ R24, R25, UR9 ;  /* 0x0000000919187c20 */ /* 0x000fe20008410000 */
[----:B------:R-:W2:Y:S02]  /*5320*/  LDCU.64 UR16, c[0x0][0x380] ;  /* 0x00007000ff1077ac */ /* 0x000ea40008000a00 */
[----:B-----5:R-:W-:Y:S01]  /*5330*/  FFMA.FTZ R33, R20, R33, R22 ;  /* 0x0000002114217223 */ /* 0x020fe20000010016 */
[----:B------:R-:W-:-:S03]  /*5340*/  FFMA.FTZ R24, R21, R24, R23 ;  /* 0x0000001815187223 */ /* 0x000fc60000010017 */
[----:B0-----:R-:W-:Y:S01]  /*5350*/  FMUL.FTZ R14, R33, -1.4426950216293334961 ;  /* 0xbfb8aa3b210e7820 */ /* 0x001fe20000410000 */
[----:B------:R-:W-:-:S05]  /*5360*/  FMUL.FTZ R17, R24, -1.4426950216293334961 ;  /* 0xbfb8aa3b18117820 */ /* 0x000fca0000410000 */
[----:B------:R-:W0:Y:S01]  /*5370*/  MUFU.EX2 R14, R14 ;  /* 0x0000000e000e7308 */ /* 0x000e220000000800 */
[----:B-1----:R-:W-:-:S04]  /*5380*/  IMAD R15, R16, UR12, RZ ;  /* 0x0000000c100f7c24 */ /* 0x002fc8000f8e02ff */
        /* <DEDUP_REMOVED lines=8> */
[----:B------:R-:W-:-:S05]  /*5410*/  IADD3 R53, PT, PT, R15, R53, RZ ;  /* 0x000000350f357210 */ /* 0x000fca0007ffe0ff */
[----:B------:R-:W1:Y:S01]  /*5420*/  MUFU.RCP R25, R25 ;  /* 0x0000001900197308 */ /* 0x000e620000001000 */
[----:B--2---:R-:W-:-:S04]  /*5430*/  LEA R16, P1, R14, UR16, 0x2 ;  /* 0x000000100e107c11 */ /* 0x004fc8000f8210ff */
[----:B------:R-:W-:Y:S01]  /*5440*/  LEA.HI.X R17, R14, UR17, R53, 0x2, P1 ;  /* 0x000000110e117c11 */ /* 0x000fe200088f1435 */
[----:B0-----:R-:W-:Y:S01]  /*5450*/  FMUL.FTZ R14, R33, R52 ;  /* 0x00000034210e7220 */ /* 0x001fe20000410000 */
[----:B-1----:R-:W-:-:S05]  /*5460*/  FMUL.FTZ R15, R24, R25 ;  /* 0x00000019180f7220 */ /* 0x002fca0000410000 */
[----:B------:R1:W-:Y:S02]  /*5470*/  STG.E.64 desc[UR14][R16.64], R14 ;  /* 0x0000000e10007986 */ /* 0x0003e4000c101b0e */
.L_x_3040:
[----:B------:R-:W-:Y:S05]  /*5480*/  BSYNC.RECONVERGENT B1 ;  /* 0x0000000000017941 */ /* 0x000fea0003800200 */
.L_x_3039:
        /* <DEDUP_REMOVED lines=21> */
[----:B------:R-:W-:Y:S01]  /*55e0*/  IMAD R39, R39, UR13, R38 ;  /* 0x0000000d27277c24 */ /* 0x000fe2000f8e0226 */
[----:B0-----:R-:W-:-:S04]  /*55f0*/  LEA R16, P1, R14, UR16, 0x2 ;  /* 0x000000100e107c11 */ /* 0x001fc8000f8210ff */
[----:B------:R-:W0:Y:S01]  /*5600*/  MUFU.RCP R27, R27 ;  /* 0x0000001b001b7308 */ /* 0x000e220000001000 */
[----:B------:R-:W-:-:S04]  /*5610*/  IADD3 R39, PT, PT, R15, R39, RZ ;  /* 0x000000270f277210 */ /* 0x000fc80007ffe0ff */
[----:B------:R-:W-:Y:S01]  /*5620*/  LEA.HI.X R17, R14, UR17, R39, 0x2, P1 ;  /* 0x000000110e117c11 */ /* 0x000fe200088f1427 */
[----:B-1----:R-:W-:Y:S01]  /*5630*/  FMUL.FTZ R14, R25, R26 ;  /* 0x0000001a190e7220 */ /* 0x002fe20000410000 */
[----:B0-----:R-:W-:-:S05]  /*5640*/  FMUL.FTZ R15, R24, R27 ;  /* 0x0000001b180f7220 */ /* 0x001fca0000410000 */
[----:B------:R2:W-:Y:S02]  /*5650*/  STG.E.64 desc[UR14][R16.64], R14 ;  /* 0x0000000e10007986 */ /* 0x0005e4000c101b0e */
.L_x_3042:
[----:B------:R-:W-:Y:S05]  /*5660*/  BSYNC.RECONVERGENT B1 ;  /* 0x0000000000017941 */ /* 0x000fea0003800200 */
.L_x_3041:
        /* <DEDUP_REMOVED lines=29> */
.L_x_3044:
[----:B------:R-:W-:Y:S05]  /*5840*/  BSYNC.RECONVERGENT B1 ;  /* 0x0000000000017941 */ /* 0x000fea0003800200 */
.L_x_3043:
[----:B------:R-:W-:Y:S04]  /*5850*/  BSSY.RECONVERGENT B1, `(.L_x_3045) ;  /* 0x000001d000017945 */ /* 0x000fe80003800200 */
[----:B------:R-:W-:Y:S05]  /*5860*/  @P2 BRA `(.L_x_3046) ;  /* 0x00000000006c2947 */ /* 0x000fea0003800000 */
[----:B------:R-:W-:Y:S01]  /*5870*/  FADD.FTZ R30, R30, -UR5 ;  /* 0x800000051e1e7e21 */ /* 0x000fe20008010000 */
[----:B------:R-:W-:Y:S01]  /*5880*/  FADD.FTZ R31, R31, -UR5 ;  /* 0x800000051f1f7e21 */ /* 0x000fe20008010000 */
[----:B------:R-:W4:Y:S02]  /*5890*/  LDCU.64 UR12, c[0x0][0x3e0] ;  /* 0x00007c00ff0c77ac */ /* 0x000f240008000a00 */
[----:B0123--:R-:W-:Y:S01]  /*58a0*/  FMUL.FTZ R15, R30, UR9 ;  /* 0x000000091e0f7c20 */ /* 0x00ffe20008410000 */
        /* <DEDUP_REMOVED lines=8> */
[----:B----4-:R-:W-:-:S07]  /*5930*/  IMAD R28, R37, UR12, RZ ;  /* 0x0000000c251c7c24 */ /* 0x010fce000f8e02ff */
        /* <DEDUP_REMOVED lines=14> */
.L_x_3046:
[----:B------:R-:W-:Y:S05]  /*5a20*/  BSYNC.RECONVERGENT B1 ;  /* 0x0000000000017941 */ /* 0x000fea0003800200 */
.L_x_3045:
[----:B------:R-:W-:Y:S01]  /*5a30*/  ISETP.GE.U32.AND P5, PT, R18, UR10, PT ;  /* 0x0000000a12007c0c */ /* 0x000fe2000bfa6070 */
[----:B------:R-:W-:Y:S01]  /*5a40*/  BSSY.RECONVERGENT B1, `(.L_x_3047) ;  /* 0x000002d000017945 */ /* 0x000fe20003800200 */
[----:B-1234-:R-:W-:Y:S02]  /*5a50*/  SHF.R.S32.HI R17, RZ, 0x1f, R18 ;  /* 0x0000001fff117819 */ /* 0x01efe40000011412 */
        /* <DEDUP_REMOVED lines=43> */
.L_x_3048:
[----:B------:R-:W-:Y:S05]  /*5d10*/  BSYNC.RECONVERGENT B1 ;  /* 0x0000000000017941 */ /* 0x000fea0003800200 */
.L_x_3047:
[----:B------:R-:W-:Y:S04]  /*5d20*/  BSSY.RECONVERGENT B1, `(.L_x_3049) ;  /* 0x000001d000017945 */ /* 0x000fe80003800200 */
[----:B------:R-:W-:Y:S05]  /*5d30*/  @P2 BRA `(.L_x_3050) ;  /* 0x00000000006c2947 */ /* 0x000fea0003800000 */
[----:B------:R-:W-:Y:S01]  /*5d40*/  FADD.FTZ R42, R42, -UR5 ;  /* 0x800000052a2a7e21 */ /* 0x000fe20008010000 */
[----:B------:R-:W-:Y:S01]  /*5d50*/  FADD.FTZ R43, R43, -UR5 ;  /* 0x800000052b2b7e21 */ /* 0x000fe20008010000 */
[----:B------:R-:W2:Y:S02]  /*5d60*/  LDCU.64 UR12, c[0x0][0x3e0] ;  /* 0x00007c00ff0c77ac */ /* 0x000ea40008000a00 */
[----:B01----:R-:W-:Y:S01]  /*5d70*/  FMUL.FTZ R15, R42, UR9 ;  /* 0x000000092a0f7c20 */ /* 0x003fe20008410000 */
        /* <DEDUP_REMOVED lines=23> */
.L_x_3050:
[----:B------:R-:W-:Y:S05]  /*5ef0*/  BSYNC.RECONVERGENT B1 ;  /* 0x0000000000017941 */ /* 0x000fea0003800200 */
.L_x_3049:
[----:B------:R-:W-:Y:S04]  /*5f00*/  BSSY.RECONVERGENT B1, `(.L_x_3051) ;  /* 0x000001d000017945 */ /* 0x000fe80003800200 */
[----:B------:R-:W-:Y:S05]  /*5f10*/  @P1 BRA `(.L_x_3052) ;  /* 0x00000000006c1947 */ /* 0x000fea0003800000 */
[----:B------:R-:W-:Y:S01]  /*5f20*/  FADD.FTZ R44, R44, -UR5 ;  /* 0x800000052c2c7e21 */ /* 0x000fe20008010000 */
[----:B------:R-:W-:Y:S01]  /*5f30*/  FADD.FTZ R45, R45, -UR5 ;  /* 0x800000052d2d7e21 */ /* 0x000fe20008010000 */
[----:B------:R-:W3:Y:S02]  /*5f40*/  LDCU.64 UR12, c[0x0][0x3e0] ;  /* 0x00007c00ff0c77ac */ /* 0x000ee40008000a00 */
[----:B012---:R-:W-:Y:S01]  /*5f50*/  FMUL.FTZ R15, R44, UR9 ;  /* 0x000000092c0f7c20 */ /* 0x007fe20008410000 */
        /* <DEDUP_REMOVED lines=8> */
[----:B---3--:R-:W-:-:S07]  /*5fe0*/  IMAD R26, R26, UR12, RZ ;  /* 0x0000000c1a1a7c24 */ /* 0x008fce000f8e02ff */
        /* <DEDUP_REMOVED lines=14> */
.L_x_3052:
[----:B------:R-:W-:Y:S05]  /*60d0*/  BSYNC.RECONVERGENT B1 ;  /* 0x0000000000017941 */ /* 0x000fea0003800200 */
.L_x_3051:
        /* <DEDUP_REMOVED lines=29> */
.L_x_3054:
[----:B------:R-:W-:Y:S05]  /*62b0*/  BSYNC.RECONVERGENT B1 ;  /* 0x0000000000017941 */ /* 0x000fea0003800200 */
.L_x_3053:
[----:B------:R-:W-:Y:S04]  /*62c0*/  BSSY.RECONVERGENT B1, `(.L_x_3055) ;  /* 0x000001d000017945 */ /* 0x000fe80003800200 */
[----:B------:R-:W-:Y:S05]  /*62d0*/  @P3 BRA `(.L_x_3056) ;  /* 0x00000000006c3947 */ /* 0x000fea0003800000 */
[----:B------:R-:W-:Y:S01]  /*62e0*/  FADD.FTZ R48, R48, -UR5 ;  /* 0x8000000530307e21 */ /* 0x000fe20008010000 */
[----:B------:R-:W-:Y:S01]  /*62f0*/  FADD.FTZ R49, R49, -UR5 ;  /* 0x8000000531317e21 */ /* 0x000fe20008010000 */
[----:B------:R-:W0:Y:S02]  /*6300*/  LDCU.64 UR12, c[0x0][0x3e0] ;  /* 0x00007c00ff0c77ac */ /* 0x000e240008000a00 */
[----:B01234-:R-:W-:Y:S01]  /*6310*/  FMUL.FTZ R15, R48, UR9 ;  /* 0x00000009300f7c20 */ /* 0x01ffe20008410000 */
        /* <DEDUP_REMOVED lines=23> */
.L_x_3056:
[----:B------:R-:W-:Y:S05]  /*6490*/  BSYNC.RECONVERGENT B1 ;  /* 0x0000000000017941 */ /* 0x000fea0003800200 */
.L_x_3055:
[----:B------:R-:W-:Y:S05]  /*64a0*/  @P4 BRA `(.L_x_3026) ;  /* 0x0000000000684947 */ /* 0x000fea0003800000 */
[----:B------:R-:W-:Y:S01]  /*64b0*/  FADD.FTZ R50, R50, -UR5 ;  /* 0x8000000532327e21 */ /* 0x000fe20008010000 */
[----:B------:R-:W-:Y:S01]  /*64c0*/  FADD.FTZ R51, R51, -UR5 ;  /* 0x8000000533337e21 */ /* 0x000fe20008010000 */
[----:B------:R-:W0:Y:S01]  /*64d0*/  LDCU.64 UR10, c[0x0][0x3e0] ;  /* 0x00007c00ff0a77ac */ /* 0x000e220008000a00 */
[----:B------:R-:W-:Y:S01]  /*64e0*/  MOV R58, R60 ;  /* 0x0000003c003a7202 */ /* 0x000fe20000000f00 */
[----:B01234-:R-:W-:Y:S01]  /*64f0*/  FMUL.FTZ R15, R50, UR9 ;  /* 0x00000009320f7c20 */ /* 0x01ffe20008410000 */
[----:B------:R-:W-:Y:S01]  /*6500*/  FMUL.FTZ R16, R51, UR9 ;  /* 0x0000000933107c20 */ /* 0x000fe20008410000 */
[----:B------:R-:W0:Y:S02]  /*6510*/  LDCU.64 UR12, c[0x0][0x380] ;  /* 0x00007000ff0c77ac */ /* 0x000e240008000a00 */
[----:B-----5:R-:W-:Y:S01]  /*6520*/  FFMA.FTZ R19, R20, R15, R22 ;  /* 0x0000000f14137223 */ /* 0x020fe20000010016 */
[----:B------:R-:W-:-:S03]  /*6530*/  FFMA.FTZ R20, R21, R16, R23 ;  /* 0x0000001015147223 */ /* 0x000fc60000010017 */
        /* <DEDUP_REMOVED lines=17> */
.L_x_3026:
[----:B------:R-:W-:Y:S05]  /*6650*/  BSYNC.RECONVERGENT B0 ;  /* 0x0000000000007941 */ /* 0x000fea0003800200 */
.L_x_2994:
[----:B------:R-:W-:Y:S02]  /*6660*/  UIADD3 UR7, UPT, UPT, UR18, UR7, URZ ;  /* 0x0000000712077290 */ /* 0x000fe4000fffe0ff */
[----:B------:R-:W-:Y:S02]  /*6670*/  UIADD3 UR4, UPT, UPT, UR4, 0x1, URZ ;  /* 0x0000000104047890 */ /* 0x000fe4000fffe0ff */
[----:B------:R-:W-:-:S09]  /*6680*/  UISETP.GE.AND UP0, UPT, UR7, UR8, UPT ;  /* 0x000000080700728c */ /* 0x000fd2000bf06270 */
[----:B------:R-:W-:Y:S05]  /*6690*/  BRA.U !UP0, `(.L_x_3057) ;  /* 0xffffff9908e87547 */ /* 0x000fea000b83ffff */
[----:B------:R-:W-:Y:S05]  /*66a0*/  EXIT ;  /* 0x000000000000794d */ /* 0x000fea0003800000 */
.L_x_3058:
        /* <DEDUP_REMOVED lines=13> */
.L_x_3467:


//--------------------- .text._Z35group_norm_nhwc_fwd_one_pass_kernelI11Fp32IOBf16WLi64ELi8ELi128EEv26Group_norm_nhwc_fwd_params --------------------------
	.section	.text._Z35group_norm_nhwc_fwd_one_pass_kernelI11Fp32IOBf16WLi64ELi8ELi128EEv26Group_norm_nhwc_fwd_params,"ax",@progbits
	.align	128
        .global         _Z35group_norm_nhwc_fwd_one_pass_kernelI11Fp32IOBf16WLi64ELi8ELi128EEv26Group_norm_nhwc_fwd_params
        .type           _Z35group_norm_nhwc_fwd_one_pass_kernelI11Fp32IOBf16WLi64ELi8ELi128EEv26Group_norm_nhwc_fwd_params,@function
        .size           _Z35group_norm_nhwc_fwd_one_pass_kernelI11Fp32IOBf16WLi64ELi8ELi128EEv26Group_norm_nhwc_fwd_params,(.L_x_3468 - _Z35group_norm_nhwc_fwd_one_pass_kernelI11Fp32IOBf16WLi64ELi8ELi128EEv26Group_norm_nhwc_fwd_params)
        .other          _Z35group_norm_nhwc_fwd_one_pass_kernelI11Fp32IOBf16WLi64ELi8ELi128EEv26Group_norm_nhwc_fwd_params,@"STO_CUDA_ENTRY STV_DEFAULT"
_Z35group_norm_nhwc_fwd_one_pass_kernelI11Fp32IOBf16WLi64ELi8ELi128EEv26Group_norm_nhwc_fwd_params:
.text._Z35group_norm_nhwc_fwd_one_pass_kernelI11Fp32IOBf16WLi64ELi8ELi128EEv26Group_norm_nhwc_fwd_params:
        /* <DEDUP_REMOVED lines=26> */
.L_x_3078:
[----:B0-----:R-:W0:Y:S01]  /*01a0*/  LDC R11, c[0x0][0x3f8] ;  /* 0x0000fe00ff0b7b82 */ /* 0x001e220000000800 */
[----:B-1----:R-:W1:Y:S01]  /*01b0*/  LDCU.64 UR10, c[0x0][0x3e8] ;  /* 0x00007d00ff0a77ac */ /* 0x002e620008000a00 */
[----:B------:R-:W-:Y:S02]  /*01c0*/  SHF.R.S32.HI R13, RZ, 0x1f, R3 ;  /* 0x0000001fff0d7819 */ /* 0x000fe40000011403 */
[----:B------:R-:W-:-:S04]  /*01d0*/  IADD3 R18, PT, PT, R3, 0x20, RZ ;  /* 0x0000002003127810 */ /* 0x000fc80007ffe0ff */
[----:B------:R-:W-:Y:S02]  /*01e0*/  SHF.R.S32.HI R19, RZ, 0x1f, R18 ;  /* 0x0000001fff137819 */ /* 0x000fe40000011412 */
[----:B0-2---:R-:W-:Y:S02]  /*01f0*/  IABS R7, R11 ;  /* 0x0000000b00077213 */ /* 0x005fe40000000000 */
[----:B------:R-:W-:Y:S02]  /*0200*/  ISETP.NE.AND P3, PT, R11, RZ, PT ;  /* 0x000000ff0b00720c */ /* 0x000fe40003f65270 */
        /* <DEDUP_REMOVED lines=9> */
[----:B------:R-:W-:Y:S01]  /*02a0*/  LOP3.LUT R4, R11, UR8, RZ, 0x3c, !PT ;  /* 0x000000080b047c12 */ /* 0x000fe2000f8e3cff */
[----:B------:R-:W0:Y:S03]  /*02b0*/  S2R R9, SR_TID.X ;  /* 0x0000000000097919 */ /* 0x000e260000002100 */
        /* <DEDUP_REMOVED lines=9> */
[----:B------:R-:W-:-:S11]  /*0350*/  ISETP.GE.AND.EX P2, PT, R19, UR11, PT, P2 ;  /* 0x0000000b13007c0c */ /* 0x000fd6000bf46320 */
[----:B------:R-:W-:Y:S01]  /*0360*/  @P1 VIADD R5, R5, 0x1 ;  /* 0x0000000105051836 */ /* 0x000fe20000000000 */
[----:B------:R-:W-:Y:S01]  /*0370*/  ISETP.GE.U32.AND P1, PT, R3, UR10, PT ;  /* 0x0000000a03007c0c */ /* 0x000fe2000bf26070 */
[----:B------:R-:W1:Y:S03]  /*0380*/  @!P2 LDC.64 R16, c[0x0][0x3e0] ;  /* 0x0000f800ff10ab82 */ /* 0x000e660000000a00 */
[----:B------:R-:W-:Y:S01]  /*0390*/  ISETP.GE.AND.EX P1, PT, R13, UR11, PT, P1 ;  /* 0x0000000b0d007c0c */ /* 0x000fe2000bf26310 */
[----:B------:R-:W3:Y:S01]  /*03a0*/  LDCU.64 UR10, c[0x0][0x3f0] ;  /* 0x00007e00ff0a77ac */ /* 0x000ee20008000a00 */
[----:B------:R-:W-:Y:S02]  /*03b0*/  MOV R21, R5 ;  /* 0x0000000500157202 */ /* 0x000fe40000000f00 */
[----:B0-----:R-:W-:Y:S02]  /*03c0*/  SHF.L.U32 R5, R9, 0x1, RZ ;  /* 0x0000000109057819 */ /* 0x001fe400000006ff */
[----:B------:R-:W-:-:S02]  /*03d0*/  @!P4 IADD3 R21, PT, PT, -R21, RZ, RZ ;  /* 0x000000ff1515c210 */ /* 0x000fc40007ffe1ff */
[----:B------:R-:W-:Y:S02]  /*03e0*/  @!P3 LOP3.LUT R21, RZ, R11, RZ, 0x33, !PT ;  /* 0x0000000bff15b212 */ /* 0x000fe400078e33ff */
[----:B------:R-:W-:Y:S02]  /*03f0*/  LOP3.LUT R5, R5, 0x6, RZ, 0xc0, !PT ;  /* 0x0000000605057812 */ /* 0x000fe400078ec0ff */
[--C-:B------:R-:W-:Y:S01]  /*0400*/  SHF.R.S32.HI R4, RZ, 0x1f, R21.reuse ;  /* 0x0000001fff047819 */ /* 0x100fe20000011415 */
[----:B------:R-:W0:Y:S01]  /*0410*/  @!P1 LDC.64 R14, c[0x0][0x3e0] ;  /* 0x0000f800ff0e9b82 */ /* 0x000e220000000a00 */
[----:B------:R-:W-:-:S04]  /*0420*/  IMAD.MOV R8, RZ, RZ, -R21 ;  /* 0x000000ffff087224 */ /* 0x000fc800078e0a15 */
[----:B------:R-:W-:Y:S02]  /*0430*/  IMAD R8, R11, R8, UR8 ;  /* 0x000000080b087e24 */ /* 0x000fe4000f8e0208 */
[----:B---3--:R-:W-:Y:S01]  /*0440*/  IMAD R12, R4, UR10, RZ ;  /* 0x0000000a040c7c24 */ /* 0x008fe2000f8e02ff */
[----:B------:R-:W3:Y:S01]  /*0450*/  @!P1 LDC.64 R6, c[0x0][0x390] ;  /* 0x0000e400ff069b82 */ /* 0x000ee20000000a00 */
[----:B-1----:R-:W-:Y:S01]  /*0460*/  @!P2 IMAD R19, R19, R16, RZ ;  /* 0x000000101313a224 */ /* 0x002fe200078e02ff */
[----:B------:R-:W-:Y:S01]  /*0470*/  SHF.L.U32 R8, R8, 0x3, RZ ;  /* 0x0000000308087819 */ /* 0x000fe200000006ff */
[C---:B------:R-:W-:Y:S02]  /*0480*/  IMAD R23, R21.reuse, UR11, R12 ;  /* 0x0000000b15177c24 */ /* 0x040fe4000f8e020c */
[----:B------:R-:W-:Y:S01]  /*0490*/  @!P2 IMAD R17, R18, R17, R19 ;  /* 0x000000111211a224 */ /* 0x000fe200078e0213 */
[----:B------:R-:W-:Y:S02]  /*04a0*/  LOP3.LUT R10, R8, R5, RZ, 0xfc, !PT ;  /* 0x00000005080a7212 */ /* 0x000fe400078efcff */
[----:B------:R-:W-:Y:S01]  /*04b0*/  SHF.R.S32.HI R11, RZ, 0x1f, R8 ;  /* 0x0000001fff0b7819 */ /* 0x000fe20000011408 */
[----:B------:R-:W1:Y:S02]  /*04c0*/  @!P2 LDC.64 R4, c[0x0][0x390] ;  /* 0x0000e400ff04ab82 */ /* 0x000e640000000a00 */
[----:B------:R-:W-:-:S04]  /*04d0*/  IMAD.WIDE.U32 R10, R21, UR10, R10 ;  /* 0x0000000a150a7c25 */ /* 0x000fc8000f8e000a */
[----:B0-----:R-:W-:Y:S01]  /*04e0*/  @!P1 IMAD R12, R13, R14, RZ ;  /* 0x0000000e0d0c9224 */ /* 0x001fe200078e02ff */
[-C--:B------:R-:W-:Y:S01]  /*04f0*/  @!P2 MOV R20, R10.reuse ;  /* 0x0000000a0014a202 */ /* 0x080fe20000000f00 */
[----:B------:R-:W-:Y:S02]  /*0500*/  IMAD.IADD R13, R11, 0x1, R23 ;  /* 0x000000010b0d7824 */ /* 0x000fe400078e0217 */
[----:B------:R-:W-:Y:S01]  /*0510*/  @!P1 IMAD R23, R3, R15, R12 ;  /* 0x0000000f03179224 */ /* 0x000fe200078e020c */
[----:B------:R-:W-:Y:S01]  /*0520*/  @!P1 MOV R12, R10 ;  /* 0x0000000a000c9202 */ /* 0x000fe20000000f00 */
[----:B------:R-:W-:-:S04]  /*0530*/  @!P2 IMAD.MOV.U32 R21, RZ, RZ, R13 ;  /* 0x000000ffff15a224 */ /* 0x000fc800078e000d */
[----:B------:R-:W-:-:S04]  /*0540*/  @!P1 IMAD.WIDE.U32 R14, R3, R14, R12 ;  /* 0x0000000e030e9225 */ /* 0x000fc800078e000c */
[----:B------:R-:W-:Y:S01]  /*0550*/  @!P2 IMAD.WIDE.U32 R18, R18, R16, R20 ;  /* 0x000000101212a225 */ /* 0x000fe200078e0014 */
[----:B------:R-:W-:Y:S02]  /*0560*/  @!P1 IADD3 R16, PT, PT, R15, R23, RZ ;  /* 0x000000170f109210 */ /* 0x000fe40007ffe0ff */
[----:B---3--:R-:W-:Y:S02]  /*0570*/  @!P1 LEA R6, P3, R14, R6, 0x2 ;  /* 0x000000060e069211 */ /* 0x008fe400078610ff */
[----:B------:R-:W-:Y:S02]  /*0580*/  @!P2 IADD3 R15, PT, PT, R19, R17, RZ ;  /* 0x00000011130fa210 */ /* 0x000fe40007ffe0ff */
[----:B-1----:R-:W-:Y:S02]  /*0590*/  @!P2 LEA R4, P4, R18, R4, 0x2 ;  /* 0x000000041204a211 */ /* 0x002fe400078810ff */
        /* <DEDUP_REMOVED lines=52> */
.L_x_3060:
[----:B------:R-:W-:Y:S05]  /*08e0*/  BSYNC.RECONVERGENT B0 ;  /* 0x0000000000007941 */ /* 0x000fea0003800200 */
.L_x_3059:
        /* <DEDUP_REMOVED lines=16> */
.L_x_3062:
[----:B------:R-:W-:Y:S05]  /*09f0*/  BSYNC.RECONVERGENT B0 ;  /* 0x0000000000007941 */ /* 0x000fea0003800200 */
.L_x_3061:
        /* <DEDUP_REMOVED lines=17> */
[----:B---3--:R-:W-:Y:S01]  /*0b10*/  MOV R20, UR12 ;  /* 0x0000000c00147c02 */ /* 0x008fe20008000f00 */
        /* <DEDUP_REMOVED lines=15> */
.L_x_3065:
[----:B------:R-:W2:Y:S04]  /*0c10*/  LDG.E.STRONG.GPU R6, desc[UR14][R4.64] ;  /* 0x0000000e04067981 */ /* 0x000ea8000c1ef900 */
[----:B--2---:R-:W-:Y:S01]  /*0c20*/  CCTL.IVALL ;  /* 0x00000000ff00798f */ /* 0x004fe20002000000 */
[----:B------:R-:W-:Y:S05]  /*0c30*/  YIELD ;  /* 0x0000000000007946 */ /* 0x000fea0003800000 */
[----:B------:R-:W-:-:S13]  /*0c40*/  ISETP.NE.AND P4, PT, R6, R9, PT ;  /* 0x000000090600720c */ /* 0x000fda0003f85270 */
[----:B------:R-:W-:Y:S05]  /*0c50*/  @P4 BRA `(.L_x_3065) ;  /* 0xfffffffc00ec4947 */ /* 0x000fea000383ffff */
.L_x_3064:
        /* <DEDUP_REMOVED lines=15> */
.L_x_3067:
        /* <DEDUP_REMOVED lines=91> */
.L_x_3066:
        /* <DEDUP_REMOVED lines=53> */
.L_x_3068:
        /* <DEDUP_REMOVED lines=27> */
.L_x_3069:
        /* <DEDUP_REMOVED lines=13> */
.L_x_3070:
[----:B------:R-:W-:Y:S05]  /*18d0*/  BSYNC.RECONVERGENT B0 ;  /* 0x0000000000007941 */ /* 0x000fea0003800200 */
.L_x_3063:
[----:B------:R-:W4:Y:S01]  /*18e0*/  S2R R9, SR_TID.X ;  /* 0x0000000000097919 */ /* 0x000f220000002100 */
[----:B------:R-:W5:Y:S01]  /*18f0*/  S2UR UR9, SR_CgaCtaId ;  /* 0x00000000000979c3 */ /* 0x000f620000008800 */
[----:B------:R-:W0:Y:S01]  /*1900*/  LDCU UR10, c[0x0][0x414] ;  /* 0x00008280ff0a77ac */ /* 0x000e220008000800 */
[----:B------:R-:W-:Y:S01]  /*1910*/  MOV R25, UR8 ;  /* 0x0000000800197c02 */ /* 0x000fe20008000f00 */
[----:B------:R-:W-:-:S05]  /*1920*/  UMOV UR5, 0x400 ;  /* 0x0000040000057882 */ /* 0x000fca0000000000 */
[----:B---3--:R-:W3:Y:S08]  /*1930*/  @P0 LDC.64 R20, c[0x0][0x388] ;  /* 0x0000e200ff140b82 */ /* 0x008ef00000000a00 */
[----:B-12---:R-:W1:Y:S01]  /*1940*/  LDC.64 R6, c[0x0][0x398] ;  /* 0x0000e600ff067b82 */ /* 0x006e620000000a00 */
[----:B-----5:R-:W-:-:S07]  /*1950*/  ULEA UR5, UR9, UR5, 0x18 ;  /* 0x0000000509057291 */ /* 0x020fce000f8ec0ff */
[----:B------:R-:W2:Y:S01]  /*1960*/  LDC.64 R4, c[0x0][0x3a0] ;  /* 0x0000e800ff047b82 */ /* 0x000ea20000000a00 */
[----:B----4-:R-:W-:Y:S01]  /*1970*/  SHF.L.U32 R9, R9, 0x1, RZ ;  /* 0x0000000109097819 */ /* 0x010fe200000006ff */
[----:B------:R-:W-:Y:S03]  /*1980*/  @!P3 STS.64 [UR5+0x30], R18 ;  /* 0x00003012ff00b988 */ /* 0x000fe60008000a05 */
[----:B------:R-:W-:-:S05]  /*1990*/  LOP3.LUT R9, R9, 0x6, RZ, 0xc0, !PT ;  /* 0x0000000609097812 */ /* 0x000fca00078ec0ff */
[----:B------:R-:W-:Y:S02]  /*19a0*/  IMAD.IADD R23, R9, 0x1, R8 ;  /* 0x0000000109177824 */ /* 0x000fe400078e0208 */
[----:B---3--:R-:W-:-:S04]  /*19b0*/  @P0 IMAD.WIDE R8, R25, 0x8, R20 ;  /* 0x0000000819080825 */ /* 0x008fc800078e0214 */
[----:B0-----:R-:W-:Y:S01]  /*19c0*/  @P0 FMUL.FTZ R20, R18, UR10 ;  /* 0x0000000a12140c20 */ /* 0x001fe20008410000 */
[----:B------:R-:W-:Y:S01]  /*19d0*/  @P0 FMUL.FTZ R21, R19, UR10 ;  /* 0x0000000a13150c20 */ /* 0x000fe20008410000 */
[----:B-1----:R-:W-:-:S04]  /*19e0*/  IMAD.WIDE R6, R23, 0x2, R6 ;  /* 0x0000000217067825 */ /* 0x002fc800078e0206 */
[----:B------:R-:W-:Y:S01]  /*19f0*/  @P0 STG.E.64 desc[UR14][R8.64], R20 ;  /* 0x0000001408000986 */ /* 0x000fe2000c101b0e */
[----:B--2---:R-:W-:Y:S01]  /*1a00*/  IMAD.WIDE R22, R23, 0x2, R4 ;  /* 0x0000000217167825 */ /* 0x004fe200078e0204 */
[----:B------:R-:W-:Y:S06]  /*1a10*/  BAR.SYNC.DEFER_BLOCKING 0x0 ;  /* 0x0000000000007b1d */ /* 0x000fec0000010000 */
[----:B------:R-:W2:Y:S04]  /*1a20*/  LDG.E.U16 R24, desc[UR14][R6.64] ;  /* 0x0000000e06187981 */ /* 0x000ea8000c1e1500 */
[----:B------:R0:W3:Y:S04]  /*1a30*/  LDG.E.U16 R25, desc[UR14][R6.64+0x2] ;  /* 0x0000020e06197981 */ /* 0x0000e8000c1e1500 */
[----:B------:R-:W4:Y:S04]  /*1a40*/  LDG.E.U16 R26, desc[UR14][R22.64] ;  /* 0x0000000e161a7981 */ /* 0x000f28000c1e1500 */
[----:B------:R4:W5:Y:S01]  /*1a50*/  LDG.E.U16 R27, desc[UR14][R22.64+0x2] ;  /* 0x0000020e161b7981 */ /* 0x000962000c1e1500 */
[----:B------:R-:W-:Y:S01]  /*1a60*/  BSSY.RECONVERGENT B0, `(.L_x_3071) ;  /* 0x000007b000007945 */ /* 0x000fe20003800200 */
[----:B0-----:R-:W-:-:S02]  /*1a70*/  IADD3 R6, PT, PT, R3, 0x20, RZ ;  /* 0x0000002003067810 */ /* 0x001fc40007ffe0ff */
[----:B------:R-:W0:Y:S02]  /*1a80*/  LDS.64 R4, [UR5+0x30] ;  /* 0x00003005ff047984 */ /* 0x000e240008000a00 */
[----:B0-----:R-:W-:-:S04]  /*1a90*/  FMUL.FTZ R4, R4, UR10 ;  /* 0x0000000a04047c20 */ /* 0x001fc80008410000 */
[----:B------:R-:W-:-:S04]  /*1aa0*/  FMUL.FTZ R28, R4, R4 ;  /* 0x00000004041c7220 */ /* 0x000fc80000410000 */
[----:B------:R-:W-:-:S05]  /*1ab0*/  FFMA.FTZ R5, R5, UR10, -R28 ;  /* 0x0000000a05057c23 */ /* 0x000fca000801081c */
[----:B------:R-:W-:-:S13]  /*1ac0*/  FSETP.GTU.FTZ.AND P2, PT, R5, RZ, PT ;  /* 0x000000ff0500720b */ /* 0x000fda0003f5c000 */
[----:B------:R-:W0:Y:S02]  /*1ad0*/  @P2 LDC R18, c[0x0][0x3a8] ;  /* 0x0000ea00ff122b82 */ /* 0x000e240000000800 */
[----:B0-----:R-:W-:Y:S01]  /*1ae0*/  @P2 FADD.FTZ R18, R5, R18 ;  /* 0x0000001205122221 */ /* 0x001fe20000010000 */
[----:B------:R-:W-:-:S06]  /*1af0*/  MOV R5, 0x3f800000 ;  /* 0x3f80000000057802 */ /* 0x000fcc0000000f00 */
        /* <DEDUP_REMOVED lines=16> */
[----:B------:R-:W-:Y:S01]  /*1c00*/  MOV R18, R10 ;  /* 0x0000000a00127202 */ /* 0x000fe20000000f00 */
[C---:B------:R-:W-:Y:S01]  /*1c10*/  FADD.FTZ R16, -R4.reuse, R16 ;  /* 0x0000001004107221 */ /* 0x040fe20000010100 */
[----:B------:R-:W-:Y:S01]  /*1c20*/  MOV R19, R13 ;  /* 0x0000000d00137202 */ /* 0x000fe20000000f00 */
[----:B------:R-:W1:Y:S01]  /*1c30*/  LDCU.64 UR10, c[0x0][0x380] ;  /* 0x00007000ff0a77ac */ /* 0x000e620008000a00 */
[----:B------:R-:W-:Y:S01]  /*1c40*/  FADD.FTZ R24, -R4, R17 ;  /* 0x0000001104187221 */ /* 0x000fe20000010100 */
[----:B0-----:R-:W-:Y:S02]  /*1c50*/  IMAD R20, R20, UR16, RZ ;  /* 0x0000001014147c24 */ /* 0x001fe4000f8e02ff */
[----:B------:R-:W-:-:S04]  /*1c60*/  IMAD.WIDE.U32 R18, R3, UR16, R18 ;  /* 0x0000001003127c25 */ /* 0x000fc8000f8e0012 */
[----:B------:R-:W-:Y:S02]  /*1c70*/  IMAD R21, R3, UR17, R20 ;  /* 0x0000001103157c24 */ /* 0x000fe4000f8e0214 */
[-C--:B------:R-:W-:Y:S01]  /*1c80*/  FMUL.FTZ R20, R16, R5.reuse ;  /* 0x0000000510147220 */ /* 0x080fe20000410000 */
[----:B-1----:R-:W-:Y:S01]  /*1c90*/  LEA R16, P1, R18, UR10, 0x2 ;  /* 0x0000000a12107c11 */ /* 0x002fe2000f8210ff */
[----:B------:R-:W-:Y:S02]  /*1ca0*/  IMAD.IADD R17, R19, 0x1, R21 ;  /* 0x0000000113117824 */ /* 0x000fe400078e0215 */
[----:B------:R-:W-:Y:S01]  /*1cb0*/  FMUL.FTZ R21, R24, R5 ;  /* 0x0000000518157220 */ /* 0x000fe20000410000 */
[----:B------:R-:W-:Y:S02]  /*1cc0*/  FFMA.FTZ R20, R7, R20, R22 ;  /* 0x0000001407147223 */ /* 0x000fe40000010016 */
[----:B------:R-:W-:Y:S01]  /*1cd0*/  LEA.HI.X R17, R18, UR11, R17, 0x2, P1 ;  /* 0x0000000b12117c11 */ /* 0x000fe200088f1411 */
[----:B------:R-:W-:-:S05]  /*1ce0*/  FFMA.FTZ R21, R8, R21, R9 ;  /* 0x0000001508157223 */ /* 0x000fca0000010009 */
[----:B------:R0:W-:Y:S02]  /*1cf0*/  STG.E.64 desc[UR14][R16.64], R20 ;  /* 0x0000001410007986 */ /* 0x0001e4000c101b0e */
.L_x_3074:
[----:B------:R-:W-:Y:S05]  /*1d00*/  BSYNC.RECONVERGENT B1 ;  /* 0x0000000000017941 */ /* 0x000fea0003800200 */
.L_x_3073:
[----:B------:R-:W-:Y:S05]  /*1d10*/  @P2 BRA `(.L_x_3075) ;  /* 0x00000004003c2947 */ /* 0x000fea0003800000 */
[----:B------:R-:W1:Y:S01]  /*1d20*/  LDCU.64 UR10, c[0x0][0x3e0] ;  /* 0x00007c00ff0a77ac */ /* 0x000e620008000a00 */
[----:B------:R-:W-:Y:S01]  /*1d30*/  MOV R11, R13 ;  /* 0x0000000d000b7202 */ /* 0x000fe20000000f00 */
[----:B------:R-:W-:Y:S01]  /*1d40*/  FADD.FTZ R14, -R4, R14 ;  /* 0x0000000e040e7221 */ /* 0x000fe20000010100 */
[----:B------:R-:W2:Y:S03]  /*1d50*/  LDCU.64 UR12, c[0x0][0x380] ;  /* 0x00007000ff0c77ac */ /* 0x000ea60008000a00 */
[----:B------:R-:W-:-:S04]  /*1d60*/  FMUL.FTZ R14, R14, R5 ;  /* 0x000000050e0e7220 */ /* 0x000fc80000410000 */
[----:B------:R-:W-:Y:S01]  /*1d70*/  FFMA.FTZ R14, R7, R14, R22 ;  /* 0x0000000e070e7223 */ /* 0x000fe20000010016 */
[----:B-1----:R-:W-:Y:S02]  /*1d80*/  IMAD R23, R23, UR10, RZ ;  /* 0x0000000a17177c24 */ /* 0x002fe4000f8e02ff */
[----:B------:R-:W-:-:S04]  /*1d90*/  IMAD.WIDE.U32 R10, R6, UR10, R10 ;  /* 0x0000000a060a7c25 */ /* 0x000fc8000f8e000a */
[----:B------:R-:W-:Y:S02]  /*1da0*/  IMAD R23, R6, UR11, R23 ;  /* 0x0000000b06177c24 */ /* 0x000fe4000f8e0217 */
[----:B------:R-:W-:Y:S01]  /*1db0*/  FADD.FTZ R6, -R4, R15 ;  /* 0x0000000f04067221 */ /* 0x000fe20000010100 */
[----:B--2---:R-:W-:Y:S02]  /*1dc0*/  LEA R4, P1, R10, UR12, 0x2 ;  /* 0x0000000c0a047c11 */ /* 0x004fe4000f8210ff */
[----:B------:R-:W-:Y:S01]  /*1dd0*/  IADD3 R23, PT, PT, R11, R23, RZ ;  /* 0x000000170b177210 */ /* 0x000fe20007ffe0ff */
[----:B------:R-:W-:-:S03]  /*1de0*/  FMUL.FTZ R6, R6, R5 ;  /* 0x0000000506067220 */ /* 0x000fc60000410000 */
[----:B------:R-:W-:Y:S01]  /*1df0*/  LEA.HI.X R5, R10, UR13, R23, 0x2, P1 ;  /* 0x0000000d0a057c11 */ /* 0x000fe200088f1417 */
[----:B------:R-:W-:-:S05]  /*1e00*/  FFMA.FTZ R15, R8, R6, R9 ;  /* 0x00000006080f7223 */ /* 0x000fca0000010009 */
[----:B------:R1:W-:Y:S01]  /*1e10*/  STG.E.64 desc[UR14][R4.64], R14 ;  /* 0x0000000e04007986 */ /* 0x0003e2000c101b0e */
[----:B------:R-:W-:Y:S05]  /*1e20*/  BRA `(.L_x_3075) ;  /* 0x0000000000f87947 */ /* 0x000fea0003800000 */
.L_x_3072:
[----:B------:R-:W-:Y:S04]  /*1e30*/  BSSY.RECONVERGENT B1, `(.L_x_3076) ;  /* 0x000001e000017945 */ /* 0x000fe80003800200 */
[----:B------:R-:W-:Y:S05]  /*1e40*/  @P1 BRA `(.L_x_3077) ;  /* 0x0000000000701947 */ /* 0x000fea0003800000 */
[C---:B------:R-:W-:Y:S01]  /*1e50*/  FADD.FTZ R16, -R4.reuse, R16 ;  /* 0x0000001004107221 */ /* 0x040fe20000010100 */
[----:B------:R-:W-:Y:S01]  /*1e60*/  FADD.FTZ R18, -R4, R17 ;  /* 0x0000001104127221 */ /* 0x000fe20000010100 */
[----:B------:R-:W0:Y:S01]  /*1e70*/  LDCU.64 UR10, c[0x0][0x3e0] ;  /* 0x00007c00ff0a77ac */ /* 0x000e220008000a00 */
[----:B------:R-:W-:Y:S01]  /*1e80*/  SHF.R.S32.HI R26, RZ, 0x1f, R3 ;  /* 0x0000001fff1a7819 */ /* 0x000fe20000011403 */
[-C--:B------:R-:W-:Y:S01]  /*1e90*/  FMUL.FTZ R16, R16, R5.reuse ;  /* 0x0000000510107220 */ /* 0x080fe20000410000 */
[----:B------:R-:W-:Y:S01]  /*1ea0*/  FMUL.FTZ R18, R18, R5 ;  /* 0x0000000512127220 */ /* 0x000fe20000410000 */
[----:B------:R-:W1:Y:S01]  /*1eb0*/  LDCU.64 UR12, c[0x0][0x380] ;  /* 0x00007000ff0c77ac */ /* 0x000e620008000a00 */
[----:B------:R-:W-:Y:S02]  /*1ec0*/  IMAD.MOV.U32 R19, RZ, RZ, R13 ;  /* 0x000000ffff137224 */ /* 0x000fe400078e000d */
[----:B------:R-:W-:Y:S01]  /*1ed0*/  FFMA.FTZ R21, R7, R16, R22 ;  /* 0x0000001007157223 */ /* 0x000fe20000010016 */
[----:B------:R-:W-:Y:S01]  /*1ee0*/  FFMA.FTZ R20, R8, R18, R9 ;  /* 0x0000001208147223 */ /* 0x000fe20000010009 */
[----:B------:R-:W-:-:S02]  /*1ef0*/  MOV R18, R10 ;  /* 0x0000000a00127202 */ /* 0x000fc40000000f00 */
[----:B------:R-:W-:Y:S01]  /*1f00*/  FMUL.FTZ R16, R21, -1.4426950216293334961 ;  /* 0xbfb8aa3b15107820 */ /* 0x000fe20000410000 */
[----:B------:R-:W-:-:S05]  /*1f10*/  FMUL.FTZ R17, R20, -1.4426950216293334961 ;  /* 0xbfb8aa3b14117820 */ /* 0x000fca0000410000 */
[----:B------:R-:W2:Y:S01]  /*1f20*/  MUFU.EX2 R16, R16 ;  /* 0x0000001000107308 */ /* 0x000ea20000000800 */
[----:B0-----:R-:W-:Y:S02]  /*1f30*/  IMAD R26, R26, UR10, RZ ;  /* 0x0000000a1a1a7c24 */ /* 0x001fe4000f8e02ff */
[----:B------:R-:W-:-:S05]  /*1f40*/  IMAD.WIDE.U32 R18, R3, UR10, R18 ;  /* 0x0000000a03127c25 */ /* 0x000fca000f8e0012 */
[----:B------:R-:W0:Y:S01]  /*1f50*/  MUFU.EX2 R17, R17 ;  /* 0x0000001100117308 */ /* 0x000e220000000800 */
[----:B--2---:R-:W-:Y:S01]  /*1f60*/  FADD.FTZ R24, R16, 1 ;  /* 0x3f80000010187421 */ /* 0x004fe20000010000 */
[----:B-1----:R-:W-:-:S06]  /*1f70*/  LEA R16, P1, R18, UR12, 0x2 ;  /* 0x0000000c12107c11 */ /* 0x002fcc000f8210ff */
[----:B------:R-:W1:Y:S01]  /*1f80*/  MUFU.RCP R24, R24 ;  /* 0x0000001800187308 */ /* 0x000e620000001000 */
[----:B0-----:R-:W-:Y:S01]  /*1f90*/  FADD.FTZ R23, R17, 1 ;  /* 0x3f80000011177421 */ /* 0x001fe20000010000 */
[----:B------:R-:W-:-:S06]  /*1fa0*/  IMAD R17, R3, UR11, R26 ;  /* 0x0000000b03117c24 */ /* 0x000fcc000f8e021a */
[----:B------:R-:W0:Y:S01]  /*1fb0*/  MUFU.RCP R23, R23 ;  /* 0x0000001700177308 */ /* 0x000e220000001000 */
[----:B------:R-:W-:-:S04]  /*1fc0*/  IADD3 R17, PT, PT, R19, R17, RZ ;  /* 0x0000001113117210 */ /* 0x000fc80007ffe0ff */
[----:B------:R-:W-:Y:S01]  /*1fd0*/  LEA.HI.X R17, R18, UR13, R17, 0x2, P1 ;  /* 0x0000000d12117c11 */ /* 0x000fe200088f1411 */
[----:B-1----:R-:W-:Y:S01]  /*1fe0*/  FMUL.FTZ R18, R21, R24 ;  /* 0x0000001815127220 */ /* 0x002fe20000410000 */
[----:B0-----:R-:W-:-:S05]  /*1ff0*/  FMUL.FTZ R19, R20, R23 ;  /* 0x0000001714137220 */ /* 0x001fca0000410000 */
[----:B------:R0:W-:Y:S02]  /*2000*/  STG.E.64 desc[UR14][R16.64], R18 ;  /* 0x0000001210007986 */ /* 0x0001e4000c101b0e */
.L_x_3077:
[----:B------:R-:W-:Y:S05]  /*2010*/  BSYNC.RECONVERGENT B1 ;  /* 0x0000000000017941 */ /* 0x000fea0003800200 */
.L_x_3076:
[----:B------:R-:W1:Y:S01]  /*2020*/  LDCU.64 UR10, c[0x0][0x3e8] ;  /* 0x00007d00ff0a77ac */ /* 0x000e620008000a00 */
[----:B0-----:R-:W-:Y:S02]  /*2030*/  SHF.R.S32.HI R16, RZ, 0x1f, R6 ;  /* 0x0000001fff107819 */ /* 0x001fe40000011406 */
[----:B-1----:R-:W-:-:S04]  /*2040*/  ISETP.GE.U32.AND P1, PT, R6, UR10, PT ;  /* 0x0000000a06007c0c */ /* 0x002fc8000bf26070 */
[----:B------:R-:W-:-:S13]  /*2050*/  ISETP.GE.AND.EX P1, PT, R16, UR11, PT, P1 ;  /* 0x0000000b10007c0c */ /* 0x000fda000bf26310 */
[----:B------:R-:W-:Y:S05]  /*2060*/  @P1 BRA `(.L_x_3075) ;  /* 0x0000000000681947 */ /* 0x000fea0003800000 */
[C---:B------:R-:W-:Y:S01]  /*2070*/  FADD.FTZ R14, -R4.reuse, R14 ;  /* 0x0000000e040e7221 */ /* 0x040fe20000010100 */
[----:B------:R-:W-:Y:S01]  /*2080*/  FADD.FTZ R4, -R4, R15 ;  /* 0x0000000f04047221 */ /* 0x000fe20000010100 */
        /* <DEDUP_REMOVED lines=11> */
[----:B------:R-:W-:-:S05]  /*2140*/  IMAD.WIDE.U32 R10, R6, UR10, R10 ;  /* 0x0000000a060a7c25 */ /* 0x000fca000f8e000a */
[----:B------:R-:W0:Y:S01]  /*2150*/  MUFU.EX2 R5, R5 ;  /* 0x0000000500057308 */ /* 0x000e220000000800 */
[----:B------:R-:W-:-:S05]  /*2160*/  IMAD R15, R6, UR11, R15 ;  /* 0x0000000b060f7c24 */ /* 0x000fca000f8e020f */
[----:B------:R-:W-:Y:S01]  /*2170*/  IADD3 R15, PT, PT, R11, R15, RZ ;  /* 0x0000000f0b0f7210 */ /* 0x000fe20007ffe0ff */
[----:B--2---:R-:W-:Y:S01]  /*2180*/  FADD.FTZ R8, R4, 1 ;  /* 0x3f80000004087421 */ /* 0x004fe20000010000 */
[----:B-1----:R-:W-:-:S05]  /*2190*/  LEA R4, P1, R10, UR12, 0x2 ;  /* 0x0000000c0a047c11 */ /* 0x002fca000f8210ff */
[----:B------:R-:W1:Y:S01]  /*21a0*/  MUFU.RCP R8, R8 ;  /* 0x0000000800087308 */ /* 0x000e620000001000 */
[----:B0-----:R-:W-:Y:S01]  /*21b0*/  FADD.FTZ R9, R5, 1 ;  /* 0x3f80000005097421 */ /* 0x001fe20000010000 */
[----:B------:R-:W-:-:S06]  /*21c0*/  LEA.HI.X R5, R10, UR13, R15, 0x2, P1 ;  /* 0x0000000d0a057c11 */ /* 0x000fcc00088f140f */
[----:B------:R-:W0:Y:S01]  /*21d0*/  MUFU.RCP R9, R9 ;  /* 0x0000000900097308 */ /* 0x000e220000001000 */
[----:B-1----:R-:W-:Y:S01]  /*21e0*/  FMUL.FTZ R6, R7, R8 ;  /* 0x0000000807067220 */ /* 0x002fe20000410000 */
[----:B0-----:R-:W-:-:S05]  /*21f0*/  FMUL.FTZ R7, R12, R9 ;  /* 0x000000090c077220 */ /* 0x001fca0000410000 */
[----:B------:R2:W-:Y:S02]  /*2200*/  STG.E.64 desc[UR14][R4.64], R6 ;  /* 0x0000000604007986 */ /* 0x0005e4000c101b0e */
.L_x_3075:
[----:B------:R-:W-:Y:S05]  /*2210*/  BSYNC.RECONVERGENT B0 ;  /* 0x0000000000007941 */ /* 0x000fea0003800200 */
.L_x_3071:
[----:B------:R-:W-:Y:S02]  /*2220*/  UIADD3 UR8, UPT, UPT, UR19, UR8, URZ ;  /* 0x0000000813087290 */ /* 0x000fe4000fffe0ff */
[----:B------:R-:W-:Y:S02]  /*2230*/  UIADD3 UR4, UPT, UPT, UR4, 0x1, URZ ;  /* 0x0000000104047890 */ /* 0x000fe4000fffe0ff */
[----:B------:R-:W-:-:S09]  /*2240*/  UISETP.GE.AND UP1, UPT, UR8, UR7, UPT ;  /* 0x000000070800728c */ /* 0x000fd2000bf26270 */
[----:B------:R-:W-:Y:S05]  /*2250*/  BRA.U !UP1, `(.L_x_3078) ;  /* 0xffffffdd09d07547 */ /* 0x000fea000b83ffff */
[----:B------:R-:W-:Y:S05]  /*2260*/  EXIT ;  /* 0x000000000000794d */ /* 0x000fea0003800000 */
.L_x_3079:
        /* <DEDUP_REMOVED lines=9> */
.L_x_3468:


//--------------------- .text._Z35group_norm_nhwc_fwd_one_pass_kernelI11Fp32IOBf16WLi128ELi8ELi128EEv26Group_norm_nhwc_fwd_params --------------------------
	.section	.text._Z35group_norm_nhwc_fwd_one_pass_kernelI11Fp32IOBf16WLi128ELi8ELi128EEv26Group_norm_nhwc_fwd_params,"ax",@progbits
	.align	128
        .global         _Z35group_norm_nhwc_fwd_one_pass_kernelI11Fp32IOBf16WLi128ELi8ELi128EEv26Group_norm_nhwc_fwd_params
        .type           _Z35group_norm_nhwc_fwd_one_pass_kernelI11Fp32IOBf16WLi128ELi8ELi128EEv26Group_norm_nhwc_fwd_params,@function
        .size           _Z35group_norm_nhwc_fwd_one_pass_kernelI11Fp32IOBf16WLi128ELi8ELi128EEv26Group_norm_nhwc_fwd_params,(.L_x_3469 - _Z35group_norm_nhwc_fwd_one_pass_kernelI11Fp32IOBf16WLi128ELi8ELi128EEv26Group_norm_nhwc_fwd_params)
        .other          _Z35group_norm_nhwc_fwd_one_pass_kernelI11Fp32IOBf16WLi128ELi8ELi128EEv26Group_norm_nhwc_fwd_params,@"STO_CUDA_ENTRY STV_DEFAULT"
_Z35group_norm_nhwc_fwd_one_pass_kernelI11Fp32IOBf16WLi128ELi8ELi128EEv26Group_norm_nhwc_fwd_params:
.text._Z35group_norm_nhwc_fwd_one_pass_kernelI11Fp32IOBf16WLi128ELi8ELi128EEv26Group_norm_nhwc_fwd_params:
        /* <DEDUP_REMOVED lines=34> */
.L_x_3107:
[----:B0-----:R-:W0:Y:S01]  /*0220*/  LDCU UR5, c[0x0][0x3f8] ;  /* 0x00007f00ff0577ac */ /* 0x001e220008000800 */
[----:B--2---:R-:W-:Y:S02]  /*0230*/  IABS R8, UR9 ;  /* 0x0000000900087c13 */ /* 0x004fe40008000000 */
[----:B------:R-:W-:Y:S01]  /*0240*/  IADD3 R13, PT, PT, R2, 0x40, RZ ;  /* 0x00000040020d7810 */ /* 0x000fe20007ffe0ff */
[----:B-1----:R-:W1:Y:S01]  /*0250*/  LDCU.64 UR18, c[0x0][0x3e8] ;  /* 0x00007d00ff1277ac */ /* 0x002e620008000a00 */
[----:B------:R-:W-:Y:S02]  /*0260*/  R2UR UR12, R8 ;  /* 0x00000000080c72ca */ /* 0x000fe400000e0000 */
[----:B------:R-:W-:Y:S02]  /*0270*/  SHF.R.S32.HI R17, RZ, 0x1f, R13 ;  /* 0x0000001fff117819 */ /* 0x000fe4000001140d */
[----:B0-----:R-:W-:-:S04]  /*0280*/  MOV R3, UR5 ;  /* 0x0000000500037c02 */ /* 0x001fc80008000f00 */
[----:B------:R-:W-:Y:S02]  /*0290*/  IABS R6, R3 ;  /* 0x0000000300067213 */ /* 0x000fe40000000000 */
        /* <DEDUP_REMOVED lines=11> */
[----:B------:R-:W-:-:S05]  /*0350*/  IMAD.HI.U32 R7, R5, R7, UR10 ;  /* 0x0000000a05077e27 */ /* 0x000fca000f8e0007 */
[----:B------:R-:W-:-:S13]  /*0360*/  R2UR UR10, R7 ;  /* 0x00000000070a72ca */ /* 0x000fda00000e0000 */
[----:B------:R-:W-:Y:S02]  /*0370*/  UIMAD.WIDE.U32 UR10, UR10, UR12, URZ ;  /* 0x0000000c0a0a72a5 */ /* 0x000fe4000f8e00ff */
[----:B------:R-:W-:-:S04]  /*0380*/  ULOP3.LUT UR10, UR9, UR5, URZ, 0x3c, !UPT ;  /* 0x00000005090a7292 */ /* 0x000fc8000f8e3cff */
[----:B------:R-:W-:-:S05]  /*0390*/  IADD3 R3, PT, PT, RZ, -UR11, RZ ;  /* 0x8000000bff037c10 */ /* 0x000fca000fffe0ff */
[C---:B------:R-:W-:Y:S01]  /*03a0*/  IMAD R3, R6.reuse, R3, UR12 ;  /* 0x0000000c06037e24 */ /* 0x040fe2000f8e0203 */
[----:B------:R-:W0:Y:S04]  /*03b0*/  LDCU.64 UR12, c[0x0][0x3f0] ;  /* 0x00007e00ff0c77ac */ /* 0x000e280008000a00 */
[----:B------:R-:W-:-:S13]  /*03c0*/  ISETP.GT.U32.AND P1, PT, R6, R3, PT ;  /* 0x000000030600720c */ /* 0x000fda0003f24070 */
[----:B------:R-:W-:Y:S01]  /*03d0*/  VOTEU.ANY UP1, P1 ;  /* 0x0000000000ff7886 */ /* 0x000fe20000820100 */
[----:B------:R-:W-:Y:S01]  /*03e0*/  PLOP3.LUT P1, PT, PT, PT, UP1, 0x80, 0x8 ;  /* 0x000000000008781c */ /* 0x000fe20003f2f018 */
[----:B0-----:R-:W-:-:S03]  /*03f0*/  IMAD.U32 R11, RZ, RZ, UR12 ;  /* 0x0000000cff0b7e24 */ /* 0x001fc6000f8e00ff */
[----:B------:R-:W-:Y:S02]  /*0400*/  @!UP1 UIADD3 UR11, UPT, UPT, UR11, 0x1, URZ ;  /* 0x000000010b0b9890 */ /* 0x000fe4000fffe0ff */
[----:B------:R-:W-:-:S07]  /*0410*/  UISETP.GE.AND UP1, UPT, UR10, URZ, UPT ;  /* 0x000000ff0a00728c */ /* 0x000fce000bf26270 */
[----:B------:R-:W-:-:S05]  /*0420*/  @!P1 IMAD.IADD R3, R3, 0x1, -R6 ;  /* 0x0000000103039824 */ /* 0x000fca00078e0a06 */
[----:B------:R-:W-:Y:S02]  /*0430*/  ISETP.GE.U32.AND P1, PT, R3, R6, PT ;  /* 0x000000060300720c */ /* 0x000fe40003f26070 */
[----:B------:R-:W-:-:S04]  /*0440*/  IADD3 R3, PT, PT, R2, 0x20, RZ ;  /* 0x0000002002037810 */ /* 0x000fc80007ffe0ff */
        /* <DEDUP_REMOVED lines=8> */
[----:B------:R-:W-:-:S03]  /*04d0*/  @!UP1 UIADD3 UR11, UPT, UPT, -UR11, URZ, URZ ;  /* 0x000000ff0b0b9290 */ /* 0x000fc6000fffe1ff */
[----:B------:R-:W0:Y:S06]  /*04e0*/  @!P2 LDC.64 R14, c[0x0][0x3e0] ;  /* 0x0000f800ff0eab82 */ /* 0x000e2c0000000a00 */
[----:B------:R-:W-:Y:S02]  /*04f0*/  @!UP2 ULOP3.LUT UR11, URZ, UR5, URZ, 0x33, !UPT ;  /* 0x00000005ff0ba292 */ /* 0x000fe4000f8e33ff */
[----:B------:R-:W1:Y:S02]  /*0500*/  @!P1 LDC.64 R6, c[0x0][0x3e0] ;  /* 0x0000f800ff069b82 */ /* 0x000e640000000a00 */
[----:B------:R-:W-:-:S04]  /*0510*/  UIADD3 UR10, UPT, UPT, -UR11, URZ, URZ ;  /* 0x000000ff0b0a7290 */ /* 0x000fc8000fffe1ff */
[----:B------:R-:W-:Y:S02]  /*0520*/  UIMAD UR10, UR5, UR10, UR9 ;  /* 0x0000000a050a72a4 */ /* 0x000fe4000f8e0209 */
[----:B------:R-:W-:Y:S01]  /*0530*/  USHF.R.S32.HI UR5, URZ, 0x1f, UR11 ;  /* 0x0000001fff057899 */ /* 0x000fe2000801140b */
[----:B------:R-:W2:Y:S01]  /*0540*/  @!P2 LDC.64 R18, c[0x0][0x390] ;  /* 0x0000e400ff12ab82 */ /* 0x000ea20000000a00 */
[----:B------:R-:W-:Y:S02]  /*0550*/  USHF.L.U32 UR10, UR10, 0x3, URZ ;  /* 0x000000030a0a7899 */ /* 0x000fe400080006ff */
[----:B------:R-:W-:Y:S02]  /*0560*/  UIMAD UR5, UR5, UR12, URZ ;  /* 0x0000000c050572a4 */ /* 0x000fe4000f8e02ff */
[----:B------:R-:W-:Y:S02]  /*0570*/  USHF.R.S32.HI UR14, URZ, 0x1f, UR10 ;  /* 0x0000001fff0e7899 */ /* 0x000fe4000801140a */
[----:B------:R-:W-:Y:S01]  /*0580*/  LOP3.LUT R8, R28, UR10, RZ, 0xfc, !PT ;  /* 0x0000000a1c087c12 */ /* 0x000fe2000f8efcff */
[----:B------:R-:W-:Y:S01]  /*0590*/  UIMAD UR5, UR11, UR13, UR5 ;  /* 0x0000000d0b0572a4 */ /* 0x000fe2000f8e0205 */
[----:B0-----:R-:W-:-:S02]  /*05a0*/  @!P2 IMAD R20, R5, R14, RZ ;  /* 0x0000000e0514a224 */ /* 0x001fc400078e02ff */
[----:B------:R-:W-:Y:S01]  /*05b0*/  MOV R9, UR14 ;  /* 0x0000000e00097c02 */ /* 0x000fe20008000f00 */
[----:B------:R-:W0:Y:S01]  /*05c0*/  @!P1 LDC.64 R4, c[0x0][0x390] ;  /* 0x0000e400ff049b82 */ /* 0x000e220000000a00 */
[----:B------:R-:W-:Y:S02]  /*05d0*/  @!P2 IMAD R20, R3, R15, R20 ;  /* 0x0000000f0314a224 */ /* 0x000fe400078e0214 */
[----:B-1----:R-:W-:Y:S02]  /*05e0*/  @!P1 IMAD R12, R17, R6, RZ ;  /* 0x00000006110c9224 */ /* 0x002fe400078e02ff */
[----:B------:R-:W-:-:S04]  /*05f0*/  IMAD.WIDE.U32 R8, R11, UR11, R8 ;  /* 0x0000000b0b087c25 */ /* 0x000fc8000f8e0008 */
[----:B------:R-:W-:Y:S01]  /*0600*/  @!P1 IMAD.MOV.U32 R16, RZ, RZ, R8 ;  /* 0x000000ffff109224 */ /* 0x000fe200078e0008 */
[----:B------:R-:W-:Y:S01]  /*0610*/  IADD3 R11, PT, PT, R9, UR5, RZ ;  /* 0x00000005090b7c10 */ /* 0x000fe2000fffe0ff */
[----:B------:R-:W-:Y:S01]  /*0620*/  @!P1 IMAD R7, R13, R7, R12 ;  /* 0x000000070d079224 */ /* 0x000fe200078e020c */
[----:B------:R-:W-:Y:S02]  /*0630*/  @!P2 MOV R10, R8 ;  /* 0x00000008000aa202 */ /* 0x000fe40000000f00 */
[----:B------:R-:W-:-:S03]  /*0640*/  @!P1 MOV R17, R11 ;  /* 0x0000000b00119202 */ /* 0x000fc60000000f00 */
[----:B------:R-:W-:Y:S01]  /*0650*/  @!P2 IMAD.WIDE.U32 R14, R3, R14, R10 ;  /* 0x0000000e030ea225 */ /* 0x000fe200078e000a */
[----:B------:R-:W-:-:S03]  /*0660*/  IADD3 R3, PT, PT, R2, 0x60, RZ ;  /* 0x0000006002037810 */ /* 0x000fc60007ffe0ff */
[----:B------:R-:W-:Y:S01]  /*0670*/  @!P1 IMAD.WIDE.U32 R16, R13, R6, R16 ;  /* 0x000000060d109225 */ /* 0x000fe200078e0010 */
[----:B------:R-:W-:Y:S01]  /*0680*/  @!P2 IADD3 R20, PT, PT, R15, R20, RZ ;  /* 0x000000140f14a210 */ /* 0x000fe20007ffe0ff */
[----:B------:R-:W1:Y:S01]  /*0690*/  @!P3 LDC.64 R12, c[0x0][0x3e0] ;  /* 0x0000f800ff0cbb82 */ /* 0x000e620000000a00 */
[C---:B--2---:R-:W-:Y:S02]  /*06a0*/  @!P2 LEA R18, P5, R14.reuse, R18, 0x2 ;  /* 0x000000120e12a211 */ /* 0x044fe400078a10ff */
[----:B------:R-:W-:Y:S02]  /*06b0*/  ISETP.GE.U32.AND P4, PT, R3, UR18, PT ;  /* 0x0000001203007c0c */ /* 0x000fe4000bf86070 */
[----:B------:R-:W-:Y:S02]  /*06c0*/  @!P2 LEA.HI.X R19, R14, R19, R20, 0x2, P5 ;  /* 0x000000130e13a211 */ /* 0x000fe400028f1414 */
[----:B------:R-:W-:Y:S01]  /*06d0*/  SHF.R.S32.HI R6, RZ, 0x1f, R3 ;  /* 0x0000001fff067819 */ /* 0x000fe20000011403 */
[----:B------:R-:W2:Y:S01]  /*06e0*/  @!P3 LDC.64 R14, c[0x0][0x390] ;  /* 0x0000e400ff0ebb82 */ /* 0x000ea20000000a00 */
[----:B------:R-:W-:-:S02]  /*06f0*/  @!P1 IADD3 R7, PT, PT, R17, R7, RZ ;  /* 0x0000000711079210 */ /* 0x000fc40007ffe0ff */
[----:B------:R-:W-:Y:S02]  /*0700*/  ISETP.GE.AND.EX P4, PT, R6, UR19, PT, P4 ;  /* 0x0000001306007c0c */ /* 0x000fe4000bf86340 */
[C---:B0-----:R-:W-:Y:S02]  /*0710*/  @!P1 LEA R4, P5, R16.reuse, R4, 0x2 ;  /* 0x0000000410049211 */ /* 0x041fe400078a10ff */
[----:B------:R-:W-:Y:S02]  /*0720*/  @!P3 MOV R17, R11 ;  /* 0x0000000b0011b202 */ /* 0x000fe40000000f00 */
[----:B------:R-:W-:Y:S01]  /*0730*/  @!P1 LEA.HI.X R5, R16, R5, R7, 0x2, P5 ;  /* 0x0000000510059211 */ /* 0x000fe200028f1407 */
[----:B------:R-:W-:Y:S02]  /*0740*/  @!P3 IMAD.MOV.U32 R16, RZ, RZ, R8 ;  /* 0x000000ffff10b224 */ /* 0x000fe400078e0008 */
[----:B-1----:R-:W-:-:S04]  /*0750*/  @!P3 IMAD R7, R25, R12, RZ ;  /* 0x0000000c1907b224 */ /* 0x002fc800078e02ff */
[----:B------:R-:W0:Y:S01]  /*0760*/  @!P4 LDC.64 R20, c[0x0][0x3e0] ;  /* 0x0000f800ff14cb82 */ /* 0x000e220000000a00 */
[----:B------:R-:W-:-:S04]  /*0770*/  @!P3 IMAD.WIDE.U32 R16, R2, R12, R16 ;  /* 0x0000000c0210b225 */ /* 0x000fc800078e0010 */
[----:B------:R-:W-:Y:S01]  /*0780*/  @!P3 IMAD R7, R2, R13, R7 ;  /* 0x0000000d0207b224 */ /* 0x000fe200078e0207 */
[----:B------:R-:W-:Y:S02]  /*0790*/  CS2R R12, SRZ ;  /* 0x00000000000c7805 */ /* 0x000fe4000001ff00 */
[C---:B--2---:R-:W-:Y:S02]  /*07a0*/  @!P3 LEA R14, P5, R16.reuse, R14, 0x2 ;  /* 0x0000000e100eb211 */ /* 0x044fe400078a10ff */
[----:B------:R-:W-:Y:S02]  /*07b0*/  @!P3 IADD3 R7, PT, PT, R17, R7, RZ ;  /* 0x000000071107b210 */ /* 0x000fe40007ffe0ff */
[----:B------:R1:W2:Y:S02]  /*07c0*/  @!P2 LDG.E.64 R12, desc[UR16][R18.64] ;  /* 0x00000010120ca981 */ /* 0x0002a4000c1e1b00 */
[----:B------:R-:W-:Y:S01]  /*07d0*/  @!P3 LEA.HI.X R15, R16, R15, R7, 0x2, P5 ;  /* 0x0000000f100fb211 */ /* 0x000fe200028f1407 */
[----:B------:R-:W-:Y:S01]  /*07e0*/  @!P4 IMAD.MOV.U32 R7, RZ, RZ, R11 ;  /* 0x000000ffff07c224 */ /* 0x000fe200078e000b */
[----:B------:R-:W3:Y:S01]  /*07f0*/  @!P4 LDC.64 R16, c[0x0][0x390] ;  /* 0x0000e400ff10cb82 */ /* 0x000ee20000000a00 */
[----:B0-----:R-:W-:Y:S01]  /*0800*/  @!P4 IMAD R22, R6, R20, RZ ;  /* 0x000000140616c224 */ /* 0x001fe200078e02ff */
[----:B------:R-:W-:-:S02]  /*0810*/  @!P4 MOV R6, R8 ;  /* 0x000000080006c202 */ /* 0x000fc40000000f00 */
[----:B-1----:R-:W-:Y:S01]  /*0820*/  CS2R R18, SRZ ;  /* 0x0000000000127805 */ /* 0x002fe2000001ff00 */
[C---:B------:R-:W-:Y:S02]  /*0830*/  @!P4 IMAD R22, R3.reuse, R21, R22 ;  /* 0x000000150316c224 */ /* 0x040fe400078e0216 */
[----:B------:R-:W-:-:S03]  /*0840*/  @!P4 IMAD.WIDE.U32 R20, R3, R20, R6 ;  /* 0x000000140314c225 */ /* 0x000fc600078e0006 */
[----:B------:R0:W4:Y:S02]  /*0850*/  @!P3 LDG.E.64 R18, desc[UR16][R14.64] ;  /* 0x000000100e12b981 */ /* 0x000124000c1e1b00 */
[----:B------:R-:W-:Y:S02]  /*0860*/  @!P4 IADD3 R22, PT, PT, R21, R22, RZ ;  /* 0x000000161516c210 */ /* 0x000fe40007ffe0ff */
[C---:B---3--:R-:W-:Y:S02]  /*0870*/  @!P4 LEA R6, P2, R20.reuse, R16, 0x2 ;  /* 0x000000101406c211 */ /* 0x048fe400078410ff */
[----:B0-----:R-:W-:Y:S02]  /*0880*/  CS2R R14, SRZ ;  /* 0x00000000000e7805 */ /* 0x001fe4000001ff00 */
[----:B------:R-:W-:Y:S02]  /*0890*/  @!P4 LEA.HI.X R7, R20, R17, R22, 0x2, P2 ;  /* 0x000000111407c211 */ /* 0x000fe400010f1416 */
[----:B------:R-:W-:-:S02]  /*08a0*/  CS2R R16, SRZ ;  /* 0x0000000000107805 */ /* 0x000fc4000001ff00 */
[----:B------:R-:W3:Y:S04]  /*08b0*/  @!P1 LDG.E.64 R14, desc[UR16][R4.64] ;  /* 0x00000010040e9981 */ /* 0x000ee8000c1e1b00 */
[----:B------:R0:W5:Y:S01]  /*08c0*/  @!P4 LDG.E.64 R16, desc[UR16][R6.64] ;  /* 0x000000100610c981 */ /* 0x000162000c1e1b00 */
[C---:B------:R-:W-:Y:S02]  /*08d0*/  ISETP.GT.AND P2, PT, R27.reuse, 0x1e, PT ;  /* 0x0000001e1b00780c */ /* 0x040fe40003f44270 */
[----:B------:R-:W-:Y:S01]  /*08e0*/  ISETP.GT.AND P3, PT, R27, 0xf, PT ;  /* 0x0000000f1b00780c */ /* 0x000fe20003f64270 */
[----:B------:R-:W-:Y:S01]  /*08f0*/  BSSY.RECONVERGENT B0, `(.L_x_3080) ;  /* 0x0000031000007945 */ /* 0x000fe20003800200 */
[----:B--2---:R-:W-:Y:S01]  /*0900*/  FMUL.FTZ R23, R13, R13 ;  /* 0x0000000d0d177220 */ /* 0x004fe20000410000 */
[----:B------:R-:W-:-:S03]  /*0910*/  FADD.FTZ R20, R12, R13 ;  /* 0x0000000d0c147221 */ /* 0x000fc60000010000 */
[----:B------:R-:W-:Y:S01]  /*0920*/  FFMA.FTZ R22, R12, R12, R23 ;  /* 0x0000000c0c167223 */ /* 0x000fe20000010017 */
[----:B----4-:R-:W-:Y:S01]  /*0930*/  FMUL.FTZ R21, R19, R19 ;  /* 0x0000001313157220 */ /* 0x010fe20000410000 */
[----:B------:R-:W-:-:S03]  /*0940*/  FADD.FTZ R3, R18, R19 ;  /* 0x0000001312037221 */ /* 0x000fc60000010000 */
[----:B------:R-:W-:Y:S01]  /*0950*/  FFMA.FTZ R21, R18, R18, R21 ;  /* 0x0000001212157223 */ /* 0x000fe20000010015 */
[----:B------:R-:W-:-:S03]  /*0960*/  FADD.FTZ R3, RZ, R3 ;  /* 0x00000003ff037221 */ /* 0x000fc60000010000 */
[----:B------:R-:W-:Y:S01]  /*0970*/  FADD.FTZ R21, RZ, R21 ;  /* 0x00000015ff157221 */ /* 0x000fe20000010000 */
[----:B------:R-:W-:Y:S01]  /*0980*/  FADD.FTZ R3, R3, R20 ;  /* 0x0000001403037221 */ /* 0x000fe20000010000 */
[----:B---3--:R-:W-:Y:S01]  /*0990*/  FMUL.FTZ R5, R15, R15 ;  /* 0x0000000f0f057220 */ /* 0x008fe20000410000 */
[C---:B------:R-:W-:Y:S01]  /*09a0*/  FADD.FTZ R4, R14.reuse, R15 ;  /* 0x0000000f0e047221 */ /* 0x040fe20000010000 */
[----:B------:R-:W-:Y:S02]  /*09b0*/  FADD.FTZ R21, R21, R22 ;  /* 0x0000001615157221 */ /* 0x000fe40000010000 */
[----:B0-----:R-:W-:Y:S01]  /*09c0*/  FFMA.FTZ R6, R14, R14, R5 ;  /* 0x0000000e0e067223 */ /* 0x001fe20000010005 */
[----:B-----5:R-:W-:Y:S01]  /*09d0*/  FMUL.FTZ R5, R17, R17 ;  /* 0x0000001111057220 */ /* 0x020fe20000410000 */
[----:B------:R-:W-:Y:S01]  /*09e0*/  FADD.FTZ R3, R3, R4 ;  /* 0x0000000403037221 */ /* 0x000fe20000010000 */
[C---:B------:R-:W-:Y:S01]  /*09f0*/  FADD.FTZ R4, R16.reuse, R17 ;  /* 0x0000001110047221 */ /* 0x040fe20000010000 */
        /* <DEDUP_REMOVED lines=32> */
.L_x_3081:
[----:B------:R-:W-:Y:S05]  /*0c00*/  BSYNC.RECONVERGENT B0 ;  /* 0x0000000000007941 */ /* 0x000fea0003800200 */
.L_x_3080:
        /* <DEDUP_REMOVED lines=9> */
[----:B-1----:R-:W1:Y:S04]  /*0ca0*/  LDS.128 R4, [UR5+0x10] ;  /* 0x00001005ff047984 */ /* 0x002e680008000c00 */
[----:B--2---:R-:W0:Y:S01]  /*0cb0*/  LDS.64 R22, [UR5+0x20] ;  /* 0x00002005ff167984 */ /* 0x004e220008000a00 */
[----:B-1----:R-:W-:Y:S01]  /*0cc0*/  FADD.FTZ R3, R20, R4 ;  /* 0x0000000414037221 */ /* 0x002fe20000010000 */
[----:B------:R-:W-:-:S03]  /*0cd0*/  FADD.FTZ R4, R21, R5 ;  /* 0x0000000515047221 */ /* 0x000fc60000010000 */
[----:B------:R-:W-:Y:S01]  /*0ce0*/  FADD.FTZ R3, R3, R6 ;  /* 0x0000000603037221 */ /* 0x000fe20000010000 */
[----:B------:R-:W-:-:S03]  /*0cf0*/  FADD.FTZ R4, R4, R7 ;  /* 0x0000000704047221 */ /* 0x000fc60000010000 */
[----:B0--3--:R-:W-:Y:S01]  /*0d00*/  FADD.FTZ R20, R3, R22 ;  /* 0x0000001603147221 */ /* 0x009fe20000010000 */
[----:B------:R-:W-:-:S07]  /*0d10*/  FADD.FTZ R21, R4, R23 ;  /* 0x0000001704157221 */ /* 0x000fce0000010000 */
.L_x_3083:
[----:B------:R-:W-:Y:S05]  /*0d20*/  BSYNC.RECONVERGENT B0 ;  /* 0x0000000000007941 */ /* 0x000fea0003800200 */
.L_x_3082:
        /* <DEDUP_REMOVED lines=18> */
[----:B------:R-:W-:-:S04]  /*0e50*/  UIADD3 UR11, UPT, UPT, -UR11, 0x1, URZ ;  /* 0x000000010b0b7890 */ /* 0x000fc8000fffe1ff */
[----:B-1----:R-:W-:Y:S02]  /*0e60*/  MOV R7, UR13 ;  /* 0x0000000d00077c02 */ /* 0x002fe40008000f00 */
        /* <DEDUP_REMOVED lines=13> */
.L_x_3086:
[----:B----4-:R-:W2:Y:S04]  /*0f40*/  LDG.E.STRONG.GPU R3, desc[UR16][R4.64] ;  /* 0x0000001004037981 */ /* 0x010ea8000c1ef900 */
[----:B--2---:R-:W-:Y:S01]  /*0f50*/  CCTL.IVALL ;  /* 0x00000000ff00798f */ /* 0x004fe20002000000 */
[----:B------:R-:W-:Y:S05]  /*0f60*/  YIELD ;  /* 0x0000000000007946 */ /* 0x000fea0003800000 */
[----:B------:R-:W-:-:S13]  /*0f70*/  ISETP.NE.AND P4, PT, R3, R22, PT ;  /* 0x000000160300720c */ /* 0x000fda0003f85270 */
[----:B------:R-:W-:Y:S05]  /*0f80*/  @P4 BRA `(.L_x_3086) ;  /* 0xfffffffc00ec4947 */ /* 0x000fea000383ffff */
.L_x_3085:
        /* <DEDUP_REMOVED lines=14> */
.L_x_3088:
[----:B------:R-:W-:Y:S01]  /*1070*/  ISETP.EQ.OR P2, PT, RZ, UR23, P3 ;  /* 0x00000017ff007c0c */ /* 0x000fe20009f42670 */
[----:B------:R-:W-:-:S06]  /*1080*/  UIADD3 UR26, UPT, UPT, UR5, 0x1, URZ ;  /* 0x00000001051a7890 */ /* 0x000fcc000fffe0ff */
[----:B----4-:R-:W-:-:S05]  /*1090*/  IMAD.U32 R3, RZ, RZ, UR26 ;  /* 0x0000001aff037e24 */ /* 0x010fca000f8e00ff */
[----:B------:R-:W-:Y:S01]  /*10a0*/  ISETP.EQ.OR P4, PT, R3, UR20, P3 ;  /* 0x0000001403007c0c */ /* 0x000fe20009f82670 */
[----:B------:R-:W-:-:S05]  /*10b0*/  VOTEU.ALL UP1, P2 ;  /* 0x0000000000ff7886 */ /* 0x000fca0001020000 */
[----:B------:R-:W-:-:S06]  /*10c0*/  @!UP1 UIMAD.WIDE.U32 UR26, UR11, 0x8, UR18 ;  /* 0x000000080b1a98a5 */ /* 0x000fcc000f8e0012 */
[----:B------:R-:W-:Y:S01]  /*10d0*/  MOV R4, UR26 ;  /* 0x0000001a00047c02 */ /* 0x000fe20008000f00 */
[----:B------:R-:W-:Y:S01]  /*10e0*/  VOTEU.ALL UP1, P4 ;  /* 0x0000000000ff7886 */ /* 0x000fe20002020000 */
[----:B------:R-:W-:-:S04]  /*10f0*/  MOV R5, UR27 ;  /* 0x0000001b00057c02 */ /* 0x000fc80008000f00 */
[----:B------:R-:W-:Y:S02]  /*1100*/  @!UP1 UIMAD.WIDE.U32 UR26, UR22, 0x8, UR18 ;  /* 0x00000008161a98a5 */ /* 0x000fe4000f8e0012 */
[----:B------:R-:W0:Y:S04]  /*1110*/  @!P2 LDG.E.64 R4, desc[UR16][R4.64] ;  /* 0x000000100404a981 */ /* 0x000e28000c1e1b00 */
[----:B------:R-:W-:Y:S01]  /*1120*/  MOV R6, UR26 ;  /* 0x0000001a00067c02 */ /* 0x000fe20008000f00 */
[----:B-1----:R-:W-:-:S06]  /*1130*/  IMAD.U32 R7, RZ, RZ, UR27 ;  /* 0x0000001bff077e24 */ /* 0x002fcc000f8e00ff */
[----:B------:R-:W4:Y:S01]  /*1140*/  @!P4 LDG.E.64 R6, desc[UR16][R6.64] ;  /* 0x000000100606c981 */ /* 0x000f22000c1e1b00 */
[----:B------:R-:W-:-:S06]  /*1150*/  UIADD3 UR26, UPT, UPT, UR5, 0x2, URZ ;  /* 0x00000002051a7890 */ /* 0x000fcc000fffe0ff */
[----:B------:R-:W-:Y:S01]  /*1160*/  MOV R3, UR26 ;  /* 0x0000001a00037c02 */ /* 0x000fe20008000f00 */
[----:B------:R-:W-:-:S03]  /*1170*/  UIADD3 UR26, UPT, UPT, UR5, 0x3, URZ ;  /* 0x00000003051a7890 */ /* 0x000fc6000fffe0ff */
[----:B------:R-:W-:-:S03]  /*1180*/  ISETP.EQ.OR P5, PT, R3, UR20, P3 ;  /* 0x0000001403007c0c */ /* 0x000fc60009fa2670 */
[----:B------:R-:W-:-:S04]  /*1190*/  MOV R3, UR26 ;  /* 0x0000001a00037c02 */ /* 0x000fc80008000f00 */
[----:B------:R-:W-:-:S06]  /*11a0*/  ISETP.EQ.OR P6, PT, R3, UR20, P3 ;  /* 0x0000001403007c0c */ /* 0x000fcc0009fc2670 */
[----:B------:R-:W-:-:S05]  /*11b0*/  VOTEU.ALL UP1, P5 ;  /* 0x0000000000ff7886 */ /* 0x000fca0002820000 */
[----:B------:R-:W-:Y:S02]  /*11c0*/  @!UP1 UIMAD.WIDE.U32 UR26, UR15, 0x8, UR18 ;  /* 0x000000080f1a98a5 */ /* 0x000fe4000f8e0012 */
[----:B------:R-:W-:-:S04]  /*11d0*/  VOTEU.ALL UP1, P6 ;  /* 0x0000000000ff7886 */ /* 0x000fc80003020000 */
[----:B--2---:R-:W-:Y:S01]  /*11e0*/  MOV R22, UR26 ;  /* 0x0000001a00167c02 */ /* 0x004fe20008000f00 */
[----:B------:R-:W-:Y:S01]  /*11f0*/  IMAD.U32 R23, RZ, RZ, UR27 ;  /* 0x0000001bff177e24 */ /* 0x000fe2000f8e00ff */
[----:B------:R-:W-:-:S05]  /*1200*/  @!UP1 UIMAD.WIDE.U32 UR26, UR12, 0x8, UR18 ;  /* 0x000000080c1a98a5 */ /* 0x000fca000f8e0012 */
[----:B------:R-:W2:Y:S01]  /*1210*/  @!P5 LDG.E.64 R22, desc[UR16][R22.64] ;  /* 0x000000101616d981 */ /* 0x000ea2000c1e1b00 */
[----:B0--3--:R-:W-:Y:S01]  /*1220*/  @!P2 FADD.FTZ R20, R20, R4 ;  /* 0x000000041414a221 */ /* 0x009fe20000010000 */
[----:B------:R-:W-:Y:S01]  /*1230*/  MOV R4, UR26 ;  /* 0x0000001a00047c02 */ /* 0x000fe20008000f00 */
[----:B------:R-:W-:Y:S01]  /*1240*/  UIADD3 UR26, UPT, UPT, UR5, 0x4, URZ ;  /* 0x00000004051a7890 */ /* 0x000fe2000fffe0ff */
[----:B------:R-:W-:Y:S01]  /*1250*/  @!P2 FADD.FTZ R21, R21, R5 ;  /* 0x000000051515a221 */ /* 0x000fe20000010000 */
[----:B------:R-:W-:-:S04]  /*1260*/  MOV R5, UR27 ;  /* 0x0000001b00057c02 */ /* 0x000fc80008000f00 */
[----:B------:R-:W-:Y:S02]  /*1270*/  MOV R3, UR26 ;  /* 0x0000001a00037c02 */ /* 0x000fe40008000f00 */
[----:B------:R-:W3:Y:S01]  /*1280*/  @!P6 LDG.E.64 R4, desc[UR16][R4.64] ;  /* 0x000000100404e981 */ /* 0x000ee2000c1e1b00 */
[----:B----4-:R-:W-:Y:S01]  /*1290*/  @!P4 FADD.FTZ R20, R20, R6 ;  /* 0x000000061414c221 */ /* 0x010fe20000010000 */
[----:B------:R-:W-:Y:S01]  /*12a0*/  @!P4 FADD.FTZ R21, R21, R7 ;  /* 0x000000071515c221 */ /* 0x000fe20000010000 */
[----:B------:R-:W-:Y:S01]  /*12b0*/  ISETP.EQ.OR P4, PT, R3, UR20, P3 ;  /* 0x0000001403007c0c */ /* 0x000fe20009f82670 */
[----:B------:R-:W-:-:S06]  /*12c0*/  UIADD3 UR26, UPT, UPT, UR5, 0x5, URZ ;  /* 0x00000005051a7890 */ /* 0x000fcc000fffe0ff */
[----:B------:R-:W-:-:S06]  /*12d0*/  MOV R3, UR26 ;  /* 0x0000001a00037c02 */ /* 0x000fcc0008000f00 */
[----:B------:R-:W-:-:S05]  /*12e0*/  VOTEU.ALL UP1, P4 ;  /* 0x0000000000ff7886 */ /* 0x000fca0002020000 */
[----:B------:R-:W-:-:S06]  /*12f0*/  @!UP1 UIMAD.WIDE.U32 UR26, UR14, 0x8, UR18 ;  /* 0x000000080e1a98a5 */ /* 0x000fcc000f8e0012 */
[----:B------:R-:W-:Y:S01]  /*1300*/  IMAD.U32 R6, RZ, RZ, UR26 ;  /* 0x0000001aff067e24 */ /* 0x000fe2000f8e00ff */
[----:B------:R-:W-:-:S06]  /*1310*/  MOV R7, UR27 ;  /* 0x0000001b00077c02 */ /* 0x000fcc0008000f00 */
[----:B------:R-:W4:Y:S01]  /*1320*/  @!P4 LDG.E.64 R6, desc[UR16][R6.64] ;  /* 0x000000100606c981 */ /* 0x000f22000c1e1b00 */
[----:B------:R-:W-:-:S13]  /*1330*/  ISETP.EQ.OR P2, PT, R3, UR20, P3 ;  /* 0x0000001403007c0c */ /* 0x000fda0009f42670 */
[----:B------:R-:W-:-:S05]  /*1340*/  VOTEU.ALL UP1, P2 ;  /* 0x0000000000ff7886 */ /* 0x000fca0001020000 */
[----:B------:R-:W-:Y:S01]  /*1350*/  @!UP1 UIMAD.WIDE.U32 UR26, UR13, 0x8, UR18 ;  /* 0x000000080d1a98a5 */ /* 0x000fe2000f8e0012 */
[----:B--2---:R-:W-:-:S05]  /*1360*/  @!P5 FADD.FTZ R20, R20, R22 ;  /* 0x000000161414d221 */ /* 0x004fca0000010000 */
[----:B------:R-:W-:Y:S01]  /*1370*/  MOV R22, UR26 ;  /* 0x0000001a00167c02 */ /* 0x000fe20008000f00 */
[----:B------:R-:W-:Y:S01]  /*1380*/  UIADD3 UR26, UPT, UPT, UR5, 0x6, URZ ;  /* 0x00000006051a7890 */ /* 0x000fe2000fffe0ff */
[----:B------:R-:W-:-:S05]  /*1390*/  @!P5 FADD.FTZ R21, R21, R23 ;  /* 0x000000171515d221 */ /* 0x000fca0000010000 */
[----:B------:R-:W-:Y:S01]  /*13a0*/  MOV R3, UR26 ;  /* 0x0000001a00037c02 */ /* 0x000fe20008000f00 */
[----:B------:R-:W-:Y:S01]  /*13b0*/  UIADD3 UR26, UPT, UPT, UR5, 0x7, URZ ;  /* 0x00000007051a7890 */ /* 0x000fe2000fffe0ff */
[----:B------:R-:W-:-:S06]  /*13c0*/  MOV R23, UR27 ;  /* 0x0000001b00177c02 */ /* 0x000fcc0008000f00 */
[----:B------:R-:W2:Y:S01]  /*13d0*/  @!P2 LDG.E.64 R22, desc[UR16][R22.64] ;  /* 0x000000101616a981 */ /* 0x000ea2000c1e1b00 */
[----:B---3--:R-:W-:Y:S01]  /*13e0*/  @!P6 FADD.FTZ R20, R20, R4 ;  /* 0x000000041414e221 */ /* 0x008fe20000010000 */
[----:B------:R-:W-:Y:S01]  /*13f0*/  @!P6 FADD.FTZ R21, R21, R5 ;  /* 0x000000051515e221 */ /* 0x000fe20000010000 */
[----:B------:R-:W-:Y:S01]  /*1400*/  ISETP.EQ.OR P6, PT, R3, UR20, P3 ;  /* 0x0000001403007c0c */ /* 0x000fe20009fc2670 */
[----:B------:R-:W-:-:S05]  /*1410*/  IMAD.U32 R3, RZ, RZ, UR26 ;  /* 0x0000001aff037e24 */ /* 0x000fca000f8e00ff */
[----:B------:R-:W-:-:S07]  /*1420*/  ISETP.EQ.OR P5, PT, R3, UR20, P3 ;  /* 0x0000001403007c0c */ /* 0x000fce0009fa2670 */
[----:B------:R-:W-:-:S05]  /*1430*/  VOTEU.ALL UP1, P6 ;  /* 0x0000000000ff7886 */ /* 0x000fca0003020000 */
[----:B------:R-:W-:Y:S01]  /*1440*/  @!UP1 UIMAD.WIDE.U32 UR26, UR24, 0x8, UR18 ;  /* 0x00000008181a98a5 */ /* 0x000fe2000f8e0012 */
[----:B------:R-:W-:-:S05]  /*1450*/  VOTEU.ALL UP1, P5 ;  /* 0x0000000000ff7886 */ /* 0x000fca0002820000 */
[----:B------:R-:W-:Y:S02]  /*1460*/  MOV R4, UR26 ;  /* 0x0000001a00047c02 */ /* 0x000fe40008000f00 */
        /* <DEDUP_REMOVED lines=8> */
[----:B------:R-:W-:Y:S02]  /*14f0*/  UIADD3 UR5, UPT, UPT, UR5, 0x8, URZ ;  /* 0x0000000805057890 */ /* 0x000fe4000fffe0ff */
[----:B------:R-:W-:Y:S02]  /*1500*/  UIADD3 UR23, UPT, UPT, UR23, 0x8, URZ ;  /* 0x0000000817177890 */ /* 0x000fe4000fffe0ff */
        /* <DEDUP_REMOVED lines=9> */
[----:B------:R-:W-:Y:S01]  /*15a0*/  ISETP.NE.AND P2, PT, R26, UR5, PT ;  /* 0x000000051a007c0c */ /* 0x000fe2000bf45270 */
[----:B------:R-:W-:Y:S01]  /*15b0*/  ULEA UR25, UR21, UR25, 0x3 ;  /* 0x0000001915197291 */ /* 0x000fe2000f8e18ff */
[----:B---3--:R-:W-:Y:S01]  /*15c0*/  @!P6 FADD.FTZ R20, R20, R4 ;  /* 0x000000041414e221 */ /* 0x008fe20000010000 */
[----:B------:R-:W-:-:S03]  /*15d0*/  @!P6 FADD.FTZ R21, R21, R5 ;  /* 0x000000051515e221 */ /* 0x000fc60000010000 */
[----:B----4-:R-:W-:Y:S01]  /*15e0*/  @!P5 FADD.FTZ R20, R20, R6 ;  /* 0x000000061414d221 */ /* 0x010fe20000010000 */
[----:B------:R-:W-:-:S06]  /*15f0*/  @!P5 FADD.FTZ R21, R21, R7 ;  /* 0x000000071515d221 */ /* 0x000fcc0000010000 */
[----:B------:R-:W-:Y:S05]  /*1600*/  @P2 BRA `(.L_x_3088) ;  /* 0xfffffff800982947 */ /* 0x000fea000383ffff */
[----:B------:R-:W-:-:S15]  /*1610*/  R2UR UR5, R26 ;  /* 0x000000001a0572ca */ /* 0x000fde00000e0000 */
.L_x_3087:
[----:B----4-:R-:W-:-:S04]  /*1620*/  LOP3.LUT R3, R0, 0x7, RZ, 0xc0, !PT ;  /* 0x0000000700037812 */ /* 0x010fc800078ec0ff */
[----:B------:R-:W-:-:S13]  /*1630*/  ISETP.NE.AND P2, PT, R3, RZ, PT ;  /* 0x000000ff0300720c */ /* 0x000fda0003f45270 */
[----:B------:R-:W-:Y:S05]  /*1640*/  @!P2 BRA `(.L_x_3084) ;  /* 0x00000004006ca947 */ /* 0x000fea0003800000 */
[----:B------:R-:W-:-:S05]  /*1650*/  VIADD R3, R3, 0xffffffff ;  /* 0xffffffff03037836 */ /* 0x000fca0000000000 */
        /* <DEDUP_REMOVED lines=13> */
[----:B-1----:R-:W-:Y:S01]  /*1730*/  MOV R7, UR13 ;  /* 0x0000000d00077c02 */ /* 0x002fe20008000f00 */
[----:B------:R-:W-:-:S05]  /*1740*/  @!UP2 UIMAD.WIDE.U32 UR12, UR11, 0x8, UR18 ;  /* 0x000000080b0ca8a5 */ /* 0x000fca000f8e0012 */
[----:B------:R-:W0:Y:S01]  /*1750*/  @!P2 LDG.E.64 R6, desc[UR16][R6.64] ;  /* 0x000000100606a981 */ /* 0x000e22000c1e1b00 */
[----:B------:R-:W-:Y:S01]  /*1760*/  IMAD.U32 R4, RZ, RZ, UR12 ;  /* 0x0000000cff047e24 */ /* 0x000fe2000f8e00ff */
[----:B------:R-:W-:Y:S01]  /*1770*/  UIADD3 UR12, UPT, UPT, UR5, 0x2, URZ ;  /* 0x00000002050c7890 */ /* 0x000fe2000fffe0ff */
[----:B------:R-:W-:Y:S01]  /*1780*/  MOV R5, UR13 ;  /* 0x0000000d00057c02 */ /* 0x000fe20008000f00 */
[----:B------:R-:W-:-:S04]  /*1790*/  UIADD3 UR14, UPT, UPT, UR5, 0x3, URZ ;  /* 0x00000003050e7890 */ /* 0x000fc8000fffe0ff */
[----:B------:R-:W-:Y:S01]  /*17a0*/  MOV R3, UR12 ;  /* 0x0000000c00037c02 */ /* 0x000fe20008000f00 */
        /* <DEDUP_REMOVED lines=10> */
[----:B--2---:R-:W-:Y:S02]  /*1850*/  MOV R22, UR14 ;  /* 0x0000000e00167c02 */ /* 0x004fe40008000f00 */
[----:B------:R-:W-:-:S06]  /*1860*/  MOV R23, UR15 ;  /* 0x0000000f00177c02 */ /* 0x000fcc0008000f00 */
[----:B------:R-:W2:Y:S01]  /*1870*/  @!P6 LDG.E.64 R22, desc[UR16][R22.64] ;  /* 0x000000101616e981 */ /* 0x000ea2000c1e1b00 */
[----:B0--3--:R-:W-:Y:S01]  /*1880*/  @!P2 FADD.FTZ R20, R20, R6 ;  /* 0x000000061414a221 */ /* 0x009fe20000010000 */
[----:B------:R-:W-:Y:S01]  /*1890*/  @!P2 FADD.FTZ R21, R21, R7 ;  /* 0x000000071515a221 */ /* 0x000fe20000010000 */
[----:B------:R-:W-:Y:S01]  /*18a0*/  MOV R6, UR12 ;  /* 0x0000000c00067c02 */ /* 0x000fe20008000f00 */
[----:B------:R-:W-:-:S06]  /*18b0*/  IMAD.U32 R7, RZ, RZ, UR13 ;  /* 0x0000000dff077e24 */ /* 0x000fcc000f8e00ff */
[----:B------:R-:W3:Y:S01]  /*18c0*/  @!P5 LDG.E.64 R6, desc[UR16][R6.64] ;  /* 0x000000100606d981 */ /* 0x000ee2000c1e1b00 */
[----:B------:R-:W-:Y:S01]  /*18d0*/  MOV R3, UR5 ;  /* 0x0000000500037c02 */ /* 0x000fe20008000f00 */
[----:B----4-:R-:W-:-:S03]  /*18e0*/  @!P4 FADD.FTZ R20, R20, R4 ;  /* 0x000000041414c221 */ /* 0x010fc60000010000 */
[----:B------:R-:W-:Y:S01]  /*18f0*/  IADD3 R3, PT, PT, R3, 0x4, RZ ;  /* 0x0000000403037810 */ /* 0x000fe20007ffe0ff */
[----:B------:R-:W-:-:S03]  /*1900*/  @!P4 FADD.FTZ R21, R21, R5 ;  /* 0x000000051515c221 */ /* 0x000fc60000010000 */
[----:B------:R-:W-:Y:S01]  /*1910*/  R2UR UR5, R3 ;  /* 0x00000000030572ca */ /* 0x000fe200000e0000 */
[----:B---3--:R-:W-:Y:S01]  /*1920*/  @!P5 FADD.FTZ R20, R20, R6 ;  /* 0x000000061414d221 */ /* 0x008fe20000010000 */
[----:B------:R-:W-:-:S03]  /*1930*/  @!P5 FADD.FTZ R21, R21, R7 ;  /* 0x000000071515d221 */ /* 0x000fc60000010000 */
[----:B--2---:R-:W-:Y:S01]  /*1940*/  @!P6 FADD.FTZ R20, R20, R22 ;  /* 0x000000161414e221 */ /* 0x004fe20000010000 */
[----:B------:R-:W-:-:S09]  /*1950*/  @!P6 FADD.FTZ R21, R21, R23 ;  /* 0x000000171515e221 */ /* 0x000fd20000010000 */
.L_x_3089:
        /* <DEDUP_REMOVED lines=16> */
[----:B-1----:R-:W-:-:S05]  /*1a60*/  MOV R7, UR15 ;  /* 0x0000000f00077c02 */ /* 0x002fca0008000f00 */
[----:B------:R-:W-:Y:S01]  /*1a70*/  MOV R4, UR12 ;  /* 0x0000000c00047c02 */ /* 0x000fe20008000f00 */
[----:B------:R-:W-:Y:S01]  /*1a80*/  IMAD.U32 R5, RZ, RZ, UR13 ;  /* 0x0000000dff057e24 */ /* 0x000fe2000f8e00ff */
[----:B------:R-:W0:Y:S05]  /*1a90*/  @!P4 LDG.E.64 R6, desc[UR16][R6.64] ;  /* 0x000000100606c981 */ /* 0x000e2a000c1e1b00 */
[----:B------:R-:W4:Y:S01]  /*1aa0*/  @!P2 LDG.E.64 R4, desc[UR16][R4.64] ;  /* 0x000000100404a981 */ /* 0x000f22000c1e1b00 */
[----:B------:R-:W-:-:S04]  /*1ab0*/  MOV R3, UR5 ;  /* 0x0000000500037c02 */ /* 0x000fc80008000f00 */
[----:B------:R-:W-:-:S04]  /*1ac0*/  IADD3 R3, PT, PT, R3, 0x2, RZ ;  /* 0x0000000203037810 */ /* 0x000fc80007ffe0ff */
[----:B------:R-:W-:Y:S01]  /*1ad0*/  R2UR UR5, R3 ;  /* 0x00000000030572ca */ /* 0x000fe200000e0000 */
[----:B0--3--:R-:W-:Y:S01]  /*1ae0*/  @!P4 FADD.FTZ R20, R20, R6 ;  /* 0x000000061414c221 */ /* 0x009fe20000010000 */
[----:B------:R-:W-:-:S03]  /*1af0*/  @!P4 FADD.FTZ R21, R21, R7 ;  /* 0x000000071515c221 */ /* 0x000fc60000010000 */
[----:B----4-:R-:W-:Y:S01]  /*1b00*/  @!P2 FADD.FTZ R20, R20, R4 ;  /* 0x000000041414a221 */ /* 0x010fe20000010000 */
[----:B------:R-:W-:-:S09]  /*1b10*/  @!P2 FADD.FTZ R21, R21, R5 ;  /* 0x000000051515a221 */ /* 0x000fd20000010000 */
.L_x_3090:
        /* <DEDUP_REMOVED lines=13> */
.L_x_3091:
[----:B------:R-:W-:Y:S05]  /*1bf0*/  BSYNC.RECONVERGENT B0 ;  /* 0x0000000000007941 */ /* 0x000fea0003800200 */
.L_x_3084:
[----:B------:R-:W4:Y:S01]  /*1c00*/  S2UR UR11, SR_CgaCtaId ;  /* 0x00000000000b79c3 */ /* 0x000f220000008800 */
[----:B------:R-:W5:Y:S01]  /*1c10*/  LDCU UR12, c[0x0][0x414] ;  /* 0x00008280ff0c77ac */ /* 0x000f620008000800 */
[----:B------:R-:W-:Y:S01]  /*1c20*/  MOV R3, UR9 ;  /* 0x0000000900037c02 */ /* 0x000fe20008000f00 */
[----:B------:R-:W-:-:S05]  /*1c30*/  UMOV UR5, 0x400 ;  /* 0x0000040000057882 */ /* 0x000fca0000000000 */
[----:B------:R-:W0:Y:S01]  /*1c40*/  @P0 LDC.64 R4, c[0x0][0x388] ;  /* 0x0000e200ff040b82 */ /* 0x000e220000000a00 */
[----:B-----5:R-:W-:Y:S01]  /*1c50*/  @P0 FMUL.FTZ R6, R20, UR12 ;  /* 0x0000000c14060c20 */ /* 0x020fe20008410000 */
[----:B-1----:R-:W-:Y:S01]  /*1c60*/  @P0 FMUL.FTZ R7, R21, UR12 ;  /* 0x0000000c15070c20 */ /* 0x002fe20008410000 */
[----:B----4-:R-:W-:Y:S01]  /*1c70*/  ULEA UR5, UR11, UR5, 0x18 ;  /* 0x000000050b057291 */ /* 0x010fe2000f8ec0ff */
[----:B0-----:R-:W-:-:S08]  /*1c80*/  @P0 IMAD.WIDE R4, R3, 0x8, R4 ;  /* 0x0000000803040825 */ /* 0x001fd000078e0204 */
[----:B------:R3:W-:Y:S04]  /*1c90*/  @!P3 STS.64 [UR5+0x30], R20 ;  /* 0x00003014ff00b988 */ /* 0x0007e80008000a05 */
[----:B------:R0:W-:Y:S01]  /*1ca0*/  @P0 STG.E.64 desc[UR16][R4.64], R6 ;  /* 0x0000000604000986 */ /* 0x0001e2000c101b10 */
[----:B------:R-:W-:Y:S01]  /*1cb0*/  BAR.SYNC.DEFER_BLOCKING 0x0 ;  /* 0x0000000000007b1d */ /* 0x000fe20000010000 */
[----:B---3--:R-:W-:-:S07]  /*1cc0*/  IADD3 R20, PT, PT, R28, UR10, RZ ;  /* 0x0000000a1c147c10 */ /* 0x008fce000fffe0ff */
[----:B0-----:R-:W0:Y:S01]  /*1cd0*/  LDC.64 R6, c[0x0][0x398] ;  /* 0x0000e600ff067b82 */ /* 0x001e220000000a00 */
[----:B------:R-:W1:Y:S01]  /*1ce0*/  LDS.64 R4, [UR5+0x30] ;  /* 0x00003005ff047984 */ /* 0x000e620008000a00 */
[----:B0-----:R-:W-:-:S05]  /*1cf0*/  IMAD.WIDE R6, R20, 0x2, R6 ;  /* 0x0000000214067825 */ /* 0x001fca00078e0206 */
[----:B------:R-:W3:Y:S04]  /*1d00*/  LDG.E.U16 R21, desc[UR16][R6.64] ;  /* 0x0000001006157981 */ /* 0x000ee8000c1e1500 */
[----:B------:R-:W4:Y:S01]  /*1d10*/  LDG.E.U16 R6, desc[UR16][R6.64+0x2] ;  /* 0x0000021006067981 */ /* 0x000f22000c1e1500 */
[----:B-1----:R-:W-:-:S04]  /*1d20*/  FMUL.FTZ R3, R4, UR12 ;  /* 0x0000000c04037c20 */ /* 0x002fc80008410000 */
[----:B--2---:R-:W-:-:S04]  /*1d30*/  FMUL.FTZ R22, R3, R3 ;  /* 0x0000000303167220 */ /* 0x004fc80000410000 */
[----:B------:R-:W-:Y:S02]  /*1d40*/  FFMA.FTZ R22, R5, UR12, -R22 ;  /* 0x0000000c05167c23 */ /* 0x000fe40008010816 */
[----:B------:R-:W0:Y:S02]  /*1d50*/  LDC.64 R4, c[0x0][0x3a0] ;  /* 0x0000e800ff047b82 */ /* 0x000e240000000a00 */
[----:B0-----:R-:W-:-:S05]  /*1d60*/  IMAD.WIDE R4, R20, 0x2, R4 ;  /* 0x0000000214047825 */ /* 0x001fca00078e0204 */
[----:B------:R-:W2:Y:S04]  /*1d70*/  LDG.E.U16 R20, desc[UR16][R4.64] ;  /* 0x0000001004147981 */ /* 0x000ea8000c1e1500 */
[----:B------:R3:W5:Y:S01]  /*1d80*/  LDG.E.U16 R23, desc[UR16][R4.64+0x2] ;  /* 0x0000021004177981 */ /* 0x000762000c1e1500 */
        /* <DEDUP_REMOVED lines=11> */
[----:B---3--:R-:W-:Y:S02]  /*1e40*/  SHF.L.U32 R4, R21, 0x10, RZ ;  /* 0x0000001015047819 */ /* 0x008fe400000006ff */
[----:B----4-:R-:W-:Y:S01]  /*1e50*/  SHF.L.U32 R5, R6, 0x10, RZ ;  /* 0x0000001006057819 */ /* 0x010fe200000006ff */
[----:B--2---:R-:W-:Y:S01]  /*1e60*/  IMAD.U32 R6, R20, 0x10000, RZ ;  /* 0x0001000014067824 */ /* 0x004fe200078e00ff */
        /* <DEDUP_REMOVED lines=21> */
[----:B------:R-:W-:-:S03]  /*1fc0*/  FFMA.FTZ R18, R4, R19, R6 ;  /* 0x0000001304127223 */ /* 0x000fc60000010006 */
[----:B------:R-:W-:-:S05]  /*1fd0*/  FFMA.FTZ R19, R5, R20, R7 ;  /* 0x0000001405137223 */ /* 0x000fca0000010007 */
[----:B------:R0:W-:Y:S02]  /*1fe0*/  STG.E.64 desc[UR16][R22.64], R18 ;  /* 0x0000001216007986 */ /* 0x0001e4000c101b10 */
.L_x_3095:
[----:B------:R-:W-:Y:S05]  /*1ff0*/  BSYNC.RECONVERGENT B1 ;  /* 0x0000000000017941 */ /* 0x000fea0003800200 */
.L_x_3094:
        /* <DEDUP_REMOVED lines=20> */
[----:B------:R-:W-:-:S03]  /*2140*/  FFMA.FTZ R12, R4, R13, R6 ;  /* 0x0000000d040c7223 */ /* 0x000fc60000010006 */
[----:B------:R-:W-:-:S05]  /*2150*/  FFMA.FTZ R13, R5, R18, R7 ;  /* 0x00000012050d7223 */ /* 0x000fca0000010007 */
[----:B------:R0:W-:Y:S02]  /*2160*/  STG.E.64 desc[UR16][R20.64], R12 ;  /* 0x0000000c14007986 */ /* 0x0001e4000c101b10 */
.L_x_3097:
[----:B------:R-:W-:Y:S05]  /*2170*/  BSYNC.RECONVERGENT B1 ;  /* 0x0000000000017941 */ /* 0x000fea0003800200 */
.L_x_3096:
        /* <DEDUP_REMOVED lines=23> */
[----:B------:R-:W-:Y:S01]  /*22f0*/  FFMA.FTZ R12, R4, R13, R6 ;  /* 0x0000000d040c7223 */ /* 0x000fe20000010006 */
[----:B------:R-:W-:-:S05]  /*2300*/  FFMA.FTZ R13, R5, R14, R7 ;  /* 0x0000000e050d7223 */ /* 0x000fca0000010007 */
[----:B------:R0:W-:Y:S02]  /*2310*/  STG.E.64 desc[UR16][R18.64], R12 ;  /* 0x0000000c12007986 */ /* 0x0001e4000c101b10 */
.L_x_3099:
[----:B------:R-:W-:Y:S05]  /*2320*/  BSYNC.RECONVERGENT B1 ;  /* 0x0000000000017941 */ /* 0x000fea0003800200 */
.L_x_3098:
[----:B------:R-:W-:Y:S05]  /*2330*/  @P2 BRA `(.L_x_3100) ;  /* 0x00000008004c2947 */ /* 0x000fea0003800000 */
[----:B------:R-:W1:Y:S01]  /*2340*/  LDCU.64 UR10, c[0x0][0x3e0] ;  /* 0x00007c00ff0a77ac */ /* 0x000e620008000a00 */
[----:B------:R-:W-:Y:S01]  /*2350*/  MOV R9, R11 ;  /* 0x0000000b00097202 */ /* 0x000fe20000000f00 */
[C---:B------:R-:W-:Y:S01]  /*2360*/  FADD.FTZ R16, -R3.reuse, R16 ;  /* 0x0000001003107221 */ /* 0x040fe20000010100 */
[----:B------:R-:W-:Y:S01]  /*2370*/  FADD.FTZ R17, -R3, R17 ;  /* 0x0000001103117221 */ /* 0x000fe20000010100 */
[----:B------:R-:W2:Y:S02]  /*2380*/  LDCU.64 UR12, c[0x0][0x380] ;  /* 0x00007000ff0c77ac */ /* 0x000ea40008000a00 */
[----:B------:R-:W-:Y:S01]  /*2390*/  FMUL.FTZ R3, R16, UR5 ;  /* 0x0000000510037c20 */ /* 0x000fe20008410000 */
[----:B0-----:R-:W-:-:S03]  /*23a0*/  FMUL.FTZ R12, R17, UR5 ;  /* 0x00000005110c7c20 */ /* 0x001fc60008410000 */
[----:B------:R-:W-:Y:S01]  /*23b0*/  FFMA.FTZ R4, R4, R3, R6 ;  /* 0x0000000304047223 */ /* 0x000fe20000010006 */
        /* <DEDUP_REMOVED lines=9> */
.L_x_3093:
        /* <DEDUP_REMOVED lines=12> */
[----:B------:R-:W-:Y:S01]  /*2510*/  FFMA.FTZ R19, R5, R19, R7 ;  /* 0x0000001305137223 */ /* 0x000fe20000010007 */
        /* <DEDUP_REMOVED lines=19> */
.L_x_3102:
[----:B------:R-:W-:Y:S05]  /*2650*/  BSYNC.RECONVERGENT B1 ;  /* 0x0000000000017941 */ /* 0x000fea0003800200 */
.L_x_3101:
        /* <DEDUP_REMOVED lines=12> */
[----:B------:R-:W-:-:S04]  /*2720*/  FFMA.FTZ R13, R5, R22, R7 ;  /* 0x00000016050d7223 */ /* 0x000fc80000010007 */
        /* <DEDUP_REMOVED lines=20> */
.L_x_3104:
[----:B------:R-:W-:Y:S05]  /*2870*/  BSYNC.RECONVERGENT B1 ;  /* 0x0000000000017941 */ /* 0x000fea0003800200 */
.L_x_3103:
        /* <DEDUP_REMOVED lines=8> */
[C---:B------:R-:W-:Y:S01]  /*2900*/  FADD.FTZ R14, -R3.reuse, R14 ;  /* 0x0000000e030e7221 */ /* 0x040fe20000010100 */
[----:B------:R-:W-:Y:S01]  /*2910*/  MOV R12, R8 ;  /* 0x00000008000c7202 */ /* 0x000fe20000000f00 */
[----:B------:R-:W1:Y:S01]  /*2920*/  LDCU.64 UR14, c[0x0][0x380] ;  /* 0x00007000ff0e77ac */ /* 0x000e620008000a00 */
[----:B------:R-:W-:-:S04]  /*2930*/  FADD.FTZ R15, -R3, R15 ;  /* 0x0000000f030f7221 */ /* 0x000fc80000010100 */
[----:B------:R-:W-:Y:S01]  /*2940*/  FMUL.FTZ R22, R15, UR5 ;  /* 0x000000050f167c20 */ /* 0x000fe20008410000 */
[----:B0-----:R-:W-:-:S04]  /*2950*/  IMAD R13, R13, UR12, RZ ;  /* 0x0000000c0d0d7c24 */ /* 0x001fc8000f8e02ff */
[C---:B------:R-:W-:Y:S02]  /*2960*/  IMAD R19, R24.reuse, UR13, R13 ;  /* 0x0000000d18137c24 */ /* 0x040fe4000f8e020d */
[----:B------:R-:W-:Y:S02]  /*2970*/  IMAD.MOV.U32 R13, RZ, RZ, R11 ;  /* 0x000000ffff0d7224 */ /* 0x000fe400078e000b */
[----:B------:R-:W-:-:S05]  /*2980*/  IMAD.WIDE.U32 R12, R24, UR12, R12 ;  /* 0x0000000c180c7c25 */ /* 0x000fca000f8e000c */
[----:B------:R-:W-:Y:S01]  /*2990*/  IADD3 R19, PT, PT, R13, R19, RZ ;  /* 0x000000130d137210 */ /* 0x000fe20007ffe0ff */
[----:B------:R-:W-:Y:S01]  /*29a0*/  FMUL.FTZ R13, R14, UR5 ;  /* 0x000000050e0d7c20 */ /* 0x000fe20008410000 */
[----:B-1----:R-:W-:-:S04]  /*29b0*/  LEA R18, P1, R12, UR14, 0x2 ;  /* 0x0000000e0c127c11 */ /* 0x002fc8000f8210ff */
[----:B------:R-:W-:Y:S01]  /*29c0*/  LEA.HI.X R19, R12, UR15, R19, 0x2, P1 ;  /* 0x0000000f0c137c11 */ /* 0x000fe200088f1413 */
        /* <DEDUP_REMOVED lines=13> */
.L_x_3106:
[----:B------:R-:W-:Y:S05]  /*2aa0*/  BSYNC.RECONVERGENT B1 ;  /* 0x0000000000017941 */ /* 0x000fea0003800200 */
.L_x_3105:
[----:B------:R-:W-:Y:S05]  /*2ab0*/  @P2 BRA `(.L_x_3100) ;  /* 0x00000000006c2947 */ /* 0x000fea0003800000 */
[C---:B------:R-:W-:Y:S01]  /*2ac0*/  FADD.FTZ R16, -R3.reuse, R16 ;  /* 0x0000001003107221 */ /* 0x040fe20000010100 */
[----:B------:R-:W-:Y:S01]  /*2ad0*/  FADD.FTZ R3, -R3, R17 ;  /* 0x0000001103037221 */ /* 0x000fe20000010100 */
[----:B------:R-:W1:Y:S02]  /*2ae0*/  LDCU.64 UR10, c[0x0][0x3e0] ;  /* 0x00007c00ff0a77ac */ /* 0x000e640008000a00 */
[----:B------:R-:W-:Y:S01]  /*2af0*/  FMUL.FTZ R9, R16, UR5 ;  /* 0x0000000510097c20 */ /* 0x000fe20008410000 */
[----:B------:R-:W2:Y:S03]  /*2b00*/  LDCU.64 UR12, c[0x0][0x380] ;  /* 0x00007000ff0c77ac */ /* 0x000ea60008000a00 */
[----:B------:R-:W-:Y:S01]  /*2b10*/  FFMA.FTZ R4, R4, R9, R6 ;  /* 0x0000000904047223 */ /* 0x000fe20000010006 */
[----:B------:R-:W-:-:S03]  /*2b20*/  FMUL.FTZ R6, R3, UR5 ;  /* 0x0000000503067c20 */ /* 0x000fc60008410000 */
[----:B------:R-:W-:Y:S01]  /*2b30*/  FMUL.FTZ R3, R4, -1.4426950216293334961 ;  /* 0xbfb8aa3b04037820 */ /* 0x000fe20000410000 */
[----:B------:R-:W-:Y:S01]  /*2b40*/  FFMA.FTZ R5, R5, R6, R7 ;  /* 0x0000000605057223 */ /* 0x000fe20000010007 */
[----:B------:R-:W-:Y:S02]  /*2b50*/  MOV R6, R8 ;  /* 0x0000000800067202 */ /* 0x000fe40000000f00 */
[----:B------:R-:W-:Y:S01]  /*2b60*/  MOV R7, R11 ;  /* 0x0000000b00077202 */ /* 0x000fe20000000f00 */
[----:B------:R-:W-:Y:S01]  /*2b70*/  FMUL.FTZ R9, R5, -1.4426950216293334961 ;  /* 0xbfb8aa3b05097820 */ /* 0x000fe20000410000 */
[----:B------:R-:W3:Y:S01]  /*2b80*/  MUFU.EX2 R3, R3 ;  /* 0x0000000300037308 */ /* 0x000ee20000000800 */
[----:B-1----:R-:W-:Y:S02]  /*2b90*/  IMAD R21, R21, UR10, RZ ;  /* 0x0000000a15157c24 */ /* 0x002fe4000f8e02ff */
[----:B------:R-:W-:-:S05]  /*2ba0*/  IMAD.WIDE.U32 R6, R20, UR10, R6 ;  /* 0x0000000a14067c25 */ /* 0x000fca000f8e0006 */
[----:B------:R-:W1:Y:S01]  /*2bb0*/  MUFU.EX2 R9, R9 ;  /* 0x0000000900097308 */ /* 0x000e620000000800 */
[----:B------:R-:W-:Y:S01]  /*2bc0*/  IMAD R21, R20, UR11, R21 ;  /* 0x0000000b14157c24 */ /* 0x000fe2000f8e0215 */
[----:B--2---:R-:W-:-:S04]  /*2bd0*/  LEA R8, P1, R6, UR12, 0x2 ;  /* 0x0000000c06087c11 */ /* 0x004fc8000f8210ff */
[----:B------:R-:W-:Y:S01]  /*2be0*/  IADD3 R21, PT, PT, R7, R21, RZ ;  /* 0x0000001507157210 */ /* 0x000fe20007ffe0ff */
[----:B---3--:R-:W-:-:S04]  /*2bf0*/  FADD.FTZ R10, R3, 1 ;  /* 0x3f800000030a7421 */ /* 0x008fc80000010000 */
[----:B0-----:R-:W0:Y:S01]  /*2c00*/  MUFU.RCP R13, R10 ;  /* 0x0000000a000d7308 */ /* 0x001e220000001000 */
[----:B-1----:R-:W-:Y:S01]  /*2c10*/  FADD.FTZ R12, R9, 1 ;  /* 0x3f800000090c7421 */ /* 0x002fe20000010000 */
[----:B------:R-:W-:-:S06]  /*2c20*/  LEA.HI.X R9, R6, UR13, R21, 0x2, P1 ;  /* 0x0000000d06097c11 */ /* 0x000fcc00088f1415 */
[----:B------:R-:W1:Y:S01]  /*2c30*/  MUFU.RCP R12, R12 ;  /* 0x0000000c000c7308 */ /* 0x000e620000001000 */
[----:B0-----:R-:W-:Y:S01]  /*2c40*/  FMUL.FTZ R4, R4, R13 ;  /* 0x0000000d04047220 */ /* 0x001fe20000410000 */
[----:B-1----:R-:W-:-:S05]  /*2c50*/  FMUL.FTZ R5, R5, R12 ;  /* 0x0000000c05057220 */ /* 0x002fca0000410000 */
[----:B------:R2:W-:Y:S02]  /*2c60*/  STG.E.64 desc[UR16][R8.64], R4 ;  /* 0x0000000408007986 */ /* 0x0005e4000c101b10 */
.L_x_3100:
[----:B------:R-:W-:Y:S05]  /*2c70*/  BSYNC.RECONVERGENT B0 ;  /* 0x0000000000007941 */ /* 0x000fea0003800200 */
.L_x_3092:
[----:B------:R-:W-:Y:S02]  /*2c80*/  UIADD3 UR9, UPT, UPT, UR21, UR9, URZ ;  /* 0x0000000915097290 */ /* 0x000fe4000fffe0ff */
[----:B------:R-:W-:Y:S02]  /*2c90*/  UIADD3 UR4, UPT, UPT, UR4, 0x1, URZ ;  /* 0x0000000104047890 */ /* 0x000fe4000fffe0ff */
[----:B------:R-:W-:-:S09]  /*2ca0*/  UISETP.GE.AND UP1, UPT, UR9, UR7, UPT ;  /* 0x000000070900728c */ /* 0x000fd2000bf26270 */
[----:B------:R-:W-:Y:S05]  /*2cb0*/  BRA.U !UP1, `(.L_x_3107) ;  /* 0xffffffd509587547 */ /* 0x000fea000b83ffff */
[----:B------:R-:W-:Y:S05]  /*2cc0*/  EXIT ;  /* 0x000000000000794d */ /* 0x000fea0003800000 */
.L_x_3108:
        /* <DEDUP_REMOVED lines=11> */
.L_x_3469:


//--------------------- .text._Z35group_norm_nhwc_fwd_one_pass_kernelI11Fp32IOBf16WLi256ELi8ELi128EEv26Group_norm_nhwc_fwd_params --------------------------
	.section	.text._Z35group_norm_nhwc_fwd_one_pass_kernelI11Fp32IOBf16WLi256ELi8ELi128EEv26Group_norm_nhwc_fwd_params,"ax",@progbits
	.align	128
        .global         _Z35group_norm_nhwc_fwd_one_pass_kernelI11Fp32IOBf16WLi256ELi8ELi128EEv26Group_norm_nhwc_fwd_params
        .type           _Z35group_norm_nhwc_fwd_one_pass_kernelI11Fp32IOBf16WLi256ELi8ELi128EEv26Group_norm_nhwc_fwd_params,@function
        .size           _Z35group_norm_nhwc_fwd_one_pass_kernelI11Fp32IOBf16WLi256ELi8ELi128EEv26Group_norm_nhwc_fwd_params,(.L_x_3470 - _Z35group_norm_nhwc_fwd_one_pass_kernelI11Fp32IOBf16WLi256ELi8ELi128EEv26Group_norm_nhwc_fwd_params)
        .other          _Z35group_norm_nhwc_fwd_one_pass_kernelI11Fp32IOBf16WLi256ELi8ELi128EEv26Group_norm_nhwc_fwd_params,@"STO_CUDA_ENTRY STV_DEFAULT"
_Z35group_norm_nhwc_fwd_one_pass_kernelI11Fp32IOBf16WLi256ELi8ELi128EEv26Group_norm_nhwc_fwd_params:
.text._Z35group_norm_nhwc_fwd_one_pass_kernelI11Fp32IOBf16WLi256ELi8ELi128EEv26Group_norm_nhwc_fwd_params:
        /* <DEDUP_REMOVED lines=41> */
.L_x_3152:
[----:B0-----:R-:W0:Y:S01]  /*0290*/  LDCU UR5, c[0x0][0x3f8] ;  /* 0x00007f00ff0577ac */ /* 0x001e220008000800 */
[----:B-1234-:R-:W-:Y:S01]  /*02a0*/  IABS R20, UR9 ;  /* 0x0000000900147c13 */ /* 0x01efe20008000000 */
[C---:B------:R-:W-:Y:S01]  /*02b0*/  VIADD R25, R38.reuse, 0x20 ;  /* 0x0000002026197836 */ /* 0x040fe20000000000 */
[C---:B------:R-:W-:Y:S01]  /*02c0*/  IADD3 R27, PT, PT, R38.reuse, 0x40, RZ ;  /* 0x00000040261b7810 */ /* 0x040fe20007ffe0ff */
[----:B------:R-:W1:Y:S01]  /*02d0*/  LDCU.64 UR18, c[0x0][0x3e8] ;  /* 0x00007d00ff1277ac */ /* 0x000e620008000a00 */
[----:B------:R-:W-:Y:S02]  /*02e0*/  IADD3 R32, PT, PT, R38, 0x60, RZ ;  /* 0x0000006026207810 */ /* 0x000fe40007ffe0ff */
[----:B------:R-:W-:Y:S02]  /*02f0*/  SHF.R.S32.HI R31, RZ, 0x1f, R27 ;  /* 0x0000001fff1f7819 */ /* 0x000fe4000001141b */
[----:B------:R-:W-:Y:S02]  /*0300*/  SHF.R.S32.HI R33, RZ, 0x1f, R25 ;  /* 0x0000001fff217819 */ /* 0x000fe40000011419 */
[----:B------:R-:W-:-:S02]  /*0310*/  SHF.R.S32.HI R29, RZ, 0x1f, R32 ;  /* 0x0000001fff1d7819 */ /* 0x000fc40000011420 */
[----:B0-----:R-:W-:-:S04]  /*0320*/  MOV R12, UR5 ;  /* 0x00000005000c7c02 */ /* 0x001fc80008000f00 */
        /* <DEDUP_REMOVED lines=36> */
[----:B------:R-:W-:Y:S02]  /*0570*/  ISETP.GE.U32.AND P1, PT, R12, R15, PT ;  /* 0x0000000f0c00720c */ /* 0x000fe40003f26070 */
[----:B------:R-:W5:Y:S01]  /*0580*/  @!P4 LDC.64 R12, c[0x0][0x3e0] ;  /* 0x0000f800ff0ccb82 */ /* 0x000f620000000a00 */
[----:B----4-:R-:W-:-:S10]  /*0590*/  MOV R15, UR12 ;  /* 0x0000000c000f7c02 */ /* 0x010fd40008000f00 */
[----:B------:R-:W-:Y:S01]  /*05a0*/  VOTEU.ANY UP2, P1 ;  /* 0x0000000000ff7886 */ /* 0x000fe20000840100 */
[----:B------:R-:W-:-:S04]  /*05b0*/  ISETP.GE.U32.AND P1, PT, R38, UR18, PT ;  /* 0x0000001226007c0c */ /* 0x000fc8000bf26070 */
[----:B------:R-:W-:Y:S01]  /*05c0*/  @UP2 UIADD3 UR11, UPT, UPT, UR11, 0x1, URZ ;  /* 0x000000010b0b2890 */ /* 0x000fe2000fffe0ff */
[----:B------:R-:W-:Y:S01]  /*05d0*/  ISETP.GE.AND.EX P1, PT, R5, UR19, PT, P1 ;  /* 0x0000001305007c0c */ /* 0x000fe2000bf26310 */
[----:B------:R-:W-:Y:S02]  /*05e0*/  UISETP.NE.AND UP2, UPT, UR5, URZ, UPT ;  /* 0x000000ff0500728c */ /* 0x000fe4000bf45270 */
[----:B------:R-:W-:Y:S01]  /*05f0*/  @!UP1 UIADD3 UR11, UPT, UPT, -UR11, URZ, URZ ;  /* 0x000000ff0b0b9290 */ /* 0x000fe2000fffe1ff */
[----:B-----5:R-:W-:-:S04]  /*0600*/  @!P4 IMAD R24, R31, R12, RZ ;  /* 0x0000000c1f18c224 */ /* 0x020fc800078e02ff */
        /* <DEDUP_REMOVED lines=41> */
[----:B--2---:R-:W-:-:S04]  /*08a0*/  @!P2 MOV R30, R42 ;  /* 0x0000002a001ea202 */ /* 0x004fc80000000f00 */
[----:B------:R2:W3:Y:S01]  /*08b0*/  @!P5 LDG.E.64 R22, desc[UR16][R28.64] ;  /* 0x000000101c16d981 */ /* 0x0004e2000c1e1b00 */
[----:B------:R-:W-:Y:S01]  /*08c0*/  @!P3 IADD3 R33, PT, PT, R35, R15, RZ ;  /* 0x0000000f2321b210 */ /* 0x000fe20007ffe0ff */
[----:B-1----:R-:W-:Y:S01]  /*08d0*/  @!P2 IMAD R35, R7, R24, RZ ;  /* 0x000000180723a224 */ /* 0x002fe200078e02ff */
[----:B0-----:R-:W-:Y:S01]  /*08e0*/  @!P3 LEA R32, P6, R34, R12, 0x2 ;  /* 0x0000000c2220b211 */ /* 0x001fe200078c10ff */
[----:B------:R-:W0:Y:S01]  /*08f0*/  @!P1 LDC.64 R14, c[0x0][0x390] ;  /* 0x0000e400ff0e9b82 */ /* 0x000e220000000a00 */
[----:B------:R-:W-:Y:S01]  /*0900*/  ISETP.GE.U32.AND P5, PT, R4, UR18, PT ;  /* 0x0000001204007c0c */ /* 0x000fe2000bfa6070 */
[----:B------:R-:W-:Y:S01]  /*0910*/  @!P2 IMAD.MOV.U32 R31, RZ, RZ, R41 ;  /* 0x000000ffff1fa224 */ /* 0x000fe200078e0029 */
[----:B------:R-:W-:Y:S01]  /*0920*/  @!P3 LEA.HI.X R33, R34, R13, R33, 0x2, P6 ;  /* 0x0000000d2221b211 */ /* 0x000fe200030f1421 */
[C---:B------:R-:W-:Y:S01]  /*0930*/  @!P2 IMAD R35, R10.reuse, R25, R35 ;  /* 0x000000190a23a224 */ /* 0x040fe200078e0223 */
[----:B------:R-:W-:Y:S01]  /*0940*/  ISETP.GE.AND.EX P5, PT, R11, UR19, PT, P5 ;  /* 0x000000130b007c0c */ /* 0x000fe2000bfa6350 */
[----:B------:R-:W-:-:S02]  /*0950*/  @!P2 IMAD.WIDE.U32 R30, R10, R24, R30 ;  /* 0x000000180a1ea225 */ /* 0x000fc400078e001e */
[----:B------:R-:W1:Y:S01]  /*0960*/  @!P4 LDC.64 R12, c[0x0][0x3e0] ;  /* 0x0000f800ff0ccb82 */ /* 0x000e620000000a00 */
[----:B------:R-:W-:Y:S02]  /*0970*/  CS2R R24, SRZ ;  /* 0x0000000000187805 */ /* 0x000fe4000001ff00 */
[----:B--2---:R-:W-:Y:S02]  /*0980*/  @!P1 MOV R28, R42 ;  /* 0x0000002a001c9202 */ /* 0x004fe40000000f00 */
[----:B------:R-:W-:Y:S01]  /*0990*/  @!P2 IADD3 R35, PT, PT, R31, R35, RZ ;  /* 0x000000231f23a210 */ /* 0x000fe20007ffe0ff */
[----:B-----5:R-:W-:Y:S01]  /*09a0*/  @!P1 IMAD R37, R5, R26, RZ ;  /* 0x0000001a05259224 */ /* 0x020fe200078e02ff */
[----:B----4-:R-:W-:Y:S01]  /*09b0*/  @!P2 LEA R34, P6, R30, R18, 0x2 ;  /* 0x000000121e22a211 */ /* 0x010fe200078c10ff */
[----:B------:R2:W4:Y:S01]  /*09c0*/  @!P3 LDG.E.64 R24, desc[UR16][R32.64] ;  /* 0x000000102018b981 */ /* 0x000522000c1e1b00 */
[----:B------:R-:W-:Y:S01]  /*09d0*/  @!P1 MOV R29, R41 ;  /* 0x00000029001d9202 */ /* 0x000fe20000000f00 */
[----:B------:R-:W-:Y:S01]  /*09e0*/  @!P1 IMAD R37, R38, R27, R37 ;  /* 0x0000001b26259224 */ /* 0x000fe200078e0225 */
[----:B------:R-:W-:-:S02]  /*09f0*/  @!P2 LEA.HI.X R35, R30, R19, R35, 0x2, P6 ;  /* 0x000000131e23a211 */ /* 0x000fc400030f1423 */
[----:B------:R-:W-:Y:S01]  /*0a00*/  ISETP.GE.U32.AND P3, PT, R6, UR18, PT ;  /* 0x0000001206007c0c */ /* 0x000fe2000bf66070 */
[----:B------:R-:W5:Y:S01]  /*0a10*/  @!P4 LDC.64 R30, c[0x0][0x390] ;  /* 0x0000e400ff1ecb82 */ /* 0x000f620000000a00 */
[----:B------:R-:W-:Y:S02]  /*0a20*/  @!P1 IMAD.WIDE.U32 R26, R38, R26, R28 ;  /* 0x0000001a261a9225 */ /* 0x000fe400078e001c */
        /* <DEDUP_REMOVED lines=35> */
[----:B------:R-:W5:Y:S01]  /*0c60*/  @!P4 LDG.E.64 R30, desc[UR16][R36.64] ;  /* 0x00000010241ec981 */ /* 0x000f62000c1e1b00 */
        /* <DEDUP_REMOVED lines=10> */
[----:B0-----:R-:W-:-:S03]  /*0d10*/  FADD.FTZ R13, R20, R21 ;  /* 0x00000015140d7221 */ /* 0x001fc60000010000 */
[----:B------:R-:W-:Y:S01]  /*0d20*/  FFMA.FTZ R12, R20, R20, R19 ;  /* 0x00000014140c7223 */ /* 0x000fe20000010013 */
[----:B------:R-:W-:Y:S01]  /*0d30*/  FMUL.FTZ R45, R23, R23 ;  /* 0x00000017172d7220 */ /* 0x000fe20000410000 */
[----:B------:R-:W-:-:S03]  /*0d40*/  FADD.FTZ R37, R22, R23 ;  /* 0x0000001716257221 */ /* 0x000fc60000010000 */
[----:B------:R-:W-:Y:S01]  /*0d50*/  FFMA.FTZ R36, R22, R22, R45 ;  /* 0x0000001616247223 */ /* 0x000fe2000001002d */
[----:B----4-:R-:W-:-:S04]  /*0d60*/  FMUL.FTZ R19, R25, R25 ;  /* 0x0000001919137220 */ /* 0x010fc80000410000 */
        /* <DEDUP_REMOVED lines=61> */
.L_x_3110:
[----:B------:R-:W-:Y:S05]  /*1140*/  BSYNC.RECONVERGENT B0 ;  /* 0x0000000000007941 */ /* 0x000fea0003800200 */
.L_x_3109:
        /* <DEDUP_REMOVED lines=16> */
.L_x_3112:
[----:B------:R-:W-:Y:S05]  /*1250*/  BSYNC.RECONVERGENT B0 ;  /* 0x0000000000007941 */ /* 0x000fea0003800200 */
.L_x_3111:
        /* <DEDUP_REMOVED lines=33> */
.L_x_3115:
[----:B----4-:R-:W2:Y:S04]  /*1470*/  LDG.E.STRONG.GPU R14, desc[UR16][R12.64] ;  /* 0x000000100c0e7981 */ /* 0x010ea8000c1ef900 */
[----:B--2---:R-:W-:Y:S01]  /*1480*/  CCTL.IVALL ;  /* 0x00000000ff00798f */ /* 0x004fe20002000000 */
[----:B------:R-:W-:Y:S05]  /*1490*/  YIELD ;  /* 0x0000000000007946 */ /* 0x000fea0003800000 */
[----:B------:R-:W-:-:S13]  /*14a0*/  ISETP.NE.AND P4, PT, R14, R37, PT ;  /* 0x000000250e00720c */ /* 0x000fda0003f85270 */
[----:B------:R-:W-:Y:S05]  /*14b0*/  @P4 BRA `(.L_x_3115) ;  /* 0xfffffffc00ec4947 */ /* 0x000fea000383ffff */
.L_x_3114:
        /* <DEDUP_REMOVED lines=15> */
.L_x_3117:
        /* <DEDUP_REMOVED lines=69> */
[----:B------:R-:W-:Y:S01]  /*1a00*/  MOV R36, UR26 ;  /* 0x0000001a00247c02 */ /* 0x000fe20008000f00 */
[----:B------:R-:W-:-:S06]  /*1a10*/  IMAD.U32 R37, RZ, RZ, UR27 ;  /* 0x0000001bff257e24 */ /* 0x000fcc000f8e00ff */
        /* <DEDUP_REMOVED lines=20> */
.L_x_3116:
        /* <DEDUP_REMOVED lines=44> */
[----:B------:R-:W-:-:S05]  /*1e20*/  IMAD.U32 R12, RZ, RZ, UR5 ;  /* 0x00000005ff0c7e24 */ /* 0x000fca000f8e00ff */
[----:B------:R-:W-:Y:S01]  /*1e30*/  IADD3 R12, PT, PT, R12, 0x4, RZ ;  /* 0x000000040c0c7810 */ /* 0x000fe20007ffe0ff */
[----:B------:R-:W-:-:S03]  /*1e40*/  @!P4 FADD.FTZ R19, R19, R13 ;  /* 0x0000000d1313c221 */ /* 0x000fc60000010000 */
[----:B------:R-:W-:Y:S01]  /*1e50*/  R2UR UR5, R12 ;  /* 0x000000000c0572ca */ /* 0x000fe200000e0000 */
[----:B---3--:R-:W-:Y:S01]  /*1e60*/  @!P5 FADD.FTZ R18, R18, R14 ;  /* 0x0000000e1212d221 */ /* 0x008fe20000010000 */
[----:B------:R-:W-:-:S03]  /*1e70*/  @!P5 FADD.FTZ R19, R19, R15 ;  /* 0x0000000f1313d221 */ /* 0x000fc60000010000 */
[----:B--2---:R-:W-:Y:S01]  /*1e80*/  @!P6 FADD.FTZ R18, R18, R36 ;  /* 0x000000241212e221 */ /* 0x004fe20000010000 */
[----:B------:R-:W-:-:S09]  /*1e90*/  @!P6 FADD.FTZ R19, R19, R37 ;  /* 0x000000251313e221 */ /* 0x000fd20000010000 */
.L_x_3118:
        /* <DEDUP_REMOVED lines=28> */
.L_x_3119:
        /* <DEDUP_REMOVED lines=13> */
.L_x_3120:
[----:B------:R-:W-:Y:S05]  /*2130*/  BSYNC.RECONVERGENT B0 ;  /* 0x0000000000007941 */ /* 0x000fea0003800200 */
.L_x_3113:
[----:B------:R-:W4:Y:S01]  /*2140*/  S2UR UR11, SR_CgaCtaId ;  /* 0x00000000000b79c3 */ /* 0x000f220000008800 */
[----:B------:R-:W5:Y:S01]  /*2150*/  LDCU UR12, c[0x0][0x414] ;  /* 0x00008280ff0c77ac */ /* 0x000f620008000800 */
[----:B------:R-:W-:Y:S01]  /*2160*/  MOV R13, UR9 ;  /* 0x00000009000d7c02 */ /* 0x000fe20008000f00 */
[----:B------:R-:W-:-:S05]  /*2170*/  UMOV UR5, 0x400 ;  /* 0x0000040000057882 */ /* 0x000fca0000000000 */
[----:B------:R-:W0:Y:S08]  /*2180*/  @P0 LDC.64 R44, c[0x0][0x388] ;  /* 0x0000e200ff2c0b82 */ /* 0x000e300000000a00 */
[----:B------:R-:W3:Y:S01]  /*2190*/  LDC.64 R14, c[0x0][0x3a0] ;  /* 0x0000e800ff0e7b82 */ /* 0x000ee20000000a00 */
[----:B-----5:R-:W-:Y:S01]  /*21a0*/  @P0 FMUL.FTZ R12, R18, UR12 ;  /* 0x0000000c120c0c20 */ /* 0x020fe20008410000 */
[----:B----4-:R-:W-:-:S06]  /*21b0*/  ULEA UR5, UR11, UR5, 0x18 ;  /* 0x000000050b057291 */ /* 0x010fcc000f8ec0ff */
[----:B-12---:R-:W1:Y:S01]  /*21c0*/  LDC.64 R36, c[0x0][0x398] ;  /* 0x0000e600ff247b82 */ /* 0x006e620000000a00 */
[----:B0-----:R-:W-:-:S04]  /*21d0*/  @P0 IMAD.WIDE R44, R13, 0x8, R44 ;  /* 0x000000080d2c0825 */ /* 0x001fc800078e022c */
[----:B------:R-:W-:Y:S01]  /*21e0*/  @P0 FMUL.FTZ R13, R19, UR12 ;  /* 0x0000000c130d0c20 */ /* 0x000fe20008410000 */
[----:B------:R-:W-:Y:S04]  /*21f0*/  @!P3 STS.64 [UR5+0x30], R18 ;  /* 0x00003012ff00b988 */ /* 0x000fe80008000a05 */
[----:B------:R0:W-:Y:S02]  /*2200*/  @P0 STG.E.64 desc[UR16][R44.64], R12 ;  /* 0x0000000c2c000986 */ /* 0x0001e4000c101b10 */
[----:B0-----:R-:W-:-:S04]  /*2210*/  VIADD R13, R39, UR10 ;  /* 0x0000000a270d7c36 */ /* 0x001fc80008000000 */
[C---:B---3--:R-:W-:Y:S01]  /*2220*/  IMAD.WIDE R14, R13.reuse, 0x2, R14 ;  /* 0x000000020d0e7825 */ /* 0x048fe200078e020e */
[----:B------:R-:W-:Y:S03]  /*2230*/  BAR.SYNC.DEFER_BLOCKING 0x0 ;  /* 0x0000000000007b1d */ /* 0x000fe60000010000 */
[----:B-1----:R-:W-:-:S03]  /*2240*/  IMAD.WIDE R36, R13, 0x2, R36 ;  /* 0x000000020d247825 */ /* 0x002fc600078e0224 */
[----:B------:R-:W2:Y:S04]  /*2250*/  LDG.E.U16 R44, desc[UR16][R14.64] ;  /* 0x000000100e2c7981 */ /* 0x000ea8000c1e1500 */
[----:B------:R-:W3:Y:S04]  /*2260*/  LDG.E.U16 R18, desc[UR16][R36.64] ;  /* 0x0000001024127981 */ /* 0x000ee8000c1e1500 */
[----:B------:R0:W4:Y:S04]  /*2270*/  LDG.E.U16 R45, desc[UR16][R36.64+0x2] ;  /* 0x00000210242d7981 */ /* 0x000128000c1e1500 */
[----:B------:R2:W5:Y:S04]  /*2280*/  LDG.E.U16 R14, desc[UR16][R14.64+0x2] ;  /* 0x000002100e0e7981 */ /* 0x000568000c1e1500 */
        /* <DEDUP_REMOVED lines=13> */
[----:B0-----:R-:W-:Y:S01]  /*2360*/  IADD3 R36, PT, PT, R38, 0x20, RZ ;  /* 0x0000002026247810 */ /* 0x001fe20007ffe0ff */
[----:B------:R-:W-:Y:S01]  /*2370*/  UMOV UR10, 0x3f800000 ;  /* 0x3f800000000a7882 */ /* 0x000fe20000000000 */
[----:B-1----:R-:W-:-:S13]  /*2380*/  @P2 R2UR UR11, R12 ;  /* 0x000000000c0b22ca */ /* 0x002fda00000e0000 */
        /* <DEDUP_REMOVED lines=24> */
[----:B------:R-:W-:Y:S01]  /*2510*/  FMUL.FTZ R12, R26, UR10 ;  /* 0x0000000a1a0c7c20 */ /* 0x000fe20008410000 */
[----:B------:R-:W-:-:S03]  /*2520*/  FFMA.FTZ R13, R19, R13, R14 ;  /* 0x0000000d130d7223 */ /* 0x000fc6000001000e */
[----:B------:R-:W-:-:S05]  /*2530*/  FFMA.FTZ R12, R18, R12, R15 ;  /* 0x0000000c120c7223 */ /* 0x000fca000001000f */
[----:B------:R0:W-:Y:S02]  /*2540*/  STG.E.64 desc[UR16][R44.64], R12 ;  /* 0x0000000c2c007986 */ /* 0x0001e4000c101b10 */
.L_x_3124:
[----:B------:R-:W-:Y:S05]  /*2550*/  BSYNC.RECONVERGENT B1 ;  /* 0x0000000000017941 */ /* 0x000fea0003800200 */
.L_x_3123:
[----:B0-----:R-:W-:Y:S01]  /*2560*/  SHF.R.S32.HI R13, RZ, 0x1f, R36 ;  /* 0x0000001fff0d7819 */ /* 0x001fe20000011424 */
[----:B------:R-:W-:Y:S01]  /*2570*/  BSSY.RECONVERGENT B1, `(.L_x_3125) ;  /* 0x0000017000017945 */ /* 0x000fe20003800200 */
[----:B------:R-:W-:Y:S02]  /*2580*/  ISETP.GE.U32.AND P1, PT, R36, UR14, PT ;  /* 0x0000000e24007c0c */ /* 0x000fe4000bf26070 */
[C---:B------:R-:W-:Y:S02]  /*2590*/  IADD3 R44, PT, PT, R38.reuse, 0x40, RZ ;  /* 0x00000040262c7810 */ /* 0x040fe40007ffe0ff */
[----:B------:R-:W-:Y:S02]  /*25a0*/  ISETP.GE.AND.EX P1, PT, R13, UR15, PT, P1 ;  /* 0x0000000f0d007c0c */ /* 0x000fe4000bf26310 */
[----:B------:R-:W-:-:S11]  /*25b0*/  IADD3 R37, PT, PT, R38, 0x60, RZ ;  /* 0x0000006026257810 */ /* 0x000fd60007ffe0ff */
        /* <DEDUP_REMOVED lines=10> */
[----:B------:R-:W-:Y:S01]  /*2660*/  IMAD.IADD R27, R13, 0x1, R27 ;  /* 0x000000010d1b7824 */ /* 0x000fe200078e021b */
[----:B-1----:R-:W-:Y:S01]  /*2670*/  LEA R26, P1, R12, UR18, 0x2 ;  /* 0x000000120c1a7c11 */ /* 0x002fe2000f8210ff */
[----:B------:R-:W-:-:S03]  /*2680*/  FMUL.FTZ R13, R23, UR10 ;  /* 0x0000000a170d7c20 */ /* 0x000fc60008410000 */
[----:B------:R-:W-:Y:S01]  /*2690*/  LEA.HI.X R27, R12, UR19, R27, 0x2, P1 ;  /* 0x000000130c1b7c11 */ /* 0x000fe200088f141b */
[----:B------:R-:W-:Y:S01]  /*26a0*/  FMUL.FTZ R12, R22, UR10 ;  /* 0x0000000a160c7c20 */ /* 0x000fe20008410000 */
[----:B------:R-:W-:-:S03]  /*26b0*/  FFMA.FTZ R13, R19, R13, R14 ;  /* 0x0000000d130d7223 */ /* 0x000fc6000001000e */
[----:B------:R-:W-:-:S05]  /*26c0*/  FFMA.FTZ R12, R18, R12, R15 ;  /* 0x0000000c120c7223 */ /* 0x000fca000001000f */
[----:B------:R0:W-:Y:S02]  /*26d0*/  STG.E.64 desc[UR16][R26.64], R12 ;  /* 0x0000000c1a007986 */ /* 0x0001e4000c101b10 */
.L_x_3126:
[----:B------:R-:W-:Y:S05]  /*26e0*/  BSYNC.RECONVERGENT B1 ;  /* 0x0000000000017941 */ /* 0x000fea0003800200 */
.L_x_3125:
        /* <DEDUP_REMOVED lines=22> */
[----:B0-----:R-:W-:-:S04]  /*2850*/  IMAD R13, R13, UR12, RZ ;  /* 0x0000000c0d0d7c24 */ /* 0x001fc8000f8e02ff */
[----:B------:R-:W-:Y:S01]  /*2860*/  IMAD R27, R44, UR13, R13 ;  /* 0x0000000d2c1b7c24 */ /* 0x000fe2000f8e020d */
[----:B------:R-:W-:-:S03]  /*2870*/  MOV R13, R41 ;  /* 0x00000029000d7202 */ /* 0x000fc60000000f00 */
[----:B------:R-:W-:-:S05]  /*2880*/  IMAD.WIDE.U32 R12, R44, UR12, R12 ;  /* 0x0000000c2c0c7c25 */ /* 0x000fca000f8e000c */
[----:B------:R-:W-:Y:S01]  /*2890*/  IADD3 R27, PT, PT, R13, R27, RZ ;  /* 0x0000001b0d1b7210 */ /* 0x000fe20007ffe0ff */
[----:B------:R-:W-:Y:S01]  /*28a0*/  FMUL.FTZ R13, R21, UR10 ;  /* 0x0000000a150d7c20 */ /* 0x000fe20008410000 */
[----:B-1----:R-:W-:-:S03]  /*28b0*/  LEA R20, P5, R12, UR18, 0x2 ;  /* 0x000000120c147c11 */ /* 0x002fc6000f8a10ff */
[----:B------:R-:W-:Y:S01]  /*28c0*/  FFMA.FTZ R13, R19, R13, R14 ;  /* 0x0000000d130d7223 */ /* 0x000fe2000001000e */
[----:B------:R-:W-:Y:S01]  /*28d0*/  LEA.HI.X R21, R12, UR19, R27, 0x2, P5 ;  /* 0x000000130c157c11 */ /* 0x000fe2000a8f141b */
[----:B------:R-:W-:-:S05]  /*28e0*/  FFMA.FTZ R12, R18, R23, R15 ;  /* 0x00000017120c7223 */ /* 0x000fca000001000f */
[----:B------:R0:W-:Y:S03]  /*28f0*/  STG.E.64 desc[UR16][R20.64], R12 ;  /* 0x0000000c14007986 */ /* 0x0001e6000c101b10 */
.L_x_3128:
[----:B------:R-:W-:Y:S05]  /*2900*/  BSYNC.RECONVERGENT B1 ;  /* 0x0000000000017941 */ /* 0x000fea0003800200 */
.L_x_3127:
        /* <DEDUP_REMOVED lines=19> */
.L_x_3130:
[----:B------:R-:W-:Y:S05]  /*2a40*/  BSYNC.RECONVERGENT B1 ;  /* 0x0000000000017941 */ /* 0x000fea0003800200 */
.L_x_3129:
        /* <DEDUP_REMOVED lines=8> */
[----:B-1----:R-:W-:-:S04]  /*2ad0*/  FMUL.FTZ R12, R28, UR10 ;  /* 0x0000000a1c0c7c20 */ /* 0x002fc80008410000 */
[----:B------:R-:W-:Y:S01]  /*2ae0*/  FFMA.FTZ R12, R18, R12, R15 ;  /* 0x0000000c120c7223 */ /* 0x000fe2000001000f */
[----:B--2---:R-:W-:Y:S02]  /*2af0*/  IMAD R13, R7, UR12, RZ ;  /* 0x0000000c070d7c24 */ /* 0x004fe4000f8e02ff */
[----:B------:R-:W-:-:S04]  /*2b00*/  IMAD.WIDE.U32 R20, R10, UR12, R20 ;  /* 0x0000000c0a147c25 */ /* 0x000fc8000f8e0014 */
[----:B------:R-:W-:Y:S01]  /*2b10*/  IMAD R13, R10, UR13, R13 ;  /* 0x0000000d0a0d7c24 */ /* 0x000fe2000f8e020d */
[----:B0-----:R-:W-:-:S04]  /*2b20*/  LEA R22, P1, R20, UR18, 0x2 ;  /* 0x0000001214167c11 */ /* 0x001fc8000f8210ff */
[----:B------:R-:W-:Y:S01]  /*2b30*/  IADD3 R21, PT, PT, R21, R13, RZ ;  /* 0x0000000d15157210 */ /* 0x000fe20007ffe0ff */
[----:B------:R-:W-:-:S03]  /*2b40*/  FMUL.FTZ R13, R29, UR10 ;  /* 0x0000000a1d0d7c20 */ /* 0x000fc60008410000 */
[----:B------:R-:W-:Y:S01]  /*2b50*/  LEA.HI.X R23, R20, UR19, R21, 0x2, P1 ;  /* 0x0000001314177c11 */ /* 0x000fe200088f1415 */
[----:B------:R-:W-:-:S05]  /*2b60*/  FFMA.FTZ R13, R19, R13, R14 ;  /* 0x0000000d130d7223 */ /* 0x000fca000001000e */
[----:B------:R2:W-:Y:S02]  /*2b70*/  STG.E.64 desc[UR16][R22.64], R12 ;  /* 0x0000000c16007986 */ /* 0x0005e4000c101b10 */
.L_x_3132:
[----:B------:R-:W-:Y:S05]  /*2b80*/  BSYNC.RECONVERGENT B1 ;  /* 0x0000000000017941 */ /* 0x000fea0003800200 */
.L_x_3131:
[----:B------:R-:W-:Y:S04]  /*2b90*/  BSSY.RECONVERGENT B1, `(.L_x_3133) ;  /* 0x0000013000017945 */ /* 0x000fe80003800200 */
[----:B------:R-:W-:Y:S05]  /*2ba0*/  @P6 BRA `(.L_x_3134) ;  /* 0x0000000000446947 */ /* 0x000fea0003800000 */
[----:B------:R-:W3:Y:S01]  /*2bb0*/  LDCU.64 UR12, c[0x0][0x3e0] ;  /* 0x00007c00ff0c77ac */ /* 0x000ee20008000a00 */
[----:B0-----:R-:W-:Y:S01]  /*2bc0*/  MOV R20, R42 ;  /* 0x0000002a00147202 */ /* 0x001fe20000000f00 */
[----:B------:R-:W-:Y:S01]  /*2bd0*/  FADD.FTZ R30, R30, -UR5 ;  /* 0x800000051e1e7e21 */ /* 0x000fe20008010000 */
[----:B------:R-:W-:Y:S01]  /*2be0*/  MOV R21, R41 ;  /* 0x0000002900157202 */ /* 0x000fe20000000f00 */
[----:B------:R-:W0:Y:S01]  /*2bf0*/  LDCU.64 UR18, c[0x0][0x380] ;  /* 0x00007000ff1277ac */ /* 0x000e220008000a00 */
[----:B------:R-:W-:Y:S01]  /*2c00*/  FADD.FTZ R31, R31, -UR5 ;  /* 0x800000051f1f7e21 */ /* 0x000fe20008010000 */
[----:B-12---:R-:W-:-:S04]  /*2c10*/  FMUL.FTZ R12, R30, UR10 ;  /* 0x0000000a1e0c7c20 */ /* 0x006fc80008410000 */
[----:B------:R-:W-:Y:S01]  /*2c20*/  FFMA.FTZ R12, R18, R12, R15 ;  /* 0x0000000c120c7223 */ /* 0x000fe2000001000f */
[----:B---3--:R-:W-:Y:S02]  /*2c30*/  IMAD R13, R9, UR12, RZ ;  /* 0x0000000c090d7c24 */ /* 0x008fe4000f8e02ff */
        /* <DEDUP_REMOVED lines=8> */
.L_x_3134:
[----:B------:R-:W-:Y:S05]  /*2cc0*/  BSYNC.RECONVERGENT B1 ;  /* 0x0000000000017941 */ /* 0x000fea0003800200 */
.L_x_3133:
[----:B------:R-:W-:Y:S04]  /*2cd0*/  BSSY.RECONVERGENT B1, `(.L_x_3135) ;  /* 0x0000013000017945 */ /* 0x000fe80003800200 */
[----:B------:R-:W-:Y:S05]  /*2ce0*/  @P3 BRA `(.L_x_3136) ;  /* 0x0000000000443947 */ /* 0x000fea0003800000 */
[----:B------:R-:W4:Y:S01]  /*2cf0*/  LDCU.64 UR12, c[0x0][0x3e0] ;  /* 0x00007c00ff0c77ac */ /* 0x000f220008000a00 */
[----:B0-----:R-:W-:Y:S01]  /*2d00*/  MOV R20, R42 ;  /* 0x0000002a00147202 */ /* 0x001fe20000000f00 */
[----:B------:R-:W-:Y:S01]  /*2d10*/  FADD.FTZ R32, R32, -UR5 ;  /* 0x8000000520207e21 */ /* 0x000fe20008010000 */
[----:B------:R-:W-:Y:S01]  /*2d20*/  MOV R21, R41 ;  /* 0x0000002900157202 */ /* 0x000fe20000000f00 */
[----:B------:R-:W0:Y:S01]  /*2d30*/  LDCU.64 UR18, c[0x0][0x380] ;  /* 0x00007000ff1277ac */ /* 0x000e220008000a00 */
[----:B------:R-:W-:Y:S01]  /*2d40*/  FADD.FTZ R33, R33, -UR5 ;  /* 0x8000000521217e21 */ /* 0x000fe20008010000 */
[----:B-123--:R-:W-:-:S04]  /*2d50*/  FMUL.FTZ R12, R32, UR10 ;  /* 0x0000000a200c7c20 */ /* 0x00efc80008410000 */
[----:B------:R-:W-:Y:S01]  /*2d60*/  FFMA.FTZ R12, R18, R12, R15 ;  /* 0x0000000c120c7223 */ /* 0x000fe2000001000f */
[----:B----4-:R-:W-:Y:S02]  /*2d70*/  IMAD R13, R11, UR12, RZ ;  /* 0x0000000c0b0d7c24 */ /* 0x010fe4000f8e02ff */
[----:B------:R-:W-:-:S04]  /*2d80*/  IMAD.WIDE.U32 R20, R4, UR12, R20 ;  /* 0x0000000c04147c25 */ /* 0x000fc8000f8e0014 */
[----:B------:R-:W-:Y:S01]  /*2d90*/  IMAD R13, R4, UR13, R13 ;  /* 0x0000000d040d7c24 */ /* 0x000fe2000f8e020d */
[----:B0-----:R-:W-:-:S03]  /*2da0*/  LEA R22, P1, R20, UR18, 0x2 ;  /* 0x0000001214167c11 */ /* 0x001fc6000f8210ff */
[----:B------:R-:W-:Y:S02]  /*2db0*/  IMAD.IADD R21, R21, 0x1, R13 ;  /* 0x0000000115157824 */ /* 0x000fe400078e020d */
[----:B------:R-:W-:-:S03]  /*2dc0*/  FMUL.FTZ R13, R33, UR10 ;  /* 0x0000000a210d7c20 */ /* 0x000fc60008410000 */
[----:B------:R-:W-:Y:S01]  /*2dd0*/  LEA.HI.X R23, R20, UR19, R21, 0x2, P1 ;  /* 0x0000001314177c11 */ /* 0x000fe200088f1415 */
[----:B------:R-:W-:-:S05]  /*2de0*/  FFMA.FTZ R13, R19, R13, R14 ;  /* 0x0000000d130d7223 */ /* 0x000fca000001000e */
[----:B------:R4:W-:Y:S02]  /*2df0*/  STG.E.64 desc[UR16][R22.64], R12 ;  /* 0x0000000c16007986 */ /* 0x0009e4000c101b10 */
.L_x_3136:
[----:B------:R-:W-:Y:S05]  /*2e00*/  BSYNC.RECONVERGENT B1 ;  /* 0x0000000000017941 */ /* 0x000fea0003800200 */
.L_x_3135:
[----:B------:R-:W-:Y:S05]  /*2e10*/  @P4 BRA `(.L_x_3137) ;  /* 0x0000001000504947 */ /* 0x000fea0003800000 */
[----:B------:R-:W5:Y:S01]  /*2e20*/  LDCU.64 UR12, c[0x0][0x3e0] ;  /* 0x00007c00ff0c77ac */ /* 0x000f620008000a00 */
[----:B01234-:R-:W-:Y:S01]  /*2e30*/  MOV R12, R42 ;  /* 0x0000002a000c7202 */ /* 0x01ffe20000000f00 */
        /* <DEDUP_REMOVED lines=8> */
[----:B-----5:R-:W-:Y:S02]  /*2ec0*/  IMAD R21, R17, UR12, RZ ;  /* 0x0000000c11157c24 */ /* 0x020fe4000f8e02ff */
[----:B------:R-:W-:-:S04]  /*2ed0*/  IMAD.WIDE.U32 R12, R6, UR12, R12 ;  /* 0x0000000c060c7c25 */ /* 0x000fc8000f8e000c */
[----:B------:R-:W-:Y:S01]  /*2ee0*/  IMAD R21, R6, UR13, R21 ;  /* 0x0000000d06157c24 */ /* 0x000fe2000f8e0215 */
[----:B0-----:R-:W-:-:S04]  /*2ef0*/  LEA R20, P1, R12, UR14, 0x2 ;  /* 0x0000000e0c147c11 */ /* 0x001fc8000f8210ff */
[----:B------:R-:W-:-:S04]  /*2f00*/  IADD3 R21, PT, PT, R13, R21, RZ ;  /* 0x000000150d157210 */ /* 0x000fc80007ffe0ff */
[----:B------:R-:W-:-:S05]  /*2f10*/  LEA.HI.X R21, R12, UR15, R21, 0x2, P1 ;  /* 0x0000000f0c157c11 */ /* 0x000fca00088f1415 */
[----:B------:R0:W-:Y:S01]  /*2f20*/  STG.E.64 desc[UR16][R20.64], R34 ;  /* 0x0000002214007986 */ /* 0x0001e2000c101b10 */
[----:B------:R-:W-:Y:S05]  /*2f30*/  BRA `(.L_x_3137) ;  /* 0x0000001000087947 */ /* 0x000fea0003800000 */
.L_x_3122:
[----:B------:R-:W0:Y:S01]  /*2f40*/  LDCU.64 UR18, c[0x0][0x3e8] ;  /* 0x00007d00ff1277ac */ /* 0x000e220008000a00 */
        /* <DEDUP_REMOVED lines=13> */
[----:B------:R-:W-:-:S03]  /*3020*/  FMUL.FTZ R13, R27, UR10 ;  /* 0x0000000a1b0d7c20 */ /* 0x000fc60008410000 */
[----:B------:R-:W-:Y:S01]  /*3030*/  LEA.HI.X R45, R12, UR15, R37, 0x2, P1 ;  /* 0x0000000f0c2d7c11 */ /* 0x000fe200088f1425 */
[----:B------:R-:W-:Y:S01]  /*3040*/  FMUL.FTZ R12, R26, UR10 ;  /* 0x0000000a1a0c7c20 */ /* 0x000fe20008410000 */
[----:B------:R-:W-:-:S03]  /*3050*/  FFMA.FTZ R13, R19, R13, R14 ;  /* 0x0000000d130d7223 */ /* 0x000fc6000001000e */
[----:B------:R-:W-:Y:S01]  /*3060*/  FFMA.FTZ R12, R18, R12, R15 ;  /* 0x0000000c120c7223 */ /* 0x000fe2000001000f */
[----:B------:R-:W-:-:S03]  /*3070*/  FMUL.FTZ R27, R13, -1.4426950216293334961 ;  /* 0xbfb8aa3b0d1b7820 */ /* 0x000fc60000410000 */
[----:B------:R-:W-:-:S03]  /*3080*/  FMUL.FTZ R26, R12, -1.4426950216293334961 ;  /* 0xbfb8aa3b0c1a7820 */ /* 0x000fc60000410000 */
[----:B------:R-:W1:Y:S08]  /*3090*/  MUFU.EX2 R27, R27 ;  /* 0x0000001b001b7308 */ /* 0x000e700000000800 */
[----:B------:R-:W2:Y:S01]  /*30a0*/  MUFU.EX2 R26, R26 ;  /* 0x0000001a001a7308 */ /* 0x000ea20000000800 */
[----:B-1----:R-:W-:Y:S01]  /*30b0*/  FADD.FTZ R27, R27, 1 ;  /* 0x3f8000001b1b7421 */ /* 0x002fe20000010000 */
[----:B--2---:R-:W-:-:S06]  /*30c0*/  FADD.FTZ R37, R26, 1 ;  /* 0x3f8000001a257421 */ /* 0x004fcc0000010000 */
[----:B------:R-:W1:Y:S08]  /*30d0*/  MUFU.RCP R26, R27 ;  /* 0x0000001b001a7308 */ /* 0x000e700000001000 */
[----:B------:R-:W2:Y:S01]  /*30e0*/  MUFU.RCP R37, R37 ;  /* 0x0000002500257308 */ /* 0x000ea20000001000 */
[----:B-1----:R-:W-:Y:S01]  /*30f0*/  FMUL.FTZ R13, R13, R26 ;  /* 0x0000001a0d0d7220 */ /* 0x002fe20000410000 */
[----:B--2---:R-:W-:-:S05]  /*3100*/  FMUL.FTZ R12, R12, R37 ;  /* 0x000000250c0c7220 */ /* 0x004fca0000410000 */
[----:B------:R1:W-:Y:S02]  /*3110*/  STG.E.64 desc[UR16][R44.64], R12 ;  /* 0x0000000c2c007986 */ /* 0x0003e4000c101b10 */
.L_x_3139:
[----:B0-----:R-:W-:Y:S05]  /*3120*/  BSYNC.RECONVERGENT B1 ;  /* 0x0000000000017941 */ /* 0x001fea0003800200 */
.L_x_3138:
[----:B-1----:R-:W-:Y:S01]  /*3130*/  SHF.R.S32.HI R13, RZ, 0x1f, R36 ;  /* 0x0000001fff0d7819 */ /* 0x002fe20000011424 */
        /* <DEDUP_REMOVED lines=20> */
[----:B------:R-:W-:Y:S02]  /*3280*/  FMUL.FTZ R12, R22, UR10 ;  /* 0x0000000a160c7c20 */ /* 0x000fe40008410000 */
[----:B------:R-:W-:Y:S02]  /*3290*/  FMUL.FTZ R44, R13, -1.4426950216293334961 ;  /* 0xbfb8aa3b0d2c7820 */ /* 0x000fe40000410000 */
        /* <DEDUP_REMOVED lines=11> */
.L_x_3141:
[----:B------:R-:W-:Y:S05]  /*3350*/  BSYNC.RECONVERGENT B1 ;  /* 0x0000000000017941 */ /* 0x000fea0003800200 */
.L_x_3140:
        /* <DEDUP_REMOVED lines=38> */
[----:B-1----:R-:W-:-:S04]  /*35c0*/  LEA R20, P5, R12, UR14, 0x2 ;  /* 0x0000000e0c147c11 */ /* 0x002fc8000f8a10ff */
[----:B------:R-:W-:Y:S01]  /*35d0*/  LEA.HI.X R21, R12, UR15, R21, 0x2, P5 ;  /* 0x0000000f0c157c11 */ /* 0x000fe2000a8f1415 */
[----:B--2---:R-:W-:Y:S01]  /*35e0*/  FMUL.FTZ R12, R37, R44 ;  /* 0x0000002c250c7220 */ /* 0x004fe20000410000 */
[----:B0-----:R-:W-:-:S05]  /*35f0*/  FMUL.FTZ R13, R36, R23 ;  /* 0x00000017240d7220 */ /* 0x001fca0000410000 */
[----:B------:R0:W-:Y:S02]  /*3600*/  STG.E.64 desc[UR16][R20.64], R12 ;  /* 0x0000000c14007986 */ /* 0x0001e4000c101b10 */
.L_x_3143:
[----:B------:R-:W-:Y:S05]  /*3610*/  BSYNC.RECONVERGENT B1 ;  /* 0x0000000000017941 */ /* 0x000fea0003800200 */
.L_x_3142:
        /* <DEDUP_REMOVED lines=22> */
[----:B0-----:R-:W-:Y:S02]  /*3780*/  LEA R20, P2, R12, UR14, 0x2 ;  /* 0x0000000e0c147c11 */ /* 0x001fe4000f8410ff */
[----:B------:R-:W-:-:S03]  /*3790*/  IADD3 R21, PT, PT, R13, R21, RZ ;  /* 0x000000150d157210 */ /* 0x000fc60007ffe0ff */
[----:B------:R-:W0:Y:S01]  /*37a0*/  MUFU.RCP R36, R36 ;  /* 0x0000002400247308 */ /* 0x000e220000001000 */
[----:B------:R-:W-:Y:S01]  /*37b0*/  LEA.HI.X R21, R12, UR15, R21, 0x2, P2 ;  /* 0x0000000f0c157c11 */ /* 0x000fe200090f1415 */
[----:B--2---:R-:W-:Y:S01]  /*37c0*/  FMUL.FTZ R12, R24, R25 ;  /* 0x00000019180c7220 */ /* 0x004fe20000410000 */
[----:B0-----:R-:W-:-:S05]  /*37d0*/  FMUL.FTZ R13, R23, R36 ;  /* 0x00000024170d7220 */ /* 0x001fca0000410000 */
[----:B------:R1:W-:Y:S02]  /*37e0*/  STG.E.64 desc[UR16][R20.64], R12 ;  /* 0x0000000c14007986 */ /* 0x0003e4000c101b10 */
.L_x_3145:
[----:B------:R-:W-:Y:S05]  /*37f0*/  BSYNC.RECONVERGENT B1 ;  /* 0x0000000000017941 */ /* 0x000fea0003800200 */
.L_x_3144:
        /* <DEDUP_REMOVED lines=29> */
.L_x_3147:
[----:B------:R-:W-:Y:S05]  /*39d0*/  BSYNC.RECONVERGENT B1 ;  /* 0x0000000000017941 */ /* 0x000fea0003800200 */
.L_x_3146:
[----:B------:R-:W-:Y:S04]  /*39e0*/  BSSY.RECONVERGENT B1, `(.L_x_3148) ;  /* 0x000001d000017945 */ /* 0x000fe80003800200 */
[----:B------:R-:W-:Y:S05]  /*39f0*/  @P6 BRA `(.L_x_3149) ;  /* 0x00000000006c6947 */ /* 0x000fea0003800000 */
[----:B------:R-:W-:Y:S01]  /*3a00*/  FADD.FTZ R31, R31, -UR5 ;  /* 0x800000051f1f7e21 */ /* 0x000fe20008010000 */
[----:B------:R-:W-:Y:S01]  /*3a10*/  FADD.FTZ R30, R30, -UR5 ;  /* 0x800000051e1e7e21 */ /* 0x000fe20008010000 */
[----:B------:R-:W3:Y:S01]  /*3a20*/  LDCU.64 UR12, c[0x0][0x3e0] ;  /* 0x00007c00ff0c77ac */ /* 0x000ee20008000a00 */
[----:B012---:R-:W-:Y:S01]  /*3a30*/  MOV R13, R41 ;  /* 0x00000029000d7202 */ /* 0x007fe20000000f00 */
        /* <DEDUP_REMOVED lines=23> */
.L_x_3149:
[----:B------:R-:W-:Y:S05]  /*3bb0*/  BSYNC.RECONVERGENT B1 ;  /* 0x0000000000017941 */ /* 0x000fea0003800200 */
.L_x_3148:
[----:B------:R-:W-:Y:S04]  /*3bc0*/  BSSY.RECONVERGENT B1, `(.L_x_3150) ;  /* 0x000001d000017945 */ /* 0x000fe80003800200 */
[----:B------:R-:W-:Y:S05]  /*3bd0*/  @P3 BRA `(.L_x_3151) ;  /* 0x00000000006c3947 */ /* 0x000fea0003800000 */
[----:B------:R-:W-:Y:S01]  /*3be0*/  FADD.FTZ R32, R32, -UR5 ;  /* 0x8000000520207e21 */ /* 0x000fe20008010000 */
[----:B------:R-:W-:Y:S01]  /*3bf0*/  FADD.FTZ R33, R33, -UR5 ;  /* 0x8000000521217e21 */ /* 0x000fe20008010000 */
[----:B------:R-:W4:Y:S01]  /*3c00*/  LDCU.64 UR12, c[0x0][0x3e0] ;  /* 0x00007c00ff0c77ac */ /* 0x000f220008000a00 */
[----:B0123--:R-:W-:Y:S01]  /*3c10*/  MOV R13, R41 ;  /* 0x00000029000d7202 */ /* 0x00ffe20000000f00 */
        /* <DEDUP_REMOVED lines=8> */
[----:B----4-:R-:W-:-:S04]  /*3ca0*/  IMAD R21, R11, UR12, RZ ;  /* 0x0000000c0b157c24 */ /* 0x010fc8000f8e02ff */
        /* <DEDUP_REMOVED lines=14> */
.L_x_3151:
[----:B------:R-:W-:Y:S05]  /*3d90*/  BSYNC.RECONVERGENT B1 ;  /* 0x0000000000017941 */ /* 0x000fea0003800200 */
.L_x_3150:
[----:B------:R-:W-:Y:S05]  /*3da0*/  @P4 BRA `(.L_x_3137) ;  /* 0x00000000006c4947 */ /* 0x000fea0003800000 */
[----:B------:R-:W-:Y:S01]  /*3db0*/  FADD.FTZ R34, R34, -UR5 ;  /* 0x8000000522227e21 */ /* 0x000fe20008010000 */
[----:B------:R-:W-:Y:S01]  /*3dc0*/  FADD.FTZ R35, R35, -UR5 ;  /* 0x8000000523237e21 */ /* 0x000fe20008010000 */
[----:B------:R-:W5:Y:S01]  /*3dd0*/  LDCU.64 UR12, c[0x0][0x3e0] ;  /* 0x00007c00ff0c77ac */ /* 0x000f620008000a00 */
[----:B01234-:R-:W-:Y:S01]  /*3de0*/  MOV R13, R41 ;  /* 0x00000029000d7202 */ /* 0x01ffe20000000f00 */
        /* <DEDUP_REMOVED lines=8> */
[----:B-----5:R-:W-:-:S04]  /*3e70*/  IMAD R15, R17, UR12, RZ ;  /* 0x0000000c110f7c24 */ /* 0x020fc8000f8e02ff */
        /* <DEDUP_REMOVED lines=14> */
.L_x_3137:
[----:B------:R-:W-:Y:S05]  /*3f60*/  BSYNC.RECONVERGENT B0 ;  /* 0x0000000000007941 */ /* 0x000fea0003800200 */
.L_x_3121:
[----:B------:R-:W-:Y:S02]  /*3f70*/  UIADD3 UR9, UPT, UPT, UR20, UR9, URZ ;  /* 0x0000000914097290 */ /* 0x000fe4000fffe0ff */
[----:B------:R-:W-:Y:S02]  /*3f80*/  UIADD3 UR4, UPT, UPT, UR4, 0x1, URZ ;  /* 0x0000000104047890 */ /* 0x000fe4000fffe0ff */
[----:B------:R-:W-:-:S09]  /*3f90*/  UISETP.GE.AND UP1, UPT, UR9, UR7, UPT ;  /* 0x000000070900728c */ /* 0x000fd2000bf26270 */
[----:B------:R-:W-:Y:S05]  /*3fa0*/  BRA.U !UP1, `(.L_x_3152) ;  /* 0xffffffc109b87547 */ /* 0x000fea000b83ffff */
[----:B------:R-:W-:Y:S05]  /*3fb0*/  EXIT ;  /* 0x000000000000794d */ /* 0x000fea0003800000 */
.L_x_3153:
        /* <DEDUP_REMOVED lines=12> */
.L_x_3470:


//--------------------- .text._Z35group_norm_nhwc_fwd_one_pass_kernelI11Fp32IOBf16WLi512ELi8ELi128EEv26Group_norm_nhwc_fwd_params --------------------------
	.section	.text._Z35group_norm_nhwc_fwd_one_pass_kernelI11Fp32IOBf16WLi512ELi8ELi128EEv26Group_norm_nhwc_fwd_params,"ax",@progbits
	.align	128
        .global         _Z35group_norm_nhwc_fwd_one_pass_kernelI11Fp32IOBf16WLi512ELi8ELi128EEv26Group_norm_nhwc_fwd_params
        .type           _Z35group_norm_nhwc_fwd_one_pass_kernelI11Fp32IOBf16WLi512ELi8ELi128EEv26Group_norm_nhwc_fwd_params,@function
        .size           _Z35group_norm_nhwc_fwd_one_pass_kernelI11Fp32IOBf16WLi512ELi8ELi128EEv26Group_norm_nhwc_fwd_params,(.L_x_3471 - _Z35group_norm_nhwc_fwd_one_pass_kernelI11Fp32IOBf16WLi512ELi8ELi128EEv26Group_norm_nhwc_fwd_params)
        .other          _Z35group_norm_nhwc_fwd_one_pass_kernelI11Fp32IOBf16WLi512ELi8ELi128EEv26Group_norm_nhwc_fwd_params,@"STO_CUDA_ENTRY STV_DEFAULT"
_Z35group_norm_nhwc_fwd_one_pass_kernelI11Fp32IOBf16WLi512ELi8ELi128EEv26Group_norm_nhwc_fwd_params:
.text._Z35group_norm_nhwc_fwd_one_pass_kernelI11Fp32IOBf16WLi512ELi8ELi128EEv26Group_norm_nhwc_fwd_params:
        /* <DEDUP_REMOVED lines=36> */
.L_x_3229:
[----:B0-----:R-:W0:Y:S01]  /*0240*/  LDCU UR5, c[0x0][0x3f8] ;  /* 0x00007f00ff0577ac */ /* 0x001e220008000800 */
[----:B------:R-:W-:Y:S02]  /*0250*/  IABS R20, UR7 ;  /* 0x0000000700147c13 */ /* 0x000fe40008000000 */
[----:B-123--:R-:W-:Y:S01]  /*0260*/  SHF.R.S32.HI R25, RZ, 0x1f, R8 ;  /* 0x0000001fff197819 */ /* 0x00efe20000011408 */
        /* <DEDUP_REMOVED lines=9> */
[----:B0---4-:R-:W-:Y:S02]  /*0300*/  MOV R14, UR5 ;  /* 0x00000005000e7c02 */ /* 0x011fe40008000f00 */
        /* <DEDUP_REMOVED lines=395> */
.L_x_3155:
[----:B------:R-:W-:Y:S05]  /*1bc0*/  BSYNC.RECONVERGENT B0 ;  /* 0x0000000000007941 */ /* 0x000fea0003800200 */
.L_x_3154:
        /* <DEDUP_REMOVED lines=16> */
.L_x_3157:
[----:B------:R-:W-:Y:S05]  /*1cd0*/  BSYNC.RECONVERGENT B0 ;  /* 0x0000000000007941 */ /* 0x000fea0003800200 */
.L_x_3156:
        /* <DEDUP_REMOVED lines=33> */
.L_x_3160:
[----:B------:R-:W2:Y:S04]  /*1ef0*/  LDG.E.STRONG.GPU R22, desc[UR14][R20.64] ;  /* 0x0000000e14167981 */ /* 0x000ea8000c1ef900 */
[----:B--2---:R-:W-:Y:S01]  /*1f00*/  CCTL.IVALL ;  /* 0x00000000ff00798f */ /* 0x004fe20002000000 */
[----:B------:R-:W-:Y:S05]  /*1f10*/  YIELD ;  /* 0x0000000000007946 */ /* 0x000fea0003800000 */
[----:B------:R-:W-:-:S13]  /*1f20*/  ISETP.NE.AND P3, PT, R22, R53, PT ;  /* 0x000000351600720c */ /* 0x000fda0003f65270 */
[----:B------:R-:W-:Y:S05]  /*1f30*/  @P3 BRA `(.L_x_3160) ;  /* 0xfffffffc00ec3947 */ /* 0x000fea000383ffff */
.L_x_3159:
        /* <DEDUP_REMOVED lines=15> */
.L_x_3162:
        /* <DEDUP_REMOVED lines=91> */
.L_x_3161:
        /* <DEDUP_REMOVED lines=52> */
.L_x_3163:
        /* <DEDUP_REMOVED lines=28> */
.L_x_3164:
        /* <DEDUP_REMOVED lines=13> */
.L_x_3165:
[----:B------:R-:W-:Y:S05]  /*2bb0*/  BSYNC.RECONVERGENT B0 ;  /* 0x0000000000007941 */ /* 0x000fea0003800200 */
.L_x_3158:
        /* <DEDUP_REMOVED lines=15> */
[----:B------:R-:W-:Y:S01]  /*2cb0*/  @!P2 STS.64 [UR5+0x30], R14 ;  /* 0x0000300eff00a988 */ /* 0x000fe20008000a05 */
[----:B--2---:R-:W1:Y:S08]  /*2cc0*/  LDC.64 R22, c[0x0][0x3a0] ;  /* 0x0000e800ff167b82 */ /* 0x004e700000000a00 */
[----:B------:R-:W-:Y:S01]  /*2cd0*/  BAR.SYNC.DEFER_BLOCKING 0x0 ;  /* 0x0000000000007b1d */ /* 0x000fe20000010000 */
[----:B-1----:R-:W-:-:S05]  /*2ce0*/  IMAD.WIDE R22, R57, 0x2, R22 ;  /* 0x0000000239167825 */ /* 0x002fca00078e0216 */
[----:B------:R-:W2:Y:S04]  /*2cf0*/  LDG.E.U16 R20, desc[UR14][R52.64] ;  /* 0x0000000e34147981 */ /* 0x000ea8000c1e1500 */
[----:B------:R-:W3:Y:S04]  /*2d00*/  LDG.E.U16 R57, desc[UR14][R52.64+0x2] ;  /* 0x0000020e34397981 */ /* 0x000ee8000c1e1500 */
[----:B------:R-:W4:Y:S04]  /*2d10*/  LDG.E.U16 R21, desc[UR14][R22.64] ;  /* 0x0000000e16157981 */ /* 0x000f28000c1e1500 */
[----:B0-----:R-:W0:Y:S04]  /*2d20*/  LDS.64 R14, [UR5+0x30] ;  /* 0x00003005ff0e7984 */ /* 0x001e280008000a00 */
[----:B------:R2:W5:Y:S01]  /*2d30*/  LDG.E.U16 R52, desc[UR14][R22.64+0x2] ;  /* 0x0000020e16347981 */ /* 0x000562000c1e1500 */
[----:B------:R-:W-:Y:S01]  /*2d40*/  BSSY.RECONVERGENT B0, `(.L_x_3166) ;  /* 0x0000398000007945 */ /* 0x000fe20003800200 */
[----:B0-----:R-:W-:-:S05]  /*2d50*/  FMUL.FTZ R14, R14, UR11 ;  /* 0x0000000b0e0e7c20 */ /* 0x001fca0008410000 */
[----:B------:R-:W-:-:S13]  /*2d60*/  R2UR UR5, R14 ;  /* 0x000000000e0572ca */ /* 0x000fda00000e0000 */
[----:B------:R-:W-:-:S05]  /*2d70*/  MOV R14, UR5 ;  /* 0x00000005000e7c02 */ /* 0x000fca0008000f00 */
[----:B------:R-:W-:-:S04]  /*2d80*/  FMUL.FTZ R14, R14, UR5 ;  /* 0x000000050e0e7c20 */ /* 0x000fc80008410000 */
[----:B------:R-:W-:Y:S01]  /*2d90*/  FFMA.FTZ R14, R15, UR11, -R14 ;  /* 0x0000000b0f0e7c23 */ /* 0x000fe2000801080e */
[----:B------:R-:W0:Y:S04]  /*2da0*/  LDCU.U8 UR11, c[0x0][0x3fc] ;  /* 0x00007f80ff0b77ac */ /* 0x000e280008000000 */
[----:B------:R-:W-:-:S13]  /*2db0*/  FSETP.GTU.FTZ.AND P1, PT, R14, RZ, PT ;  /* 0x000000ff0e00720b */ /* 0x000fda0003f3c000 */
[----:B------:R-:W-:Y:S01]  /*2dc0*/  VOTEU.ANY UP0, P1 ;  /* 0x0000000000ff7886 */ /* 0x000fe20000800100 */
[----:B------:R-:W-:Y:S01]  /*2dd0*/  PLOP3.LUT P1, PT, PT, PT, UP0, 0x80, 0x8 ;  /* 0x000000000008781c */ /* 0x000fe20003f2f008 */
[----:B0-----:R-:W-:-:S03]  /*2de0*/  UISETP.NE.AND UP1, UPT, UR11, URZ, UPT ;  /* 0x000000ff0b00728c */ /* 0x001fc6000bf25270 */
        /* <DEDUP_REMOVED lines=36> */
.L_x_3169:
[----:B------:R-:W-:Y:S05]  /*3030*/  BSYNC.RECONVERGENT B1 ;  /* 0x0000000000017941 */ /* 0x000fea0003800200 */
.L_x_3168:
        /* <DEDUP_REMOVED lines=14> */
[----:B------:R-:W-:-:S03]  /*3120*/  FMUL.FTZ R15, R35, UR9 ;  /* 0x00000009230f7c20 */ /* 0x000fc60008410000 */
[----:B------:R-:W-:Y:S01]  /*3130*/  LEA.HI.X R53, R14, UR17, R33, 0x2, P2 ;  /* 0x000000110e357c11 */ /* 0x000fe200090f1421 */
[----:B------:R-:W-:Y:S01]  /*3140*/  FMUL.FTZ R14, R34, UR9 ;  /* 0x00000009220e7c20 */ /* 0x000fe20008410000 */
[----:B------:R-:W-:-:S03]  /*3150*/  FFMA.FTZ R15, R23, R15, R20 ;  /* 0x0000000f170f7223 */ /* 0x000fc60000010014 */
[----:B------:R-:W-:-:S05]  /*3160*/  FFMA.FTZ R14, R22, R14, R21 ;  /* 0x0000000e160e7223 */ /* 0x000fca0000010015 */
[----:B------:R1:W-:Y:S02]  /*3170*/  STG.E.64 desc[UR14][R52.64], R14 ;  /* 0x0000000e34007986 */ /* 0x0003e4000c101b0e */
.L_x_3171:
[----:B------:R-:W-:Y:S05]  /*3180*/  BSYNC.RECONVERGENT B1 ;  /* 0x0000000000017941 */ /* 0x000fea0003800200 */
.L_x_3170:
        /* <DEDUP_REMOVED lines=13> */
[----:B------:R-:W-:Y:S01]  /*3260*/  FADD.FTZ R37, R37, -UR5 ;  /* 0x8000000525257e21 */ /* 0x000fe20008010000 */
[----:B--2---:R-:W-:Y:S02]  /*3270*/  IMAD R33, R9, UR12, RZ ;  /* 0x0000000c09217c24 */ /* 0x004fe4000f8e02ff */
        /* <DEDUP_REMOVED lines=10> */
.L_x_3173:
[----:B------:R-:W-:Y:S05]  /*3320*/  BSYNC.RECONVERGENT B1 ;  /* 0x0000000000017941 */ /* 0x000fea0003800200 */
.L_x_3172:
        /* <DEDUP_REMOVED lines=21> */
.L_x_3175:
[----:B------:R-:W-:Y:S05]  /*3480*/  BSYNC.RECONVERGENT B1 ;  /* 0x0000000000017941 */ /* 0x000fea0003800200 */
.L_x_3174:
        /* <DEDUP_REMOVED lines=9> */
[----:B------:R-:W-:Y:S01]  /*3520*/  FFMA.FTZ R14, R22, R14, R21 ;  /* 0x0000000e160e7223 */ /* 0x000fe20000010015 */
[----:B----4-:R-:W-:Y:S02]  /*3530*/  IMAD R15, R34, UR12, RZ ;  /* 0x0000000c220f7c24 */ /* 0x010fe4000f8e02ff */
[----:B------:R-:W-:-:S04]  /*3540*/  IMAD.WIDE.U32 R36, R32, UR12, R36 ;  /* 0x0000000c20247c25 */ /* 0x000fc8000f8e0024 */
[----:B------:R-:W-:Y:S01]  /*3550*/  IMAD R15, R32, UR13, R15 ;  /* 0x0000000d200f7c24 */ /* 0x000fe2000f8e020f */
[----:B---3--:R-:W-:-:S04]  /*3560*/  LEA R16, P1, R36, UR16, 0x2 ;  /* 0x0000001024107c11 */ /* 0x008fc8000f8210ff */
[----:B------:R-:W-:Y:S01]  /*3570*/  IADD3 R37, PT, PT, R37, R15, RZ ;  /* 0x0000000f25257210 */ /* 0x000fe20007ffe0ff */
[----:B------:R-:W-:-:S03]  /*3580*/  FMUL.FTZ R15, R17, UR9 ;  /* 0x00000009110f7c20 */ /* 0x000fc60008410000 */
[----:B------:R-:W-:Y:S01]  /*3590*/  LEA.HI.X R17, R36, UR17, R37, 0x2, P1 ;  /* 0x0000001124117c11 */ /* 0x000fe200088f1425 */
[----:B------:R-:W-:-:S05]  /*35a0*/  FFMA.FTZ R15, R23, R15, R20 ;  /* 0x0000000f170f7223 */ /* 0x000fca0000010014 */
[----:B------:R4:W-:Y:S02]  /*35b0*/  STG.E.64 desc[UR14][R16.64], R14 ;  /* 0x0000000e10007986 */ /* 0x0009e4000c101b0e */
.L_x_3177:
[----:B------:R-:W-:Y:S05]  /*35c0*/  BSYNC.RECONVERGENT B1 ;  /* 0x0000000000017941 */ /* 0x000fea0003800200 */
.L_x_3176:
        /* <DEDUP_REMOVED lines=31> */
[----:B-1----:R-:W-:-:S03]  /*37c0*/  LEA R16, P3, R14, UR16, 0x2 ;  /* 0x000000100e107c11 */ /* 0x002fc6000f8610ff */
[----:B------:R-:W-:Y:S01]  /*37d0*/  FFMA.FTZ R15, R23, R15, R20 ;  /* 0x0000000f170f7223 */ /* 0x000fe20000010014 */
[----:B------:R-:W-:Y:S01]  /*37e0*/  LEA.HI.X R17, R14, UR17, R17, 0x2, P3 ;  /* 0x000000110e117c11 */ /* 0x000fe200098f1411 */
[----:B------:R-:W-:-:S04]  /*37f0*/  FMUL.FTZ R14, R18, UR9 ;  /* 0x00000009120e7c20 */ /* 0x000fc80008410000 */
[----:B------:R-:W-:-:S05]  /*3800*/  FFMA.FTZ R14, R22, R14, R21 ;  /* 0x0000000e160e7223 */ /* 0x000fca0000010015 */
[----:B------:R0:W-:Y:S02]  /*3810*/  STG.E.64 desc[UR14][R16.64], R14 ;  /* 0x0000000e10007986 */ /* 0x0001e4000c101b0e */
.L_x_3179:
[----:B------:R-:W-:Y:S05]  /*3820*/  BSYNC.RECONVERGENT B1 ;  /* 0x0000000000017941 */ /* 0x000fea0003800200 */
.L_x_3178:
        /* <DEDUP_REMOVED lines=10> */
[----:B------:R-:W-:Y:S01]  /*38d0*/  FMUL.FTZ R24, R24, UR9 ;  /* 0x0000000918187c20 */ /* 0x000fe20008410000 */
[----:B0-----:R-:W-:Y:S02]  /*38e0*/  IMAD R52, R52, UR12, RZ ;  /* 0x0000000c34347c24 */ /* 0x001fe4000f8e02ff */
[----:B------:R-:W-:-:S04]  /*38f0*/  IMAD.WIDE.U32 R14, R33, UR12, R14 ;  /* 0x0000000c210e7c25 */ /* 0x000fc8000f8e000e */
[----:B------:R-:W-:Y:S01]  /*3900*/  IMAD R19, R33, UR13, R52 ;  /* 0x0000000d21137c24 */ /* 0x000fe2000f8e0234 */
[----:B-1----:R-:W-:-:S04]  /*3910*/  LEA R18, P1, R14, UR16, 0x2 ;  /* 0x000000100e127c11 */ /* 0x002fc8000f8210ff */
[----:B------:R-:W-:Y:S01]  /*3920*/  IADD3 R19, PT, PT, R15, R19, RZ ;  /* 0x000000130f137210 */ /* 0x000fe20007ffe0ff */
[----:B------:R-:W-:-:S03]  /*3930*/  FMUL.FTZ R15, R25, UR9 ;  /* 0x00000009190f7c20 */ /* 0x000fc60008410000 */
[----:B------:R-:W-:Y:S01]  /*3940*/  LEA.HI.X R19, R14, UR17, R19, 0x2, P1 ;  /* 0x000000110e137c11 */ /* 0x000fe200088f1413 */
[----:B------:R-:W-:Y:S01]  /*3950*/  FFMA.FTZ R14, R22, R24, R21 ;  /* 0x00000018160e7223 */ /* 0x000fe20000010015 */
[----:B------:R-:W-:-:S05]  /*3960*/  FFMA.FTZ R15, R23, R15, R20 ;  /* 0x0000000f170f7223 */ /* 0x000fca0000010014 */
[----:B------:R0:W-:Y:S02]  /*3970*/  STG.E.64 desc[UR14][R18.64], R14 ;  /* 0x0000000e12007986 */ /* 0x0001e4000c101b0e */
.L_x_3181:
[----:B------:R-:W-:Y:S05]  /*3980*/  BSYNC.RECONVERGENT B1 ;  /* 0x0000000000017941 */ /* 0x000fea0003800200 */
.L_x_3180:
        /* <DEDUP_REMOVED lines=19> */
.L_x_3183:
[----:B------:R-:W-:Y:S05]  /*3ac0*/  BSYNC.RECONVERGENT B1 ;  /* 0x0000000000017941 */ /* 0x000fea0003800200 */
.L_x_3182:
        /* <DEDUP_REMOVED lines=10> */
[----:B------:R-:W-:-:S03]  /*3b70*/  FFMA.FTZ R14, R22, R14, R21 ;  /* 0x0000000e160e7223 */ /* 0x000fc60000010015 */
        /* <DEDUP_REMOVED lines=8> */
.L_x_3185:
[----:B------:R-:W-:Y:S05]  /*3c00*/  BSYNC.RECONVERGENT B1 ;  /* 0x0000000000017941 */ /* 0x000fea0003800200 */
.L_x_3184:
        /* <DEDUP_REMOVED lines=19> */
.L_x_3187:
[----:B------:R-:W-:Y:S05]  /*3d40*/  BSYNC.RECONVERGENT B1 ;  /* 0x0000000000017941 */ /* 0x000fea0003800200 */
.L_x_3186:
[----:B------:R-:W-:Y:S01]  /*3d50*/  ISETP.GE.U32.AND P5, PT, R16, UR10, PT ;  /* 0x0000000a10007c0c */ /* 0x000fe2000bfa6070 */
[----:B------:R-:W-:Y:S01]  /*3d60*/  BSSY.RECONVERGENT B1, `(.L_x_3188) ;  /* 0x0000023000017945 */ /* 0x000fe20003800200 */
[----:B0-----:R-:W-:Y:S02]  /*3d70*/  SHF.R.S32.HI R19, RZ, 0x1f, R16 ;  /* 0x0000001fff137819 */ /* 0x001fe40000011410 */
        /* <DEDUP_REMOVED lines=17> */
[----:B-123--:R-:W-:Y:S01]  /*3e90*/  MOV R14, R60 ;  /* 0x0000003c000e7202 */ /* 0x00efe20000000f00 */
[----:B------:R-:W-:Y:S01]  /*3ea0*/  FADD.FTZ R40, R40, -UR5 ;  /* 0x8000000528287e21 */ /* 0x000fe20008010000 */
[----:B------:R-:W-:Y:S01]  /*3eb0*/  MOV R15, R59 ;  /* 0x0000003b000f7202 */ /* 0x000fe20000000f00 */
[----:B------:R-:W1:Y:S01]  /*3ec0*/  LDCU.64 UR16, c[0x0][0x380] ;  /* 0x00007000ff1077ac */ /* 0x000e620008000a00 */
[----:B------:R-:W-:Y:S01]  /*3ed0*/  FADD.FTZ R41, R41, -UR5 ;  /* 0x8000000529297e21 */ /* 0x000fe20008010000 */
[----:B------:R-:W-:-:S04]  /*3ee0*/  FMUL.FTZ R18, R40, UR9 ;  /* 0x0000000928127c20 */ /* 0x000fc80008410000 */
[----:B------:R-:W-:Y:S01]  /*3ef0*/  FFMA.FTZ R18, R22, R18, R21 ;  /* 0x0000001216127223 */ /* 0x000fe20000010015 */
[----:B0-----:R-:W-:Y:S02]  /*3f00*/  IMAD R19, R19, UR12, RZ ;  /* 0x0000000c13137c24 */ /* 0x001fe4000f8e02ff */
[----:B------:R-:W-:-:S04]  /*3f10*/  IMAD.WIDE.U32 R14, R16, UR12, R14 ;  /* 0x0000000c100e7c25 */ /* 0x000fc8000f8e000e */
[----:B------:R-:W-:Y:S01]  /*3f20*/  IMAD R19, R16, UR13, R19 ;  /* 0x0000000d10137c24 */ /* 0x000fe2000f8e0213 */
[----:B-1----:R-:W-:-:S04]  /*3f30*/  LEA R24, P5, R14, UR16, 0x2 ;  /* 0x000000100e187c11 */ /* 0x002fc8000f8a10ff */
[----:B------:R-:W-:Y:S01]  /*3f40*/  IADD3 R15, PT, PT, R15, R19, RZ ;  /* 0x000000130f0f7210 */ /* 0x000fe20007ffe0ff */
[----:B------:R-:W-:-:S03]  /*3f50*/  FMUL.FTZ R19, R41, UR9 ;  /* 0x0000000929137c20 */ /* 0x000fc60008410000 */
[----:B------:R-:W-:Y:S01]  /*3f60*/  LEA.HI.X R25, R14, UR17, R15, 0x2, P5 ;  /* 0x000000110e197c11 */ /* 0x000fe2000a8f140f */
[----:B------:R-:W-:-:S05]  /*3f70*/  FFMA.FTZ R19, R23, R19, R20 ;  /* 0x0000001317137223 */ /* 0x000fca0000010014 */
[----:B------:R0:W-:Y:S02]  /*3f80*/  STG.E.64 desc[UR14][R24.64], R18 ;  /* 0x0000001218007986 */ /* 0x0001e4000c101b0e */
.L_x_3189:
[----:B------:R-:W-:Y:S05]  /*3f90*/  BSYNC.RECONVERGENT B1 ;  /* 0x0000000000017941 */ /* 0x000fea0003800200 */
.L_x_3188:
[----:B------:R-:W-:Y:S04]  /*3fa0*/  BSSY.RECONVERGENT B1, `(.L_x_3190) ;  /* 0x0000013000017945 */ /* 0x000fe80003800200 */
[----:B------:R-:W-:Y:S05]  /*3fb0*/  @P2 BRA `(.L_x_3191) ;  /* 0x0000000000442947 */ /* 0x000fea0003800000 */
[----:B------:R-:W4:Y:S01]  /*3fc0*/  LDCU.64 UR12, c[0x0][0x3e0] ;  /* 0x00007c00ff0c77ac */ /* 0x000f220008000a00 */
[----:B-123--:R-:W-:Y:S01]  /*3fd0*/  MOV R14, R60 ;  /* 0x0000003c000e7202 */ /* 0x00efe20000000f00 */
        /* <DEDUP_REMOVED lines=15> */
.L_x_3191:
[----:B------:R-:W-:Y:S05]  /*40d0*/  BSYNC.RECONVERGENT B1 ;  /* 0x0000000000017941 */ /* 0x000fea0003800200 */
.L_x_3190:
[----:B------:R-:W-:Y:S04]  /*40e0*/  BSSY.RECONVERGENT B1, `(.L_x_3192) ;  /* 0x0000013000017945 */ /* 0x000fe80003800200 */
[----:B------:R-:W-:Y:S05]  /*40f0*/  @P1 BRA `(.L_x_3193) ;  /* 0x0000000000441947 */ /* 0x000fea0003800000 */
[----:B------:R-:W5:Y:S01]  /*4100*/  LDCU.64 UR12, c[0x0][0x3e0] ;  /* 0x00007c00ff0c77ac */ /* 0x000f620008000a00 */
[----:B-123--:R-:W-:Y:S01]  /*4110*/  MOV R14, R60 ;  /* 0x0000003c000e7202 */ /* 0x00efe20000000f00 */
[----:B------:R-:W-:Y:S01]  /*4120*/  FADD.FTZ R44, R44, -UR5 ;  /* 0x800000052c2c7e21 */ /* 0x000fe20008010000 */
[----:B------:R-:W-:Y:S01]  /*4130*/  MOV R15, R59 ;  /* 0x0000003b000f7202 */ /* 0x000fe20000000f00 */
[----:B------:R-:W1:Y:S01]  /*4140*/  LDCU.64 UR16, c[0x0][0x380] ;  /* 0x00007000ff1077ac */ /* 0x000e620008000a00 */
[----:B------:R-:W-:Y:S01]  /*4150*/  FADD.FTZ R45, R45, -UR5 ;  /* 0x800000052d2d7e21 */ /* 0x000fe20008010000 */
[----:B0---4-:R-:W-:-:S03]  /*4160*/  FMUL.FTZ R18, R44, UR9 ;  /* 0x000000092c127c20 */ /* 0x011fc60008410000 */
[----:B------:R-:W-:Y:S01]  /*4170*/  FMUL.FTZ R19, R45, UR9 ;  /* 0x000000092d137c20 */ /* 0x000fe20008410000 */
[----:B------:R-:W-:-:S03]  /*4180*/  FFMA.FTZ R18, R22, R18, R21 ;  /* 0x0000001216127223 */ /* 0x000fc60000010015 */
[----:B------:R-:W-:Y:S01]  /*4190*/  FFMA.FTZ R19, R23, R19, R20 ;  /* 0x0000001317137223 */ /* 0x000fe20000010014 */
[----:B-----5:R-:W-:Y:S02]  /*41a0*/  IMAD R28, R28, UR12, RZ ;  /* 0x0000000c1c1c7c24 */ /* 0x020fe4000f8e02ff */
[----:B------:R-:W-:-:S04]  /*41b0*/  IMAD.WIDE.U32 R14, R27, UR12, R14 ;  /* 0x0000000c1b0e7c25 */ /* 0x000fc8000f8e000e */
[----:B------:R-:W-:Y:S01]  /*41c0*/  IMAD R27, R27, UR13, R28 ;  /* 0x0000000d1b1b7c24 */ /* 0x000fe2000f8e021c */
[----:B-1----:R-:W-:-:S04]  /*41d0*/  LEA R16, P1, R14, UR16, 0x2 ;  /* 0x000000100e107c11 */ /* 0x002fc8000f8210ff */
[----:B------:R-:W-:-:S04]  /*41e0*/  IADD3 R27, PT, PT, R15, R27, RZ ;  /* 0x0000001b0f1b7210 */ /* 0x000fc80007ffe0ff */
[----:B------:R-:W-:-:S05]  /*41f0*/  LEA.HI.X R17, R14, UR17, R27, 0x2, P1 ;  /* 0x000000110e117c11 */ /* 0x000fca00088f141b */
[----:B------:R0:W-:Y:S02]  /*4200*/  STG.E.64 desc[UR14][R16.64], R18 ;  /* 0x0000001210007986 */ /* 0x0001e4000c101b0e */
.L_x_3193:
[----:B------:R-:W-:Y:S05]  /*4210*/  BSYNC.RECONVERGENT B1 ;  /* 0x0000000000017941 */ /* 0x000fea0003800200 */
.L_x_3192:
[----:B------:R-:W-:Y:S04]  /*4220*/  BSSY.RECONVERGENT B1, `(.L_x_3194) ;  /* 0x0000013000017945 */ /* 0x000fe80003800200 */
[----:B------:R-:W-:Y:S05]  /*4230*/  @P6 BRA `(.L_x_3195) ;  /* 0x0000000000446947 */ /* 0x000fea0003800000 */
[----:B------:R-:W0:Y:S01]  /*4240*/  LDCU.64 UR12, c[0x0][0x3e0] ;  /* 0x00007c00ff0c77ac */ /* 0x000e220008000a00 */
[----:B-123--:R-:W-:Y:S01]  /*4250*/  MOV R14, R60 ;  /* 0x0000003c000e7202 */ /* 0x00efe20000000f00 */
        /* <DEDUP_REMOVED lines=8> */
[----:B0---4-:R-:W-:Y:S02]  /*42e0*/  IMAD R17, R26, UR12, RZ ;  /* 0x0000000c1a117c24 */ /* 0x011fe4000f8e02ff */
[----:B------:R-:W-:-:S04]  /*42f0*/  IMAD.WIDE.U32 R14, R8, UR12, R14 ;  /* 0x0000000c080e7c25 */ /* 0x000fc8000f8e000e */
[----:B------:R-:W-:Y:S01]  /*4300*/  IMAD R17, R8, UR13, R17 ;  /* 0x0000000d08117c24 */ /* 0x000fe2000f8e0211 */
[----:B-1----:R-:W-:-:S04]  /*4310*/  LEA R16, P1, R14, UR16, 0x2 ;  /* 0x000000100e107c11 */ /* 0x002fc8000f8210ff */
[----:B------:R-:W-:-:S04]  /*4320*/  IADD3 R17, PT, PT, R15, R17, RZ ;  /* 0x000000110f117210 */ /* 0x000fc80007ffe0ff */
[----:B------:R-:W-:-:S05]  /*4330*/  LEA.HI.X R17, R14, UR17, R17, 0x2, P1 ;  /* 0x000000110e117c11 */ /* 0x000fca00088f1411 */
[----:B------:R0:W-:Y:S02]  /*4340*/  STG.E.64 desc[UR14][R16.64], R46 ;  /* 0x0000002e10007986 */ /* 0x0001e4000c101b0e */
.L_x_3195:
[----:B------:R-:W-:Y:S05]  /*4350*/  BSYNC.RECONVERGENT B1 ;  /* 0x0000000000017941 */ /* 0x000fea0003800200 */
.L_x_3194:
        /* <DEDUP_REMOVED lines=19> */
.L_x_3197:
[----:B------:R-:W-:Y:S05]  /*4490*/  BSYNC.RECONVERGENT B1 ;  /* 0x0000000000017941 */ /* 0x000fea0003800200 */
.L_x_3196:
        /* <DEDUP_REMOVED lines=17> */
[----:B------:R0:W-:Y:S01]  /*45b0*/  STG.E.64 desc[UR14][R16.64], R50 ;  /* 0x0000003210007986 */ /* 0x0001e2000c101b0e */
[----:B------:R-:W-:Y:S05]  /*45c0*/  BRA `(.L_x_3198) ;  /* 0x00000020003c7947 */ /* 0x000fea0003800000 */
.L_x_3167:
        /* <DEDUP_REMOVED lines=23> */
[----:B------:R-:W0:Y:S08]  /*4740*/  MUFU.EX2 R33, R33 ;  /* 0x0000002100217308 */ /* 0x000e300000000800 */
[----:B------:R-:W1:Y:S01]  /*4750*/  MUFU.EX2 R32, R32 ;  /* 0x0000002000207308 */ /* 0x000e620000000800 */
[----:B0-----:R-:W-:Y:S01]  /*4760*/  FADD.FTZ R33, R33, 1 ;  /* 0x3f80000021217421 */ /* 0x001fe20000010000 */
[----:B-1----:R-:W-:-:S06]  /*4770*/  FADD.FTZ R57, R32, 1 ;  /* 0x3f80000020397421 */ /* 0x002fcc0000010000 */
[----:B------:R-:W0:Y:S08]  /*4780*/  MUFU.RCP R32, R33 ;  /* 0x0000002100207308 */ /* 0x000e300000001000 */
[----:B------:R-:W1:Y:S01]  /*4790*/  MUFU.RCP R57, R57 ;  /* 0x0000003900397308 */ /* 0x000e620000001000 */
[----:B0-----:R-:W-:Y:S01]  /*47a0*/  FMUL.FTZ R15, R15, R32 ;  /* 0x000000200f0f7220 */ /* 0x001fe20000410000 */
[----:B-1----:R-:W-:-:S05]  /*47b0*/  FMUL.FTZ R14, R14, R57 ;  /* 0x000000390e0e7220 */ /* 0x002fca0000410000 */
[----:B------:R0:W-:Y:S02]  /*47c0*/  STG.E.64 desc[UR14][R52.64], R14 ;  /* 0x0000000e34007986 */ /* 0x0001e4000c101b0e */
.L_x_3200:
[----:B------:R-:W-:Y:S05]  /*47d0*/  BSYNC.RECONVERGENT B1 ;  /* 0x0000000000017941 */ /* 0x000fea0003800200 */
.L_x_3199:
        /* <DEDUP_REMOVED lines=34> */
.L_x_3202:
[----:B------:R-:W-:Y:S05]  /*4a00*/  BSYNC.RECONVERGENT B1 ;  /* 0x0000000000017941 */ /* 0x000fea0003800200 */
.L_x_3201:
        /* <DEDUP_REMOVED lines=33> */
.L_x_3204:
[----:B------:R-:W-:Y:S05]  /*4c20*/  BSYNC.RECONVERGENT B1 ;  /* 0x0000000000017941 */ /* 0x000fea0003800200 */
.L_x_3203:
        /* <DEDUP_REMOVED lines=30> */
.L_x_3206:
[----:B------:R-:W-:Y:S05]  /*4e10*/  BSYNC.RECONVERGENT B1 ;  /* 0x0000000000017941 */ /* 0x000fea0003800200 */
.L_x_3205:
[----:B------:R-:W-:Y:S04]  /*4e20*/  BSSY.RECONVERGENT B1, `(.L_x_3207) ;  /* 0x000001d000017945 */ /* 0x000fe80003800200 */
[----:B------:R-:W-:Y:S05]  /*4e30*/  @P3 BRA `(.L_x_3208) ;  /* 0x00000000006c3947 */ /* 0x000fea0003800000 */
[----:B------:R-:W-:Y:S01]  /*4e40*/  FADD.FTZ R16, R16, -UR5 ;  /* 0x8000000510107e21 */ /* 0x000fe20008010000 */
[----:B------:R-:W-:Y:S01]  /*4e50*/  FADD.FTZ R17, R17, -UR5 ;  /* 0x8000000511117e21 */ /* 0x000fe20008010000 */
[----:B------:R-:W4:Y:S02]  /*4e60*/  LDCU.64 UR12, c[0x0][0x3e0] ;  /* 0x00007c00ff0c77ac */ /* 0x000f240008000a00 */
[----:B------:R-:W-:Y:S01]  /*4e70*/  FMUL.FTZ R16, R16, UR9 ;  /* 0x0000000910107c20 */ /* 0x000fe20008410000 */
[----:B------:R-:W-:Y:S01]  /*4e80*/  FMUL.FTZ R17, R17, UR9 ;  /* 0x0000000911117c20 */ /* 0x000fe20008410000 */
[----:B------:R-:W5:Y:S02]  /*4e90*/  LDCU.64 UR16, c[0x0][0x380] ;  /* 0x00007000ff1077ac */ /* 0x000f640008000a00 */
[----:B---3--:R-:W-:Y:S01]  /*4ea0*/  FFMA.FTZ R37, R22, R16, R21 ;  /* 0x0000001016257223 */ /* 0x008fe20000010015 */
        /* <DEDUP_REMOVED lines=15> */
[----:B-----5:R-:W-:-:S04]  /*4fa0*/  LEA R16, P1, R14, UR16, 0x2 ;  /* 0x000000100e107c11 */ /* 0x020fc8000f8210ff */
[----:B------:R-:W-:Y:S01]  /*4fb0*/  LEA.HI.X R17, R14, UR17, R17, 0x2, P1 ;  /* 0x000000110e117c11 */ /* 0x000fe200088f1411 */
[----:B0-----:R-:W-:Y:S01]  /*4fc0*/  FMUL.FTZ R14, R37, R38 ;  /* 0x00000026250e7220 */ /* 0x001fe20000410000 */
[----:B-1----:R-:W-:-:S05]  /*4fd0*/  FMUL.FTZ R15, R36, R35 ;  /* 0x00000023240f7220 */ /* 0x002fca0000410000 */
[----:B------:R4:W-:Y:S02]  /*4fe0*/  STG.E.64 desc[UR14][R16.64], R14 ;  /* 0x0000000e10007986 */ /* 0x0009e4000c101b0e */
.L_x_3208:
[----:B------:R-:W-:Y:S05]  /*4ff0*/  BSYNC.RECONVERGENT B1 ;  /* 0x0000000000017941 */ /* 0x000fea0003800200 */
.L_x_3207:
        /* <DEDUP_REMOVED lines=47> */
.L_x_3210:
[----:B------:R-:W-:Y:S05]  /*52f0*/  BSYNC.RECONVERGENT B1 ;  /* 0x0000000000017941 */ /* 0x000fea0003800200 */
.L_x_3209:
        /* <DEDUP_REMOVED lines=10> */
[----:B------:R-:W-:Y:S01]  /*53a0*/  FFMA.FTZ R39, R22, R24, R21 ;  /* 0x0000001816277223 */ /* 0x000fe20000010015 */
        /* <DEDUP_REMOVED lines=15> */
[----:B--2---:R-:W-:-:S04]  /*54a0*/  LEA R24, P1, R14, UR16, 0x2 ;  /* 0x000000100e187c11 */ /* 0x004fc8000f8210ff */
[----:B------:R-:W-:Y:S01]  /*54b0*/  LEA.HI.X R25, R14, UR17, R25, 0x2, P1 ;  /* 0x000000110e197c11 */ /* 0x000fe200088f1419 */
[----:B0-----:R-:W-:Y:S01]  /*54c0*/  FMUL.FTZ R14, R39, R52 ;  /* 0x00000034270e7220 */ /* 0x001fe20000410000 */
[----:B-1----:R-:W-:-:S05]  /*54d0*/  FMUL.FTZ R15, R33, R38 ;  /* 0x00000026210f7220 */ /* 0x002fca0000410000 */
[----:B------:R1:W-:Y:S02]  /*54e0*/  STG.E.64 desc[UR14][R24.64], R14 ;  /* 0x0000000e18007986 */ /* 0x0003e4000c101b0e */
.L_x_3212:
[----:B------:R-:W-:Y:S05]  /*54f0*/  BSYNC.RECONVERGENT B1 ;  /* 0x0000000000017941 */ /* 0x000fea0003800200 */
.L_x_3211:
[----:B------:R-:W-:Y:S04]  /*5500*/  BSSY.RECONVERGENT B1, `(.L_x_3213) ;  /* 0x000001d000017945 */ /* 0x000fe80003800200 */
[----:B------:R-:W-:Y:S05]  /*5510*/  @P4 BRA `(.L_x_3214) ;  /* 0x00000000006c4947 */ /* 0x000fea0003800000 */
[----:B------:R-:W-:Y:S01]  /*5520*/  FADD.FTZ R26, R26, -UR5 ;  /* 0x800000051a1a7e21 */ /* 0x000fe20008010000 */
[----:B01----:R-:W-:Y:S01]  /*5530*/  FADD.FTZ R14, R27, -UR5 ;  /* 0x800000051b0e7e21 */ /* 0x003fe20008010000 */
[----:B------:R-:W0:Y:S01]  /*5540*/  LDCU.64 UR12, c[0x0][0x3e0] ;  /* 0x00007c00ff0c77ac */ /* 0x000e220008000a00 */
[----:B------:R-:W-:Y:S01]  /*5550*/  MOV R15, R59 ;  /* 0x0000003b000f7202 */ /* 0x000fe20000000f00 */
        /* <DEDUP_REMOVED lines=22> */
[----:B------:R2:W-:Y:S02]  /*56c0*/  STG.E.64 desc[UR14][R24.64], R14 ;  /* 0x0000000e18007986 */ /* 0x0005e4000c101b0e */
.L_x_3214:
[----:B------:R-:W-:Y:S05]  /*56d0*/  BSYNC.RECONVERGENT B1 ;  /* 0x0000000000017941 */ /* 0x000fea0003800200 */
.L_x_3213:
        /* <DEDUP_REMOVED lines=17> */
[----:B-1----:R-:W-:Y:S01]  /*57f0*/  FADD.FTZ R28, R14, 1 ;  /* 0x3f8000000e1c7421 */ /* 0x002fe20000010000 */
[----:B------:R-:W-:-:S06]  /*5800*/  MOV R14, R60 ;  /* 0x0000003c000e7202 */ /* 0x000fcc0000000f00 */
[----:B------:R-:W1:Y:S01]  /*5810*/  MUFU.RCP R29, R28 ;  /* 0x0000001c001d7308 */ /* 0x000e620000001000 */
[----:B------:R-:W-:-:S04]  /*5820*/  IMAD.WIDE.U32 R14, R32, UR12, R14 ;  /* 0x0000000c200e7c25 */ /* 0x000fc8000f8e000e */
[----:B--2---:R-:W-:Y:S01]  /*5830*/  FADD.FTZ R33, R24, 1 ;  /* 0x3f80000018217421 */ /* 0x004fe20000010000 */
[----:B0-----:R-:W-:-:S03]  /*5840*/  LEA R24, P1, R14, UR16, 0x2 ;  /* 0x000000100e187c11 */ /* 0x001fc6000f8210ff */
[----:B------:R-:W0:Y:S01]  /*5850*/  MUFU.RCP R34, R33 ;  /* 0x0000002100227308 */ /* 0x000e220000001000 */
[----:B------:R-:W-:-:S04]  /*5860*/  IADD3 R35, PT, PT, R15, R35, RZ ;  /* 0x000000230f237210 */ /* 0x000fc80007ffe0ff */
[----:B------:R-:W-:Y:S01]  /*5870*/  LEA.HI.X R25, R14, UR17, R35, 0x2, P1 ;  /* 0x000000110e197c11 */ /* 0x000fe200088f1423 */
[----:B-1----:R-:W-:Y:S01]  /*5880*/  FMUL.FTZ R14, R26, R29 ;  /* 0x0000001d1a0e7220 */ /* 0x002fe20000410000 */
[----:B0-----:R-:W-:-:S05]  /*5890*/  FMUL.FTZ R15, R27, R34 ;  /* 0x000000221b0f7220 */ /* 0x001fca0000410000 */
[----:B------:R3:W-:Y:S02]  /*58a0*/  STG.E.64 desc[UR14][R24.64], R14 ;  /* 0x0000000e18007986 */ /* 0x0007e4000c101b0e */
.L_x_3216:
[----:B------:R-:W-:Y:S05]  /*58b0*/  BSYNC.RECONVERGENT B1 ;  /* 0x0000000000017941 */ /* 0x000fea0003800200 */
.L_x_3215:
        /* <DEDUP_REMOVED lines=29> */
.L_x_3218:
[----:B------:R-:W-:Y:S05]  /*5a90*/  BSYNC.RECONVERGENT B1 ;  /* 0x0000000000017941 */ /* 0x000fea0003800200 */
.L_x_3217:
[----:B------:R-:W-:Y:S01]  /*5aa0*/  ISETP.GE.U32.AND P5, PT, R18, UR10, PT ;  /* 0x0000000a12007c0c */ /* 0x000fe2000bfa6070 */
[----:B------:R-:W-:Y:S01]  /*5ab0*/  BSSY.RECONVERGENT B1, `(.L_x_3219) ;  /* 0x000002d000017945 */ /* 0x000fe20003800200 */
[----:B----4-:R-:W-:Y:S02]  /*5ac0*/  SHF.R.S32.HI R17, RZ, 0x1f, R18 ;  /* 0x0000001fff117819 */ /* 0x010fe40000011412 */
[----:B-123--:R-:W-:Y:S02]  /*5ad0*/  IADD3 R25, PT, PT, R56, 0x180, RZ ;  /* 0x0000018038197810 */ /* 0x00efe40007ffe0ff */
        /* <DEDUP_REMOVED lines=42> */
.L_x_3220:
[----:B------:R-:W-:Y:S05]  /*5d80*/  BSYNC.RECONVERGENT B1 ;  /* 0x0000000000017941 */ /* 0x000fea0003800200 */
.L_x_3219:
        /* <DEDUP_REMOVED lines=29> */
.L_x_3222:
[----:B------:R-:W-:Y:S05]  /*5f60*/  BSYNC.RECONVERGENT B1 ;  /* 0x0000000000017941 */ /* 0x000fea0003800200 */
.L_x_3221:
        /* <DEDUP_REMOVED lines=29> */
.L_x_3224:
[----:B------:R-:W-:Y:S05]  /*6140*/  BSYNC.RECONVERGENT B1 ;  /* 0x0000000000017941 */ /* 0x000fea0003800200 */
.L_x_3223:
[----:B------:R-:W-:Y:S04]  /*6150*/  BSSY.RECONVERGENT B1, `(.L_x_3225) ;  /* 0x000001d000017945 */ /* 0x000fe80003800200 */
[----:B------:R-:W-:Y:S05]  /*6160*/  @P6 BRA `(.L_x_3226) ;  /* 0x00000000006c6947 */ /* 0x000fea0003800000 */
[----:B------:R-:W-:Y:S01]  /*6170*/  FADD.FTZ R46, R46, -UR5 ;  /* 0x800000052e2e7e21 */ /* 0x000fe20008010000 */
[----:B------:R-:W-:Y:S01]  /*6180*/  FADD.FTZ R47, R47, -UR5 ;  /* 0x800000052f2f7e21 */ /* 0x000fe20008010000 */
[----:B------:R-:W4:Y:S01]  /*6190*/  LDCU.64 UR12, c[0x0][0x3e0] ;  /* 0x00007c00ff0c77ac */ /* 0x000f220008000a00 */
[----:B-123--:R-:W-:Y:S01]  /*61a0*/  MOV R16, R60 ;  /* 0x0000003c00107202 */ /* 0x00efe20000000f00 */
[----:B------:R-:W-:Y:S01]  /*61b0*/  FMUL.FTZ R46, R46, UR9 ;  /* 0x000000092e2e7c20 */ /* 0x000fe20008410000 */
[----:B------:R-:W-:Y:S01]  /*61c0*/  FMUL.FTZ R47, R47, UR9 ;  /* 0x000000092f2f7c20 */ /* 0x000fe20008410000 */
[----:B------:R-:W1:Y:S01]  /*61d0*/  LDCU.64 UR16, c[0x0][0x380] ;  /* 0x00007000ff1077ac */ /* 0x000e620008000a00 */
[----:B------:R-:W-:Y:S01]  /*61e0*/  MOV R17, R59 ;  /* 0x0000003b00117202 */ /* 0x000fe20000000f00 */
[----:B------:R-:W-:Y:S01]  /*61f0*/  FFMA.FTZ R25, R22, R46, R21 ;  /* 0x0000002e16197223 */ /* 0x000fe20000010015 */
[----:B------:R-:W-:-:S03]  /*6200*/  FFMA.FTZ R26, R23, R47, R20 ;  /* 0x0000002f171a7223 */ /* 0x000fc60000010014 */
[----:B0-----:R-:W-:Y:S01]  /*6210*/  FMUL.FTZ R14, R25, -1.4426950216293334961 ;  /* 0xbfb8aa3b190e7820 */ /* 0x001fe20000410000 */
[----:B------:R-:W-:-:S05]  /*6220*/  FMUL.FTZ R15, R26, -1.4426950216293334961 ;  /* 0xbfb8aa3b1a0f7820 */ /* 0x000fca0000410000 */
[----:B------:R-:W0:Y:S01]  /*6230*/  MUFU.EX2 R14, R14 ;  /* 0x0000000e000e7308 */ /* 0x000e220000000800 */
[----:B----4-:R-:W-:Y:S02]  /*6240*/  IMAD R27, R24, UR12, RZ ;  /* 0x0000000c181b7c24 */ /* 0x010fe4000f8e02ff */
[----:B------:R-:W-:-:S05]  /*6250*/  IMAD.WIDE.U32 R16, R8, UR12, R16 ;  /* 0x0000000c08107c25 */ /* 0x000fca000f8e0010 */
[----:B------:R-:W2:Y:S01]  /*6260*/  MUFU.EX2 R15, R15 ;  /* 0x0000000f000f7308 */ /* 0x000ea20000000800 */
[----:B------:R-:W-:-:S05]  /*6270*/  IMAD R27, R8, UR13, R27 ;  /* 0x0000000d081b7c24 */ /* 0x000fca000f8e021b */
[----:B------:R-:W-:Y:S01]  /*6280*/  IADD3 R27, PT, PT, R17, R27, RZ ;  /* 0x0000001b111b7210 */ /* 0x000fe20007ffe0ff */
[----:B0-----:R-:W-:Y:S01]  /*6290*/  FADD.FTZ R18, R14, 1 ;  /* 0x3f8000000e127421 */ /* 0x001fe20000010000 */
[----:B-1----:R-:W-:-:S05]  /*62a0*/  LEA R14, P1, R16, UR16, 0x2 ;  /* 0x00000010100e7c11 */ /* 0x002fca000f8210ff */
[----:B------:R-:W0:Y:S01]  /*62b0*/  MUFU.RCP R18, R18 ;  /* 0x0000001200127308 */ /* 0x000e220000001000 */
[----:B--2---:R-:W-:Y:S01]  /*62c0*/  FADD.FTZ R19, R15, 1 ;  /* 0x3f8000000f137421 */ /* 0x004fe20000010000 */
[----:B------:R-:W-:-:S06]  /*62d0*/  LEA.HI.X R15, R16, UR17, R27, 0x2, P1 ;  /* 0x00000011100f7c11 */ /* 0x000fcc00088f141b */
[----:B------:R-:W1:Y:S01]  /*62e0*/  MUFU.RCP R19, R19 ;  /* 0x0000001300137308 */ /* 0x000e620000001000 */
[----:B0-----:R-:W-:Y:S01]  /*62f0*/  FMUL.FTZ R16, R25, R18 ;  /* 0x0000001219107220 */ /* 0x001fe20000410000 */
[----:B-1----:R-:W-:-:S05]  /*6300*/  FMUL.FTZ R17, R26, R19 ;  /* 0x000000131a117220 */ /* 0x002fca0000410000 */
[----:B------:R4:W-:Y:S02]  /*6310*/  STG.E.64 desc[UR14][R14.64], R16 ;  /* 0x000000100e007986 */ /* 0x0009e4000c101b0e */
.L_x_3226:
[----:B------:R-:W-:Y:S05]  /*6320*/  BSYNC.RECONVERGENT B1 ;  /* 0x0000000000017941 */ /* 0x000fea0003800200 */
.L_x_3225:
[----:B------:R-:W-:Y:S04]  /*6330*/  BSSY.RECONVERGENT B1, `(.L_x_3227) ;  /* 0x000001d000017945 */ /* 0x000fe80003800200 */
        /* <DEDUP_REMOVED lines=28> */
.L_x_3228:
[----:B------:R-:W-:Y:S05]  /*6500*/  BSYNC.RECONVERGENT B1 ;  /* 0x0000000000017941 */ /* 0x000fea0003800200 */
.L_x_3227:
[----:B------:R-:W-:Y:S05]  /*6510*/  @P4 BRA `(.L_x_3198) ;  /* 0x0000000000684947 */ /* 0x000fea0003800000 */
[----:B------:R-:W-:Y:S01]  /*6520*/  FADD.FTZ R50, R50, -UR5 ;  /* 0x8000000532327e21 */ /* 0x000fe20008010000 */
[----:B------:R-:W-:Y:S01]  /*6530*/  FADD.FTZ R51, R51, -UR5 ;  /* 0x8000000533337e21 */ /* 0x000fe20008010000 */
[----:B------:R-:W5:Y:S01]  /*6540*/  LDCU.64 UR10, c[0x0][0x3e0] ;  /* 0x00007c00ff0a77ac */ /* 0x000f620008000a00 */
[----:B------:R-:W-:Y:S01]  /*6550*/  MOV R58, R60 ;  /* 0x0000003c003a7202 */ /* 0x000fe20000000f00 */
[----:B------:R-:W-:Y:S01]  /*6560*/  FMUL.FTZ R50, R50, UR9 ;  /* 0x0000000932327c20 */ /* 0x000fe20008410000 */
[----:B------:R-:W-:Y:S01]  /*6570*/  FMUL.FTZ R51, R51, UR9 ;  /* 0x0000000933337c20 */ /* 0x000fe20008410000 */
[----:B------:R-:W5:Y:S02]  /*6580*/  LDCU.64 UR12, c[0x0][0x380] ;  /* 0x00007000ff0c77ac */ /* 0x000f640008000a00 */
[----:B------:R-:W-:Y:S01]  /*6590*/  FFMA.FTZ R21, R22, R50, R21 ;  /* 0x0000003216157223 */ /* 0x000fe20000010015 */
[----:B------:R-:W-:-:S03]  /*65a0*/  FFMA.FTZ R20, R23, R51, R20 ;  /* 0x0000003317147223 */ /* 0x000fc60000010014 */
[----:B01234-:R-:W-:Y:S01]  /*65b0*/  FMUL.FTZ R14, R21, -1.4426950216293334961 ;  /* 0xbfb8aa3b150e7820 */ /* 0x01ffe20000410000 */
[----:B------:R-:W-:-:S05]  /*65c0*/  FMUL.FTZ R15, R20, -1.4426950216293334961 ;  /* 0xbfb8aa3b140f7820 */ /* 0x000fca0000410000 */
[----:B------:R-:W0:Y:S01]  /*65d0*/  MUFU.EX2 R14, R14 ;  /* 0x0000000e000e7308 */ /* 0x000e220000000800 */
[----:B-----5:R-:W-:Y:S02]  /*65e0*/  IMAD R19, R55, UR10, RZ ;  /* 0x0000000a37137c24 */ /* 0x020fe4000f8e02ff */
[----:B------:R-:W-:-:S05]  /*65f0*/  IMAD.WIDE.U32 R58, R6, UR10, R58 ;  /* 0x0000000a063a7c25 */ /* 0x000fca000f8e003a */
[----:B------:R-:W1:Y:S01]  /*6600*/  MUFU.EX2 R15, R15 ;  /* 0x0000000f000f7308 */ /* 0x000e620000000800 */
[----:B------:R-:W-:-:S05]  /*6610*/  IMAD R19, R6, UR11, R19 ;  /* 0x0000000b06137c24 */ /* 0x000fca000f8e0213 */
[----:B------:R-:W-:Y:S01]  /*6620*/  IADD3 R19, PT, PT, R59, R19, RZ ;  /* 0x000000133b137210 */ /* 0x000fe20007ffe0ff */
[----:B0-----:R-:W-:Y:S01]  /*6630*/  FADD.FTZ R16, R14, 1 ;  /* 0x3f8000000e107421 */ /* 0x001fe20000010000 */
[----:B------:R-:W-:-:S05]  /*6640*/  LEA R14, P1, R58, UR12, 0x2 ;  /* 0x0000000c3a0e7c11 */ /* 0x000fca000f8210ff */
[----:B------:R-:W0:Y:S01]  /*6650*/  MUFU.RCP R16, R16 ;  /* 0x0000001000107308 */ /* 0x000e220000001000 */
[----:B-1----:R-:W-:Y:S01]  /*6660*/  FADD.FTZ R17, R15, 1 ;  /* 0x3f8000000f117421 */ /* 0x002fe20000010000 */
[----:B------:R-:W-:-:S06]  /*6670*/  LEA.HI.X R15, R58, UR13, R19, 0x2, P1 ;  /* 0x0000000d3a0f7c11 */ /* 0x000fcc00088f1413 */
[----:B------:R-:W1:Y:S01]  /*6680*/  MUFU.RCP R17, R17 ;  /* 0x0000001100117308 */ /* 0x000e620000001000 */
[----:B0-----:R-:W-:Y:S01]  /*6690*/  FMUL.FTZ R18, R21, R16 ;  /* 0x0000001015127220 */ /* 0x001fe20000410000 */
[----:B-1----:R-:W-:-:S05]  /*66a0*/  FMUL.FTZ R19, R20, R17 ;  /* 0x0000001114137220 */ /* 0x002fca0000410000 */
[----:B------:R0:W-:Y:S02]  /*66b0*/  STG.E.64 desc[UR14][R14.64], R18 ;  /* 0x000000120e007986 */ /* 0x0001e4000c101b0e */
.L_x_3198:
[----:B------:R-:W-:Y:S05]  /*66c0*/  BSYNC.RECONVERGENT B0 ;  /* 0x0000000000007941 */ /* 0x000fea0003800200 */
.L_x_3166:
[----:B------:R-:W-:Y:S02]  /*66d0*/  UIADD3 UR7, UPT, UPT, UR18, UR7, URZ ;  /* 0x0000000712077290 */ /* 0x000fe4000fffe0ff */
[----:B------:R-:W-:Y:S02]  /*66e0*/  UIADD3 UR4, UPT, UPT, UR4, 0x1, URZ ;  /* 0x0000000104047890 */ /* 0x000fe4000fffe0ff */
[----:B------:R-:W-:-:S09]  /*66f0*/  UISETP.GE.AND UP0, UPT, UR7, UR8, UPT ;  /* 0x000000080700728c */ /* 0x000fd2000bf06270 */
[----:B------:R-:W-:Y:S05]  /*6700*/  BRA.U !UP0, `(.L_x_3229) ;  /* 0xffffff9908cc7547 */ /* 0x000fea000b83ffff */
[----:B------:R-:W-:Y:S05]  /*6710*/  EXIT ;  /* 0x000000000000794d */ /* 0x000fea0003800000 */
.L_x_3230:
        /* <DEDUP_REMOVED lines=14> */
.L_x_3471:


//--------------------- .text._Z35group_norm_nhwc_fwd_one_pass_kernelI11Fp32IOFp16WLi64ELi8ELi128EEv26Group_norm_nhwc_fwd_params --------------------------
	.section	.text._Z35group_norm_nhwc_fwd_one_pass_kernelI11Fp32IOFp16WLi64ELi8ELi128EEv26Group_norm_nhwc_fwd_params,"ax",@progbits
	.align	128
        .global         _Z35group_norm_nhwc_fwd_one_pass_kernelI11Fp32IOFp16WLi64ELi8ELi128EEv26Group_norm_nhwc_fwd_params
        .type           _Z35group_norm_nhwc_fwd_one_pass_kernelI11Fp32IOFp16WLi64ELi8ELi128EEv26Group_norm_nhwc_fwd_params,@function
        .size           _Z35group_norm_nhwc_fwd_one_pass_kernelI11Fp32IOFp16WLi64ELi8ELi128EEv26Group_norm_nhwc_fwd_params,(.L_x_3472 - _Z35group_norm_nhwc_fwd_one_pass_kernelI11Fp32IOFp16WLi64ELi8ELi128EEv26Group_norm_nhwc_fwd_params)
        .other          _Z35group_norm_nhwc_fwd_one_pass_kernelI11Fp32IOFp16WLi64ELi8ELi128EEv26Group_norm_nhwc_fwd_params,@"STO_CUDA_ENTRY STV_DEFAULT"
_Z35group_norm_nhwc_fwd_one_pass_kernelI11Fp32IOFp16WLi64ELi8ELi128EEv26Group_norm_nhwc_fwd_params:
.text._Z35group_norm_nhwc_fwd_one_pass_kernelI11Fp32IOFp16WLi64ELi8ELi128EEv26Group_norm_nhwc_fwd_params:
        /* <DEDUP_REMOVED lines=26> */
.L_x_3250:
        /* <DEDUP_REMOVED lines=116> */
.L_x_3232:
[----:B------:R-:W-:Y:S05]  /*08e0*/  BSYNC.RECONVERGENT B0 ;  /* 0x0000000000007941 */ /* 0x000fea0003800200 */
.L_x_3231:
        /* <DEDUP_REMOVED lines=16> */
.L_x_3234:
[----:B------:R-:W-:Y:S05]  /*09f0*/  BSYNC.RECONVERGENT B0 ;  /* 0x0000000000007941 */ /* 0x000fea0003800200 */
.L_x_3233:
        /* <DEDUP_REMOVED lines=33> */
.L_x_3237:
[----:B------:R-:W2:Y:S04]  /*0c10*/  LDG.E.STRONG.GPU R6, desc[UR14][R4.64] ;  /* 0x0000000e04067981 */ /* 0x000ea8000c1ef900 */
[----:B--2---:R-:W-:Y:S01]  /*0c20*/  CCTL.IVALL ;  /* 0x00000000ff00798f */ /* 0x004fe20002000000 */
[----:B------:R-:W-:Y:S05]  /*0c30*/  YIELD ;  /* 0x0000000000007946 */ /* 0x000fea0003800000 */
[----:B------:R-:W-:-:S13]  /*0c40*/  ISETP.NE.AND P4, PT, R6, R9, PT ;  /* 0x000000090600720c */ /* 0x000fda0003f85270 */
[----:B------:R-:W-:Y:S05]  /*0c50*/  @P4 BRA `(.L_x_3237) ;  /* 0xfffffffc00ec4947 */ /* 0x000fea000383ffff */
.L_x_3236:
        /* <DEDUP_REMOVED lines=15> */
.L_x_3239:
        /* <DEDUP_REMOVED lines=91> */
.L_x_3238:
        /* <DEDUP_REMOVED lines=30> */
[----:B0--3--:R-:W-:Y:S01]  /*14e0*/  @!P6 FADD.FTZ R18, R18, R4 ;  /* 0x000000041212e221 */ /* 0x009fe20000010000 */
[----:B------:R-:W-:Y:S01]  /*14f0*/  @!P6 FADD.FTZ R19, R19, R5 ;  /* 0x000000051313e221 */ /* 0x000fe20000010000 */
[----:B------:R-:W-:Y:S01]  /*1500*/  ISETP.EQ.OR P6, PT, R6, UR18, P3 ;  /* 0x0000001206007c0c */ /* 0x000fe20009fc2670 */
[----:B------:R-:W-:Y:S01]  /*1510*/  IMAD.U32 R6, RZ, RZ, UR12 ;  /* 0x0000000cff067e24 */ /* 0x000fe2000f8e00ff */
[----:B------:R-:W-:Y:S02]  /*1520*/  MOV R4, UR10 ;  /* 0x0000000a00047c02 */ /* 0x000fe40008000f00 */
[----:B------:R-:W-:-:S03]  /*1530*/  MOV R5, UR11 ;  /* 0x0000000b00057c02 */ /* 0x000fc60008000f00 */
[----:B------:R-:W2:Y:S04]  /*1540*/  @!P4 LDG.E.64 R6, desc[UR14][R6.64] ;  /* 0x0000000e0606c981 */ /* 0x000ea8000c1e1b00 */
[----:B------:R-:W3:Y:S02]  /*1550*/  @!P5 LDG.E.64 R4, desc[UR14][R4.64] ;  /* 0x0000000e0404d981 */ /* 0x000ee4000c1e1b00 */
        /* <DEDUP_REMOVED lines=9> */
[----:B---3--:R-:W-:Y:S01]  /*15f0*/  @!P5 FADD.FTZ R18, R18, R4 ;  /* 0x000000041212d221 */ /* 0x008fe20000010000 */
[----:B------:R-:W-:-:S03]  /*1600*/  @!P5 FADD.FTZ R19, R19, R5 ;  /* 0x000000051313d221 */ /* 0x000fc60000010000 */
[----:B--2---:R-:W-:Y:S01]  /*1610*/  @!P4 FADD.FTZ R18, R18, R6 ;  /* 0x000000061212c221 */ /* 0x004fe20000010000 */
[----:B------:R-:W-:-:S03]  /*1620*/  @!P4 FADD.FTZ R19, R19, R7 ;  /* 0x000000071313c221 */ /* 0x000fc60000010000 */
[----:B----4-:R-:W-:Y:S01]  /*1630*/  @!P6 FADD.FTZ R18, R18, R20 ;  /* 0x000000141212e221 */ /* 0x010fe20000010000 */
[----:B------:R-:W-:-:S07]  /*1640*/  @!P6 FADD.FTZ R19, R19, R21 ;  /* 0x000000151313e221 */ /* 0x000fce0000010000 */
.L_x_3240:
        /* <DEDUP_REMOVED lines=17> */
[----:B------:R-:W0:Y:S01]  /*1760*/  @!P4 LDG.E.64 R4, desc[UR14][R4.64] ;  /* 0x0000000e0404c981 */ /* 0x000e22000c1e1b00 */
[----:B------:R-:W-:-:S06]  /*1770*/  MOV R7, UR11 ;  /* 0x0000000b00077c02 */ /* 0x000fcc0008000f00 */
[----:B------:R-:W2:Y:S01]  /*1780*/  @!P2 LDG.E.64 R6, desc[UR14][R6.64] ;  /* 0x0000000e0606a981 */ /* 0x000ea2000c1e1b00 */
[----:B------:R-:W-:-:S05]  /*1790*/  IMAD.U32 R9, RZ, RZ, UR5 ;  /* 0x00000005ff097e24 */ /* 0x000fca000f8e00ff */
[----:B------:R-:W-:-:S04]  /*17a0*/  IADD3 R9, PT, PT, R9, 0x2, RZ ;  /* 0x0000000209097810 */ /* 0x000fc80007ffe0ff */
[----:B------:R-:W-:Y:S01]  /*17b0*/  R2UR UR5, R9 ;  /* 0x00000000090572ca */ /* 0x000fe200000e0000 */
[----:B0--3--:R-:W-:Y:S01]  /*17c0*/  @!P4 FADD.FTZ R18, R18, R4 ;  /* 0x000000041212c221 */ /* 0x009fe20000010000 */
[----:B------:R-:W-:-:S03]  /*17d0*/  @!P4 FADD.FTZ R19, R19, R5 ;  /* 0x000000051313c221 */ /* 0x000fc60000010000 */
[----:B--2---:R-:W-:Y:S01]  /*17e0*/  @!P2 FADD.FTZ R18, R18, R6 ;  /* 0x000000061212a221 */ /* 0x004fe20000010000 */
[----:B------:R-:W-:-:S09]  /*17f0*/  @!P2 FADD.FTZ R19, R19, R7 ;  /* 0x000000071313a221 */ /* 0x000fd20000010000 */
.L_x_3241:
        /* <DEDUP_REMOVED lines=13> */
.L_x_3242:
[----:B------:R-:W-:Y:S05]  /*18d0*/  BSYNC.RECONVERGENT B0 ;  /* 0x0000000000007941 */ /* 0x000fea0003800200 */
.L_x_3235:
        /* <DEDUP_REMOVED lines=11> */
[----:B------:R-:W-:-:S04]  /*1990*/  LOP3.LUT R9, R9, 0x6, RZ, 0xc0, !PT ;  /* 0x0000000609097812 */ /* 0x000fc800078ec0ff */
[----:B------:R-:W-:Y:S01]  /*19a0*/  IADD3 R23, PT, PT, R9, R8, RZ ;  /* 0x0000000809177210 */ /* 0x000fe20007ffe0ff */
        /* <DEDUP_REMOVED lines=20> */
[----:B------:R-:W-:-:S06]  /*1af0*/  IMAD.MOV.U32 R5, RZ, RZ, 0x3f800000 ;  /* 0x3f800000ff057424 */ /* 0x000fcc00078e00ff */
        /* <DEDUP_REMOVED lines=32> */
.L_x_3246:
[----:B------:R-:W-:Y:S05]  /*1d00*/  BSYNC.RECONVERGENT B1 ;  /* 0x0000000000017941 */ /* 0x000fea0003800200 */
.L_x_3245:
        /* <DEDUP_REMOVED lines=18> */
.L_x_3244:
        /* <DEDUP_REMOVED lines=30> */
.L_x_3249:
[----:B------:R-:W-:Y:S05]  /*2010*/  BSYNC.RECONVERGENT B1 ;  /* 0x0000000000017941 */ /* 0x000fea0003800200 */
.L_x_3248:
        /* <DEDUP_REMOVED lines=31> */
.L_x_3247:
[----:B------:R-:W-:Y:S05]  /*2210*/  BSYNC.RECONVERGENT B0 ;  /* 0x0000000000007941 */ /* 0x000fea0003800200 */
.L_x_3243:
[----:B------:R-:W-:Y:S02]  /*2220*/  UIADD3 UR8, UPT, UPT, UR19, UR8, URZ ;  /* 0x0000000813087290 */ /* 0x000fe4000fffe0ff */
[----:B------:R-:W-:Y:S02]  /*2230*/  UIADD3 UR4, UPT, UPT, UR4, 0x1, URZ ;  /* 0x0000000104047890 */ /* 0x000fe4000fffe0ff */
[----:B------:R-:W-:-:S09]  /*2240*/  UISETP.GE.AND UP1, UPT, UR8, UR7, UPT ;  /* 0x000000070800728c */ /* 0x000fd2000bf26270 */
[----:B------:R-:W-:Y:S05]  /*2250*/  BRA.U !UP1, `(.L_x_3250) ;  /* 0xffffffdd09d07547 */ /* 0x000fea000b83ffff */
[----:B------:R-:W-:Y:S05]  /*2260*/  EXIT ;  /* 0x000000000000794d */ /* 0x000fea0003800000 */
.L_x_3251:
        /* <DEDUP_REMOVED lines=9> */
.L_x_3472:


//--------------------- .text._Z35group_norm_nhwc_fwd_one_pass_kernelI11Fp32IOFp16WLi128ELi8ELi128EEv26Group_norm_nhwc_fwd_params --------------------------
	.section	.text._Z35group_norm_nhwc_fwd_one_pass_kernelI11Fp32IOFp16WLi128ELi8ELi128EEv26Group_norm_nhwc_fwd_params,"ax",@progbits
	.align	128
        .global         _Z35group_norm_nhwc_fwd_one_pass_kernelI11Fp32IOFp16WLi128ELi8ELi128EEv26Group_norm_nhwc_fwd_params
        .type           _Z35group_norm_nhwc_fwd_one_pass_kernelI11Fp32IOFp16WLi128ELi8ELi128EEv26Group_norm_nhwc_fwd_params,@function
        .size           _Z35group_norm_nhwc_fwd_one_pass_kernelI11Fp32IOFp16WLi128ELi8ELi128EEv26Group_norm_nhwc_fwd_params,(.L_x_3473 - _Z35group_norm_nhwc_fwd_one_pass_kernelI11Fp32IOFp16WLi128ELi8ELi128EEv26Group_norm_nhwc_fwd_params)
        .other          _Z35group_norm_nhwc_fwd_one_pass_kernelI11Fp32IOFp16WLi128ELi8ELi128EEv26Group_norm_nhwc_fwd_params,@"STO_CUDA_ENTRY STV_DEFAULT"
_Z35group_norm_nhwc_fwd_one_pass_kernelI11Fp32IOFp16WLi128ELi8ELi128EEv26Group_norm_nhwc_fwd_params:
.text._Z35group_norm_nhwc_fwd_one_pass_kernelI11Fp32IOFp16WLi128ELi8ELi128EEv26Group_norm_nhwc_fwd_params:
        /* <DEDUP_REMOVED lines=34> */
.L_x_3279:
[----:B0-----:R-:W0:Y:S01]  /*0220*/  LDCU UR5, c[0x0][0x3f8] ;  /* 0x00007f00ff0577ac */ /* 0x001e220008000800 */
[----:B--2---:R-:W-:Y:S01]  /*0230*/  IABS R8, UR9 ;  /* 0x0000000900087c13 */ /* 0x004fe20008000000 */
[----:B------:R-:W-:Y:S01]  /*0240*/  VIADD R13, R2, 0x40 ;  /* 0x00000040020d7836 */ /* 0x000fe20000000000 */
[----:B-1----:R-:W1:Y:S02]  /*0250*/  LDCU.64 UR18, c[0x0][0x3e8] ;  /* 0x00007d00ff1277ac */ /* 0x002e640008000a00 */
        /* <DEDUP_REMOVED lines=24> */
[----:B------:R-:W-:Y:S02]  /*03e0*/  PLOP3.LUT P1, PT, PT, PT, UP1, 0x80, 0x8 ;  /* 0x000000000008781c */ /* 0x000fe40003f2f018 */
[----:B0-----:R-:W-:Y:S02]  /*03f0*/  MOV R11, UR12 ;  /* 0x0000000c000b7c02 */ /* 0x001fe40008000f00 */
[----:B------:R-:W-:Y:S02]  /*0400*/  @!UP1 UIADD3 UR11, UPT, UPT, UR11, 0x1, URZ ;  /* 0x000000010b0b9890 */ /* 0x000fe4000fffe0ff */
[----:B------:R-:W-:-:S07]  /*0410*/  UISETP.GE.AND UP1, UPT, UR10, URZ, UPT ;  /* 0x000000ff0a00728c */ /* 0x000fce000bf26270 */
[----:B------:R-:W-:-:S04]  /*0420*/  @!P1 IADD3 R3, PT, PT, R3, -R6, RZ ;  /* 0x8000000603039210 */ /* 0x000fc80007ffe0ff */
        /* <DEDUP_REMOVED lines=29> */
[----:B------:R-:W-:Y:S01]  /*0600*/  @!P1 IMAD R7, R13, R7, R12 ;  /* 0x000000070d079224 */ /* 0x000fe200078e020c */
[----:B------:R-:W-:Y:S02]  /*0610*/  IADD3 R11, PT, PT, R9, UR5, RZ ;  /* 0x00000005090b7c10 */ /* 0x000fe4000fffe0ff */
[-C--:B------:R-:W-:Y:S02]  /*0620*/  @!P2 MOV R10, R8.reuse ;  /* 0x00000008000aa202 */ /* 0x080fe40000000f00 */
[----:B------:R-:W-:Y:S02]  /*0630*/  @!P1 MOV R16, R8 ;  /* 0x0000000800109202 */ /* 0x000fe40000000f00 */
[----:B------:R-:W-:Y:S01]  /*0640*/  @!P1 MOV R17, R11 ;  /* 0x0000000b00119202 */ /* 0x000fe20000000f00 */
[----:B------:R-:W-:-:S04]  /*0650*/  @!P2 IMAD.WIDE.U32 R14, R3, R14, R10 ;  /* 0x0000000e030ea225 */ /* 0x000fc800078e000a */
[----:B------:R-:W-:Y:S01]  /*0660*/  @!P1 IMAD.WIDE.U32 R16, R13, R6, R16 ;  /* 0x000000060d109225 */ /* 0x000fe200078e0010 */
[----:B------:R-:W-:Y:S01]  /*0670*/  @!P2 IADD3 R20, PT, PT, R15, R20, RZ ;  /* 0x000000140f14a210 */ /* 0x000fe20007ffe0ff */
[----:B------:R-:W1:Y:S01]  /*0680*/  @!P3 LDC.64 R12, c[0x0][0x3e0] ;  /* 0x0000f800ff0cbb82 */ /* 0x000e620000000a00 */
[----:B--2---:R-:W-:Y:S01]  /*0690*/  @!P2 LEA R18, P5, R14, R18, 0x2 ;  /* 0x000000120e12a211 */ /* 0x004fe200078a10ff */
[----:B------:R-:W-:Y:S01]  /*06a0*/  VIADD R3, R2, 0x60 ;  /* 0x0000006002037836 */ /* 0x000fe20000000000 */
[----:B------:R-:W-:Y:S02]  /*06b0*/  @!P1 IADD3 R7, PT, PT, R17, R7, RZ ;  /* 0x0000000711079210 */ /* 0x000fe40007ffe0ff */
[----:B------:R-:W-:Y:S02]  /*06c0*/  @!P2 LEA.HI.X R19, R14, R19, R20, 0x2, P5 ;  /* 0x000000130e13a211 */ /* 0x000fe400028f1414 */
[----:B------:R-:W-:Y:S01]  /*06d0*/  ISETP.GE.U32.AND P4, PT, R3, UR18, PT ;  /* 0x0000001203007c0c */ /* 0x000fe2000bf86070 */
[----:B------:R-:W2:Y:S01]  /*06e0*/  @!P3 LDC.64 R14, c[0x0][0x390] ;  /* 0x0000e400ff0ebb82 */ /* 0x000ea20000000a00 */
[----:B------:R-:W-:-:S02]  /*06f0*/  SHF.R.S32.HI R6, RZ, 0x1f, R3 ;  /* 0x0000001fff067819 */ /* 0x000fc40000011403 */
[----:B0-----:R-:W-:Y:S02]  /*0700*/  @!P1 LEA R4, P5, R16, R4, 0x2 ;  /* 0x0000000410049211 */ /* 0x001fe400078a10ff */
[----:B------:R-:W-:Y:S02]  /*0710*/  ISETP.GE.AND.EX P4, PT, R6, UR19, PT, P4 ;  /* 0x0000001306007c0c */ /* 0x000fe4000bf86340 */
[----:B------:R-:W-:Y:S01]  /*0720*/  @!P1 LEA.HI.X R5, R16, R5, R7, 0x2, P5 ;  /* 0x0000000510059211 */ /* 0x000fe200028f1407 */
[----:B------:R-:W-:Y:S01]  /*0730*/  @!P3 IMAD.MOV.U32 R16, RZ, RZ, R8 ;  /* 0x000000ffff10b224 */ /* 0x000fe200078e0008 */
[----:B------:R-:W-:Y:S01]  /*0740*/  @!P3 MOV R17, R11 ;  /* 0x0000000b0011b202 */ /* 0x000fe20000000f00 */
[----:B-1----:R-:W-:-:S08]  /*0750*/  @!P3 IMAD R7, R25, R12, RZ ;  /* 0x0000000c1907b224 */ /* 0x002fd000078e02ff */
[----:B------:R-:W0:Y:S01]  /*0760*/  @!P4 LDC.64 R20, c[0x0][0x3e0] ;  /* 0x0000f800ff14cb82 */ /* 0x000e220000000a00 */
[----:B------:R-:W-:-:S04]  /*0770*/  @!P3 IMAD.WIDE.U32 R16, R2, R12, R16 ;  /* 0x0000000c0210b225 */ /* 0x000fc800078e0010 */
[----:B------:R-:W-:Y:S01]  /*0780*/  @!P3 IMAD R7, R2, R13, R7 ;  /* 0x0000000d0207b224 */ /* 0x000fe200078e0207 */
[----:B--2---:R-:W-:Y:S02]  /*0790*/  @!P3 LEA R14, P5, R16, R14, 0x2 ;  /* 0x0000000e100eb211 */ /* 0x004fe400078a10ff */
[----:B------:R-:W-:Y:S02]  /*07a0*/  CS2R R12, SRZ ;  /* 0x00000000000c7805 */ /* 0x000fe4000001ff00 */
[----:B------:R-:W-:-:S04]  /*07b0*/  @!P3 IADD3 R7, PT, PT, R17, R7, RZ ;  /* 0x000000071107b210 */ /* 0x000fc80007ffe0ff */
[----:B------:R1:W2:Y:S01]  /*07c0*/  @!P2 LDG.E.64 R12, desc[UR16][R18.64] ;  /* 0x00000010120ca981 */ /* 0x0002a2000c1e1b00 */
[----:B------:R-:W-:Y:S02]  /*07d0*/  @!P3 LEA.HI.X R15, R16, R15, R7, 0x2, P5 ;  /* 0x0000000f100fb211 */ /* 0x000fe400028f1407 */
[----:B------:R-:W3:Y:S01]  /*07e0*/  @!P4 LDC.64 R16, c[0x0][0x390] ;  /* 0x0000e400ff10cb82 */ /* 0x000ee20000000a00 */
[----:B------:R-:W-:Y:S01]  /*07f0*/  @!P4 MOV R7, R11 ;  /* 0x0000000b0007c202 */ /* 0x000fe20000000f00 */
[----:B0-----:R-:W-:Y:S01]  /*0800*/  @!P4 IMAD R22, R6, R20, RZ ;  /* 0x000000140616c224 */ /* 0x001fe200078e02ff */
[----:B------:R-:W-:Y:S02]  /*0810*/  @!P4 MOV R6, R8 ;  /* 0x000000080006c202 */ /* 0x000fe40000000f00 */
[----:B-1----:R-:W-:Y:S01]  /*0820*/  CS2R R18, SRZ ;  /* 0x0000000000127805 */ /* 0x002fe2000001ff00 */
[C---:B------:R-:W-:Y:S02]  /*0830*/  @!P4 IMAD R22, R3.reuse, R21, R22 ;  /* 0x000000150316c224 */ /* 0x040fe400078e0216 */
[----:B------:R-:W-:-:S03]  /*0840*/  @!P4 IMAD.WIDE.U32 R20, R3, R20, R6 ;  /* 0x000000140314c225 */ /* 0x000fc600078e0006 */
[----:B------:R0:W4:Y:S01]  /*0850*/  @!P3 LDG.E.64 R18, desc[UR16][R14.64] ;  /* 0x000000100e12b981 */ /* 0x000122000c1e1b00 */
[----:B------:R-:W-:Y:S01]  /*0860*/  @!P4 IMAD.IADD R22, R21, 0x1, R22 ;  /* 0x000000011516c824 */ /* 0x000fe200078e0216 */
[C---:B---3--:R-:W-:Y:S02]  /*0870*/  @!P4 LEA R6, P2, R20.reuse, R16, 0x2 ;  /* 0x000000101406c211 */ /* 0x048fe400078410ff */
[----:B0-----:R-:W-:Y:S02]  /*0880*/  CS2R R14, SRZ ;  /* 0x00000000000e7805 */ /* 0x001fe4000001ff00 */
[----:B------:R-:W-:Y:S02]  /*0890*/  @!P4 LEA.HI.X R7, R20, R17, R22, 0x2, P2 ;  /* 0x000000111407c211 */ /* 0x000fe400010f1416 */
[----:B------:R-:W-:Y:S02]  /*08a0*/  CS2R R16, SRZ ;  /* 0x0000000000107805 */ /* 0x000fe4000001ff00 */
[----:B------:R-:W3:Y:S04]  /*08b0*/  @!P1 LDG.E.64 R14, desc[UR16][R4.64] ;  /* 0x00000010040e9981 */ /* 0x000ee8000c1e1b00 */
[----:B------:R0:W5:Y:S01]  /*08c0*/  @!P4 LDG.E.64 R16, desc[UR16][R6.64] ;  /* 0x000000100610c981 */ /* 0x000162000c1e1b00 */
[----:B------:R-:W-:-:S02]  /*08d0*/  ISETP.GT.AND P2, PT, R27, 0x1e, PT ;  /* 0x0000001e1b00780c */ /* 0x000fc40003f44270 */
        /* <DEDUP_REMOVED lines=50> */
.L_x_3253:
[----:B------:R-:W-:Y:S05]  /*0c00*/  BSYNC.RECONVERGENT B0 ;  /* 0x0000000000007941 */ /* 0x000fea0003800200 */
.L_x_3252:
        /* <DEDUP_REMOVED lines=17> */
.L_x_3255:
[----:B------:R-:W-:Y:S05]  /*0d20*/  BSYNC.RECONVERGENT B0 ;  /* 0x0000000000007941 */ /* 0x000fea0003800200 */
.L_x_3254:
        /* <DEDUP_REMOVED lines=18> */
[----:B------:R-:W-:-:S06]  /*0e50*/  UIMAD.WIDE.U32 UR12, UR12, 0x8, UR18 ;  /* 0x000000080c0c78a5 */ /* 0x000fcc000f8e0012 */
[----:B-1----:R-:W-:Y:S01]  /*0e60*/  IMAD.U32 R7, RZ, RZ, UR13 ;  /* 0x0000000dff077e24 */ /* 0x002fe2000f8e00ff */
        /* <DEDUP_REMOVED lines=13> */
.L_x_3258:
[----:B----4-:R-:W2:Y:S04]  /*0f40*/  LDG.E.STRONG.GPU R3, desc[UR16][R4.64] ;  /* 0x0000001004037981 */ /* 0x010ea8000c1ef900 */
[----:B--2---:R-:W-:Y:S01]  /*0f50*/  CCTL.IVALL ;  /* 0x00000000ff00798f */ /* 0x004fe20002000000 */
[----:B------:R-:W-:Y:S05]  /*0f60*/  YIELD ;  /* 0x0000000000007946 */ /* 0x000fea0003800000 */
[----:B------:R-:W-:-:S13]  /*0f70*/  ISETP.NE.AND P4, PT, R3, R22, PT ;  /* 0x000000160300720c */ /* 0x000fda0003f85270 */
[----:B------:R-:W-:Y:S05]  /*0f80*/  @P4 BRA `(.L_x_3258) ;  /* 0xfffffffc00ec4947 */ /* 0x000fea000383ffff */
.L_x_3257:
        /* <DEDUP_REMOVED lines=14> */
.L_x_3260:
[----:B------:R-:W-:Y:S01]  /*1070*/  ISETP.EQ.OR P2, PT, RZ, UR23, P3 ;  /* 0x00000017ff007c0c */ /* 0x000fe20009f42670 */
[----:B------:R-:W-:-:S06]  /*1080*/  UIADD3 UR26, UPT, UPT, UR5, 0x1, URZ ;  /* 0x00000001051a7890 */ /* 0x000fcc000fffe0ff */
[----:B----4-:R-:W-:-:S04]  /*1090*/  MOV R3, UR26 ;  /* 0x0000001a00037c02 */ /* 0x010fc80008000f00 */
[----:B------:R-:W-:Y:S02]  /*10a0*/  ISETP.EQ.OR P4, PT, R3, UR20, P3 ;  /* 0x0000001403007c0c */ /* 0x000fe40009f82670 */
[----:B------:R-:W-:-:S05]  /*10b0*/  VOTEU.ALL UP1, P2 ;  /* 0x0000000000ff7886 */ /* 0x000fca0001020000 */
[----:B------:R-:W-:-:S06]  /*10c0*/  @!UP1 UIMAD.WIDE.U32 UR26, UR11, 0x8, UR18 ;  /* 0x000000080b1a98a5 */ /* 0x000fcc000f8e0012 */
[----:B------:R-:W-:Y:S01]  /*10d0*/  MOV R4, UR26 ;  /* 0x0000001a00047c02 */ /* 0x000fe20008000f00 */
[----:B------:R-:W-:Y:S01]  /*10e0*/  VOTEU.ALL UP1, P4 ;  /* 0x0000000000ff7886 */ /* 0x000fe20002020000 */
[----:B------:R-:W-:-:S04]  /*10f0*/  MOV R5, UR27 ;  /* 0x0000001b00057c02 */ /* 0x000fc80008000f00 */
[----:B------:R-:W-:Y:S02]  /*1100*/  @!UP1 UIMAD.WIDE.U32 UR26, UR22, 0x8, UR18 ;  /* 0x00000008161a98a5 */ /* 0x000fe4000f8e0012 */
[----:B------:R-:W0:Y:S04]  /*1110*/  @!P2 LDG.E.64 R4, desc[UR16][R4.64] ;  /* 0x000000100404a981 */ /* 0x000e28000c1e1b00 */
[----:B------:R-:W-:Y:S01]  /*1120*/  IMAD.U32 R6, RZ, RZ, UR26 ;  /* 0x0000001aff067e24 */ /* 0x000fe2000f8e00ff */
[----:B-1----:R-:W-:-:S06]  /*1130*/  MOV R7, UR27 ;  /* 0x0000001b00077c02 */ /* 0x002fcc0008000f00 */
        /* <DEDUP_REMOVED lines=78> */
.L_x_3259:
        /* <DEDUP_REMOVED lines=52> */
.L_x_3261:
        /* <DEDUP_REMOVED lines=28> */
.L_x_3262:
        /* <DEDUP_REMOVED lines=13> */
.L_x_3263:
[----:B------:R-:W-:Y:S05]  /*1bf0*/  BSYNC.RECONVERGENT B0 ;  /* 0x0000000000007941 */ /* 0x000fea0003800200 */
.L_x_3256:
[----:B------:R-:W4:Y:S01]  /*1c00*/  S2UR UR11, SR_CgaCtaId ;  /* 0x00000000000b79c3 */ /* 0x000f220000008800 */
[----:B------:R-:W5:Y:S01]  /*1c10*/  LDCU UR12, c[0x0][0x414] ;  /* 0x00008280ff0c77ac */ /* 0x000f620008000800 */
[----:B------:R-:W-:Y:S01]  /*1c20*/  IMAD.U32 R3, RZ, RZ, UR9 ;  /* 0x00000009ff037e24 */ /* 0x000fe2000f8e00ff */
        /* <DEDUP_REMOVED lines=33> */
[----:B---3--:R-:W-:Y:S02]  /*1e40*/  HADD2.F32 R4, -RZ, R21.H0_H0 ;  /* 0x20000015ff047230 */ /* 0x008fe40000004100 */
[----:B----4-:R-:W-:Y:S02]  /*1e50*/  HADD2.F32 R5, -RZ, R6.H0_H0 ;  /* 0x20000006ff057230 */ /* 0x010fe40000004100 */
[----:B--2---:R-:W-:Y:S02]  /*1e60*/  HADD2.F32 R6, -RZ, R20.H0_H0 ;  /* 0x20000014ff067230 */ /* 0x004fe40000004100 */
        /* <DEDUP_REMOVED lines=15> */
[----:B-1----:R-:W-:-:S04]  /*1f60*/  LEA R22, P1, R20, UR10, 0x2 ;  /* 0x0000000a14167c11 */ /* 0x002fc8000f8210ff */
[----:B------:R-:W-:-:S04]  /*1f70*/  IADD3 R21, PT, PT, R21, R23, RZ ;  /* 0x0000001715157210 */ /* 0x000fc80007ffe0ff */
[----:B------:R-:W-:Y:S01]  /*1f80*/  LEA.HI.X R23, R20, UR11, R21, 0x2, P1 ;  /* 0x0000000b14177c11 */ /* 0x000fe200088f1415 */
[----:B------:R-:W-:Y:S01]  /*1f90*/  FADD.FTZ R20, -R3, R19 ;  /* 0x0000001303147221 */ /* 0x000fe20000010100 */
[----:B------:R-:W-:-:S03]  /*1fa0*/  FMUL.FTZ R19, R18, UR5 ;  /* 0x0000000512137c20 */ /* 0x000fc60008410000 */
[----:B------:R-:W-:Y:S01]  /*1fb0*/  FMUL.FTZ R20, R20, UR5 ;  /* 0x0000000514147c20 */ /* 0x000fe20008410000 */
[----:B------:R-:W-:-:S03]  /*1fc0*/  FFMA.FTZ R18, R4, R19, R6 ;  /* 0x0000001304127223 */ /* 0x000fc60000010006 */
[----:B------:R-:W-:-:S05]  /*1fd0*/  FFMA.FTZ R19, R5, R20, R7 ;  /* 0x0000001405137223 */ /* 0x000fca0000010007 */
[----:B------:R0:W-:Y:S02]  /*1fe0*/  STG.E.64 desc[UR16][R22.64], R18 ;  /* 0x0000001216007986 */ /* 0x0001e4000c101b10 */
.L_x_3267:
[----:B------:R-:W-:Y:S05]  /*1ff0*/  BSYNC.RECONVERGENT B1 ;  /* 0x0000000000017941 */ /* 0x000fea0003800200 */
.L_x_3266:
[----:B0-----:R-:W-:Y:S01]  /*2000*/  VIADD R23, R2, 0x20 ;  /* 0x0000002002177836 */ /* 0x001fe20000000000 */
[----:B------:R-:W-:Y:S04]  /*2010*/  BSSY.RECONVERGENT B1, `(.L_x_3268) ;  /* 0x0000016000017945 */ /* 0x000fe80003800200 */
        /* <DEDUP_REMOVED lines=21> */
.L_x_3269:
[----:B------:R-:W-:Y:S05]  /*2170*/  BSYNC.RECONVERGENT B1 ;  /* 0x0000000000017941 */ /* 0x000fea0003800200 */
.L_x_3268:
[----:B0-----:R-:W-:Y:S01]  /*2180*/  SHF.R.S32.HI R13, RZ, 0x1f, R24 ;  /* 0x0000001fff0d7819 */ /* 0x001fe20000011418 */
[----:B------:R-:W-:Y:S01]  /*2190*/  BSSY.RECONVERGENT B1, `(.L_x_3270) ;  /* 0x0000019000017945 */ /* 0x000fe20003800200 */
[----:B------:R-:W-:Y:S02]  /*21a0*/  ISETP.GE.U32.AND P1, PT, R24, UR12, PT ;  /* 0x0000000c18007c0c */ /* 0x000fe4000bf26070 */
[----:B------:R-:W-:Y:S02]  /*21b0*/  IADD3 R20, PT, PT, R2, 0x60, RZ ;  /* 0x0000006002147810 */ /* 0x000fe40007ffe0ff */
        /* <DEDUP_REMOVED lines=11> */
[C---:B------:R-:W-:Y:S02]  /*2270*/  IMAD R19, R24.reuse, UR11, R13 ;  /* 0x0000000b18137c24 */ /* 0x040fe4000f8e020d */
[----:B------:R-:W-:Y:S02]  /*2280*/  IMAD.MOV.U32 R13, RZ, RZ, R11 ;  /* 0x000000ffff0d7224 */ /* 0x000fe400078e000b */
        /* <DEDUP_REMOVED lines=9> */
.L_x_3271:
[----:B------:R-:W-:Y:S05]  /*2320*/  BSYNC.RECONVERGENT B1 ;  /* 0x0000000000017941 */ /* 0x000fea0003800200 */
.L_x_3270:
        /* <DEDUP_REMOVED lines=13> */
[----:B--2---:R-:W-:-:S04]  /*2400*/  LEA R10, P1, R8, UR12, 0x2 ;  /* 0x0000000c080a7c11 */ /* 0x004fc8000f8210ff */
[----:B------:R-:W-:-:S04]  /*2410*/  IADD3 R21, PT, PT, R9, R21, RZ ;  /* 0x0000001509157210 */ /* 0x000fc80007ffe0ff */
[----:B------:R-:W-:-:S05]  /*2420*/  LEA.HI.X R11, R8, UR13, R21, 0x2, P1 ;  /* 0x0000000d080b7c11 */ /* 0x000fca00088f1415 */
[----:B------:R1:W-:Y:S01]  /*2430*/  STG.E.64 desc[UR16][R10.64], R4 ;  /* 0x000000040a007986 */ /* 0x0003e2000c101b10 */
[----:B------:R-:W-:Y:S05]  /*2440*/  BRA `(.L_x_3272) ;  /* 0x0000000800087947 */ /* 0x000fea0003800000 */
.L_x_3265:
        /* <DEDUP_REMOVED lines=16> */
[----:B-1----:R-:W-:-:S03]  /*2550*/  LEA R22, P2, R20, UR14, 0x2 ;  /* 0x0000000e14167c11 */ /* 0x002fc6000f8410ff */
[----:B------:R-:W-:-:S05]  /*2560*/  IMAD.IADD R21, R21, 0x1, R23 ;  /* 0x0000000115157824 */ /* 0x000fca00078e0217 */
        /* <DEDUP_REMOVED lines=14> */
.L_x_3274:
[----:B------:R-:W-:Y:S05]  /*2650*/  BSYNC.RECONVERGENT B1 ;  /* 0x0000000000017941 */ /* 0x000fea0003800200 */
.L_x_3273:
        /* <DEDUP_REMOVED lines=33> */
.L_x_3276:
[----:B------:R-:W-:Y:S05]  /*2870*/  BSYNC.RECONVERGENT B1 ;  /* 0x0000000000017941 */ /* 0x000fea0003800200 */
.L_x_3275:
        /* <DEDUP_REMOVED lines=11> */
[----:B------:R-:W-:-:S04]  /*2930*/  FADD.FTZ R15, -R3, R15 ;  /* 0x0000000f030f7221 */ /* 0x000fc80000010100 */
[----:B------:R-:W-:Y:S01]  /*2940*/  FMUL.FTZ R22, R15, UR5 ;  /* 0x000000050f167c20 */ /* 0x000fe20008410000 */
[----:B0-----:R-:W-:-:S04]  /*2950*/  IMAD R13, R13, UR12, RZ ;  /* 0x0000000c0d0d7c24 */ /* 0x001fc8000f8e02ff */
[----:B------:R-:W-:Y:S01]  /*2960*/  IMAD R19, R24, UR13, R13 ;  /* 0x0000000d18137c24 */ /* 0x000fe2000f8e020d */
[----:B------:R-:W-:-:S03]  /*2970*/  MOV R13, R11 ;  /* 0x0000000b000d7202 */ /* 0x000fc60000000f00 */
        /* <DEDUP_REMOVED lines=18> */
.L_x_3278:
[----:B------:R-:W-:Y:S05]  /*2aa0*/  BSYNC.RECONVERGENT B1 ;  /* 0x0000000000017941 */ /* 0x000fea0003800200 */
.L_x_3277:
        /* <DEDUP_REMOVED lines=28> */
.L_x_3272:
[----:B------:R-:W-:Y:S05]  /*2c70*/  BSYNC.RECONVERGENT B0 ;  /* 0x0000000000007941 */ /* 0x000fea0003800200 */
.L_x_3264:
[----:B------:R-:W-:Y:S02]  /*2c80*/  UIADD3 UR9, UPT, UPT, UR21, UR9, URZ ;  /* 0x0000000915097290 */ /* 0x000fe4000fffe0ff */
[----:B------:R-:W-:Y:S02]  /*2c90*/  UIADD3 UR4, UPT, UPT, UR4, 0x1, URZ ;  /* 0x0000000104047890 */ /* 0x000fe4000fffe0ff */
[----:B------:R-:W-:-:S09]  /*2ca0*/  UISETP.GE.AND UP1, UPT, UR9, UR7, UPT ;  /* 0x000000070900728c */ /* 0x000fd2000bf26270 */
[----:B------:R-:W-:Y:S05]  /*2cb0*/  BRA.U !UP1, `(.L_x_3279) ;  /* 0xffffffd509587547 */ /* 0x000fea000b83ffff */
[----:B------:R-:W-:Y:S05]  /*2cc0*/  EXIT ;  /* 0x000000000000794d */ /* 0x000fea0003800000 */
.L_x_3280:
        /* <DEDUP_REMOVED lines=11> */
.L_x_3473:


//--------------------- .text._Z35group_norm_nhwc_fwd_one_pass_kernelI11Fp32IOFp16WLi256ELi8ELi128EEv26Group_norm_nhwc_fwd_params --------------------------
	.section	.text._Z35group_norm_nhwc_fwd_one_pass_kernelI11Fp32IOFp16WLi256ELi8ELi128EEv26Group_norm_nhwc_fwd_params,"ax",@progbits
	.align	128
        .global         _Z35group_norm_nhwc_fwd_one_pass_kernelI11Fp32IOFp16WLi256ELi8ELi128EEv26Group_norm_nhwc_fwd_params
        .type           _Z35group_norm_nhwc_fwd_one_pass_kernelI11Fp32IOFp16WLi256ELi8ELi128EEv26Group_norm_nhwc_fwd_params,@function
        .size           _Z35group_norm_nhwc_fwd_one_pass_kernelI11Fp32IOFp16WLi256ELi8ELi128EEv26Group_norm_nhwc_fwd_params,(.L_x_3474 - _Z35group_norm_nhwc_fwd_one_pass_kernelI11Fp32IOFp16WLi256ELi8ELi128EEv26Group_norm_nhwc_fwd_params)
        .other          _Z35group_norm_nhwc_fwd_one_pass_kernelI11Fp32IOFp16WLi256ELi8ELi128EEv26Group_norm_nhwc_fwd_params,@"STO_CUDA_ENTRY STV_DEFAULT"
_Z35group_norm_nhwc_fwd_one_pass_kernelI11Fp32IOFp16WLi256ELi8ELi128EEv26Group_norm_nhwc_fwd_params:
.text._Z35group_norm_nhwc_fwd_one_pass_kernelI11Fp32IOFp16WLi256ELi8ELi128EEv26Group_norm_nhwc_fwd_params:
        /* <DEDUP_REMOVED lines=41> */
.L_x_3324:
        /* <DEDUP_REMOVED lines=91> */
[----:B------:R-:W-:Y:S01]  /*0840*/  @!P3 MOV R35, R41 ;  /* 0x000000290023b202 */ /* 0x000fe20000000f00 */
[----:B------:R-:W-:Y:S01]  /*0850*/  @!P3 IMAD.MOV.U32 R34, RZ, RZ, R42 ;  /* 0x000000ffff22b224 */ /* 0x000fe200078e002a */
[----:B------:R-:W-:-:S05]  /*0860*/  ISETP.GE.AND.EX P4, PT, R9, UR19, PT, P4 ;  /* 0x0000001309007c0c */ /* 0x000fca000bf86340 */
[----:B------:R-:W5:Y:S01]  /*0870*/  @!P1 LDC.64 R26, c[0x0][0x3e0] ;  /* 0x0000f800ff1a9b82 */ /* 0x000f620000000a00 */
        /* <DEDUP_REMOVED lines=15> */
[----:B------:R-:W-:Y:S02]  /*0970*/  CS2R R24, SRZ ;  /* 0x0000000000187805 */ /* 0x000fe4000001ff00 */
[----:B------:R-:W-:Y:S02]  /*0980*/  @!P2 IADD3 R35, PT, PT, R31, R35, RZ ;  /* 0x000000231f23a210 */ /* 0x000fe40007ffe0ff */
[----:B----4-:R-:W-:Y:S01]  /*0990*/  @!P2 LEA R34, P6, R30, R18, 0x2 ;  /* 0x000000121e22a211 */ /* 0x010fe200078c10ff */
[----:B-----5:R-:W-:Y:S01]  /*09a0*/  @!P1 IMAD R37, R5, R26, RZ ;  /* 0x0000001a05259224 */ /* 0x020fe200078e02ff */
[----:B--2---:R-:W-:Y:S01]  /*09b0*/  @!P1 MOV R28, R42 ;  /* 0x0000002a001c9202 */ /* 0x004fe20000000f00 */
        /* <DEDUP_REMOVED lines=120> */
.L_x_3282:
[----:B------:R-:W-:Y:S05]  /*1140*/  BSYNC.RECONVERGENT B0 ;  /* 0x0000000000007941 */ /* 0x000fea0003800200 */
.L_x_3281:
        /* <DEDUP_REMOVED lines=16> */
.L_x_3284:
[----:B------:R-:W-:Y:S05]  /*1250*/  BSYNC.RECONVERGENT B0 ;  /* 0x0000000000007941 */ /* 0x000fea0003800200 */
.L_x_3283:
        /* <DEDUP_REMOVED lines=22> */
[----:B------:R-:W-:Y:S01]  /*13c0*/  LEA.HI.X R13, R14, R13, RZ, 0x2, P4 ;  /* 0x0000000d0e0d7211 */ /* 0x000fe200020f14ff */
[----:B------:R-:W-:Y:S01]  /*13d0*/  IMAD.U32 R14, RZ, RZ, UR12 ;  /* 0x0000000cff0e7e24 */ /* 0x000fe2000f8e00ff */
[----:B------:R-:W-:-:S04]  /*13e0*/  PLOP3.LUT P4, PT, PT, PT, UP1, 0x80, 0x8 ;  /* 0x000000000008781c */ /* 0x000fc80003f8f018 */
[----:B--2---:R-:W-:Y:S01]  /*13f0*/  SEL R37, R3, RZ, !P4 ;  /* 0x000000ff03257207 */ /* 0x004fe20006000000 */
[----:B------:R4:W-:Y:S03]  /*1400*/  STG.E.64 desc[UR16][R14.64], R18 ;  /* 0x000000120e007986 */ /* 0x0009e6000c101b10 */
[----:B------:R-:W-:Y:S01]  /*1410*/  ISETP.NE.AND P4, PT, R37, -0x1, PT ;  /* 0xffffffff2500780c */ /* 0x000fe20003f85270 */
[----:B------:R-:W-:Y:S06]  /*1420*/  MEMBAR.ALL.GPU ;  /* 0x0000000000007992 */ /* 0x000fec000000a000 */
[----:B------:R-:W-:-:S00]  /*1430*/  ERRBAR ;  /* 0x00000000000079ab */ /* 0x000fc00000000000 */
[----:B------:R-:W-:Y:S06]  /*1440*/  CGAERRBAR ;  /* 0x00000000000075ab */ /* 0x000fec0000000000 */
[----:B------:R4:W-:Y:S01]  /*1450*/  REDG.E.ADD.S32.STRONG.GPU desc[UR16][R12.64], R45 ;  /* 0x0000002d0c00798e */ /* 0x0009e2000c12e310 */
[----:B------:R-:W-:Y:S05]  /*1460*/  @!P4 BRA `(.L_x_3286) ;  /* 0x000000000014c947 */ /* 0x000fea0003800000 */
.L_x_3287:
[----:B----4-:R-:W2:Y:S04]  /*1470*/  LDG.E.STRONG.GPU R14, desc[UR16][R12.64] ;  /* 0x000000100c0e7981 */ /* 0x010ea8000c1ef900 */
[----:B--2---:R-:W-:Y:S01]  /*1480*/  CCTL.IVALL ;  /* 0x00000000ff00798f */ /* 0x004fe20002000000 */
[----:B------:R-:W-:Y:S05]  /*1490*/  YIELD ;  /* 0x0000000000007946 */ /* 0x000fea0003800000 */
[----:B------:R-:W-:-:S13]  /*14a0*/  ISETP.NE.AND P4, PT, R14, R37, PT ;  /* 0x000000250e00720c */ /* 0x000fda0003f85270 */
[----:B------:R-:W-:Y:S05]  /*14b0*/  @P4 BRA `(.L_x_3287) ;  /* 0xfffffffc00ec4947 */ /* 0x000fea000383ffff */
.L_x_3286:
        /* <DEDUP_REMOVED lines=15> */
.L_x_3289:
        /* <DEDUP_REMOVED lines=91> */
.L_x_3288:
        /* <DEDUP_REMOVED lines=52> */
.L_x_3290:
        /* <DEDUP_REMOVED lines=28> */
.L_x_3291:
        /* <DEDUP_REMOVED lines=13> */
.L_x_3292:
[----:B------:R-:W-:Y:S05]  /*2130*/  BSYNC.RECONVERGENT B0 ;  /* 0x0000000000007941 */ /* 0x000fea0003800200 */
.L_x_3285:
        /* <DEDUP_REMOVED lines=13> */
[----:B0-----:R-:W-:-:S05]  /*2210*/  IADD3 R13, PT, PT, R39, UR10, RZ ;  /* 0x0000000a270d7c10 */ /* 0x001fca000fffe0ff */
        /* <DEDUP_REMOVED lines=51> */
.L_x_3296:
[----:B------:R-:W-:Y:S05]  /*2550*/  BSYNC.RECONVERGENT B1 ;  /* 0x0000000000017941 */ /* 0x000fea0003800200 */
.L_x_3295:
        /* <DEDUP_REMOVED lines=24> */
.L_x_3298:
[----:B------:R-:W-:Y:S05]  /*26e0*/  BSYNC.RECONVERGENT B1 ;  /* 0x0000000000017941 */ /* 0x000fea0003800200 */
.L_x_3297:
        /* <DEDUP_REMOVED lines=17> */
[----:B------:R-:W-:Y:S02]  /*2800*/  IMAD.MOV.U32 R12, RZ, RZ, R42 ;  /* 0x000000ffff0c7224 */ /* 0x000fe400078e002a */
        /* <DEDUP_REMOVED lines=15> */
.L_x_3300:
[----:B------:R-:W-:Y:S05]  /*2900*/  BSYNC.RECONVERGENT B1 ;  /* 0x0000000000017941 */ /* 0x000fea0003800200 */
.L_x_3299:
        /* <DEDUP_REMOVED lines=19> */
.L_x_3302:
[----:B------:R-:W-:Y:S05]  /*2a40*/  BSYNC.RECONVERGENT B1 ;  /* 0x0000000000017941 */ /* 0x000fea0003800200 */
.L_x_3301:
        /* <DEDUP_REMOVED lines=19> */
.L_x_3304:
[----:B------:R-:W-:Y:S05]  /*2b80*/  BSYNC.RECONVERGENT B1 ;  /* 0x0000000000017941 */ /* 0x000fea0003800200 */
.L_x_3303:
        /* <DEDUP_REMOVED lines=19> */
.L_x_3306:
[----:B------:R-:W-:Y:S05]  /*2cc0*/  BSYNC.RECONVERGENT B1 ;  /* 0x0000000000017941 */ /* 0x000fea0003800200 */
.L_x_3305:
        /* <DEDUP_REMOVED lines=19> */
.L_x_3308:
[----:B------:R-:W-:Y:S05]  /*2e00*/  BSYNC.RECONVERGENT B1 ;  /* 0x0000000000017941 */ /* 0x000fea0003800200 */
.L_x_3307:
        /* <DEDUP_REMOVED lines=19> */
.L_x_3294:
        /* <DEDUP_REMOVED lines=30> */
.L_x_3311:
[----:B0-----:R-:W-:Y:S05]  /*3120*/  BSYNC.RECONVERGENT B1 ;  /* 0x0000000000017941 */ /* 0x001fea0003800200 */
.L_x_3310:
[----:B-1----:R-:W-:Y:S01]  /*3130*/  SHF.R.S32.HI R13, RZ, 0x1f, R36 ;  /* 0x0000001fff0d7819 */ /* 0x002fe20000011424 */
[----:B------:R-:W-:Y:S01]  /*3140*/  BSSY.RECONVERGENT B1, `(.L_x_3312) ;  /* 0x0000021000017945 */ /* 0x000fe20003800200 */
[----:B------:R-:W-:Y:S01]  /*3150*/  ISETP.GE.U32.AND P1, PT, R36, UR18, PT ;  /* 0x0000001224007c0c */ /* 0x000fe2000bf26070 */
[C---:B------:R-:W-:Y:S01]  /*3160*/  VIADD R26, R38.reuse, 0x60 ;  /* 0x00000060261a7836 */ /* 0x040fe20000000000 */
        /* <DEDUP_REMOVED lines=30> */
.L_x_3313:
[----:B------:R-:W-:Y:S05]  /*3350*/  BSYNC.RECONVERGENT B1 ;  /* 0x0000000000017941 */ /* 0x000fea0003800200 */
.L_x_3312:
        /* <DEDUP_REMOVED lines=43> */
.L_x_3315:
[----:B------:R-:W-:Y:S05]  /*3610*/  BSYNC.RECONVERGENT B1 ;  /* 0x0000000000017941 */ /* 0x000fea0003800200 */
.L_x_3314:
        /* <DEDUP_REMOVED lines=29> */
.L_x_3317:
[----:B------:R-:W-:Y:S05]  /*37f0*/  BSYNC.RECONVERGENT B1 ;  /* 0x0000000000017941 */ /* 0x000fea0003800200 */
.L_x_3316:
        /* <DEDUP_REMOVED lines=29> */
.L_x_3319:
[----:B------:R-:W-:Y:S05]  /*39d0*/  BSYNC.RECONVERGENT B1 ;  /* 0x0000000000017941 */ /* 0x000fea0003800200 */
.L_x_3318:
        /* <DEDUP_REMOVED lines=29> */
.L_x_3321:
[----:B------:R-:W-:Y:S05]  /*3bb0*/  BSYNC.RECONVERGENT B1 ;  /* 0x0000000000017941 */ /* 0x000fea0003800200 */
.L_x_3320:
        /* <DEDUP_REMOVED lines=29> */
.L_x_3323:
[----:B------:R-:W-:Y:S05]  /*3d90*/  BSYNC.RECONVERGENT B1 ;  /* 0x0000000000017941 */ /* 0x000fea0003800200 */
.L_x_3322:
        /* <DEDUP_REMOVED lines=28> */
.L_x_3309:
[----:B------:R-:W-:Y:S05]  /*3f60*/  BSYNC.RECONVERGENT B0 ;  /* 0x0000000000007941 */ /* 0x000fea0003800200 */
.L_x_3293:
[----:B------:R-:W-:Y:S02]  /*3f70*/  UIADD3 UR9, UPT, UPT, UR20, UR9, URZ ;  /* 0x0000000914097290 */ /* 0x000fe4000fffe0ff */
[----:B------:R-:W-:Y:S02]  /*3f80*/  UIADD3 UR4, UPT, UPT, UR4, 0x1, URZ ;  /* 0x0000000104047890 */ /* 0x000fe4000fffe0ff */
[----:B------:R-:W-:-:S09]  /*3f90*/  UISETP.GE.AND UP1, UPT, UR9, UR7, UPT ;  /* 0x000000070900728c */ /* 0x000fd2000bf26270 */
[----:B------:R-:W-:Y:S05]  /*3fa0*/  BRA.U !UP1, `(.L_x_3324) ;  /* 0xffffffc109b87547 */ /* 0x000fea000b83ffff */
[----:B------:R-:W-:Y:S05]  /*3fb0*/  EXIT ;  /* 0x000000000000794d */ /* 0x000fea0003800000 */
.L_x_3325:
        /* <DEDUP_REMOVED lines=12> */
.L_x_3474:


//--------------------- .text._Z35group_norm_nhwc_fwd_one_pass_kernelI11Fp32IOFp16WLi512ELi8ELi128EEv26Group_norm_nhwc_fwd_params --------------------------
	.section	.text._Z35group_norm_nhwc_fwd_one_pass_kernelI11Fp32IOFp16WLi512ELi8ELi128EEv26Group_norm_nhwc_fwd_params,"ax",@progbits
	.align	128
        .global         _Z35group_norm_nhwc_fwd_one_pass_kernelI11Fp32IOFp16WLi512ELi8ELi128EEv26Group_norm_nhwc_fwd_params
        .type           _Z35group_norm_nhwc_fwd_one_pass_kernelI11Fp32IOFp16WLi512ELi8ELi128EEv26Group_norm_nhwc_fwd_params,@function
        .size           _Z35group_norm_nhwc_fwd_one_pass_kernelI11Fp32IOFp16WLi512ELi8ELi128EEv26Group_norm_nhwc_fwd_params,(.L_x_3475 - _Z35group_norm_nhwc_fwd_one_pass_kernelI11Fp32IOFp16WLi512ELi8ELi128EEv26Group_norm_nhwc_fwd_params)
        .other          _Z35group_norm_nhwc_fwd_one_pass_kernelI11Fp32IOFp16WLi512ELi8ELi128EEv26Group_norm_nhwc_fwd_params,@"STO_CUDA_ENTRY STV_DEFAULT"
_Z35group_norm_nhwc_fwd_one_pass_kernelI11Fp32IOFp16WLi512ELi8ELi128EEv26Group_norm_nhwc_fwd_params:
.text._Z35group_norm_nhwc_fwd_one_pass_kernelI11Fp32IOFp16WLi512ELi8ELi128EEv26Group_norm_nhwc_fwd_params:
        /* <DEDUP_REMOVED lines=36> */
.L_x_3401:
        /* <DEDUP_REMOVED lines=408> */
.L_x_3327:
[----:B------:R-:W-:Y:S05]  /*1bc0*/  BSYNC.RECONVERGENT B0 ;  /* 0x0000000000007941 */ /* 0x000fea0003800200 */
.L_x_3326:
        /* <DEDUP_REMOVED lines=16> */
.L_x_3329:
[----:B------:R-:W-:Y:S05]  /*1cd0*/  BSYNC.RECONVERGENT B0 ;  /* 0x0000000000007941 */ /* 0x000fea0003800200 */
.L_x_3328:
        /* <DEDUP_REMOVED lines=33> */
.L_x_3332:
[----:B------:R-:W2:Y:S04]  /*1ef0*/  LDG.E.STRONG.GPU R22, desc[UR14][R20.64] ;  /* 0x0000000e14167981 */ /* 0x000ea8000c1ef900 */
[----:B--2---:R-:W-:Y:S01]  /*1f00*/  CCTL.IVALL ;  /* 0x00000000ff00798f */ /* 0x004fe20002000000 */
[----:B------:R-:W-:Y:S05]  /*1f10*/  YIELD ;  /* 0x0000000000007946 */ /* 0x000fea0003800000 */
[----:B------:R-:W-:-:S13]  /*1f20*/  ISETP.NE.AND P3, PT, R22, R53, PT ;  /* 0x000000351600720c */ /* 0x000fda0003f65270 */
[----:B------:R-:W-:Y:S05]  /*1f30*/  @P3 BRA `(.L_x_3332) ;  /* 0xfffffffc00ec3947 */ /* 0x000fea000383ffff */
.L_x_3331:
        /* <DEDUP_REMOVED lines=15> */
.L_x_3334:
        /* <DEDUP_REMOVED lines=91> */
.L_x_3333:
        /* <DEDUP_REMOVED lines=52> */
.L_x_3335:
        /* <DEDUP_REMOVED lines=28> */
.L_x_3336:
        /* <DEDUP_REMOVED lines=13> */
.L_x_3337:
[----:B------:R-:W-:Y:S05]  /*2bb0*/  BSYNC.RECONVERGENT B0 ;  /* 0x0000000000007941 */ /* 0x000fea0003800200 */
.L_x_3330:
        /* <DEDUP_REMOVED lines=71> */
.L_x_3341:
[----:B------:R-:W-:Y:S05]  /*3030*/  BSYNC.RECONVERGENT B1 ;  /* 0x0000000000017941 */ /* 0x000fea0003800200 */
.L_x_3340:
        /* <DEDUP_REMOVED lines=20> */
.L_x_3343:
[----:B------:R-:W-:Y:S05]  /*3180*/  BSYNC.RECONVERGENT B1 ;  /* 0x0000000000017941 */ /* 0x000fea0003800200 */
.L_x_3342:
        /* <DEDUP_REMOVED lines=25> */
.L_x_3345:
[----:B------:R-:W-:Y:S05]  /*3320*/  BSYNC.RECONVERGENT B1 ;  /* 0x0000000000017941 */ /* 0x000fea0003800200 */
.L_x_3344:
        /* <DEDUP_REMOVED lines=21> */
.L_x_3347:
[----:B------:R-:W-:Y:S05]  /*3480*/  BSYNC.RECONVERGENT B1 ;  /* 0x0000000000017941 */ /* 0x000fea0003800200 */
.L_x_3346:
        /* <DEDUP_REMOVED lines=19> */
.L_x_3349:
[----:B------:R-:W-:Y:S05]  /*35c0*/  BSYNC.RECONVERGENT B1 ;  /* 0x0000000000017941 */ /* 0x000fea0003800200 */
.L_x_3348:
        /* <DEDUP_REMOVED lines=37> */
.L_x_3351:
[----:B------:R-:W-:Y:S05]  /*3820*/  BSYNC.RECONVERGENT B1 ;  /* 0x0000000000017941 */ /* 0x000fea0003800200 */
.L_x_3350:
        /* <DEDUP_REMOVED lines=21> */
.L_x_3353:
[----:B------:R-:W-:Y:S05]  /*3980*/  BSYNC.RECONVERGENT B1 ;  /* 0x0000000000017941 */ /* 0x000fea0003800200 */
.L_x_3352:
        /* <DEDUP_REMOVED lines=19> */
.L_x_3355:
[----:B------:R-:W-:Y:S05]  /*3ac0*/  BSYNC.RECONVERGENT B1 ;  /* 0x0000000000017941 */ /* 0x000fea0003800200 */
.L_x_3354:
        /* <DEDUP_REMOVED lines=19> */
.L_x_3357:
[----:B------:R-:W-:Y:S05]  /*3c00*/  BSYNC.RECONVERGENT B1 ;  /* 0x0000000000017941 */ /* 0x000fea0003800200 */
.L_x_3356:
        /* <DEDUP_REMOVED lines=19> */
.L_x_3359:
[----:B------:R-:W-:Y:S05]  /*3d40*/  BSYNC.RECONVERGENT B1 ;  /* 0x0000000000017941 */ /* 0x000fea0003800200 */
.L_x_3358:
        /* <DEDUP_REMOVED lines=36> */
.L_x_3361:
[----:B------:R-:W-:Y:S05]  /*3f90*/  BSYNC.RECONVERGENT B1 ;  /* 0x0000000000017941 */ /* 0x000fea0003800200 */
.L_x_3360:
        /* <DEDUP_REMOVED lines=19> */
.L_x_3363:
[----:B------:R-:W-:Y:S05]  /*40d0*/  BSYNC.RECONVERGENT B1 ;  /* 0x0000000000017941 */ /* 0x000fea0003800200 */
.L_x_3362:
        /* <DEDUP_REMOVED lines=19> */
.L_x_3365:
[----:B------:R-:W-:Y:S05]  /*4210*/  BSYNC.RECONVERGENT B1 ;  /* 0x0000000000017941 */ /* 0x000fea0003800200 */
.L_x_3364:
        /* <DEDUP_REMOVED lines=19> */
.L_x_3367:
[----:B------:R-:W-:Y:S05]  /*4350*/  BSYNC.RECONVERGENT B1 ;  /* 0x0000000000017941 */ /* 0x000fea0003800200 */
.L_x_3366:
        /* <DEDUP_REMOVED lines=19> */
.L_x_3369:
[----:B------:R-:W-:Y:S05]  /*4490*/  BSYNC.RECONVERGENT B1 ;  /* 0x0000000000017941 */ /* 0x000fea0003800200 */
.L_x_3368:
        /* <DEDUP_REMOVED lines=19> */
.L_x_3339:
        /* <DEDUP_REMOVED lines=32> */
.L_x_3372:
[----:B------:R-:W-:Y:S05]  /*47d0*/  BSYNC.RECONVERGENT B1 ;  /* 0x0000000000017941 */ /* 0x000fea0003800200 */
.L_x_3371:
        /* <DEDUP_REMOVED lines=34> */
.L_x_3374:
[----:B------:R-:W-:Y:S05]  /*4a00*/  BSYNC.RECONVERGENT B1 ;  /* 0x0000000000017941 */ /* 0x000fea0003800200 */
.L_x_3373:
        /* <DEDUP_REMOVED lines=33> */
.L_x_3376:
[----:B------:R-:W-:Y:S05]  /*4c20*/  BSYNC.RECONVERGENT B1 ;  /* 0x0000000000017941 */ /* 0x000fea0003800200 */
.L_x_3375:
        /* <DEDUP_REMOVED lines=30> */
.L_x_3378:
[----:B------:R-:W-:Y:S05]  /*4e10*/  BSYNC.RECONVERGENT B1 ;  /* 0x0000000000017941 */ /* 0x000fea0003800200 */
.L_x_3377:
        /* <DEDUP_REMOVED lines=29> */
.L_x_3380:
[----:B------:R-:W-:Y:S05]  /*4ff0*/  BSYNC.RECONVERGENT B1 ;  /* 0x0000000000017941 */ /* 0x000fea0003800200 */
.L_x_3379:
        /* <DEDUP_REMOVED lines=47> */
.L_x_3382:
[----:B------:R-:W-:Y:S05]  /*52f0*/  BSYNC.RECONVERGENT B1 ;  /* 0x0000000000017941 */ /* 0x000fea0003800200 */
.L_x_3381:
        /* <DEDUP_REMOVED lines=31> */
.L_x_3384:
[----:B------:R-:W-:Y:S05]  /*54f0*/  BSYNC.RECONVERGENT B1 ;  /* 0x0000000000017941 */ /* 0x000fea0003800200 */
.L_x_3383:
        /* <DEDUP_REMOVED lines=29> */
.L_x_3386:
[----:B------:R-:W-:Y:S05]  /*56d0*/  BSYNC.RECONVERGENT B1 ;  /* 0x0000000000017941 */ /* 0x000fea0003800200 */
.L_x_3385:
        /* <DEDUP_REMOVED lines=29> */
.L_x_3388:
[----:B------:R-:W-:Y:S05]  /*58b0*/  BSYNC.RECONVERGENT B1 ;  /* 0x0000000000017941 */ /* 0x000fea0003800200 */
.L_x_3387:
        /* <DEDUP_REMOVED lines=29> */
.L_x_3390:
[----:B------:R-:W-:Y:S05]  /*5a90*/  BSYNC.RECONVERGENT B1 ;  /* 0x0000000000017941 */ /* 0x000fea0003800200 */
.L_x_3389:
        /* <DEDUP_REMOVED lines=46> */
.L_x_3392:
[----:B------:R-:W-:Y:S05]  /*5d80*/  BSYNC.RECONVERGENT B1 ;  /* 0x0000000000017941 */ /* 0x000fea0003800200 */
.L_x_3391:
        /* <DEDUP_REMOVED lines=29> */
.L_x_3394:
[----:B------:R-:W-:Y:S05]  /*5f60*/  BSYNC.RECONVERGENT B1 ;  /* 0x0000000000017941 */ /* 0x000fea0003800200 */
.L_x_3393:
        /* <DEDUP_REMOVED lines=29> */
.L_x_3396:
[----:B------:R-:W-:Y:S05]  /*6140*/  BSYNC.RECONVERGENT B1 ;  /* 0x0000000000017941 */ /* 0x000fea0003800200 */
.L_x_3395:
        /* <DEDUP_REMOVED lines=29> */
.L_x_3398:
[----:B------:R-:W-:Y:S05]  /*6320*/  BSYNC.RECONVERGENT B1 ;  /* 0x0000000000017941 */ /* 0x000fea0003800200 */
.L_x_3397:
        /* <DEDUP_REMOVED lines=29> */
.L_x_3400:
[----:B------:R-:W-:Y:S05]  /*6500*/  BSYNC.RECONVERGENT B1 ;  /* 0x0000000000017941 */ /* 0x000fea0003800200 */
.L_x_3399:
        /* <DEDUP_REMOVED lines=27> */
.L_x_3370:
[----:B------:R-:W-:Y:S05]  /*66c0*/  BSYNC.RECONVERGENT B0 ;  /* 0x0000000000007941 */ /* 0x000fea0003800200 */
.L_x_3338:
[----:B------:R-:W-:Y:S02]  /*66d0*/  UIADD3 UR7, UPT, UPT, UR18, UR7, URZ ;  /* 0x0000000712077290 */ /* 0x000fe4000fffe0ff */
[----:B------:R-:W-:Y:S02]  /*66e0*/  UIADD3 UR4, UPT, UPT, UR4, 0x1, URZ ;  /* 0x0000000104047890 */ /* 0x000fe4000fffe0ff */
[----:B------:R-:W-:-:S09]  /*66f0*/  UISETP.GE.AND UP0, UPT, UR7, UR8, UPT ;  /* 0x000000080700728c */ /* 0x000fd2000bf06270 */
[----:B------:R-:W-:Y:S05]  /*6700*/  BRA.U !UP0, `(.L_x_3401) ;  /* 0xffffff9908cc7547 */ /* 0x000fea000b83ffff */
[----:B------:R-:W-:Y:S05]  /*6710*/  EXIT ;  /* 0x000000000000794d */ /* 0x000fea0003800000 */
.L_x_3402:
        /* <DEDUP_REMOVED lines=14> */
.L_x_3475:


//--------------------- .nv.shared.reserved.0     --------------------------
	.section	.nv.shared.reserved.0,"aw",@nobits
	.weak		__nv_reservedSMEM_offset_0_alias
	.size		__nv_reservedSMEM_offset_0_alias, 0, 64
	.other		__nv_reservedSMEM_offset_0_alias,@"STO_CUDA_RESERVED_SHARED STV_DEFAULT"
__nv_reservedSMEM_offset_0_alias:
	.zero		0
	.zero		64


//--------------------- .nv.global                --------------------------
	.section	.nv.global,"aw",@nobits
.nv.global:
	.type		_ZN60_INTERNAL_86efea84_29_group_norm_nhwc_one_pass_8_cu_c154220d6thrust24THRUST_300001_SM_1000_NS12placeholders2_5E,@object
	.size		_ZN60_INTERNAL_86efea84_29_group_norm_nhwc_one_pass_8_cu_c154220d6thrust24THRUST_300001_SM_1000_NS12placeholders2_5E,(_ZN60_INTERNAL_86efea84_29_group_norm_nhwc_one_pass_8_cu_c154220d4cuda3std3__45__cpo6cbeginE - _ZN60_INTERNAL_86efea84_29_group_norm_nhwc_one_pass_8_cu_c154220d6thrust24THRUST_300001_SM_1000_NS12placeholders2_5E)
_ZN60_INTERNAL_86efea84_29_group_norm_nhwc_one_pass_8_cu_c154220d6thrust24THRUST_300001_SM_1000_NS12placeholders2_5E:
	.zero		1
	.type		_ZN60_INTERNAL_86efea84_29_group_norm_nhwc_one_pass_8_cu_c154220d4cuda3std3__45__cpo6cbeginE,@object
	.size		_ZN60_INTERNAL_86efea84_29_group_norm_nhwc_one_pass_8_cu_c154220d4cuda3std3__45__cpo6cbeginE,(_ZN60_INTERNAL_86efea84_29_group_norm_nhwc_one_pass_8_cu_c154220d4cuda3std6ranges3__45__cpo6cbeginE - _ZN60_INTERNAL_86efea84_29_group_norm_nhwc_one_pass_8_cu_c154220d4cuda3std3__45__cpo6cbeginE)
_ZN60_INTERNAL_86efea84_29_group_norm_nhwc_one_pass_8_cu_c154220d4cuda3std3__45__cpo6cbeginE:
	.zero		1
	.type		_ZN60_INTERNAL_86efea84_29_group_norm_nhwc_one_pass_8_cu_c154220d4cuda3std6ranges3__45__cpo6cbeginE,@object
	.size		_ZN60_INTERNAL_86efea84_29_group_norm_nhwc_one_pass_8_cu_c154220d4cuda3std6ranges3__45__cpo6cbeginE,(_ZN60_INTERNAL_86efea84_29_group_norm_nhwc_one_pass_8_cu_c154220d4cuda3std3__48in_placeE - _ZN60_INTERNAL_86efea84_29_group_norm_nhwc_one_pass_8_cu_c154220d4cuda3std6ranges3__45__cpo6cbeginE)
_ZN60_INTERNAL_86efea84_29_group_norm_nhwc_one_pass_8_cu_c154220d4cuda3std6ranges3__45__cpo6cbeginE:
	.zero		1
	.type		_ZN60_INTERNAL_86efea84_29_group_norm_nhwc_one_pass_8_cu_c154220d4cuda3std3__48in_placeE,@object
	.size		_ZN60_INTERNAL_86efea84_29_group_norm_nhwc_one_pass_8_cu_c154220d4cuda3std3__48in_placeE,(_ZN60_INTERNAL_86efea84_29_group_norm_nhwc_one_pass_8_cu_c154220d4cuda3std6ranges3__45__cpo4sizeE - _ZN60_INTERNAL_86efea84_29_group_norm_nhwc_one_pass_8_cu_c154220d4cuda3std3__48in_placeE)
_ZN60_INTERNAL_86efea84_29_group_norm_nhwc_one_pass_8_cu_c154220d4cuda3std3__48in_placeE:
	.zero		1
	.type		_ZN60_INTERNAL_86efea84_29_group_norm_nhwc_one_pass_8_cu_c154220d4cuda3std6ranges3__45__cpo4sizeE,@object
	.size		_ZN60_INTERNAL_86efea84_29_group_norm_nhwc_one_pass_8_cu_c154220d4cuda3std6ranges3__45__cpo4sizeE,(_ZN60_INTERNAL_86efea84_29_group_norm_nhwc_one_pass_8_cu_c154220d6thrust24THRUST_300001_SM_1000_NS12placeholders2_9E - _ZN60_INTERNAL_86efea84_29_group_norm_nhwc_one_pass_8_cu_c154220d4cuda3std6ranges3__45__cpo4sizeE)
_ZN60_INTERNAL_86efea84_29_group_norm_nhwc_one_pass_8_cu_c154220d4cuda3std6ranges3__45__cpo4sizeE:
	.zero		1
	.type		_ZN60_INTERNAL_86efea84_29_group_norm_nhwc_one_pass_8_cu_c154220d6thrust24THRUST_300001_SM_1000_NS12placeholders2_9E,@object
	.size		_ZN60_INTERNAL_86efea84_29_group_norm_nhwc_one_pass_8_cu_c154220d6thrust24THRUST_300001_SM_1000_NS12placeholders2_9E,(_ZN60_INTERNAL_86efea84_29_group_norm_nhwc_one_pass_8_cu_c154220d4cuda3std3__45__cpo7crbeginE - _ZN60_INTERNAL_86efea84_29_group_norm_nhwc_one_pass_8_cu_c154220d6thrust24THRUST_300001_SM_1000_NS12placeholders2_9E)
_ZN60_INTERNAL_86efea84_29_group_norm_nhwc_one_pass_8_cu_c154220d6thrust24THRUST_300001_SM_1000_NS12placeholders2_9E:
	.zero		1
	.type		_ZN60_INTERNAL_86efea84_29_group_norm_nhwc_one_pass_8_cu_c154220d4cuda3std3__45__cpo7crbeginE,@object
	.size		_ZN60_INTERNAL_86efea84_29_group_norm_nhwc_one_pass_8_cu_c154220d4cuda3std3__45__cpo7crbeginE,(_ZN60_INTERNAL_86efea84_29_group_norm_nhwc_one_pass_8_cu_c154220d4cuda3std6ranges3__45__cpo4nextE - _ZN60_INTERNAL_86efea84_29_group_norm_nhwc_one_pass_8_cu_c154220d4cuda3std3__45__cpo7crbeginE)
_ZN60_INTERNAL_86efea84_29_group_norm_nhwc_one_pass_8_cu_c154220d4cuda3std3__45__cpo7crbeginE:
	.zero		1
	.type		_ZN60_INTERNAL_86efea84_29_group_norm_nhwc_one_pass_8_cu_c154220d4cuda3std6ranges3__45__cpo4nextE,@object
	.size		_ZN60_INTERNAL_86efea84_29_group_norm_nhwc_one_pass_8_cu_c154220d4cuda3std6ranges3__45__cpo4nextE,(_ZN60_INTERNAL_86efea84_29_group_norm_nhwc_one_pass_8_cu_c154220d4cuda3std6ranges3__45__cpo4swapE - _ZN60_INTERNAL_86efea84_29_group_norm_nhwc_one_pass_8_cu_c154220d4cuda3std6ranges3__45__cpo4nextE)
_ZN60_INTERNAL_86efea84_29_group_norm_nhwc_one_pass_8_cu_c154220d4cuda3std6ranges3__45__cpo4nextE:
	.zero		1
	.type		_ZN60_INTERNAL_86efea84_29_group_norm_nhwc_one_pass_8_cu_c154220d4cuda3std6ranges3__45__cpo4swapE,@object
	.size		_ZN60_INTERNAL_86efea84_29_group_norm_nhwc_one_pass_8_cu_c154220d4cuda3std6ranges3__45__cpo4swapE,(_ZN60_INTERNAL_86efea84_29_group_norm_nhwc_one_pass_8_cu_c154220d6thrust24THRUST_300001_SM_1000_NS12placeholders2_1E - _ZN60_INTERNAL_86efea84_29_group_norm_nhwc_one_pass_8_cu_c154220d4cuda3std6ranges3__45__cpo4swapE)
_ZN60_INTERNAL_86efea84_29_group_norm_nhwc_one_pass_8_cu_c154220d4cuda3std6ranges3__45__cpo4swapE:
	.zero		1
	.type		_ZN60_INTERNAL_86efea84_29_group_norm_nhwc_one_pass_8_cu_c154220d6thrust24THRUST_300001_SM_1000_NS12placeholders2_1E,@object
	.size		_ZN60_INTERNAL_86efea84_29_group_norm_nhwc_one_pass_8_cu_c154220d6thrust24THRUST_300001_SM_1000_NS12placeholders2_1E,(_ZN60_INTERNAL_86efea84_29_group_norm_nhwc_one_pass_8_cu_c154220d6thrust24THRUST_300001_SM_1000_NS12placeholders2_3E - _ZN60_INTERNAL_86efea84_29_group_norm_nhwc_one_pass_8_cu_c154220d6thrust24THRUST_300001_SM_1000_NS12placeholders2_1E)
_ZN60_INTERNAL_86efea84_29_group_norm_nhwc_one_pass_8_cu_c154220d6thrust24THRUST_300001_SM_1000_NS12placeholders2_1E:
	.zero		1
	.type		_ZN60_INTERNAL_86efea84_29_group_norm_nhwc_one_pass_8_cu_c154220d6thrust24THRUST_300001_SM_1000_NS12placeholders2_3E,@object
	.size		_ZN60_INTERNAL_86efea84_29_group_norm_nhwc_one_pass_8_cu_c154220d6thrust24THRUST_300001_SM_1000_NS12placeholders2_3E,(_ZN60_INTERNAL_86efea84_29_group_norm_nhwc_one_pass_8_cu_c154220d4cuda3std3__45__cpo5beginE - _ZN60_INTERNAL_86efea84_29_group_norm_nhwc_one_pass_8_cu_c154220d6thrust24THRUST_300001_SM_1000_NS12placeholders2_3E)
_ZN60_INTERNAL_86efea84_29_group_norm_nhwc_one_pass_8_cu_c154220d6thrust24THRUST_300001_SM_1000_NS12placeholders2_3E:
	.zero		1
	.type		_ZN60_INTERNAL_86efea84_29_group_norm_nhwc_one_pass_8_cu_c154220d4cuda3std3__45__cpo5beginE,@object
	.size		_ZN60_INTERNAL_86efea84_29_group_norm_nhwc_one_pass_8_cu_c154220d4cuda3std3__45__cpo5beginE,(_ZN60_INTERNAL_86efea84_29_group_norm_nhwc_one_pass_8_cu_c154220d4cuda3std6ranges3__45__cpo5beginE - _ZN60_INTERNAL_86efea84_29_group_norm_nhwc_one_pass_8_cu_c154220d4cuda3std3__45__cpo5beginE)
_ZN60_INTERNAL_86efea84_29_group_norm_nhwc_one_pass_8_cu_c154220d4cuda3std3__45__cpo5beginE:
	.zero		1
	.type		_ZN60_INTERNAL_86efea84_29_group_norm_nhwc_one_pass_8_cu_c154220d4cuda3std6ranges3__45__cpo5beginE,@object
	.size		_ZN60_INTERNAL_86efea84_29_group_norm_nhwc_one_pass_8_cu_c154220d4cuda3std6ranges3__45__cpo5beginE,(_ZN60_INTERNAL_86efea84_29_group_norm_nhwc_one_pass_8_cu_c154220d4cuda3std3__462_GLOBAL__N__86efea84_29_group_norm_nhwc_one_pass_8_cu_c154220d6ignoreE - _ZN60_INTERNAL_86efea84_29_group_norm_nhwc_one_pass_8_cu_c154220d4cuda3std6ranges3__45__cpo5beginE)
_ZN60_INTERNAL_86efea84_29_group_norm_nhwc_one_pass_8_cu_c154220d4cuda3std6ranges3__45__cpo5beginE:
	.zero		1
	.type		_ZN60_INTERNAL_86efea84_29_group_norm_nhwc_one_pass_8_cu_c154220d4cuda3std3__462_GLOBAL__N__86efea84_29_group_norm_nhwc_one_pass_8_cu_c154220d6ignoreE,@object
	.size		_ZN60_INTERNAL_86efea84_29_group_norm_nhwc_one_pass_8_cu_c154220d4cuda3std3__462_GLOBAL__N__86efea84_29_group_norm_nhwc_one_pass_8_cu_c154220d6ignoreE,(_ZN60_INTERNAL_86efea84_29_group_norm_nhwc_one_pass_8_cu_c154220d4cuda3std6ranges3__45__cpo4dataE - _ZN60_INTERNAL_86efea84_29_group_norm_nhwc_one_pass_8_cu_c154220d4cuda3std3__462_GLOBAL__N__86efea84_29_group_norm_nhwc_one_pass_8_cu_c154220d6ignoreE)
_ZN60_INTERNAL_86efea84_29_group_norm_nhwc_one_pass_8_cu_c154220d4cuda3std3__462_GLOBAL__N__86efea84_29_group_norm_nhwc_one_pass_8_cu_c154220d6ignoreE:
	.zero		1
	.type		_ZN60_INTERNAL_86efea84_29_group_norm_nhwc_one_pass_8_cu_c154220d4cuda3std6ranges3__45__cpo4dataE,@object
	.size		_ZN60_INTERNAL_86efea84_29_group_norm_nhwc_one_pass_8_cu_c154220d4cuda3std6ranges3__45__cpo4dataE,(_ZN60_INTERNAL_86efea84_29_group_norm_nhwc_one_pass_8_cu_c154220d6thrust24THRUST_300001_SM_1000_NS12placeholders2_7E - _ZN60_INTERNAL_86efea84_29_group_norm_nhwc_one_pass_8_cu_c154220d4cuda3std6ranges3__45__cpo4dataE)
_ZN60_INTERNAL_86efea84_29_group_norm_nhwc_one_pass_8_cu_c154220d4cuda3std6ranges3__45__cpo4dataE:
	.zero		1
	.type		_ZN60_INTERNAL_86efea84_29_group_norm_nhwc_one_pass_8_cu_c154220d6thrust24THRUST_300001_SM_1000_NS12placeholders2_7E,@object
	.size		_ZN60_INTERNAL_86efea84_29_group_norm_nhwc_one_pass_8_cu_c154220d6thrust24THRUST_300001_SM_1000_NS12placeholders2_7E,(_ZN60_INTERNAL_86efea84_29_group_norm_nhwc_one_pass_8_cu_c154220d4cuda3std3__45__cpo6rbeginE - _ZN60_INTERNAL_86efea84_29_group_norm_nhwc_one_pass_8_cu_c154220d6thrust24THRUST_300001_SM_1000_NS12placeholders2_7E)
_ZN60_INTERNAL_86efea84_29_group_norm_nhwc_one_pass_8_cu_c154220d6thrust24THRUST_300001_SM_1000_NS12placeholders2_7E:
	.zero		1
	.type		_ZN60_INTERNAL_86efea84_29_group_norm_nhwc_one_pass_8_cu_c154220d4cuda3std3__45__cpo6rbeginE,@object
	.size		_ZN60_INTERNAL_86efea84_29_group_norm_nhwc_one_pass_8_cu_c154220d4cuda3std3__45__cpo6rbeginE,(_ZN60_INTERNAL_86efea84_29_group_norm_nhwc_one_pass_8_cu_c154220d4cuda3std6ranges3__45__cpo7advanceE - _ZN60_INTERNAL_86efea84_29_group_norm_nhwc_one_pass_8_cu_c154220d4cuda3std3__45__cpo6rbeginE)
_ZN60_INTERNAL_86efea84_29_group_norm_nhwc_one_pass_8_cu_c154220d4cuda3std3__45__cpo6rbeginE:
	.zero		1
	.type		_ZN60_INTERNAL_86efea84_29_group_norm_nhwc_one_pass_8_cu_c154220d4cuda3std6ranges3__45__cpo7advanceE,@object
	.size		_ZN60_INTERNAL_86efea84_29_group_norm_nhwc_one_pass_8_cu_c154220d4cuda3std6ranges3__45__cpo7advanceE,(_ZN60_INTERNAL_86efea84_29_group_norm_nhwc_one_pass_8_cu_c154220d4cuda3std3__47nulloptE - _ZN60_INTERNAL_86efea84_29_group_norm_nhwc_one_pass_8_cu_c154220d4cuda3std6ranges3__45__cpo7advanceE)
_ZN60_INTERNAL_86efea84_29_group_norm_nhwc_one_pass_8_cu_c154220d4cuda3std6ranges3__45__cpo7advanceE:
	.zero		1
	.type		_ZN60_INTERNAL_86efea84_29_group_norm_nhwc_one_pass_8_cu_c154220d4cuda3std3__47nulloptE,@object
	.size		_ZN60_INTERNAL_86efea84_29_group_norm_nhwc_one_pass_8_cu_c154220d4cuda3std3__47nulloptE,(_ZN60_INTERNAL_86efea84_29_group_norm_nhwc_one_pass_8_cu_c154220d4cuda3std6ranges3__45__cpo8distanceE - _ZN60_INTERNAL_86efea84_29_group_norm_nhwc_one_pass_8_cu_c154220d4cuda3std3__47nulloptE)
_ZN60_INTERNAL_86efea84_29_group_norm_nhwc_one_pass_8_cu_c154220d4cuda3std3__47nulloptE:
	.zero		1
	.type		_ZN60_INTERNAL_86efea84_29_group_norm_nhwc_one_pass_8_cu_c154220d4cuda3std6ranges3__45__cpo8distanceE,@object
	.size		_ZN60_INTERNAL_86efea84_29_group_norm_nhwc_one_pass_8_cu_c154220d4cuda3std6ranges3__45__cpo8distanceE,(_ZN60_INTERNAL_86efea84_29_group_norm_nhwc_one_pass_8_cu_c154220d6thrust24THRUST_300001_SM_1000_NS12placeholders2_6E - _ZN60_INTERNAL_86efea84_29_group_norm_nhwc_one_pass_8_cu_c154220d4cuda3std6ranges3__45__cpo8distanceE)
_ZN60_INTERNAL_86efea84_29_group_norm_nhwc_one_pass_8_cu_c154220d4cuda3std6ranges3__45__cpo8distanceE:
	.zero		1
	.type		_ZN60_INTERNAL_86efea84_29_group_norm_nhwc_one_pass_8_cu_c154220d6thrust24THRUST_300001_SM_1000_NS12placeholders2_6E,@object
	.size		_ZN60_INTERNAL_86efea84_29_group_norm_nhwc_one_pass_8_cu_c154220d6thrust24THRUST_300001_SM_1000_NS12placeholders2_6E,(_ZN60_INTERNAL_86efea84_29_group_norm_nhwc_one_pass_8_cu_c154220d4cuda3std3__45__cpo4cendE - _ZN60_INTERNAL_86efea84_29_group_norm_nhwc_one_pass_8_cu_c154220d6thrust24THRUST_300001_SM_1000_NS12placeholders2_6E)
_ZN60_INTERNAL_86efea84_29_group_norm_nhwc_one_pass_8_cu_c154220d6thrust24THRUST_300001_SM_1000_NS12placeholders2_6E:
	.zero		1
	.type		_ZN60_INTERNAL_86efea84_29_group_norm_nhwc_one_pass_8_cu_c154220d4cuda3std3__45__cpo4cendE,@object
	.size		_ZN60_INTERNAL_86efea84_29_group_norm_nhwc_one_pass_8_cu_c154220d4cuda3std3__45__cpo4cendE,(_ZN60_INTERNAL_86efea84_29_group_norm_nhwc_one_pass_8_cu_c154220d4cuda3std6ranges3__45__cpo4cendE - _ZN60_INTERNAL_86efea84_29_group_norm_nhwc_one_pass_8_cu_c154220d4cuda3std3__45__cpo4cendE)
_ZN60_INTERNAL_86efea84_29_group_norm_nhwc_one_pass_8_cu_c154220d4cuda3std3__45__cpo4cendE:
	.zero		1
	.type		_ZN60_INTERNAL_86efea84_29_group_norm_nhwc_one_pass_8_cu_c154220d4cuda3std6ranges3__45__cpo4cendE,@object
	.size		_ZN60_INTERNAL_86efea84_29_group_norm_nhwc_one_pass_8_cu_c154220d4cuda3std6ranges3__45__cpo4cendE,(_ZN60_INTERNAL_86efea84_29_group_norm_nhwc_one_pass_8_cu_c154220d4cuda3std3__420unreachable_sentinelE - _ZN60_INTERNAL_86efea84_29_group_norm_nhwc_one_pass_8_cu_c154220d4cuda3std6ranges3__45__cpo4cendE)
_ZN60_INTERNAL_86efea84_29_group_norm_nhwc_one_pass_8_cu_c154220d4cuda3std6ranges3__45__cpo4cendE:
	.zero		1
	.type		_ZN60_INTERNAL_86efea84_29_group_norm_nhwc_one_pass_8_cu_c154220d4cuda3std3__420unreachable_sentinelE,@object
	.size		_ZN60_INTERNAL_86efea84_29_group_norm_nhwc_one_pass_8_cu_c154220d4cuda3std3__420unreachable_sentinelE,(_ZN60_INTERNAL_86efea84_29_group_norm_nhwc_one_pass_8_cu_c154220d4cuda3std6ranges3__45__cpo5ssizeE - _ZN60_INTERNAL_86efea84_29_group_norm_nhwc_one_pass_8_cu_c154220d4cuda3std3__420unreachable_sentinelE)
_ZN60_INTERNAL_86efea84_29_group_norm_nhwc_one_pass_8_cu_c154220d4cuda3std3__420unreachable_sentinelE:
	.zero		1
	.type		_ZN60_INTERNAL_86efea84_29_group_norm_nhwc_one_pass_8_cu_c154220d4cuda3std6ranges3__45__cpo5ssizeE,@object
	.size		_ZN60_INTERNAL_86efea84_29_group_norm_nhwc_one_pass_8_cu_c154220d4cuda3std6ranges3__45__cpo5ssizeE,(_ZN60_INTERNAL_86efea84_29_group_norm_nhwc_one_pass_8_cu_c154220d6thrust24THRUST_300001_SM_1000_NS12placeholders3_10E - _ZN60_INTERNAL_86efea84_29_group_norm_nhwc_one_pass_8_cu_c154220d4cuda3std6ranges3__45__cpo5ssizeE)
_ZN60_INTERNAL_86efea84_29_group_norm_nhwc_one_pass_8_cu_c154220d4cuda3std6ranges3__45__cpo5ssizeE:
	.zero		1
	.type		_ZN60_INTERNAL_86efea84_29_group_norm_nhwc_one_pass_8_cu_c154220d6thrust24THRUST_300001_SM_1000_NS12placeholders3_10E,@object
	.size		_ZN60_INTERNAL_86efea84_29_group_norm_nhwc_one_pass_8_cu_c154220d6thrust24THRUST_300001_SM_1000_NS12placeholders3_10E,(_ZN60_INTERNAL_86efea84_29_group_norm_nhwc_one_pass_8_cu_c154220d4cuda3std3__45__cpo5crendE - _ZN60_INTERNAL_86efea84_29_group_norm_nhwc_one_pass_8_cu_c154220d6thrust24THRUST_300001_SM_1000_NS12placeholders3_10E)
_ZN60_INTERNAL_86efea84_29_group_norm_nhwc_one_pass_8_cu_c154220d6thrust24THRUST_300001_SM_1000_NS12placeholders3_10E:
	.zero		1
	.type		_ZN60_INTERNAL_86efea84_29_group_norm_nhwc_one_pass_8_cu_c154220d4cuda3std3__45__cpo5crendE,@object
	.size		_ZN60_INTERNAL_86efea84_29_group_norm_nhwc_one_pass_8_cu_c154220d4cuda3std3__45__cpo5crendE,(_ZN60_INTERNAL_86efea84_29_group_norm_nhwc_one_pass_8_cu_c154220d4cuda3std6ranges3__45__cpo4prevE - _ZN60_INTERNAL_86efea84_29_group_norm_nhwc_one_pass_8_cu_c154220d4cuda3std3__45__cpo5crendE)
_ZN60_INTERNAL_86efea84_29_group_norm_nhwc_one_pass_8_cu_c154220d4cuda3std3__45__cpo5crendE:
	.zero		1
	.type		_ZN60_INTERNAL_86efea84_29_group_norm_nhwc_one_pass_8_cu_c154220d4cuda3std6ranges3__45__cpo4prevE,@object
	.size		_ZN60_INTERNAL_86efea84_29_group_norm_nhwc_one_pass_8_cu_c154220d4cuda3std6ranges3__45__cpo4prevE,(_ZN60_INTERNAL_86efea84_29_group_norm_nhwc_one_pass_8_cu_c154220d4cuda3std6ranges3__45__cpo9iter_moveE - _ZN60_INTERNAL_86efea84_29_group_norm_nhwc_one_pass_8_cu_c154220d4cuda3std6ranges3__45__cpo4prevE)
_ZN60_INTERNAL_86efea84_29_group_norm_nhwc_one_pass_8_cu_c154220d4cuda3std6ranges3__45__cpo4prevE:
	.zero		1
	.type		_ZN60_INTERNAL_86efea84_29_group_norm_nhwc_one_pass_8_cu_c154220d4cuda3std6ranges3__45__cpo9iter_moveE,@object
	.size		_ZN60_INTERNAL_86efea84_29_group_norm_nhwc_one_pass_8_cu_c154220d4cuda3std6ranges3__45__cpo9iter_moveE,(_ZN60_INTERNAL_86efea84_29_group_norm_nhwc_one_pass_8_cu_c154220d6thrust24THRUST_300001_SM_1000_NS12placeholders2_2E - _ZN60_INTERNAL_86efea84_29_group_norm_nhwc_one_pass_8_cu_c154220d4cuda3std6ranges3__45__cpo9iter_moveE)
_ZN60_INTERNAL_86efea84_29_group_norm_nhwc_one_pass_8_cu_c154220d4cuda3std6ranges3__45__cpo9iter_moveE:
	.zero		1
	.type		_ZN60_INTERNAL_86efea84_29_group_norm_nhwc_one_pass_8_cu_c154220d6thrust24THRUST_300001_SM_1000_NS12placeholders2_2E,@object
	.size		_ZN60_INTERNAL_86efea84_29_group_norm_nhwc_one_pass_8_cu_c154220d6thrust24THRUST_300001_SM_1000_NS12placeholders2_2E,(_ZN60_INTERNAL_86efea84_29_group_norm_nhwc_one_pass_8_cu_c154220d6thrust24THRUST_300001_SM_1000_NS12placeholders2_4E - _ZN60_INTERNAL_86efea84_29_group_norm_nhwc_one_pass_8_cu_c154220d6thrust24THRUST_300001_SM_1000_NS12placeholders2_2E)
_ZN60_INTERNAL_86efea84_29_group_norm_nhwc_one_pass_8_cu_c154220d6thrust24THRUST_300001_SM_1000_NS12placeholders2_2E:
	.zero		1
	.type		_ZN60_INTERNAL_86efea84_29_group_norm_nhwc_one_pass_8_cu_c154220d6thrust24THRUST_300001_SM_1000_NS12placeholders2_4E,@object
	.size		_ZN60_INTERNAL_86efea84_29_group_norm_nhwc_one_pass_8_cu_c154220d6thrust24THRUST_300001_SM_1000_NS12placeholders2_4E,(_ZN60_INTERNAL_86efea84_29_group_norm_nhwc_one_pass_8_cu_c154220d4cuda3std3__45__cpo3endE - _ZN60_INTERNAL_86efea84_29_group_norm_nhwc_one_pass_8_cu_c154220d6thrust24THRUST_300001_SM_1000_NS12placeholders2_4E)
_ZN60_INTERNAL_86efea84_29_group_norm_nhwc_one_pass_8_cu_c154220d6thrust24THRUST_300001_SM_1000_NS12placeholders2_4E:
	.zero		1
	.type		_ZN60_INTERNAL_86efea84_29_group_norm_nhwc_one_pass_8_cu_c154220d4cuda3std3__45__cpo3endE,@object
	.size		_ZN60_INTERNAL_86efea84_29_group_norm_nhwc_one_pass_8_cu_c154220d4cuda3std3__45__cpo3endE,(_ZN60_INTERNAL_86efea84_29_group_norm_nhwc_one_pass_8_cu_c154220d4cuda3std6ranges3__45__cpo3endE - _ZN60_INTERNAL_86efea84_29_group_norm_nhwc_one_pass_8_cu_c154220d4cuda3std3__45__cpo3endE)
_ZN60_INTERNAL_86efea84_29_group_norm_nhwc_one_pass_8_cu_c154220d4cuda3std3__45__cpo3endE:
	.zero		1
	.type		_ZN60_INTERNAL_86efea84_29_group_norm_nhwc_one_pass_8_cu_c154220d4cuda3std6ranges3__45__cpo3endE,@object
	.size		_ZN60_INTERNAL_86efea84_29_group_norm_nhwc_one_pass_8_cu_c154220d4cuda3std6ranges3__45__cpo3endE,(_ZN60_INTERNAL_86efea84_29_group_norm_nhwc_one_pass_8_cu_c154220d4cuda3std3__419piecewise_constructE - _ZN60_INTERNAL_86efea84_29_group_norm_nhwc_one_pass_8_cu_c154220d4cuda3std6ranges3__45__cpo3endE)
_ZN60_INTERNAL_86efea84_29_group_norm_nhwc_one_pass_8_cu_c154220d4cuda3std6ranges3__45__cpo3endE:
	.zero		1
	.type		_ZN60_INTERNAL_86efea84_29_group_norm_nhwc_one_pass_8_cu_c154220d4cuda3std3__419piecewise_constructE,@object
	.size		_ZN60_INTERNAL_86efea84_29_group_norm_nhwc_one_pass_8_cu_c154220d4cuda3std3__419piecewise_constructE,(_ZN60_INTERNAL_86efea84_29_group_norm_nhwc_one_pass_8_cu_c154220d4cuda3std6ranges3__45__cpo5cdataE - _ZN60_INTERNAL_86efea84_29_group_norm_nhwc_one_pass_8_cu_c154220d4cuda3std3__419piecewise_constructE)
_ZN60_INTERNAL_86efea84_29_group_norm_nhwc_one_pass_8_cu_c154220d4cuda3std3__419piecewise_constructE:
	.zero		1
	.type		_ZN60_INTERNAL_86efea84_29_group_norm_nhwc_one_pass_8_cu_c154220d4cuda3std6ranges3__45__cpo5cdataE,@object
	.size		_ZN60_INTERNAL_86efea84_29_group_norm_nhwc_one_pass_8_cu_c154220d4cuda3std6ranges3__45__cpo5cdataE,(_ZN60_INTERNAL_86efea84_29_group_norm_nhwc_one_pass_8_cu_c154220d6thrust24THRUST_300001_SM_1000_NS12placeholders2_8E - _ZN60_INTERNAL_86efea84_29_group_norm_nhwc_one_pass_8_cu_c154220d4cuda3std6ranges3__45__cpo5cdataE)
_ZN60_INTERNAL_86efea84_29_group_norm_nhwc_one_pass_8_cu_c154220d4cuda3std6ranges3__45__cpo5cdataE:
	.zero		1
	.type		_ZN60_INTERNAL_86efea84_29_group_norm_nhwc_one_pass_8_cu_c154220d6thrust24THRUST_300001_SM_1000_NS12placeholders2_8E,@object
	.size		_ZN60_INTERNAL_86efea84_29_group_norm_nhwc_one_pass_8_cu_c154220d6thrust24THRUST_300001_SM_1000_NS12placeholders2_8E,(_ZN60_INTERNAL_86efea84_29_group_norm_nhwc_one_pass_8_cu_c154220d4cuda3std3__45__cpo4rendE - _ZN60_INTERNAL_86efea84_29_group_norm_nhwc_one_pass_8_cu_c154220d6thrust24THRUST_300001_SM_1000_NS12placeholders2_8E)
_ZN60_INTERNAL_86efea84_29_group_norm_nhwc_one_pass_8_cu_c154220d6thrust24THRUST_300001_SM_1000_NS12placeholders2_8E:
	.zero		1
	.type		_ZN60_INTERNAL_86efea84_29_group_norm_nhwc_one_pass_8_cu_c154220d4cuda3std3__45__cpo4rendE,@object
	.size		_ZN60_INTERNAL_86efea84_29_group_norm_nhwc_one_pass_8_cu_c154220d4cuda3std3__45__cpo4rendE,(_ZN60_INTERNAL_86efea84_29_group_norm_nhwc_one_pass_8_cu_c154220d4cuda3std6ranges3__45__cpo9iter_swapE - _ZN60_INTERNAL_86efea84_29_group_norm_nhwc_one_pass_8_cu_c154220d4cuda3std3__45__cpo4rendE)
_ZN60_INTERNAL_86efea84_29_group_norm_nhwc_one_pass_8_cu_c154220d4cuda3std3__45__cpo4rendE:
	.zero		1
	.type		_ZN60_INTERNAL_86efea84_29_group_norm_nhwc_one_pass_8_cu_c154220d4cuda3std6ranges3__45__cpo9iter_swapE,@object
	.size		_ZN60_INTERNAL_86efea84_29_group_norm_nhwc_one_pass_8_cu_c154220d4cuda3std6ranges3__45__cpo9iter_swapE,(_ZN60_INTERNAL_86efea84_29_group_norm_nhwc_one_pass_8_cu_c154220d4cuda3std3__48unexpectE - _ZN60_INTERNAL_86efea84_29_group_norm_nhwc_one_pass_8_cu_c154220d4cuda3std6ranges3__45__cpo9iter_swapE)
_ZN60_INTERNAL_86efea84_29_group_norm_nhwc_one_pass_8_cu_c154220d4cuda3std6ranges3__45__cpo9iter_swapE:
	.zero		1
	.type		_ZN60_INTERNAL_86efea84_29_group_norm_nhwc_one_pass_8_cu_c154220d4cuda3std3__48unexpectE,@object
	.size		_ZN60_INTERNAL_86efea84_29_group_norm_nhwc_one_pass_8_cu_c154220d4cuda3std3__48unexpectE,(_ZN60_INTERNAL_86efea84_29_group_norm_nhwc_one_pass_8_cu_c154220d6thrust24THRUST_300001_SM_1000_NS6system6detail10sequential3seqE - _ZN60_INTERNAL_86efea84_29_group_norm_nhwc_one_pass_8_cu_c154220d4cuda3std3__48unexpectE)
_ZN60_INTERNAL_86efea84_29_group_norm_nhwc_one_pass_8_cu_c154220d4cuda3std3__48unexpectE:
	.zero		1
	.type		_ZN60_INTERNAL_86efea84_29_group_norm_nhwc_one_pass_8_cu_c154220d6thrust24THRUST_300001_SM_1000_NS6system6detail10sequential3seqE,@object
	.size		_ZN60_INTERNAL_86efea84_29_group_norm_nhwc_one_pass_8_cu_c154220d6thrust24THRUST_300001_SM_1000_NS6system6detail10sequential3seqE,(.L_29 - _ZN60_INTERNAL_86efea84_29_group_norm_nhwc_one_pass_8_cu_c154220d6thrust24THRUST_300001_SM_1000_NS6system6detail10sequential3seqE)
_ZN60_INTERNAL_86efea84_29_group_norm_nhwc_one_pass_8_cu_c154220d6thrust24THRUST_300001_SM_1000_NS6system6detail10sequential3seqE:
	.zero		1
.L_29:


//--------------------- .nv.shared._Z35group_norm_nhwc_bwd_one_pass_kernelI11Bf16IOFp32WLi64ELi8ELi128EEv26Group_norm_nhwc_bwd_params --------------------------
	.section	.nv.shared._Z35group_norm_nhwc_bwd_one_pass_kernelI11Bf16IOFp32WLi64ELi8ELi128EEv26Group_norm_nhwc_bwd_params,"aw",@nobits
	.sectionflags	@""
	.align	16
.nv.shared._Z35group_norm_nhwc_bwd_one_pass_kernelI11Bf16IOFp32WLi64ELi8ELi128EEv26Group_norm_nhwc_bwd_params:
	.zero		3136


//--------------------- .nv.shared._Z35group_norm_nhwc_bwd_one_pass_kernelI11Bf16IOFp32WLi128ELi8ELi128EEv26Group_norm_nhwc_bwd_params --------------------------
	.section	.nv.shared._Z35group_norm_nhwc_bwd_one_pass_kernelI11Bf16IOFp32WLi128ELi8ELi128EEv26Group_norm_nhwc_bwd_params,"aw",@nobits
	.sectionflags	@""
	.align	16
.nv.shared._Z35group_norm_nhwc_bwd_one_pass_kernelI11Bf16IOFp32WLi128ELi8ELi128EEv26Group_norm_nhwc_bwd_params:
	.zero		3136


//--------------------- .nv.shared._Z35group_norm_nhwc_bwd_one_pass_kernelI11Bf16IOFp32WLi256ELi8ELi128EEv26Group_norm_nhwc_bwd_params --------------------------
	.section	.nv.shared._Z35group_norm_nhwc_bwd_one_pass_kernelI11Bf16IOFp32WLi256ELi8ELi128EEv26Group_norm_nhwc_bwd_params,"aw",@nobits
	.sectionflags	@""
	.align	16
.nv.shared._Z35group_norm_nhwc_bwd_one_pass_kernelI11Bf16IOFp32WLi256ELi8ELi128EEv26Group_norm_nhwc_bwd_params:
	.zero		3136


//--------------------- .nv.shared._Z35group_norm_nhwc_bwd_one_pass_kernelI11Bf16IOFp32WLi512ELi8ELi128EEv26Group_norm_nhwc_bwd_params --------------------------
	.section	.nv.shared._Z35group_norm_nhwc_bwd_one_pass_kernelI11Bf16IOFp32WLi512ELi8ELi128EEv26Group_norm_nhwc_bwd_params,"aw",@nobits
	.sectionflags	@""
	.align	16
.nv.shared._Z35group_norm_nhwc_bwd_one_pass_kernelI11Bf16IOFp32WLi512ELi8ELi128EEv26Group_norm_nhwc_bwd_params:
	.zero		3136


//--------------------- .nv.shared._Z35group_norm_nhwc_bwd_one_pass_kernelI11Bf16IOBf16WLi64ELi8ELi128EEv26Group_norm_nhwc_bwd_params --------------------------
	.section	.nv.shared._Z35group_norm_nhwc_bwd_one_pass_kernelI11Bf16IOBf16WLi64ELi8ELi128EEv26Group_norm_nhwc_bwd_params,"aw",@nobits
	.sectionflags	@""
	.align	16
.nv.shared._Z35group_norm_nhwc_bwd_one_pass_kernelI11Bf16IOBf16WLi64ELi8ELi128EEv26Group_norm_nhwc_bwd_params:
	.zero		3136


//--------------------- .nv.shared._Z35group_norm_nhwc_bwd_one_pass_kernelI11Bf16IOBf16WLi128ELi8ELi128EEv26Group_norm_nhwc_bwd_params --------------------------
	.section	.nv.shared._Z35group_norm_nhwc_bwd_one_pass_kernelI11Bf16IOBf16WLi128ELi8ELi128EEv26Group_norm_nhwc_bwd_params,"aw",@nobits
	.sectionflags	@""
	.align	16
.nv.shared._Z35group_norm_nhwc_bwd_one_pass_kernelI11Bf16IOBf16WLi128ELi8ELi128EEv26Group_norm_nhwc_bwd_params:
	.zero		3136


//--------------------- .nv.shared._Z35group_norm_nhwc_bwd_one_pass_kernelI11Bf16IOBf16WLi256ELi8ELi128EEv26Group_norm_nhwc_bwd_params --------------------------
	.section	.nv.shared._Z35group_norm_nhwc_bwd_one_pass_kernelI11Bf16IOBf16WLi256ELi8ELi128EEv26Group_norm_nhwc_bwd_params,"aw",@nobits
	.sectionflags	@""
	.align	16
.nv.shared._Z35group_norm_nhwc_bwd_one_pass_kernelI11Bf16IOBf16WLi256ELi8ELi128EEv26Group_norm_nhwc_bwd_params:
	.zero		3136


//--------------------- .nv.shared._Z35group_norm_nhwc_bwd_one_pass_kernelI11Bf16IOBf16WLi512ELi8ELi128EEv26Group_norm_nhwc_bwd_params --------------------------
	.section	.nv.shared._Z35group_norm_nhwc_bwd_one_pass_kernelI11Bf16IOBf16WLi512ELi8ELi128EEv26Group_norm_nhwc_bwd_params,"aw",@nobits
	.sectionflags	@""
	.align	16
.nv.shared._Z35group_norm_nhwc_bwd_one_pass_kernelI11Bf16IOBf16WLi512ELi8ELi128EEv26Group_norm_nhwc_bwd_params:
	.zero		3136


//--------------------- .nv.shared._Z35group_norm_nhwc_bwd_one_pass_kernelI11Bf16IOFp16WLi64ELi8ELi128EEv26Group_norm_nhwc_bwd_params --------------------------
	.section	.nv.shared._Z35group_norm_nhwc_bwd_one_pass_kernelI11Bf16IOFp16WLi64ELi8ELi128EEv26Group_norm_nhwc_bwd_params,"aw",@nobits
	.sectionflags	@""
	.align	16
.nv.shared._Z35group_norm_nhwc_bwd_one_pass_kernelI11Bf16IOFp16WLi64ELi8ELi128EEv26Group_norm_nhwc_bwd_params:
	.zero		3136


//--------------------- .nv.shared._Z35group_norm_nhwc_bwd_one_pass_kernelI11Bf16IOFp16WLi128ELi8ELi128EEv26Group_norm_nhwc_bwd_params --------------------------
	.section	.nv.shared._Z35group_norm_nhwc_bwd_one_pass_kernelI11Bf16IOFp16WLi128ELi8ELi128EEv26Group_norm_nhwc_bwd_params,"aw",@nobits
	.sectionflags	@""
	.align	16
.nv.shared._Z35group_norm_nhwc_bwd_one_pass_kernelI11Bf16IOFp16WLi128ELi8ELi128EEv26Group_norm_nhwc_bwd_params:
	.zero		3136


//--------------------- .nv.shared._Z35group_norm_nhwc_bwd_one_pass_kernelI11Bf16IOFp16WLi256ELi8ELi128EEv26Group_norm_nhwc_bwd_params --------------------------
	.section	.nv.shared._Z35group_norm_nhwc_bwd_one_pass_kernelI11Bf16IOFp16WLi256ELi8ELi128EEv26Group_norm_nhwc_bwd_params,"aw",@nobits
	.sectionflags	@""
	.align	16
.nv.shared._Z35group_norm_nhwc_bwd_one_pass_kernelI11Bf16IOFp16WLi256ELi8ELi128EEv26Group_norm_nhwc_bwd_params:
	.zero		3136


//--------------------- .nv.shared._Z35group_norm_nhwc_bwd_one_pass_kernelI11Bf16IOFp16WLi512ELi8ELi128EEv26Group_norm_nhwc_bwd_params --------------------------
	.section	.nv.shared._Z35group_norm_nhwc_bwd_one_pass_kernelI11Bf16IOFp16WLi512ELi8ELi128EEv26Group_norm_nhwc_bwd_params,"aw",@nobits
	.sectionflags	@""
	.align	16
.nv.shared._Z35group_norm_nhwc_bwd_one_pass_kernelI11Bf16IOFp16WLi512ELi8ELi128EEv26Group_norm_nhwc_bwd_params:
	.zero		3136


//--------------------- .nv.shared._Z35group_norm_nhwc_bwd_one_pass_kernelI11Fp16IOFp32WLi64ELi8ELi128EEv26Group_norm_nhwc_bwd_params --------------------------
	.section	.nv.shared._Z35group_norm_nhwc_bwd_one_pass_kernelI11Fp16IOFp32WLi64ELi8ELi128EEv26Group_norm_nhwc_bwd_params,"aw",@nobits
	.sectionflags	@""
	.align	16
.nv.shared._Z35group_norm_nhwc_bwd_one_pass_kernelI11Fp16IOFp32WLi64ELi8ELi128EEv26Group_norm_nhwc_bwd_params:
	.zero		3136


//--------------------- .nv.shared._Z35group_norm_nhwc_bwd_one_pass_kernelI11Fp16IOFp32WLi128ELi8ELi128EEv26Group_norm_nhwc_bwd_params --------------------------
	.section	.nv.shared._Z35group_norm_nhwc_bwd_one_pass_kernelI11Fp16IOFp32WLi128ELi8ELi128EEv26Group_norm_nhwc_bwd_params,"aw",@nobits
	.sectionflags	@""
	.align	16
.nv.shared._Z35group_norm_nhwc_bwd_one_pass_kernelI11Fp16IOFp32WLi128ELi8ELi128EEv26Group_norm_nhwc_bwd_params:
	.zero		3136


//--------------------- .nv.shared._Z35group_norm_nhwc_bwd_one_pass_kernelI11Fp16IOFp32WLi256ELi8ELi128EEv26Group_norm_nhwc_bwd_params --------------------------
	.section	.nv.shared._Z35group_norm_nhwc_bwd_one_pass_kernelI11Fp16IOFp32WLi256ELi8ELi128EEv26Group_norm_nhwc_bwd_params,"aw",@nobits
	.sectionflags	@""
	.align	16
.nv.shared._Z35group_norm_nhwc_bwd_one_pass_kernelI11Fp16IOFp32WLi256ELi8ELi128EEv26Group_norm_nhwc_bwd_params:
	.zero		3136


//--------------------- .nv.shared._Z35group_norm_nhwc_bwd_one_pass_kernelI11Fp16IOFp32WLi512ELi8ELi128EEv26Group_norm_nhwc_bwd_params --------------------------
	.section	.nv.shared._Z35group_norm_nhwc_bwd_one_pass_kernelI11Fp16IOFp32WLi512ELi8ELi128EEv26Group_norm_nhwc_bwd_params,"aw",@nobits
	.sectionflags	@""
	.align	16
.nv.shared._Z35group_norm_nhwc_bwd_one_pass_kernelI11Fp16IOFp32WLi512ELi8ELi128EEv26Group_norm_nhwc_bwd_params:
	.zero		3136


//--------------------- .nv.shared._Z35group_norm_nhwc_bwd_one_pass_kernelI11Fp16IOBf16WLi64ELi8ELi128EEv26Group_norm_nhwc_bwd_params --------------------------
	.section	.nv.shared._Z35group_norm_nhwc_bwd_one_pass_kernelI11Fp16IOBf16WLi64ELi8ELi128EEv26Group_norm_nhwc_bwd_params,"aw",@nobits
	.sectionflags	@""
	.align	16
.nv.shared._Z35group_norm_nhwc_bwd_one_pass_kernelI11Fp16IOBf16WLi64ELi8ELi128EEv26Group_norm_nhwc_bwd_params:
	.zero		3136


//--------------------- .nv.shared._Z35group_norm_nhwc_bwd_one_pass_kernelI11Fp16IOBf16WLi128ELi8ELi128EEv26Group_norm_nhwc_bwd_params --------------------------
	.section	.nv.shared._Z35group_norm_nhwc_bwd_one_pass_kernelI11Fp16IOBf16WLi128ELi8ELi128EEv26Group_norm_nhwc_bwd_params,"aw",@nobits
	.sectionflags	@""
	.align	16
.nv.shared._Z35group_norm_nhwc_bwd_one_pass_kernelI11Fp16IOBf16WLi128ELi8ELi128EEv26Group_norm_nhwc_bwd_params:
	.zero		3136


//--------------------- .nv.shared._Z35group_norm_nhwc_bwd_one_pass_kernelI11Fp16IOBf16WLi256ELi8ELi128EEv26Group_norm_nhwc_bwd_params --------------------------
	.section	.nv.shared._Z35group_norm_nhwc_bwd_one_pass_kernelI11Fp16IOBf16WLi256ELi8ELi128EEv26Group_norm_nhwc_bwd_params,"aw",@nobits
	.sectionflags	@""
	.align	16
.nv.shared._Z35group_norm_nhwc_bwd_one_pass_kernelI11Fp16IOBf16WLi256ELi8ELi128EEv26Group_norm_nhwc_bwd_params:
	.zero		3136


//--------------------- .nv.shared._Z35group_norm_nhwc_bwd_one_pass_kernelI11Fp16IOBf16WLi512ELi8ELi128EEv26Group_norm_nhwc_bwd_params --------------------------
	.section	.nv.shared._Z35group_norm_nhwc_bwd_one_pass_kernelI11Fp16IOBf16WLi512ELi8ELi128EEv26Group_norm_nhwc_bwd_params,"aw",@nobits
	.sectionflags	@""
	.align	16
.nv.shared._Z35group_norm_nhwc_bwd_one_pass_kernelI11Fp16IOBf16WLi512ELi8ELi128EEv26Group_norm_nhwc_bwd_params:
	.zero		3136


//--------------------- .nv.shared._Z35group_norm_nhwc_bwd_one_pass_kernelI11Fp16IOFp16WLi64ELi8ELi128EEv26Group_norm_nhwc_bwd_params --------------------------
	.section	.nv.shared._Z35group_norm_nhwc_bwd_one_pass_kernelI11Fp16IOFp16WLi64ELi8ELi128EEv26Group_norm_nhwc_bwd_params,"aw",@nobits
	.sectionflags	@""
	.align	16
.nv.shared._Z35group_norm_nhwc_bwd_one_pass_kernelI11Fp16IOFp16WLi64ELi8ELi128EEv26Group_norm_nhwc_bwd_params:
	.zero		3136


//--------------------- .nv.shared._Z35group_norm_nhwc_bwd_one_pass_kernelI11Fp16IOFp16WLi128ELi8ELi128EEv26Group_norm_nhwc_bwd_params --------------------------
	.section	.nv.shared._Z35group_norm_nhwc_bwd_one_pass_kernelI11Fp16IOFp16WLi128ELi8ELi128EEv26Group_norm_nhwc_bwd_params,"aw",@nobits
	.sectionflags	@""
	.align	16
.nv.shared._Z35group_norm_nhwc_bwd_one_pass_kernelI11Fp16IOFp16WLi128ELi8ELi128EEv26Group_norm_nhwc_bwd_params:
	.zero		3136


//--------------------- .nv.shared._Z35group_norm_nhwc_bwd_one_pass_kernelI11Fp16IOFp16WLi256ELi8ELi128EEv26Group_norm_nhwc_bwd_params --------------------------
	.section	.nv.shared._Z35group_norm_nhwc_bwd_one_pass_kernelI11Fp16IOFp16WLi256ELi8ELi128EEv26Group_norm_nhwc_bwd_params,"aw",@nobits
	.sectionflags	@""
	.align	16
.nv.shared._Z35group_norm_nhwc_bwd_one_pass_kernelI11Fp16IOFp16WLi256ELi8ELi128EEv26Group_norm_nhwc_bwd_params:
	.zero		3136


//--------------------- .nv.shared._Z35group_norm_nhwc_bwd_one_pass_kernelI11Fp16IOFp16WLi512ELi8ELi128EEv26Group_norm_nhwc_bwd_params --------------------------
	.section	.nv.shared._Z35group_norm_nhwc_bwd_one_pass_kernelI11Fp16IOFp16WLi512ELi8ELi128EEv26Group_norm_nhwc_bwd_params,"aw",@nobits
	.sectionflags	@""
	.align	16
.nv.shared._Z35group_norm_nhwc_bwd_one_pass_kernelI11Fp16IOFp16WLi512ELi8ELi128EEv26Group_norm_nhwc_bwd_params:
	.zero		3136


//--------------------- .nv.shared._Z35group_norm_nhwc_bwd_one_pass_kernelI11Fp32IOFp32WLi64ELi8ELi128EEv26Group_norm_nhwc_bwd_params --------------------------
	.section	.nv.shared._Z35group_norm_nhwc_bwd_one_pass_kernelI11Fp32IOFp32WLi64ELi8ELi128EEv26Group_norm_nhwc_bwd_params,"aw",@nobits
	.sectionflags	@""
	.align	16
.nv.shared._Z35group_norm_nhwc_bwd_one_pass_kernelI11Fp32IOFp32WLi64ELi8ELi128EEv26Group_norm_nhwc_bwd_params:
	.zero		3136


//--------------------- .nv.shared._Z35group_norm_nhwc_bwd_one_pass_kernelI11Fp32IOFp32WLi128ELi8ELi128EEv26Group_norm_nhwc_bwd_params --------------------------
	.section	.nv.shared._Z35group_norm_nhwc_bwd_one_pass_kernelI11Fp32IOFp32WLi128ELi8ELi128EEv26Group_norm_nhwc_bwd_params,"aw",@nobits
	.sectionflags	@""
	.align	16
.nv.shared._Z35group_norm_nhwc_bwd_one_pass_kernelI11Fp32IOFp32WLi128ELi8ELi128EEv26Group_norm_nhwc_bwd_params:
	.zero		3136


//--------------------- .nv.shared._Z35group_norm_nhwc_bwd_one_pass_kernelI11Fp32IOFp32WLi256ELi8ELi128EEv26Group_norm_nhwc_bwd_params --------------------------
	.section	.nv.shared._Z35group_norm_nhwc_bwd_one_pass_kernelI11Fp32IOFp32WLi256ELi8ELi128EEv26Group_norm_nhwc_bwd_params,"aw",@nobits
	.sectionflags	@""
	.align	16
.nv.shared._Z35group_norm_nhwc_bwd_one_pass_kernelI11Fp32IOFp32WLi256ELi8ELi128EEv26Group_norm_nhwc_bwd_params:
	.zero		3136


//--------------------- .nv.shared._Z35group_norm_nhwc_bwd_one_pass_kernelI11Fp32IOFp32WLi512ELi8ELi128EEv26Group_norm_nhwc_bwd_params --------------------------
	.section	.nv.shared._Z35group_norm_nhwc_bwd_one_pass_kernelI11Fp32IOFp32WLi512ELi8ELi128EEv26Group_norm_nhwc_bwd_params,"aw",@nobits
	.sectionflags	@""
	.align	16
.nv.shared._Z35group_norm_nhwc_bwd_one_pass_kernelI11Fp32IOFp32WLi512ELi8ELi128EEv26Group_norm_nhwc_bwd_params:
	.zero		3136


//--------------------- .nv.shared._Z35group_norm_nhwc_bwd_one_pass_kernelI11Fp32IOBf16WLi64ELi8ELi128EEv26Group_norm_nhwc_bwd_params --------------------------
	.section	.nv.shared._Z35group_norm_nhwc_bwd_one_pass_kernelI11Fp32IOBf16WLi64ELi8ELi128EEv26Group_norm_nhwc_bwd_params,"aw",@nobits
	.sectionflags	@""
	.align	16
.nv.shared._Z35group_norm_nhwc_bwd_one_pass_kernelI11Fp32IOBf16WLi64ELi8ELi128EEv26Group_norm_nhwc_bwd_params:
	.zero		3136


//--------------------- .nv.shared._Z35group_norm_nhwc_bwd_one_pass_kernelI11Fp32IOBf16WLi128ELi8ELi128EEv26Group_norm_nhwc_bwd_params --------------------------
	.section	.nv.shared._Z35group_norm_nhwc_bwd_one_pass_kernelI11Fp32IOBf16WLi128ELi8ELi128EEv26Group_norm_nhwc_bwd_params,"aw",@nobits
	.sectionflags	@""
	.align	16
.nv.shared._Z35group_norm_nhwc_bwd_one_pass_kernelI11Fp32IOBf16WLi128ELi8ELi128EEv26Group_norm_nhwc_bwd_params:
	.zero		3136


//--------------------- .nv.shared._Z35group_norm_nhwc_bwd_one_pass_kernelI11Fp32IOBf16WLi256ELi8ELi128EEv26Group_norm_nhwc_bwd_params --------------------------
	.section	.nv.shared._Z35group_norm_nhwc_bwd_one_pass_kernelI11Fp32IOBf16WLi256ELi8ELi128EEv26Group_norm_nhwc_bwd_params,"aw",@nobits
	.sectionflags	@""
	.align	16
.nv.shared._Z35group_norm_nhwc_bwd_one_pass_kernelI11Fp32IOBf16WLi256ELi8ELi128EEv26Group_norm_nhwc_bwd_params:
	.zero		3136


//--------------------- .nv.shared._Z35group_norm_nhwc_bwd_one_pass_kernelI11Fp32IOBf16WLi512ELi8ELi128EEv26Group_norm_nhwc_bwd_params --------------------------
	.section	.nv.shared._Z35group_norm_nhwc_bwd_one_pass_kernelI11Fp32IOBf16WLi512ELi8ELi128EEv26Group_norm_nhwc_bwd_params,"aw",@nobits
	.sectionflags	@""
	.align	16
.nv.shared._Z35group_norm_nhwc_bwd_one_pass_kernelI11Fp32IOBf16WLi512ELi8ELi128EEv26Group_norm_nhwc_bwd_params:
	.zero		3136


//--------------------- .nv.shared._Z35group_norm_nhwc_bwd_one_pass_kernelI11Fp32IOFp16WLi64ELi8ELi128EEv26Group_norm_nhwc_bwd_params --------------------------
	.section	.nv.shared._Z35group_norm_nhwc_bwd_one_pass_kernelI11Fp32IOFp16WLi64ELi8ELi128EEv26Group_norm_nhwc_bwd_params,"aw",@nobits
	.sectionflags	@""
	.align	16
.nv.shared._Z35group_norm_nhwc_bwd_one_pass_kernelI11Fp32IOFp16WLi64ELi8ELi128EEv26Group_norm_nhwc_bwd_params:
	.zero		3136


//--------------------- .nv.shared._Z35group_norm_nhwc_bwd_one_pass_kernelI11Fp32IOFp16WLi128ELi8ELi128EEv26Group_norm_nhwc_bwd_params --------------------------
	.section	.nv.shared._Z35group_norm_nhwc_bwd_one_pass_kernelI11Fp32IOFp16WLi128ELi8ELi128EEv26Group_norm_nhwc_bwd_params,"aw",@nobits
	.sectionflags	@""
	.align	16
.nv.shared._Z35group_norm_nhwc_bwd_one_pass_kernelI11Fp32IOFp16WLi128ELi8ELi128EEv26Group_norm_nhwc_bwd_params:
	.zero		3136


//--------------------- .nv.shared._Z35group_norm_nhwc_bwd_one_pass_kernelI11Fp32IOFp16WLi256ELi8ELi128EEv26Group_norm_nhwc_bwd_params --------------------------
	.section	.nv.shared._Z35group_norm_nhwc_bwd_one_pass_kernelI11Fp32IOFp16WLi256ELi8ELi128EEv26Group_norm_nhwc_bwd_params,"aw",@nobits
	.sectionflags	@""
	.align	16
.nv.shared._Z35group_norm_nhwc_bwd_one_pass_kernelI11Fp32IOFp16WLi256ELi8ELi128EEv26Group_norm_nhwc_bwd_params:
	.zero		3136


//--------------------- .nv.shared._Z35group_norm_nhwc_bwd_one_pass_kernelI11Fp32IOFp16WLi512ELi8ELi128EEv26Group_norm_nhwc_bwd_params --------------------------
	.section	.nv.shared._Z35group_norm_nhwc_bwd_one_pass_kernelI11Fp32IOFp16WLi512ELi8ELi128EEv26Group_norm_nhwc_bwd_params,"aw",@nobits
	.sectionflags	@""
	.align	16
.nv.shared._Z35group_norm_nhwc_bwd_one_pass_kernelI11Fp32IOFp16WLi512ELi8ELi128EEv26Group_norm_nhwc_bwd_params:
	.zero		3136


//--------------------- .nv.shared._Z35group_norm_nhwc_fwd_one_pass_kernelI11Bf16IOFp32WLi64ELi8ELi128EEv26Group_norm_nhwc_fwd_params --------------------------
	.section	.nv.shared._Z35group_norm_nhwc_fwd_one_pass_kernelI11Bf16IOFp32WLi64ELi8ELi128EEv26Group_norm_nhwc_fwd_params,"aw",@nobits
	.sectionflags	@""
	.align	8
.nv.shared._Z35group_norm_nhwc_fwd_one_pass_kernelI11Bf16IOFp32WLi64ELi8ELi128EEv26Group_norm_nhwc_fwd_params:
	.zero		1080


//--------------------- .nv.shared._Z35group_norm_nhwc_fwd_one_pass_kernelI11Bf16IOFp32WLi128ELi8ELi128EEv26Group_norm_nhwc_fwd_params --------------------------
	.section	.nv.shared._Z35group_norm_nhwc_fwd_one_pass_kernelI11Bf16IOFp32WLi128ELi8ELi128EEv26Group_norm_nhwc_fwd_params,"aw",@nobits
	.sectionflags	@""
	.align	8
.nv.shared._Z35group_norm_nhwc_fwd_one_pass_kernelI11Bf16IOFp32WLi128ELi8ELi128EEv26Group_norm_nhwc_fwd_params:
	.zero		1080


//--------------------- .nv.shared._Z35group_norm_nhwc_fwd_one_pass_kernelI11Bf16IOFp32WLi256ELi8ELi128EEv26Group_norm_nhwc_fwd_params --------------------------
	.section	.nv.shared._Z35group_norm_nhwc_fwd_one_pass_kernelI11Bf16IOFp32WLi256ELi8ELi128EEv26Group_norm_nhwc_fwd_params,"aw",@nobits
	.sectionflags	@""
	.align	8
.nv.shared._Z35group_norm_nhwc_fwd_one_pass_kernelI11Bf16IOFp32WLi256ELi8ELi128EEv26Group_norm_nhwc_fwd_params:
	.zero		1080


//--------------------- .nv.shared._Z35group_norm_nhwc_fwd_one_pass_kernelI11Bf16IOFp32WLi512ELi8ELi128EEv26Group_norm_nhwc_fwd_params --------------------------
	.section	.nv.shared._Z35group_norm_nhwc_fwd_one_pass_kernelI11Bf16IOFp32WLi512ELi8ELi128EEv26Group_norm_nhwc_fwd_params,"aw",@nobits
	.sectionflags	@""
	.align	8
.nv.shared._Z35group_norm_nhwc_fwd_one_pass_kernelI11Bf16IOFp32WLi512ELi8ELi128EEv26Group_norm_nhwc_fwd_params:
	.zero		1080


//--------------------- .nv.shared._Z35group_norm_nhwc_fwd_one_pass_kernelI11Bf16IOBf16WLi64ELi8ELi128EEv26Group_norm_nhwc_fwd_params --------------------------
	.section	.nv.shared._Z35group_norm_nhwc_fwd_one_pass_kernelI11Bf16IOBf16WLi64ELi8ELi128EEv26Group_norm_nhwc_fwd_params,"aw",@nobits
	.sectionflags	@""
	.align	8
.nv.shared._Z35group_norm_nhwc_fwd_one_pass_kernelI11Bf16IOBf16WLi64ELi8ELi128EEv26Group_norm_nhwc_fwd_params:
	.zero		1080


//--------------------- .nv.shared._Z35group_norm_nhwc_fwd_one_pass_kernelI11Bf16IOBf16WLi128ELi8ELi128EEv26Group_norm_nhwc_fwd_params --------------------------
	.section	.nv.shared._Z35group_norm_nhwc_fwd_one_pass_kernelI11Bf16IOBf16WLi128ELi8ELi128EEv26Group_norm_nhwc_fwd_params,"aw",@nobits
	.sectionflags	@""
	.align	8
.nv.shared._Z35group_norm_nhwc_fwd_one_pass_kernelI11Bf16IOBf16WLi128ELi8ELi128EEv26Group_norm_nhwc_fwd_params:
	.zero		1080


//--------------------- .nv.shared._Z35group_norm_nhwc_fwd_one_pass_kernelI11Bf16IOBf16WLi256ELi8ELi128EEv26Group_norm_nhwc_fwd_params --------------------------
	.section	.nv.shared._Z35group_norm_nhwc_fwd_one_pass_kernelI11Bf16IOBf16WLi256ELi8ELi128EEv26Group_norm_nhwc_fwd_params,"aw",@nobits
	.sectionflags	@""
	.align	8
.nv.shared._Z35group_norm_nhwc_fwd_one_pass_kernelI11Bf16IOBf16WLi256ELi8ELi128EEv26Group_norm_nhwc_fwd_params:
	.zero		1080


//--------------------- .nv.shared._Z35group_norm_nhwc_fwd_one_pass_kernelI11Bf16IOBf16WLi512ELi8ELi128EEv26Group_norm_nhwc_fwd_params --------------------------
	.section	.nv.shared._Z35group_norm_nhwc_fwd_one_pass_kernelI11Bf16IOBf16WLi512ELi8ELi128EEv26Group_norm_nhwc_fwd_params,"aw",@nobits
	.sectionflags	@""
	.align	8
.nv.shared._Z35group_norm_nhwc_fwd_one_pass_kernelI11Bf16IOBf16WLi512ELi8ELi128EEv26Group_norm_nhwc_fwd_params:
	.zero		1080


//--------------------- .nv.shared._Z35group_norm_nhwc_fwd_one_pass_kernelI11Bf16IOFp16WLi64ELi8ELi128EEv26Group_norm_nhwc_fwd_params --------------------------
	.section	.nv.shared._Z35group_norm_nhwc_fwd_one_pass_kernelI11Bf16IOFp16WLi64ELi8ELi128EEv26Group_norm_nhwc_fwd_params,"aw",@nobits
	.sectionflags	@""
	.align	8
.nv.shared._Z35group_norm_nhwc_fwd_one_pass_kernelI11Bf16IOFp16WLi64ELi8ELi128EEv26Group_norm_nhwc_fwd_params:
	.zero		1080


//--------------------- .nv.shared._Z35group_norm_nhwc_fwd_one_pass_kernelI11Bf16IOFp16WLi128ELi8ELi128EEv26Group_norm_nhwc_fwd_params --------------------------
	.section	.nv.shared._Z35group_norm_nhwc_fwd_one_pass_kernelI11Bf16IOFp16WLi128ELi8ELi128EEv26Group_norm_nhwc_fwd_params,"aw",@nobits
	.sectionflags	@""
	.align	8
.nv.shared._Z35group_norm_nhwc_fwd_one_pass_kernelI11Bf16IOFp16WLi128ELi8ELi128EEv26Group_norm_nhwc_fwd_params:
	.zero		1080


//--------------------- .nv.shared._Z35group_norm_nhwc_fwd_one_pass_kernelI11Bf16IOFp16WLi256ELi8ELi128EEv26Group_norm_nhwc_fwd_params --------------------------
	.section	.nv.shared._Z35group_norm_nhwc_fwd_one_pass_kernelI11Bf16IOFp16WLi256ELi8ELi128EEv26Group_norm_nhwc_fwd_params,"aw",@nobits
	.sectionflags	@""
	.align	8
.nv.shared._Z35group_norm_nhwc_fwd_one_pass_kernelI11Bf16IOFp16WLi256ELi8ELi128EEv26Group_norm_nhwc_fwd_params:
	.zero		1080


//--------------------- .nv.shared._Z35group_norm_nhwc_fwd_one_pass_kernelI11Bf16IOFp16WLi512ELi8ELi128EEv26Group_norm_nhwc_fwd_params --------------------------
	.section	.nv.shared._Z35group_norm_nhwc_fwd_one_pass_kernelI11Bf16IOFp16WLi512ELi8ELi128EEv26Group_norm_nhwc_fwd_params,"aw",@nobits
	.sectionflags	@""
	.align	8
.nv.shared._Z35group_norm_nhwc_fwd_one_pass_kernelI11Bf16IOFp16WLi512ELi8ELi128EEv26Group_norm_nhwc_fwd_params:
	.zero		1080


//--------------------- .nv.shared._Z35group_norm_nhwc_fwd_one_pass_kernelI11Fp16IOFp32WLi64ELi8ELi128EEv26Group_norm_nhwc_fwd_params --------------------------
	.section	.nv.shared._Z35group_norm_nhwc_fwd_one_pass_kernelI11Fp16IOFp32WLi64ELi8ELi128EEv26Group_norm_nhwc_fwd_params,"aw",@nobits
	.sectionflags	@""
	.align	8
.nv.shared._Z35group_norm_nhwc_fwd_one_pass_kernelI11Fp16IOFp32WLi64ELi8ELi128EEv26Group_norm_nhwc_fwd_params:
	.zero		1080


//--------------------- .nv.shared._Z35group_norm_nhwc_fwd_one_pass_kernelI11Fp16IOFp32WLi128ELi8ELi128EEv26Group_norm_nhwc_fwd_params --------------------------
	.section	.nv.shared._Z35group_norm_nhwc_fwd_one_pass_kernelI11Fp16IOFp32WLi128ELi8ELi128EEv26Group_norm_nhwc_fwd_params,"aw",@nobits
	.sectionflags	@""
	.align	8
.nv.shared._Z35group_norm_nhwc_fwd_one_pass_kernelI11Fp16IOFp32WLi128ELi8ELi128EEv26Group_norm_nhwc_fwd_params:
	.zero		1080


//--------------------- .nv.shared._Z35group_norm_nhwc_fwd_one_pass_kernelI11Fp16IOFp32WLi256ELi8ELi128EEv26Group_norm_nhwc_fwd_params --------------------------
	.section	.nv.shared._Z35group_norm_nhwc_fwd_one_pass_kernelI11Fp16IOFp32WLi256ELi8ELi128EEv26Group_norm_nhwc_fwd_params,"aw",@nobits
	.sectionflags	@""
	.align	8
.nv.shared._Z35group_norm_nhwc_fwd_one_pass_kernelI11Fp16IOFp32WLi256ELi8ELi128EEv26Group_norm_nhwc_fwd_params:
	.zero		1080


//--------------------- .nv.shared._Z35group_norm_nhwc_fwd_one_pass_kernelI11Fp16IOFp32WLi512ELi8ELi128EEv26Group_norm_nhwc_fwd_params --------------------------
	.section	.nv.shared._Z35group_norm_nhwc_fwd_one_pass_kernelI11Fp16IOFp32WLi512ELi8ELi128EEv26Group_norm_nhwc_fwd_params,"aw",@nobits
	.sectionflags	@""
	.align	8
.nv.shared._Z35group_norm_nhwc_fwd_one_pass_kernelI11Fp16IOFp32WLi512ELi8ELi128EEv26Group_norm_nhwc_fwd_params:
	.zero		1080


//--------------------- .nv.shared._Z35group_norm_nhwc_fwd_one_pass_kernelI11Fp16IOBf16WLi64ELi8ELi128EEv26Group_norm_nhwc_fwd_params --------------------------
	.section	.nv.shared._Z35group_norm_nhwc_fwd_one_pass_kernelI11Fp16IOBf16WLi64ELi8ELi128EEv26Group_norm_nhwc_fwd_params,"aw",@nobits
	.sectionflags	@""
	.align	8
.nv.shared._Z35group_norm_nhwc_fwd_one_pass_kernelI11Fp16IOBf16WLi64ELi8ELi128EEv26Group_norm_nhwc_fwd_params:
	.zero		1080


//--------------------- .nv.shared._Z35group_norm_nhwc_fwd_one_pass_kernelI11Fp16IOBf16WLi128ELi8ELi128EEv26Group_norm_nhwc_fwd_params --------------------------
	.section	.nv.shared._Z35group_norm_nhwc_fwd_one_pass_kernelI11Fp16IOBf16WLi128ELi8ELi128EEv26Group_norm_nhwc_fwd_params,"aw",@nobits
	.sectionflags	@""
	.align	8
.nv.shared._Z35group_norm_nhwc_fwd_one_pass_kernelI11Fp16IOBf16WLi128ELi8ELi128EEv26Group_norm_nhwc_fwd_params:
	.zero		1080


//--------------------- .nv.shared._Z35group_norm_nhwc_fwd_one_pass_kernelI11Fp16IOBf16WLi256ELi8ELi128EEv26Group_norm_nhwc_fwd_params --------------------------
	.section	.nv.shared._Z35group_norm_nhwc_fwd_one_pass_kernelI11Fp16IOBf16WLi256ELi8ELi128EEv26Group_norm_nhwc_fwd_params,"aw",@nobits
	.sectionflags	@""
	.align	8
.nv.shared._Z35group_norm_nhwc_fwd_one_pass_kernelI11Fp16IOBf16WLi256ELi8ELi128EEv26Group_norm_nhwc_fwd_params:
	.zero		1080


//--------------------- .nv.shared._Z35group_norm_nhwc_fwd_one_pass_kernelI11Fp16IOBf16WLi512ELi8ELi128EEv26Group_norm_nhwc_fwd_params --------------------------
	.section	.nv.shared._Z35group_norm_nhwc_fwd_one_pass_kernelI11Fp16IOBf16WLi512ELi8ELi128EEv26Group_norm_nhwc_fwd_params,"aw",@nobits
	.sectionflags	@""
	.align	8
.nv.shared._Z35group_norm_nhwc_fwd_one_pass_kernelI11Fp16IOBf16WLi512ELi8ELi128EEv26Group_norm_nhwc_fwd_params:
	.zero		1080


//--------------------- .nv.shared._Z35group_norm_nhwc_fwd_one_pass_kernelI11Fp16IOFp16WLi64ELi8ELi128EEv26Group_norm_nhwc_fwd_params --------------------------
	.section	.nv.shared._Z35group_norm_nhwc_fwd_one_pass_kernelI11Fp16IOFp16WLi64ELi8ELi128EEv26Group_norm_nhwc_fwd_params,"aw",@nobits
	.sectionflags	@""
	.align	8
.nv.shared._Z35group_norm_nhwc_fwd_one_pass_kernelI11Fp16IOFp16WLi64ELi8ELi128EEv26Group_norm_nhwc_fwd_params:
	.zero		1080


//--------------------- .nv.shared._Z35group_norm_nhwc_fwd_one_pass_kernelI11Fp16IOFp16WLi128ELi8ELi128EEv26Group_norm_nhwc_fwd_params --------------------------
	.section	.nv.shared._Z35group_norm_nhwc_fwd_one_pass_kernelI11Fp16IOFp16WLi128ELi8ELi128EEv26Group_norm_nhwc_fwd_params,"aw",@nobits
	.sectionflags	@""
	.align	8
.nv.shared._Z35group_norm_nhwc_fwd_one_pass_kernelI11Fp16IOFp16WLi128ELi8ELi128EEv26Group_norm_nhwc_fwd_params:
	.zero		1080


//--------------------- .nv.shared._Z35group_norm_nhwc_fwd_one_pass_kernelI11Fp16IOFp16WLi256ELi8ELi128EEv26Group_norm_nhwc_fwd_params --------------------------
	.section	.nv.shared._Z35group_norm_nhwc_fwd_one_pass_kernelI11Fp16IOFp16WLi256ELi8ELi128EEv26Group_norm_nhwc_fwd_params,"aw",@nobits
	.sectionflags	@""
	.align	8
.nv.shared._Z35group_norm_nhwc_fwd_one_pass_kernelI11Fp16IOFp16WLi256ELi8ELi128EEv26Group_norm_nhwc_fwd_params:
	.zero		1080


//--------------------- .nv.shared._Z35group_norm_nhwc_fwd_one_pass_kernelI11Fp16IOFp16WLi512ELi8ELi128EEv26Group_norm_nhwc_fwd_params --------------------------
	.section	.nv.shared._Z35group_norm_nhwc_fwd_one_pass_kernelI11Fp16IOFp16WLi512ELi8ELi128EEv26Group_norm_nhwc_fwd_params,"aw",@nobits
	.sectionflags	@""
	.align	8
.nv.shared._Z35group_norm_nhwc_fwd_one_pass_kernelI11Fp16IOFp16WLi512ELi8ELi128EEv26Group_norm_nhwc_fwd_params:
	.zero		1080


//--------------------- .nv.shared._Z35group_norm_nhwc_fwd_one_pass_kernelI11Fp32IOFp32WLi64ELi8ELi128EEv26Group_norm_nhwc_fwd_params --------------------------
	.section	.nv.shared._Z35group_norm_nhwc_fwd_one_pass_kernelI11Fp32IOFp32WLi64ELi8ELi128EEv26Group_norm_nhwc_fwd_params,"aw",@nobits
	.sectionflags	@""
	.align	8
.nv.shared._Z35group_norm_nhwc_fwd_one_pass_kernelI11Fp32IOFp32WLi64ELi8ELi128EEv26Group_norm_nhwc_fwd_params:
	.zero		1080


//--------------------- .nv.shared._Z35group_norm_nhwc_fwd_one_pass_kernelI11Fp32IOFp32WLi128ELi8ELi128EEv26Group_norm_nhwc_fwd_params --------------------------
	.section	.nv.shared._Z35group_norm_nhwc_fwd_one_pass_kernelI11Fp32IOFp32WLi128ELi8ELi128EEv26Group_norm_nhwc_fwd_params,"aw",@nobits
	.sectionflags	@""
	.align	8
.nv.shared._Z35group_norm_nhwc_fwd_one_pass_kernelI11Fp32IOFp32WLi128ELi8ELi128EEv26Group_norm_nhwc_fwd_params:
	.zero		1080


//--------------------- .nv.shared._Z35group_norm_nhwc_fwd_one_pass_kernelI11Fp32IOFp32WLi256ELi8ELi128EEv26Group_norm_nhwc_fwd_params --------------------------
	.section	.nv.shared._Z35group_norm_nhwc_fwd_one_pass_kernelI11Fp32IOFp32WLi256ELi8ELi128EEv26Group_norm_nhwc_fwd_params,"aw",@nobits
	.sectionflags	@""
	.align	8
.nv.shared._Z35group_norm_nhwc_fwd_one_pass_kernelI11Fp32IOFp32WLi256ELi8ELi128EEv26Group_norm_nhwc_fwd_params:
	.zero		1080


//--------------------- .nv.shared._Z35group_norm_nhwc_fwd_one_pass_kernelI11Fp32IOFp32WLi512ELi8ELi128EEv26Group_norm_nhwc_fwd_params --------------------------
	.section	.nv.shared._Z35group_norm_nhwc_fwd_one_pass_kernelI11Fp32IOFp32WLi512ELi8ELi128EEv26Group_norm_nhwc_fwd_params,"aw",@nobits
	.sectionflags	@""
	.align	8
.nv.shared._Z35group_norm_nhwc_fwd_one_pass_kernelI11Fp32IOFp32WLi512ELi8ELi128EEv26Group_norm_nhwc_fwd_params:
	.zero		1080


//--------------------- .nv.shared._Z35group_norm_nhwc_fwd_one_pass_kernelI11Fp32IOBf16WLi64ELi8ELi128EEv26Group_norm_nhwc_fwd_params --------------------------
	.section	.nv.shared._Z35group_norm_nhwc_fwd_one_pass_kernelI11Fp32IOBf16WLi64ELi8ELi128EEv26Group_norm_nhwc_fwd_params,"aw",@nobits
	.sectionflags	@""
	.align	8
.nv.shared._Z35group_norm_nhwc_fwd_one_pass_kernelI11Fp32IOBf16WLi64ELi8ELi128EEv26Group_norm_nhwc_fwd_params:
	.zero		1080


//--------------------- .nv.shared._Z35group_norm_nhwc_fwd_one_pass_kernelI11Fp32IOBf16WLi128ELi8ELi128EEv26Group_norm_nhwc_fwd_params --------------------------
	.section	.nv.shared._Z35group_norm_nhwc_fwd_one_pass_kernelI11Fp32IOBf16WLi128ELi8ELi128EEv26Group_norm_nhwc_fwd_params,"aw",@nobits
	.sectionflags	@""
	.align	8
.nv.shared._Z35group_norm_nhwc_fwd_one_pass_kernelI11Fp32IOBf16WLi128ELi8ELi128EEv26Group_norm_nhwc_fwd_params:
	.zero		1080


//--------------------- .nv.shared._Z35group_norm_nhwc_fwd_one_pass_kernelI11Fp32IOBf16WLi256ELi8ELi128EEv26Group_norm_nhwc_fwd_params --------------------------
	.section	.nv.shared._Z35group_norm_nhwc_fwd_one_pass_kernelI11Fp32IOBf16WLi256ELi8ELi128EEv26Group_norm_nhwc_fwd_params,"aw",@nobits
	.sectionflags	@""
	.align	8
.nv.shared._Z35group_norm_nhwc_fwd_one_pass_kernelI11Fp32IOBf16WLi256ELi8ELi128EEv26Group_norm_nhwc_fwd_params:
	.zero		1080


//--------------------- .nv.shared._Z35group_norm_nhwc_fwd_one_pass_kernelI11Fp32IOBf16WLi512ELi8ELi128EEv26Group_norm_nhwc_fwd_params --------------------------
	.section	.nv.shared._Z35group_norm_nhwc_fwd_one_pass_kernelI11Fp32IOBf16WLi512ELi8ELi128EEv26Group_norm_nhwc_fwd_params,"aw",@nobits
	.sectionflags	@""
	.align	8
.nv.shared._Z35group_norm_nhwc_fwd_one_pass_kernelI11Fp32IOBf16WLi512ELi8ELi128EEv26Group_norm_nhwc_fwd_params:
	.zero		1080


//--------------------- .nv.shared._Z35group_norm_nhwc_fwd_one_pass_kernelI11Fp32IOFp16WLi64ELi8ELi128EEv26Group_norm_nhwc_fwd_params --------------------------
	.section	.nv.shared._Z35group_norm_nhwc_fwd_one_pass_kernelI11Fp32IOFp16WLi64ELi8ELi128EEv26Group_norm_nhwc_fwd_params,"aw",@nobits
	.sectionflags	@""
	.align	8
.nv.shared._Z35group_norm_nhwc_fwd_one_pass_kernelI11Fp32IOFp16WLi64ELi8ELi128EEv26Group_norm_nhwc_fwd_params:
	.zero		1080


//--------------------- .nv.shared._Z35group_norm_nhwc_fwd_one_pass_kernelI11Fp32IOFp16WLi128ELi8ELi128EEv26Group_norm_nhwc_fwd_params --------------------------
	.section	.nv.shared._Z35group_norm_nhwc_fwd_one_pass_kernelI11Fp32IOFp16WLi128ELi8ELi128EEv26Group_norm_nhwc_fwd_params,"aw",@nobits
	.sectionflags	@""
	.align	8
.nv.shared._Z35group_norm_nhwc_fwd_one_pass_kernelI11Fp32IOFp16WLi128ELi8ELi128EEv26Group_norm_nhwc_fwd_params:
	.zero		1080


//--------------------- .nv.shared._Z35group_norm_nhwc_fwd_one_pass_kernelI11Fp32IOFp16WLi256ELi8ELi128EEv26Group_norm_nhwc_fwd_params --------------------------
	.section	.nv.shared._Z35group_norm_nhwc_fwd_one_pass_kernelI11Fp32IOFp16WLi256ELi8ELi128EEv26Group_norm_nhwc_fwd_params,"aw",@nobits
	.sectionflags	@""
	.align	8
.nv.shared._Z35group_norm_nhwc_fwd_one_pass_kernelI11Fp32IOFp16WLi256ELi8ELi128EEv26Group_norm_nhwc_fwd_params:
	.zero		1080


//--------------------- .nv.shared._Z35group_norm_nhwc_fwd_one_pass_kernelI11Fp32IOFp16WLi512ELi8ELi128EEv26Group_norm_nhwc_fwd_params --------------------------
	.section	.nv.shared._Z35group_norm_nhwc_fwd_one_pass_kernelI11Fp32IOFp16WLi512ELi8ELi128EEv26Group_norm_nhwc_fwd_params,"aw",@nobits
	.sectionflags	@""
	.align	8
.nv.shared._Z35group_norm_nhwc_fwd_one_pass_kernelI11Fp32IOFp16WLi512ELi8ELi128EEv26Group_norm_nhwc_fwd_params:
	.zero		1080


//--------------------- .nv.constant0._ZN3cub18CUB_300001_SM_10006detail11EmptyKernelIvEEvv --------------------------
	.section	.nv.constant0._ZN3cub18CUB_300001_SM_10006detail11EmptyKernelIvEEvv,"a",@progbits
	.sectionflags	@""
	.align	4
.nv.constant0._ZN3cub18CUB_300001_SM_10006detail11EmptyKernelIvEEvv:
	.zero		896


//--------------------- .nv.constant0._Z35group_norm_nhwc_bwd_one_pass_kernelI11Bf16IOFp32WLi64ELi8ELi128EEv26Group_norm_nhwc_bwd_params --------------------------
	.section	.nv.constant0._Z35group_norm_nhwc_bwd_one_pass_kernelI11Bf16IOFp32WLi64ELi8ELi128EEv26Group_norm_nhwc_bwd_params,"a",@progbits
	.sectionflags	@""
	.align	4
.nv.constant0._Z35group_norm_nhwc_bwd_one_pass_kernelI11Bf16IOFp32WLi64ELi8ELi128EEv26Group_norm_nhwc_bwd_params:
	.zero		1080


//--------------------- .nv.constant0._Z35group_norm_nhwc_bwd_one_pass_kernelI11Bf16IOFp32WLi128ELi8ELi128EEv26Group_norm_nhwc_bwd_params --------------------------
	.section	.nv.constant0._Z35group_norm_nhwc_bwd_one_pass_kernelI11Bf16IOFp32WLi128ELi8ELi128EEv26Group_norm_nhwc_bwd_params,"a",@progbits
	.sectionflags	@""
	.align	4
.nv.constant0._Z35group_norm_nhwc_bwd_one_pass_kernelI11Bf16IOFp32WLi128ELi8ELi128EEv26Group_norm_nhwc_bwd_params:
	.zero		1080


//--------------------- .nv.constant0._Z35group_norm_nhwc_bwd_one_pass_kernelI11Bf16IOFp32WLi256ELi8ELi128EEv26Group_norm_nhwc_bwd_params --------------------------
	.section	.nv.constant0._Z35group_norm_nhwc_bwd_one_pass_kernelI11Bf16IOFp32WLi256ELi8ELi128EEv26Group_norm_nhwc_bwd_params,"a",@progbits
	.sectionflags	@""
	.align	4
.nv.constant0._Z35group_norm_nhwc_bwd_one_pass_kernelI11Bf16IOFp32WLi256ELi8ELi128EEv26Group_norm_nhwc_bwd_params:
	.zero		1080


//--------------------- .nv.constant0._Z35group_norm_nhwc_bwd_one_pass_kernelI11Bf16IOFp32WLi512ELi8ELi128EEv26Group_norm_nhwc_bwd_params --------------------------
	.section	.nv.constant0._Z35group_norm_nhwc_bwd_one_pass_kernelI11Bf16IOFp32WLi512ELi8ELi128EEv26Group_norm_nhwc_bwd_params,"a",@progbits
	.sectionflags	@""
	.align	4
.nv.constant0._Z35group_norm_nhwc_bwd_one_pass_kernelI11Bf16IOFp32WLi512ELi8ELi128EEv26Group_norm_nhwc_bwd_params:
	.zero		1080


//--------------------- .nv.constant0._Z35group_norm_nhwc_bwd_one_pass_kernelI11Bf16IOBf16WLi64ELi8ELi128EEv26Group_norm_nhwc_bwd_params --------------------------
	.section	.nv.constant0._Z35group_norm_nhwc_bwd_one_pass_kernelI11Bf16IOBf16WLi64ELi8ELi128EEv26Group_norm_nhwc_bwd_params,"a",@progbits
	.sectionflags	@""
	.align	4
.nv.constant0._Z35group_norm_nhwc_bwd_one_pass_kernelI11Bf16IOBf16WLi64ELi8ELi128EEv26Group_norm_nhwc_bwd_params:
	.zero		1080


//--------------------- .nv.constant0._Z35group_norm_nhwc_bwd_one_pass_kernelI11Bf16IOBf16WLi128ELi8ELi128EEv26Group_norm_nhwc_bwd_params --------------------------
	.section	.nv.constant0._Z35group_norm_nhwc_bwd_one_pass_kernelI11Bf16IOBf16WLi128ELi8ELi128EEv26Group_norm_nhwc_bwd_params,"a",@progbits
	.sectionflags	@""
	.align	4
.nv.constant0._Z35group_norm_nhwc_bwd_one_pass_kernelI11Bf16IOBf16WLi128ELi8ELi128EEv26Group_norm_nhwc_bwd_params:
	.zero		1080


//--------------------- .nv.constant0._Z35group_norm_nhwc_bwd_one_pass_kernelI11Bf16IOBf16WLi256ELi8ELi128EEv26Group_norm_nhwc_bwd_params --------------------------
	.section	.nv.constant0._Z35group_norm_nhwc_bwd_one_pass_kernelI11Bf16IOBf16WLi256ELi8ELi128EEv26Group_norm_nhwc_bwd_params,"a",@progbits
	.sectionflags	@""
	.align	4
.nv.constant0._Z35group_norm_nhwc_bwd_one_pass_kernelI11Bf16IOBf16WLi256ELi8ELi128EEv26Group_norm_nhwc_bwd_params:
	.zero		1080


//--------------------- .nv.constant0._Z35group_norm_nhwc_bwd_one_pass_kernelI11Bf16IOBf16WLi512ELi8ELi128EEv26Group_norm_nhwc_bwd_params --------------------------
	.section	.nv.constant0._Z35group_norm_nhwc_bwd_one_pass_kernelI11Bf16IOBf16WLi512ELi8ELi128EEv26Group_norm_nhwc_bwd_params,"a",@progbits
	.sectionflags	@""
	.align	4
.nv.constant0._Z35group_norm_nhwc_bwd_one_pass_kernelI11Bf16IOBf16WLi512ELi8ELi128EEv26Group_norm_nhwc_bwd_params:
	.zero		1080


//--------------------- .nv.constant0._Z35group_norm_nhwc_bwd_one_pass_kernelI11Bf16IOFp16WLi64ELi8ELi128EEv26Group_norm_nhwc_bwd_params --------------------------
	.section	.nv.constant0._Z35group_norm_nhwc_bwd_one_pass_kernelI11Bf16IOFp16WLi64ELi8ELi128EEv26Group_norm_nhwc_bwd_params,"a",@progbits
	.sectionflags	@""
	.align	4
.nv.constant0._Z35group_norm_nhwc_bwd_one_pass_kernelI11Bf16IOFp16WLi64ELi8ELi128EEv26Group_norm_nhwc_bwd_params:
	.zero		1080


//--------------------- .nv.constant0._Z35group_norm_nhwc_bwd_one_pass_kernelI11Bf16IOFp16WLi128ELi8ELi128EEv26Group_norm_nhwc_bwd_params --------------------------
	.section	.nv.constant0._Z35group_norm_nhwc_bwd_one_pass_kernelI11Bf16IOFp16WLi128ELi8ELi128EEv26Group_norm_nhwc_bwd_params,"a",@progbits
	.sectionflags	@""
	.align	4
.nv.constant0._Z35group_norm_nhwc_bwd_one_pass_kernelI11Bf16IOFp16WLi128ELi8ELi128EEv26Group_norm_nhwc_bwd_params:
	.zero		1080


//--------------------- .nv.constant0._Z35group_norm_nhwc_bwd_one_pass_kernelI11Bf16IOFp16WLi256ELi8ELi128EEv26Group_norm_nhwc_bwd_params --------------------------
	.section	.nv.constant0._Z35group_norm_nhwc_bwd_one_pass_kernelI11Bf16IOFp16WLi256ELi8ELi128EEv26Group_norm_nhwc_bwd_params,"a",@progbits
	.sectionflags	@""
	.align	4
.nv.constant0._Z35group_norm_nhwc_bwd_one_pass_kernelI11Bf16IOFp16WLi256ELi8ELi128EEv26Group_norm_nhwc_bwd_params:
	.zero		1080


//--------------------- .nv.constant0._Z35group_norm_nhwc_bwd_one_pass_kernelI11Bf16IOFp16WLi512ELi8ELi128EEv26Group_norm_nhwc_bwd_params --------------------------
	.section	.nv.constant0._Z35group_norm_nhwc_bwd_one_pass_kernelI11Bf16IOFp16WLi512ELi8ELi128EEv26Group_norm_nhwc_bwd_params,"a",@progbits
	.sectionflags	@""
	.align	4
.nv.constant0._Z35group_norm_nhwc_bwd_one_pass_kernelI11Bf16IOFp16WLi512ELi8ELi128EEv26Group_norm_nhwc_bwd_params:
	.zero		1080


//--------------------- .nv.constant0._Z35group_norm_nhwc_bwd_one_pass_kernelI11Fp16IOFp32WLi64ELi8ELi128EEv26Group_norm_nhwc_bwd_params --------------------------
	.section	.nv.constant0._Z35group_norm_nhwc_bwd_one_pass_kernelI11Fp16IOFp32WLi64ELi8ELi128EEv26Group_norm_nhwc_bwd_params,"a",@progbits
	.sectionflags	@""
	.align	4
.nv.constant0._Z35group_norm_nhwc_bwd_one_pass_kernelI11Fp16IOFp32WLi64ELi8ELi128EEv26Group_norm_nhwc_bwd_params:
	.zero		1080


//--------------------- .nv.constant0._Z35group_norm_nhwc_bwd_one_pass_kernelI11Fp16IOFp32WLi128ELi8ELi128EEv26Group_norm_nhwc_bwd_params --------------------------
	.section	.nv.constant0._Z35group_norm_nhwc_bwd_one_pass_kernelI11Fp16IOFp32WLi128ELi8ELi128EEv26Group_norm_nhwc_bwd_params,"a",@progbits
	.sectionflags	@""
	.align	4
.nv.constant0._Z35group_norm_nhwc_bwd_one_pass_kernelI11Fp16IOFp32WLi128ELi8ELi128EEv26Group_norm_nhwc_bwd_params:
	.zero		1080


//--------------------- .nv.constant0._Z35group_norm_nhwc_bwd_one_pass_kernelI11Fp16IOFp32WLi256ELi8ELi128EEv26Group_norm_nhwc_bwd_params --------------------------
	.section	.nv.constant0._Z35group_norm_nhwc_bwd_one_pass_kernelI11Fp16IOFp32WLi256ELi8ELi128EEv26Group_norm_nhwc_bwd_params,"a",@progbits
	.sectionflags	@""
	.align	4
.nv.constant0._Z35group_norm_nhwc_bwd_one_pass_kernelI11Fp16IOFp32WLi256ELi8ELi128EEv26Group_norm_nhwc_bwd_params:
	.zero		1080


//--------------------- .nv.constant0._Z35group_norm_nhwc_bwd_one_pass_kernelI11Fp16IOFp32WLi512ELi8ELi128EEv26Group_norm_nhwc_bwd_params --------------------------
	.section	.nv.constant0._Z35group_norm_nhwc_bwd_one_pass_kernelI11Fp16IOFp32WLi512ELi8ELi128EEv26Group_norm_nhwc_bwd_params,"a",@progbits
	.sectionflags	@""
	.align	4
.nv.constant0._Z35group_norm_nhwc_bwd_one_pass_kernelI11Fp16IOFp32WLi512ELi8ELi128EEv26Group_norm_nhwc_bwd_params:
	.zero		1080


//--------------------- .nv.constant0._Z35group_norm_nhwc_bwd_one_pass_kernelI11Fp16IOBf16WLi64ELi8ELi128EEv26Group_norm_nhwc_bwd_params --------------------------
	.section	.nv.constant0._Z35group_norm_nhwc_bwd_one_pass_kernelI11Fp16IOBf16WLi64ELi8ELi128EEv26Group_norm_nhwc_bwd_params,"a",@progbits
	.sectionflags	@""
	.align	4
.nv.constant0._Z35group_norm_nhwc_bwd_one_pass_kernelI11Fp16IOBf16WLi64ELi8ELi128EEv26Group_norm_nhwc_bwd_params:
	.zero		1080


//--------------------- .nv.constant0._Z35group_norm_nhwc_bwd_one_pass_kernelI11Fp16IOBf16WLi128ELi8ELi128EEv26Group_norm_nhwc_bwd_params --------------------------
	.section	.nv.constant0._Z35group_norm_nhwc_bwd_one_pass_kernelI11Fp16IOBf16WLi128ELi8ELi128EEv26Group_norm_nhwc_bwd_params,"a",@progbits
	.sectionflags	@""
	.align	4
.nv.constant0._Z35group_norm_nhwc_bwd_one_pass_kernelI11Fp16IOBf16WLi128ELi8ELi128EEv26Group_norm_nhwc_bwd_params:
	.zero		1080


//--------------------- .nv.constant0._Z35group_norm_nhwc_bwd_one_pass_kernelI11Fp16IOBf16WLi256ELi8ELi128EEv26Group_norm_nhwc_bwd_params --------------------------
	.section	.nv.constant0._Z35group_norm_nhwc_bwd_one_pass_kernelI11Fp16IOBf16WLi256ELi8ELi128EEv26Group_norm_nhwc_bwd_params,"a",@progbits
	.sectionflags	@""
	.align	4
.nv.constant0._Z35group_norm_nhwc_bwd_one_pass_kernelI11Fp16IOBf16WLi256ELi8ELi128EEv26Group_norm_nhwc_bwd_params:
	.zero		1080


//--------------------- .nv.constant0._Z35group_norm_nhwc_bwd_one_pass_kernelI11Fp16IOBf16WLi512ELi8ELi128EEv26Group_norm_nhwc_bwd_params --------------------------
	.section	.nv.constant0._Z35group_norm_nhwc_bwd_one_pass_kernelI11Fp16IOBf16WLi512ELi8ELi128EEv26Group_norm_nhwc_bwd_params,"a",@progbits
	.sectionflags	@""
	.align	4
.nv.constant0._Z35group_norm_nhwc_bwd_one_pass_kernelI11Fp16IOBf16WLi512ELi8ELi128EEv26Group_norm_nhwc_bwd_params:
	.zero		1080


//--------------------- .nv.constant0._Z35group_norm_nhwc_bwd_one_pass_kernelI11Fp16IOFp16WLi64ELi8ELi128EEv26Group_norm_nhwc_bwd_params --------------------------
	.section	.nv.constant0._Z35group_norm_nhwc_bwd_one_pass_kernelI11Fp16IOFp16WLi64ELi8ELi128EEv26Group_norm_nhwc_bwd_params,"a",@progbits
	.sectionflags	@""
	.align	4
.nv.constant0._Z35group_norm_nhwc_bwd_one_pass_kernelI11Fp16IOFp16WLi64ELi8ELi128EEv26Group_norm_nhwc_bwd_params:
	.zero		1080


//--------------------- .nv.constant0._Z35group_norm_nhwc_bwd_one_pass_kernelI11Fp16IOFp16WLi128ELi8ELi128EEv26Group_norm_nhwc_bwd_params --------------------------
	.section	.nv.constant0._Z35group_norm_nhwc_bwd_one_pass_kernelI11Fp16IOFp16WLi128ELi8ELi128EEv26Group_norm_nhwc_bwd_params,"a",@progbits
	.sectionflags	@""
	.align	4
.nv.constant0._Z35group_norm_nhwc_bwd_one_pass_kernelI11Fp16IOFp16WLi128ELi8ELi128EEv26Group_norm_nhwc_bwd_params:
	.zero		1080


//--------------------- .nv.constant0._Z35group_norm_nhwc_bwd_one_pass_kernelI11Fp16IOFp16WLi256ELi8ELi128EEv26Group_norm_nhwc_bwd_params --------------------------
	.section	.nv.constant0._Z35group_norm_nhwc_bwd_one_pass_kernelI11Fp16IOFp16WLi256ELi8ELi128EEv26Group_norm_nhwc_bwd_params,"a",@progbits
	.sectionflags	@""
	.align	4
.nv.constant0._Z35group_norm_nhwc_bwd_one_pass_kernelI11Fp16IOFp16WLi256ELi8ELi128EEv26Group_norm_nhwc_bwd_params:
	.zero		1080


//--------------------- .nv.constant0._Z35group_norm_nhwc_bwd_one_pass_kernelI11Fp16IOFp16WLi512ELi8ELi128EEv26Group_norm_nhwc_bwd_params --------------------------
	.section	.nv.constant0._Z35group_norm_nhwc_bwd_one_pass_kernelI11Fp16IOFp16WLi512ELi8ELi128EEv26Group_norm_nhwc_bwd_params,"a",@progbits
	.sectionflags	@""
	.align	4
.nv.constant0._Z35group_norm_nhwc_bwd_one_pass_kernelI11Fp16IOFp16WLi512ELi8ELi128EEv26Group_norm_nhwc_bwd_params:
	.zero		1080


//--------------------- .nv.constant0._Z35group_norm_nhwc_bwd_one_pass_kernelI11Fp32IOFp32WLi64ELi8ELi128EEv26Group_norm_nhwc_bwd_params --------------------------
	.section	.nv.constant0._Z35group_norm_nhwc_bwd_one_pass_kernelI11Fp32IOFp32WLi64ELi8ELi128EEv26Group_norm_nhwc_bwd_params,"a",@progbits
	.sectionflags	@""
	.align	4
.nv.constant0._Z35group_norm_nhwc_bwd_one_pass_kernelI11Fp32IOFp32WLi64ELi8ELi128EEv26Group_norm_nhwc_bwd_params:
	.zero		1080


//--------------------- .nv.constant0._Z35group_norm_nhwc_bwd_one_pass_kernelI11Fp32IOFp32WLi128ELi8ELi128EEv26Group_norm_nhwc_bwd_params --------------------------
	.section	.nv.constant0._Z35group_norm_nhwc_bwd_one_pass_kernelI11Fp32IOFp32WLi128ELi8ELi128EEv26Group_norm_nhwc_bwd_params,"a",@progbits
	.sectionflags	@""
	.align	4
.nv.constant0._Z35group_norm_nhwc_bwd_one_pass_kernelI11Fp32IOFp32WLi128ELi8ELi128EEv26Group_norm_nhwc_bwd_params:
	.zero		1080


//--------------------- .nv.constant0._Z35group_norm_nhwc_bwd_one_pass_kernelI11Fp32IOFp32WLi256ELi8ELi128EEv26Group_norm_nhwc_bwd_params --------------------------
	.section	.nv.constant0._Z35group_norm_nhwc_bwd_one_pass_kernelI11Fp32IOFp32WLi256ELi8ELi128EEv26Group_norm_nhwc_bwd_params,"a",@progbits
	.sectionflags	@""
	.align	4
.nv.constant0._Z35group_norm_nhwc_bwd_one_pass_kernelI11Fp32IOFp32WLi256ELi8ELi128EEv26Group_norm_nhwc_bwd_params:
	.zero		1080


//--------------------- .nv.constant0._Z35group_norm_nhwc_bwd_one_pass_kernelI11Fp32IOFp32WLi512ELi8ELi128EEv26Group_norm_nhwc_bwd_params --------------------------
	.section	.nv.constant0._Z35group_norm_nhwc_bwd_one_pass_kernelI11Fp32IOFp32WLi512ELi8ELi128EEv26Group_norm_nhwc_bwd_params,"a",@progbits
	.sectionflags	@""
	.align	4
.nv.constant0._Z35group_norm_nhwc_bwd_one_pass_kernelI11Fp32IOFp32WLi512ELi8ELi128EEv26Group_norm_nhwc_bwd_params:
	.zero		1080


//--------------------- .nv.constant0._Z35group_norm_nhwc_bwd_one_pass_kernelI11Fp32IOBf16WLi64ELi8ELi128EEv26Group_norm_nhwc_bwd_params --------------------------
	.section	.nv.constant0._Z35group_norm_nhwc_bwd_one_pass_kernelI11Fp32IOBf16WLi64ELi8ELi128EEv26Group_norm_nhwc_bwd_params,"a",@progbits
	.sectionflags	@""
	.align	4
.nv.constant0._Z35group_norm_nhwc_bwd_one_pass_kernelI11Fp32IOBf16WLi64ELi8ELi128EEv26Group_norm_nhwc_bwd_params:
	.zero		1080


//--------------------- .nv.constant0._Z35group_norm_nhwc_bwd_one_pass_kernelI11Fp32IOBf16WLi128ELi8ELi128EEv26Group_norm_nhwc_bwd_params --------------------------
	.section	.nv.constant0._Z35group_norm_nhwc_bwd_one_pass_kernelI11Fp32IOBf16WLi128ELi8ELi128EEv26Group_norm_nhwc_bwd_params,"a",@progbits
	.sectionflags	@""
	.align	4
.nv.constant0._Z35group_norm_nhwc_bwd_one_pass_kernelI11Fp32IOBf16WLi128ELi8ELi128EEv26Group_norm_nhwc_bwd_params:
	.zero		1080


//--------------------- .nv.constant0._Z35group_norm_nhwc_bwd_one_pass_kernelI11Fp32IOBf16WLi256ELi8ELi128EEv26Group_norm_nhwc_bwd_params --------------------------
	.section	.nv.constant0._Z35group_norm_nhwc_bwd_one_pass_kernelI11Fp32IOBf16WLi256ELi8ELi128EEv26Group_norm_nhwc_bwd_params,"a",@progbits
	.sectionflags	@""
	.align	4
.nv.constant0._Z35group_norm_nhwc_bwd_one_pass_kernelI11Fp32IOBf16WLi256ELi8ELi128EEv26Group_norm_nhwc_bwd_params:
	.zero		1080


//--------------------- .nv.constant0._Z35group_norm_nhwc_bwd_one_pass_kernelI11Fp32IOBf16WLi512ELi8ELi128EEv26Group_norm_nhwc_bwd_params --------------------------
	.section	.nv.constant0._Z35group_norm_nhwc_bwd_one_pass_kernelI11Fp32IOBf16WLi512ELi8ELi128EEv26Group_norm_nhwc_bwd_params,"a",@progbits
	.sectionflags	@""
	.align	4
.nv.constant0._Z35group_norm_nhwc_bwd_one_pass_kernelI11Fp32IOBf16WLi512ELi8ELi128EEv26Group_norm_nhwc_bwd_params:
	.zero		1080


//--------------------- .nv.constant0._Z35group_norm_nhwc_bwd_one_pass_kernelI11Fp32IOFp16WLi64ELi8ELi128EEv26Group_norm_nhwc_bwd_params --------------------------
	.section	.nv.constant0._Z35group_norm_nhwc_bwd_one_pass_kernelI11Fp32IOFp16WLi64ELi8ELi128EEv26Group_norm_nhwc_bwd_params,"a",@progbits
	.sectionflags	@""
	.align	4
.nv.constant0._Z35group_norm_nhwc_bwd_one_pass_kernelI11Fp32IOFp16WLi64ELi8ELi128EEv26Group_norm_nhwc_bwd_params:
	.zero		1080


//--------------------- .nv.constant0._Z35group_norm_nhwc_bwd_one_pass_kernelI11Fp32IOFp16WLi128ELi8ELi128EEv26Group_norm_nhwc_bwd_params --------------------------
	.section	.nv.constant0._Z35group_norm_nhwc_bwd_one_pass_kernelI11Fp32IOFp16WLi128ELi8ELi128EEv26Group_norm_nhwc_bwd_params,"a",@progbits
	.sectionflags	@""
	.align	4
.nv.constant0._Z35group_norm_nhwc_bwd_one_pass_kernelI11Fp32IOFp16WLi128ELi8ELi128EEv26Group_norm_nhwc_bwd_params:
	.zero		1080


//--------------------- .nv.constant0._Z35group_norm_nhwc_bwd_one_pass_kernelI11Fp32IOFp16WLi256ELi8ELi128EEv26Group_norm_nhwc_bwd_params --------------------------
	.section	.nv.constant0._Z35group_norm_nhwc_bwd_one_pass_kernelI11Fp32IOFp16WLi256ELi8ELi128EEv26Group_norm_nhwc_bwd_params,"a",@progbits
	.sectionflags	@""
	.align	4
.nv.constant0._Z35group_norm_nhwc_bwd_one_pass_kernelI11Fp32IOFp16WLi256ELi8ELi128EEv26Group_norm_nhwc_bwd_params:
	.zero		1080


//--------------------- .nv.constant0._Z35group_norm_nhwc_bwd_one_pass_kernelI11Fp32IOFp16WLi512ELi8ELi128EEv26Group_norm_nhwc_bwd_params --------------------------
	.section	.nv.constant0._Z35group_norm_nhwc_bwd_one_pass_kernelI11Fp32IOFp16WLi512ELi8ELi128EEv26Group_norm_nhwc_bwd_params,"a",@progbits
	.sectionflags	@""
	.align	4
.nv.constant0._Z35group_norm_nhwc_bwd_one_pass_kernelI11Fp32IOFp16WLi512ELi8ELi128EEv26Group_norm_nhwc_bwd_params:
	.zero		1080


//--------------------- .nv.constant0._Z35group_norm_nhwc_fwd_one_pass_kernelI11Bf16IOFp32WLi64ELi8ELi128EEv26Group_norm_nhwc_fwd_params --------------------------
	.section	.nv.constant0._Z35group_norm_nhwc_fwd_one_pass_kernelI11Bf16IOFp32WLi64ELi8ELi128EEv26Group_norm_nhwc_fwd_params,"a",@progbits
	.sectionflags	@""
	.align	4
.nv.constant0._Z35group_norm_nhwc_fwd_one_pass_kernelI11Bf16IOFp32WLi64ELi8ELi128EEv26Group_norm_nhwc_fwd_params:
	.zero		1056


//--------------------- .nv.constant0._Z35group_norm_nhwc_fwd_one_pass_kernelI11Bf16IOFp32WLi128ELi8ELi128EEv26Group_norm_nhwc_fwd_params --------------------------
	.section	.nv.constant0._Z35group_norm_nhwc_fwd_one_pass_kernelI11Bf16IOFp32WLi128ELi8ELi128EEv26Group_norm_nhwc_fwd_params,"a",@progbits
	.sectionflags	@""
	.align	4
.nv.constant0._Z35group_norm_nhwc_fwd_one_pass_kernelI11Bf16IOFp32WLi128ELi8ELi128EEv26Group_norm_nhwc_fwd_params:
	.zero		1056


//--------------------- .nv.constant0._Z35group_norm_nhwc_fwd_one_pass_kernelI11Bf16IOFp32WLi256ELi8ELi128EEv26Group_norm_nhwc_fwd_params --------------------------
	.section	.nv.constant0._Z35group_norm_nhwc_fwd_one_pass_kernelI11Bf16IOFp32WLi256ELi8ELi128EEv26Group_norm_nhwc_fwd_params,"a",@progbits
	.sectionflags	@""
	.align	4
.nv.constant0._Z35group_norm_nhwc_fwd_one_pass_kernelI11Bf16IOFp32WLi256ELi8ELi128EEv26Group_norm_nhwc_fwd_params:
	.zero		1056


//--------------------- .nv.constant0._Z35group_norm_nhwc_fwd_one_pass_kernelI11Bf16IOFp32WLi512ELi8ELi128EEv26Group_norm_nhwc_fwd_params --------------------------
	.section	.nv.constant0._Z35group_norm_nhwc_fwd_one_pass_kernelI11Bf16IOFp32WLi512ELi8ELi128EEv26Group_norm_nhwc_fwd_params,"a",@progbits
	.sectionflags	@""
	.align	4
.nv.constant0._Z35group_norm_nhwc_fwd_one_pass_kernelI11Bf16IOFp32WLi512ELi8ELi128EEv26Group_norm_nhwc_fwd_params:
	.zero		1056


//--------------------- .nv.constant0._Z35group_norm_nhwc_fwd_one_pass_kernelI11Bf16IOBf16WLi64ELi8ELi128EEv26Group_norm_nhwc_fwd_params --------------------------
	.section	.nv.constant0._Z35group_norm_nhwc_fwd_one_pass_kernelI11Bf16IOBf16WLi64ELi8ELi128EEv26Group_norm_nhwc_fwd_params,"a",@progbits
	.sectionflags	@""
	.align	4
.nv.constant0._Z35group_norm_nhwc_fwd_one_pass_kernelI11Bf16IOBf16WLi64ELi8ELi128EEv26Group_norm_nhwc_fwd_params:
	.zero		1056


//--------------------- .nv.constant0._Z35group_norm_nhwc_fwd_one_pass_kernelI11Bf16IOBf16WLi128ELi8ELi128EEv26Group_norm_nhwc_fwd_params --------------------------
	.section	.nv.constant0._Z35group_norm_nhwc_fwd_one_pass_kernelI11Bf16IOBf16WLi128ELi8ELi128EEv26Group_norm_nhwc_fwd_params,"a",@progbits
	.sectionflags	@""
	.align	4
.nv.constant0._Z35group_norm_nhwc_fwd_one_pass_kernelI11Bf16IOBf16WLi128ELi8ELi128EEv26Group_norm_nhwc_fwd_params:
	.zero		1056


//--------------------- .nv.constant0._Z35group_norm_nhwc_fwd_one_pass_kernelI11Bf16IOBf16WLi256ELi8ELi128EEv26Group_norm_nhwc_fwd_params --------------------------
	.section	.nv.constant0._Z35group_norm_nhwc_fwd_one_pass_kernelI11Bf16IOBf16WLi256ELi8ELi128EEv26Group_norm_nhwc_fwd_params,"a",@progbits
	.sectionflags	@""
	.align	4
.nv.constant0._Z35group_norm_nhwc_fwd_one_pass_kernelI11Bf16IOBf16WLi256ELi8ELi128EEv26Group_norm_nhwc_fwd_params:
	.zero		1056


//--------------------- .nv.constant0._Z35group_norm_nhwc_fwd_one_pass_kernelI11Bf16IOBf16WLi512ELi8ELi128EEv26Group_norm_nhwc_fwd_params --------------------------
	.section	.nv.constant0._Z35group_norm_nhwc_fwd_one_pass_kernelI11Bf16IOBf16WLi512ELi8ELi128EEv26Group_norm_nhwc_fwd_params,"a",@progbits
	.sectionflags	@""
	.align	4
.nv.constant0._Z35group_norm_nhwc_fwd_one_pass_kernelI11Bf16IOBf16WLi512ELi8ELi128EEv26Group_norm_nhwc_fwd_params:
	.zero		1056


//--------------------- .nv.constant0._Z35group_norm_nhwc_fwd_one_pass_kernelI11Bf16IOFp16WLi64ELi8ELi128EEv26Group_norm_nhwc_fwd_params --------------------------
	.section	.nv.constant0._Z35group_norm_nhwc_fwd_one_pass_kernelI11Bf16IOFp16WLi64ELi8ELi128EEv26Group_norm_nhwc_fwd_params,"a",@progbits
	.sectionflags	@""
	.align	4
.nv.constant0._Z35group_norm_nhwc_fwd_one_pass_kernelI11Bf16IOFp16WLi64ELi8ELi128EEv26Group_norm_nhwc_fwd_params:
	.zero		1056


//--------------------- .nv.constant0._Z35group_norm_nhwc_fwd_one_pass_kernelI11Bf16IOFp16WLi128ELi8ELi128EEv26Group_norm_nhwc_fwd_params --------------------------
	.section	.nv.constant0._Z35group_norm_nhwc_fwd_one_pass_kernelI11Bf16IOFp16WLi128ELi8ELi128EEv26Group_norm_nhwc_fwd_params,"a",@progbits
	.sectionflags	@""
	.align	4
.nv.constant0._Z35group_norm_nhwc_fwd_one_pass_kernelI11Bf16IOFp16WLi128ELi8ELi128EEv26Group_norm_nhwc_fwd_params:
	.zero		1056


//--------------------- .nv.constant0._Z35group_norm_nhwc_fwd_one_pass_kernelI11Bf16IOFp16WLi256ELi8ELi128EEv26Group_norm_nhwc_fwd_params --------------------------
	.section	.nv.constant0._Z35group_norm_nhwc_fwd_one_pass_kernelI11Bf16IOFp16WLi256ELi8ELi128EEv26Group_norm_nhwc_fwd_params,"a",@progbits
	.sectionflags	@""
	.align	4
.nv.constant0._Z35group_norm_nhwc_fwd_one_pass_kernelI11Bf16IOFp16WLi256ELi8ELi128EEv26Group_norm_nhwc_fwd_params:
	.zero		1056


//--------------------- .nv.constant0._Z35group_norm_nhwc_fwd_one_pass_kernelI11Bf16IOFp16WLi512ELi8ELi128EEv26Group_norm_nhwc_fwd_params --------------------------
	.section	.nv.constant0._Z35group_norm_nhwc_fwd_one_pass_kernelI11Bf16IOFp16WLi512ELi8ELi128EEv26Group_norm_nhwc_fwd_params,"a",@progbits
	.sectionflags	@""
	.align	4
.nv.constant0._Z35group_norm_nhwc_fwd_one_pass_kernelI11Bf16IOFp16WLi512ELi8ELi128EEv26Group_norm_nhwc_fwd_params:
	.zero		1056


//--------------------- .nv.constant0._Z35group_norm_nhwc_fwd_one_pass_kernelI11Fp16IOFp32WLi64ELi8ELi128EEv26Group_norm_nhwc_fwd_params --------------------------
	.section	.nv.constant0._Z35group_norm_nhwc_fwd_one_pass_kernelI11Fp16IOFp32WLi64ELi8ELi128EEv26Group_norm_nhwc_fwd_params,"a",@progbits
	.sectionflags	@""
	.align	4
.nv.constant0._Z35group_norm_nhwc_fwd_one_pass_kernelI11Fp16IOFp32WLi64ELi8ELi128EEv26Group_norm_nhwc_fwd_params:
	.zero		1056


//--------------------- .nv.constant0._Z35group_norm_nhwc_fwd_one_pass_kernelI11Fp16IOFp32WLi128ELi8ELi128EEv26Group_norm_nhwc_fwd_params --------------------------
	.section	.nv.constant0._Z35group_norm_nhwc_fwd_one_pass_kernelI11Fp16IOFp32WLi128ELi8ELi128EEv26Group_norm_nhwc_fwd_params,"a",@progbits
	.sectionflags	@""
	.align	4
.nv.constant0._Z35group_norm_nhwc_fwd_one_pass_kernelI11Fp16IOFp32WLi128ELi8ELi128EEv26Group_norm_nhwc_fwd_params:
	.zero		1056


//--------------------- .nv.constant0._Z35group_norm_nhwc_fwd_one_pass_kernelI11Fp16IOFp32WLi256ELi8ELi128EEv26Group_norm_nhwc_fwd_params --------------------------
	.section	.nv.constant0._Z35group_norm_nhwc_fwd_one_pass_kernelI11Fp16IOFp32WLi256ELi8ELi128EEv26Group_norm_nhwc_fwd_params,"a",@progbits
	.sectionflags	@""
	.align	4
.nv.constant0._Z35group_norm_nhwc_fwd_one_pass_kernelI11Fp16IOFp32WLi256ELi8ELi128EEv26Group_norm_nhwc_fwd_params:
	.zero		1056


//--------------------- .nv.constant0._Z35group_norm_nhwc_fwd_one_pass_kernelI11Fp16IOFp32WLi512ELi8ELi128EEv26Group_norm_nhwc_fwd_params --------------------------
	.section	.nv.constant0._Z35group_norm_nhwc_fwd_one_pass_kernelI11Fp16IOFp32WLi512ELi8ELi128EEv26Group_norm_nhwc_fwd_params,"a",@progbits
	.sectionflags	@""
	.align	4
.nv.constant0._Z35group_norm_nhwc_fwd_one_pass_kernelI11Fp16IOFp32WLi512ELi8ELi128EEv26Group_norm_nhwc_fwd_params:
	.zero		1056


//--------------------- .nv.constant0._Z35group_norm_nhwc_fwd_one_pass_kernelI11Fp16IOBf16WLi64ELi8ELi128EEv26Group_norm_nhwc_fwd_params --------------------------
	.section	.nv.constant0._Z35group_norm_nhwc_fwd_one_pass_kernelI11Fp16IOBf16WLi64ELi8ELi128EEv26Group_norm_nhwc_fwd_params,"a",@progbits
	.sectionflags	@""
	.align	4
.nv.constant0._Z35group_norm_nhwc_fwd_one_pass_kernelI11Fp16IOBf16WLi64ELi8ELi128EEv26Group_norm_nhwc_fwd_params:
	.zero		1056


//--------------------- .nv.constant0._Z35group_norm_nhwc_fwd_one_pass_kernelI11Fp16IOBf16WLi128ELi8ELi128EEv26Group_norm_nhwc_fwd_params --------------------------
	.section	.nv.constant0._Z35group_norm_nhwc_fwd_one_pass_kernelI11Fp16IOBf16WLi128ELi8ELi128EEv26Group_norm_nhwc_fwd_params,"a",@progbits
	.sectionflags	@""
	.align	4
.nv.constant0._Z35group_norm_nhwc_fwd_one_pass_kernelI11Fp16IOBf16WLi128ELi8ELi128EEv26Group_norm_nhwc_fwd_params:
	.zero		1056


//--------------------- .nv.constant0._Z35group_norm_nhwc_fwd_one_pass_kernelI11Fp16IOBf16WLi256ELi8ELi128EEv26Group_norm_nhwc_fwd_params --------------------------
	.section	.nv.constant0._Z35group_norm_nhwc_fwd_one_pass_kernelI11Fp16IOBf16WLi256ELi8ELi128EEv26Group_norm_nhwc_fwd_params,"a",@progbits
	.sectionflags	@""
	.align	4
.nv.constant0._Z35group_norm_nhwc_fwd_one_pass_kernelI11Fp16IOBf16WLi256ELi8ELi128EEv26Group_norm_nhwc_fwd_params:
	.zero		1056


//--------------------- .nv.constant0._Z35group_norm_nhwc_fwd_one_pass_kernelI11Fp16IOBf16WLi512ELi8ELi128EEv26Group_norm_nhwc_fwd_params --------------------------
	.section	.nv.constant0._Z35group_norm_nhwc_fwd_one_pass_kernelI11Fp16IOBf16WLi512ELi8ELi128EEv26Group_norm_nhwc_fwd_params,"a",@progbits
	.sectionflags	@""
	.align	4
.nv.constant0._Z35group_norm_nhwc_fwd_one_pass_kernelI11Fp16IOBf16WLi512ELi8ELi128EEv26Group_norm_nhwc_fwd_params:
	.zero		1056


//--------------------- .nv.constant0._Z35group_norm_nhwc_fwd_one_pass_kernelI11Fp16IOFp16WLi64ELi8ELi128EEv26Group_norm_nhwc_fwd_params --------------------------
	.section	.nv.constant0._Z35group_norm_nhwc_fwd_one_pass_kernelI11Fp16IOFp16WLi64ELi8ELi128EEv26Group_norm_nhwc_fwd_params,"a",@progbits
	.sectionflags	@""
	.align	4
.nv.constant0._Z35group_norm_nhwc_fwd_one_pass_kernelI11Fp16IOFp16WLi64ELi8ELi128EEv26Group_norm_nhwc_fwd_params:
	.zero		1056


//--------------------- .nv.constant0._Z35group_norm_nhwc_fwd_one_pass_kernelI11Fp16IOFp16WLi128ELi8ELi128EEv26Group_norm_nhwc_fwd_params --------------------------
	.section	.nv.constant0._Z35group_norm_nhwc_fwd_one_pass_kernelI11Fp16IOFp16WLi128ELi8ELi128EEv26Group_norm_nhwc_fwd_params,"a",@progbits
	.sectionflags	@""
	.align	4
.nv.constant0._Z35group_norm_nhwc_fwd_one_pass_kernelI11Fp16IOFp16WLi128ELi8ELi128EEv26Group_norm_nhwc_fwd_params:
	.zero		1056


//--------------------- .nv.constant0._Z35group_norm_nhwc_fwd_one_pass_kernelI11Fp16IOFp16WLi256ELi8ELi128EEv26Group_norm_nhwc_fwd_params --------------------------
	.section	.nv.constant0._Z35group_norm_nhwc_fwd_one_pass_kernelI11Fp16IOFp16WLi256ELi8ELi128EEv26Group_norm_nhwc_fwd_params,"a",@progbits
	.sectionflags	@""
	.align	4
.nv.constant0._Z35group_norm_nhwc_fwd_one_pass_kernelI11Fp16IOFp16WLi256ELi8ELi128EEv26Group_norm_nhwc_fwd_params:
	.zero		1056


//--------------------- .nv.constant0._Z35group_norm_nhwc_fwd_one_pass_kernelI11Fp16IOFp16WLi512ELi8ELi128EEv26Group_norm_nhwc_fwd_params --------------------------
	.section	.nv.constant0._Z35group_norm_nhwc_fwd_one_pass_kernelI11Fp16IOFp16WLi512ELi8ELi128EEv26Group_norm_nhwc_fwd_params,"a",@progbits
	.sectionflags	@""
	.align	4
.nv.constant0._Z35group_norm_nhwc_fwd_one_pass_kernelI11Fp16IOFp16WLi512ELi8ELi128EEv26Group_norm_nhwc_fwd_params:
	.zero		1056


//--------------------- .nv.constant0._Z35group_norm_nhwc_fwd_one_pass_kernelI11Fp32IOFp32WLi64ELi8ELi128EEv26Group_norm_nhwc_fwd_params --------------------------
	.section	.nv.constant0._Z35group_norm_nhwc_fwd_one_pass_kernelI11Fp32IOFp32WLi64ELi8ELi128EEv26Group_norm_nhwc_fwd_params,"a",@progbits
	.sectionflags	@""
	.align	4
.nv.constant0._Z35group_norm_nhwc_fwd_one_pass_kernelI11Fp32IOFp32WLi64ELi8ELi128EEv26Group_norm_nhwc_fwd_params:
	.zero		1056


//--------------------- .nv.constant0._Z35group_norm_nhwc_fwd_one_pass_kernelI11Fp32IOFp32WLi128ELi8ELi128EEv26Group_norm_nhwc_fwd_params --------------------------
	.section	.nv.constant0._Z35group_norm_nhwc_fwd_one_pass_kernelI11Fp32IOFp32WLi128ELi8ELi128EEv26Group_norm_nhwc_fwd_params,"a",@progbits
	.sectionflags	@""
	.align	4
.nv.constant0._Z35group_norm_nhwc_fwd_one_pass_kernelI11Fp32IOFp32WLi128ELi8ELi128EEv26Group_norm_nhwc_fwd_params:
	.zero		1056


//--------------------- .nv.constant0._Z35group_norm_nhwc_fwd_one_pass_kernelI11Fp32IOFp32WLi256ELi8ELi128EEv26Group_norm_nhwc_fwd_params --------------------------
	.section	.nv.constant0._Z35group_norm_nhwc_fwd_one_pass_kernelI11Fp32IOFp32WLi256ELi8ELi128EEv26Group_norm_nhwc_fwd_params,"a",@progbits
	.sectionflags	@""
	.align	4
.nv.constant0._Z35group_norm_nhwc_fwd_one_pass_kernelI11Fp32IOFp32WLi256ELi8ELi128EEv26Group_norm_nhwc_fwd_params:
	.zero		1056


//--------------------- .nv.constant0._Z35group_norm_nhwc_fwd_one_pass_kernelI11Fp32IOFp32WLi512ELi8ELi128EEv26Group_norm_nhwc_fwd_params --------------------------
	.section	.nv.constant0._Z35group_norm_nhwc_fwd_one_pass_kernelI11Fp32IOFp32WLi512ELi8ELi128EEv26Group_norm_nhwc_fwd_params,"a",@progbits
	.sectionflags	@""
	.align	4
.nv.constant0._Z35group_norm_nhwc_fwd_one_pass_kernelI11Fp32IOFp32WLi512ELi8ELi128EEv26Group_norm_nhwc_fwd_params:
	.zero		1056


//--------------------- .nv.constant0._Z35group_norm_nhwc_fwd_one_pass_kernelI11Fp32IOBf16WLi64ELi8ELi128EEv26Group_norm_nhwc_fwd_params --------------------------
	.section	.nv.constant0._Z35group_norm_nhwc_fwd_one_pass_kernelI11Fp32IOBf16WLi64ELi8ELi128EEv26Group_norm_nhwc_fwd_params,"a",@progbits
	.sectionflags	@""
	.align	4
.nv.constant0._Z35group_norm_nhwc_fwd_one_pass_kernelI11Fp32IOBf16WLi64ELi8ELi128EEv26Group_norm_nhwc_fwd_params:
	.zero		1056


//--------------------- .nv.constant0._Z35group_norm_nhwc_fwd_one_pass_kernelI11Fp32IOBf16WLi128ELi8ELi128EEv26Group_norm_nhwc_fwd_params --------------------------
	.section	.nv.constant0._Z35group_norm_nhwc_fwd_one_pass_kernelI11Fp32IOBf16WLi128ELi8ELi128EEv26Group_norm_nhwc_fwd_params,"a",@progbits
	.sectionflags	@""
	.align	4
.nv.constant0._Z35group_norm_nhwc_fwd_one_pass_kernelI11Fp32IOBf16WLi128ELi8ELi128EEv26Group_norm_nhwc_fwd_params:
	.zero		1056


//--------------------- .nv.constant0._Z35group_norm_nhwc_fwd_one_pass_kernelI11Fp32IOBf16WLi256ELi8ELi128EEv26Group_norm_nhwc_fwd_params --------------------------
	.section	.nv.constant0._Z35group_norm_nhwc_fwd_one_pass_kernelI11Fp32IOBf16WLi256ELi8ELi128EEv26Group_norm_nhwc_fwd_params,"a",@progbits
	.sectionflags	@""
	.align	4
.nv.constant0._Z35group_norm_nhwc_fwd_one_pass_kernelI11Fp32IOBf16WLi256ELi8ELi128EEv26Group_norm_nhwc_fwd_params:
	.zero		1056


//--------------------- .nv.constant0._Z35group_norm_nhwc_fwd_one_pass_kernelI11Fp32IOBf16WLi512ELi8ELi128EEv26Group_norm_nhwc_fwd_params --------------------------
	.section	.nv.constant0._Z35group_norm_nhwc_fwd_one_pass_kernelI11Fp32IOBf16WLi512ELi8ELi128EEv26Group_norm_nhwc_fwd_params,"a",@progbits
	.sectionflags	@""
	.align	4
.nv.constant0._Z35group_norm_nhwc_fwd_one_pass_kernelI11Fp32IOBf16WLi512ELi8ELi128EEv26Group_norm_nhwc_fwd_params:
	.zero		1056


//--------------------- .nv.constant0._Z35group_norm_nhwc_fwd_one_pass_kernelI11Fp32IOFp16WLi64ELi8ELi128EEv26Group_norm_nhwc_fwd_params --------------------------
	.section	.nv.constant0._Z35group_norm_nhwc_fwd_one_pass_kernelI11Fp32IOFp16WLi64ELi8ELi128EEv26Group_norm_nhwc_fwd_params,"a",@progbits
	.sectionflags	@""
	.align	4
.nv.constant0._Z35group_norm_nhwc_fwd_one_pass_kernelI11Fp32IOFp16WLi64ELi8ELi128EEv26Group_norm_nhwc_fwd_params:
	.zero		1056


//--------------------- .nv.constant0._Z35group_norm_nhwc_fwd_one_pass_kernelI11Fp32IOFp16WLi128ELi8ELi128EEv26Group_norm_nhwc_fwd_params --------------------------
	.section	.nv.constant0._Z35group_norm_nhwc_fwd_one_pass_kernelI11Fp32IOFp16WLi128ELi8ELi128EEv26Group_norm_nhwc_fwd_params,"a",@progbits
	.sectionflags	@""
	.align	4
.nv.constant0._Z35group_norm_nhwc_fwd_one_pass_kernelI11Fp32IOFp16WLi128ELi8ELi128EEv26Group_norm_nhwc_fwd_params:
	.zero		1056


//--------------------- .nv.constant0._Z35group_norm_nhwc_fwd_one_pass_kernelI11Fp32IOFp16WLi256ELi8ELi128EEv26Group_norm_nhwc_fwd_params --------------------------
	.section	.nv.constant0._Z35group_norm_nhwc_fwd_one_pass_kernelI11Fp32IOFp16WLi256ELi8ELi128EEv26Group_norm_nhwc_fwd_params,"a",@progbits
	.sectionflags	@""
	.align	4
.nv.constant0._Z35group_norm_nhwc_fwd_one_pass_kernelI11Fp32IOFp16WLi256ELi8ELi128EEv26Group_norm_nhwc_fwd_params:
	.zero		1056


//--------------------- .nv.constant0._Z35group_norm_nhwc_fwd_one_pass_kernelI11Fp32IOFp16WLi512ELi8ELi128EEv26Group_norm_nhwc_fwd_params --------------------------
	.section	.nv.constant0._Z35group_norm_nhwc_fwd_one_pass_kernelI11Fp32IOFp16WLi512ELi8ELi128EEv26Group_norm_nhwc_fwd_params,"a",@progbits
	.sectionflags	@""
	.align	4
.nv.constant0._Z35group_norm_nhwc_fwd_one_pass_kernelI11Fp32IOFp16WLi512ELi8ELi128EEv26Group_norm_nhwc_fwd_params:
	.zero		1056


//--------------------- SYMBOLS --------------------------

	.type		.nv.reservedSmem.offset0,@object
	.size		.nv.reservedSmem.offset0,0x4
	.type		.nv.reservedSmem.cap,@object
	.size		.nv.reservedSmem.cap,0x4
